//
// Generated by NVIDIA NVVM Compiler
//
// Compiler Build ID: CL-36424714
// Cuda compilation tools, release 13.0, V13.0.88
// Based on NVVM 20.0.0
//

.version 9.0
.target sm_100
.address_size 64

	// .globl	_ZN3cub18CUB_300001_SM_10006detail11EmptyKernelIvEEvv
// _ZZN3cub18CUB_300001_SM_10006detail10merge_sort30DeviceMergeSortBlockSortKernelINS2_10policy_hubIN6thrust24THRUST_300001_SM_1000_NS6detail15normal_iteratorINS6_10device_ptrIiEEEEE9Policy600ESB_PNS0_8NullTypeESB_SF_j14lex_comparatoriSE_EEvbT0_T1_T2_T3_T4_PT6_PT7_T5_NS1_7vsmem_tEE19static_temp_storage has been demoted
// _ZZN3cub18CUB_300001_SM_10006detail10merge_sort26DeviceMergeSortMergeKernelINS2_10policy_hubIN6thrust24THRUST_300001_SM_1000_NS6detail15normal_iteratorINS6_10device_ptrIiEEEEE9Policy600ESB_PNS0_8NullTypeESB_SF_j14lex_comparatoriSE_EEvbT2_T3_T4_PT6_PT7_T5_PSJ_SJ_NS1_7vsmem_tEE19static_temp_storage has been demoted
// _ZZN3cub18CUB_300001_SM_10006detail10merge_sort30DeviceMergeSortBlockSortKernelINS2_10policy_hubIN6thrust24THRUST_300001_SM_1000_NS6detail15normal_iteratorINS6_10device_ptrIiEEEEE9Policy600ESB_PNS0_8NullTypeESB_SF_m14lex_comparatoriSE_EEvbT0_T1_T2_T3_T4_PT6_PT7_T5_NS1_7vsmem_tEE19static_temp_storage has been demoted
// _ZZN3cub18CUB_300001_SM_10006detail10merge_sort26DeviceMergeSortMergeKernelINS2_10policy_hubIN6thrust24THRUST_300001_SM_1000_NS6detail15normal_iteratorINS6_10device_ptrIiEEEEE9Policy600ESB_PNS0_8NullTypeESB_SF_m14lex_comparatoriSE_EEvbT2_T3_T4_PT6_PT7_T5_PSJ_SJ_NS1_7vsmem_tEE19static_temp_storage has been demoted
.global .align 1 .b8 _ZN30_INTERNAL_0177e022_4_k_cu_main4cuda3std3__45__cpo5beginE[1];
.global .align 1 .b8 _ZN30_INTERNAL_0177e022_4_k_cu_main4cuda3std3__45__cpo3endE[1];
.global .align 1 .b8 _ZN30_INTERNAL_0177e022_4_k_cu_main4cuda3std3__45__cpo6cbeginE[1];
.global .align 1 .b8 _ZN30_INTERNAL_0177e022_4_k_cu_main4cuda3std3__45__cpo4cendE[1];
.global .align 1 .b8 _ZN30_INTERNAL_0177e022_4_k_cu_main4cuda3std3__45__cpo6rbeginE[1];
.global .align 1 .b8 _ZN30_INTERNAL_0177e022_4_k_cu_main4cuda3std3__45__cpo4rendE[1];
.global .align 1 .b8 _ZN30_INTERNAL_0177e022_4_k_cu_main4cuda3std3__45__cpo7crbeginE[1];
.global .align 1 .b8 _ZN30_INTERNAL_0177e022_4_k_cu_main4cuda3std3__45__cpo5crendE[1];
.global .align 1 .b8 _ZN30_INTERNAL_0177e022_4_k_cu_main4cuda3std3__432_GLOBAL__N__0177e022_4_k_cu_main6ignoreE[1];
.global .align 1 .b8 _ZN30_INTERNAL_0177e022_4_k_cu_main4cuda3std3__419piecewise_constructE[1];
.global .align 1 .b8 _ZN30_INTERNAL_0177e022_4_k_cu_main4cuda3std3__48in_placeE[1];
.global .align 1 .b8 _ZN30_INTERNAL_0177e022_4_k_cu_main4cuda3std3__420unreachable_sentinelE[1];
.global .align 1 .b8 _ZN30_INTERNAL_0177e022_4_k_cu_main4cuda3std3__47nulloptE[1];
.global .align 1 .b8 _ZN30_INTERNAL_0177e022_4_k_cu_main4cuda3std3__48unexpectE[1];
.global .align 1 .b8 _ZN30_INTERNAL_0177e022_4_k_cu_main4cuda3std6ranges3__45__cpo4swapE[1];
.global .align 1 .b8 _ZN30_INTERNAL_0177e022_4_k_cu_main4cuda3std6ranges3__45__cpo9iter_moveE[1];
.global .align 1 .b8 _ZN30_INTERNAL_0177e022_4_k_cu_main4cuda3std6ranges3__45__cpo5beginE[1];
.global .align 1 .b8 _ZN30_INTERNAL_0177e022_4_k_cu_main4cuda3std6ranges3__45__cpo3endE[1];
.global .align 1 .b8 _ZN30_INTERNAL_0177e022_4_k_cu_main4cuda3std6ranges3__45__cpo6cbeginE[1];
.global .align 1 .b8 _ZN30_INTERNAL_0177e022_4_k_cu_main4cuda3std6ranges3__45__cpo4cendE[1];
.global .align 1 .b8 _ZN30_INTERNAL_0177e022_4_k_cu_main4cuda3std6ranges3__45__cpo7advanceE[1];
.global .align 1 .b8 _ZN30_INTERNAL_0177e022_4_k_cu_main4cuda3std6ranges3__45__cpo9iter_swapE[1];
.global .align 1 .b8 _ZN30_INTERNAL_0177e022_4_k_cu_main4cuda3std6ranges3__45__cpo4nextE[1];
.global .align 1 .b8 _ZN30_INTERNAL_0177e022_4_k_cu_main4cuda3std6ranges3__45__cpo4prevE[1];
.global .align 1 .b8 _ZN30_INTERNAL_0177e022_4_k_cu_main4cuda3std6ranges3__45__cpo4dataE[1];
.global .align 1 .b8 _ZN30_INTERNAL_0177e022_4_k_cu_main4cuda3std6ranges3__45__cpo5cdataE[1];
.global .align 1 .b8 _ZN30_INTERNAL_0177e022_4_k_cu_main4cuda3std6ranges3__45__cpo4sizeE[1];
.global .align 1 .b8 _ZN30_INTERNAL_0177e022_4_k_cu_main4cuda3std6ranges3__45__cpo5ssizeE[1];
.global .align 1 .b8 _ZN30_INTERNAL_0177e022_4_k_cu_main4cuda3std6ranges3__45__cpo8distanceE[1];
.global .align 1 .b8 _ZN30_INTERNAL_0177e022_4_k_cu_main6thrust24THRUST_300001_SM_1000_NS8cuda_cub3parE[1];
.global .align 1 .b8 _ZN30_INTERNAL_0177e022_4_k_cu_main6thrust24THRUST_300001_SM_1000_NS8cuda_cub10par_nosyncE[1];
.global .align 1 .b8 _ZN30_INTERNAL_0177e022_4_k_cu_main6thrust24THRUST_300001_SM_1000_NS6system6detail10sequential3seqE[1];
.global .align 1 .b8 _ZN30_INTERNAL_0177e022_4_k_cu_main6thrust24THRUST_300001_SM_1000_NS6system3cpp3parE[1];
.global .align 1 .b8 _ZN30_INTERNAL_0177e022_4_k_cu_main6thrust24THRUST_300001_SM_1000_NS12placeholders2_1E[1];
.global .align 1 .b8 _ZN30_INTERNAL_0177e022_4_k_cu_main6thrust24THRUST_300001_SM_1000_NS12placeholders2_2E[1];
.global .align 1 .b8 _ZN30_INTERNAL_0177e022_4_k_cu_main6thrust24THRUST_300001_SM_1000_NS12placeholders2_3E[1];
.global .align 1 .b8 _ZN30_INTERNAL_0177e022_4_k_cu_main6thrust24THRUST_300001_SM_1000_NS12placeholders2_4E[1];
.global .align 1 .b8 _ZN30_INTERNAL_0177e022_4_k_cu_main6thrust24THRUST_300001_SM_1000_NS12placeholders2_5E[1];
.global .align 1 .b8 _ZN30_INTERNAL_0177e022_4_k_cu_main6thrust24THRUST_300001_SM_1000_NS12placeholders2_6E[1];
.global .align 1 .b8 _ZN30_INTERNAL_0177e022_4_k_cu_main6thrust24THRUST_300001_SM_1000_NS12placeholders2_7E[1];
.global .align 1 .b8 _ZN30_INTERNAL_0177e022_4_k_cu_main6thrust24THRUST_300001_SM_1000_NS12placeholders2_8E[1];
.global .align 1 .b8 _ZN30_INTERNAL_0177e022_4_k_cu_main6thrust24THRUST_300001_SM_1000_NS12placeholders2_9E[1];
.global .align 1 .b8 _ZN30_INTERNAL_0177e022_4_k_cu_main6thrust24THRUST_300001_SM_1000_NS12placeholders3_10E[1];
.global .align 1 .b8 _ZN30_INTERNAL_0177e022_4_k_cu_main6thrust24THRUST_300001_SM_1000_NS3seqE[1];
.global .align 1 .b8 _ZN30_INTERNAL_0177e022_4_k_cu_main6thrust24THRUST_300001_SM_1000_NS6deviceE[1];

.visible .entry _ZN3cub18CUB_300001_SM_10006detail11EmptyKernelIvEEvv()
{


	ret;

}
	// .globl	_ZN3cub18CUB_300001_SM_10006detail8for_each13static_kernelINS2_12policy_hub_t12policy_500_tEmN6thrust24THRUST_300001_SM_1000_NS8cuda_cub20__uninitialized_fill7functorINS7_10device_ptrIiEEiEEEEvT0_T1_
.visible .entry _ZN3cub18CUB_300001_SM_10006detail8for_each13static_kernelINS2_12policy_hub_t12policy_500_tEmN6thrust24THRUST_300001_SM_1000_NS8cuda_cub20__uninitialized_fill7functorINS7_10device_ptrIiEEiEEEEvT0_T1_(
	.param .u64 _ZN3cub18CUB_300001_SM_10006detail8for_each13static_kernelINS2_12policy_hub_t12policy_500_tEmN6thrust24THRUST_300001_SM_1000_NS8cuda_cub20__uninitialized_fill7functorINS7_10device_ptrIiEEiEEEEvT0_T1__param_0,
	.param .align 8 .b8 _ZN3cub18CUB_300001_SM_10006detail8for_each13static_kernelINS2_12policy_hub_t12policy_500_tEmN6thrust24THRUST_300001_SM_1000_NS8cuda_cub20__uninitialized_fill7functorINS7_10device_ptrIiEEiEEEEvT0_T1__param_1[16]
)
.maxntid 256
{
	.reg .pred 	%p<4>;
	.reg .b16 	%rs<5>;
	.reg .b32 	%r<12>;
	.reg .b64 	%rd<16>;

	ld.param.u32 	%r3, [_ZN3cub18CUB_300001_SM_10006detail8for_each13static_kernelINS2_12policy_hub_t12policy_500_tEmN6thrust24THRUST_300001_SM_1000_NS8cuda_cub20__uninitialized_fill7functorINS7_10device_ptrIiEEiEEEEvT0_T1__param_1+8];
	ld.param.u64 	%rd4, [_ZN3cub18CUB_300001_SM_10006detail8for_each13static_kernelINS2_12policy_hub_t12policy_500_tEmN6thrust24THRUST_300001_SM_1000_NS8cuda_cub20__uninitialized_fill7functorINS7_10device_ptrIiEEiEEEEvT0_T1__param_1];
	ld.param.u64 	%rd5, [_ZN3cub18CUB_300001_SM_10006detail8for_each13static_kernelINS2_12policy_hub_t12policy_500_tEmN6thrust24THRUST_300001_SM_1000_NS8cuda_cub20__uninitialized_fill7functorINS7_10device_ptrIiEEiEEEEvT0_T1__param_0];
	mov.u32 	%r9, %ctaid.x;
	mul.wide.u32 	%rd1, %r9, 512;
	sub.s64 	%rd2, %rd5, %rd1;
	setp.lt.u64 	%p1, %rd2, 512;
	@%p1 bra 	$L__BB1_2;
	mov.u32 	%r11, %tid.x;
	cvta.to.global.u64 	%rd11, %rd4;
	cvt.u64.u32 	%rd12, %r11;
	add.s64 	%rd13, %rd1, %rd12;
	shl.b64 	%rd14, %rd13, 2;
	add.s64 	%rd15, %rd11, %rd14;
	st.global.u32 	[%rd15], %r3;
	st.global.u32 	[%rd15+1024], %r3;
	bra.uni 	$L__BB1_6;
$L__BB1_2:
	cvta.to.global.u64 	%rd6, %rd4;
	mov.u32 	%r2, %tid.x;
	cvt.u64.u32 	%rd7, %r2;
	setp.le.u64 	%p2, %rd2, %rd7;
	add.s64 	%rd8, %rd1, %rd7;
	shl.b64 	%rd9, %rd8, 2;
	add.s64 	%rd3, %rd6, %rd9;
	@%p2 bra 	$L__BB1_4;
	st.global.u32 	[%rd3], %r3;
$L__BB1_4:
	add.s32 	%r10, %r2, 256;
	cvt.u64.u32 	%rd10, %r10;
	setp.le.u64 	%p3, %rd2, %rd10;
	@%p3 bra 	$L__BB1_6;
	st.global.u32 	[%rd3+1024], %r3;
$L__BB1_6:
	ret;

}
	// .globl	_ZN3cub18CUB_300001_SM_10006detail10merge_sort30DeviceMergeSortBlockSortKernelINS2_10policy_hubIN6thrust24THRUST_300001_SM_1000_NS6detail15normal_iteratorINS6_10device_ptrIiEEEEE9Policy600ESB_PNS0_8NullTypeESB_SF_j14lex_comparatoriSE_EEvbT0_T1_T2_T3_T4_PT6_PT7_T5_NS1_7vsmem_tE
.visible .entry _ZN3cub18CUB_300001_SM_10006detail10merge_sort30DeviceMergeSortBlockSortKernelINS2_10policy_hubIN6thrust24THRUST_300001_SM_1000_NS6detail15normal_iteratorINS6_10device_ptrIiEEEEE9Policy600ESB_PNS0_8NullTypeESB_SF_j14lex_comparatoriSE_EEvbT0_T1_T2_T3_T4_PT6_PT7_T5_NS1_7vsmem_tE(
	.param .u8 _ZN3cub18CUB_300001_SM_10006detail10merge_sort30DeviceMergeSortBlockSortKernelINS2_10policy_hubIN6thrust24THRUST_300001_SM_1000_NS6detail15normal_iteratorINS6_10device_ptrIiEEEEE9Policy600ESB_PNS0_8NullTypeESB_SF_j14lex_comparatoriSE_EEvbT0_T1_T2_T3_T4_PT6_PT7_T5_NS1_7vsmem_tE_param_0,
	.param .align 8 .b8 _ZN3cub18CUB_300001_SM_10006detail10merge_sort30DeviceMergeSortBlockSortKernelINS2_10policy_hubIN6thrust24THRUST_300001_SM_1000_NS6detail15normal_iteratorINS6_10device_ptrIiEEEEE9Policy600ESB_PNS0_8NullTypeESB_SF_j14lex_comparatoriSE_EEvbT0_T1_T2_T3_T4_PT6_PT7_T5_NS1_7vsmem_tE_param_1[8],
	.param .u64 .ptr .align 1 _ZN3cub18CUB_300001_SM_10006detail10merge_sort30DeviceMergeSortBlockSortKernelINS2_10policy_hubIN6thrust24THRUST_300001_SM_1000_NS6detail15normal_iteratorINS6_10device_ptrIiEEEEE9Policy600ESB_PNS0_8NullTypeESB_SF_j14lex_comparatoriSE_EEvbT0_T1_T2_T3_T4_PT6_PT7_T5_NS1_7vsmem_tE_param_2,
	.param .align 8 .b8 _ZN3cub18CUB_300001_SM_10006detail10merge_sort30DeviceMergeSortBlockSortKernelINS2_10policy_hubIN6thrust24THRUST_300001_SM_1000_NS6detail15normal_iteratorINS6_10device_ptrIiEEEEE9Policy600ESB_PNS0_8NullTypeESB_SF_j14lex_comparatoriSE_EEvbT0_T1_T2_T3_T4_PT6_PT7_T5_NS1_7vsmem_tE_param_3[8],
	.param .u64 .ptr .align 1 _ZN3cub18CUB_300001_SM_10006detail10merge_sort30DeviceMergeSortBlockSortKernelINS2_10policy_hubIN6thrust24THRUST_300001_SM_1000_NS6detail15normal_iteratorINS6_10device_ptrIiEEEEE9Policy600ESB_PNS0_8NullTypeESB_SF_j14lex_comparatoriSE_EEvbT0_T1_T2_T3_T4_PT6_PT7_T5_NS1_7vsmem_tE_param_4,
	.param .u32 _ZN3cub18CUB_300001_SM_10006detail10merge_sort30DeviceMergeSortBlockSortKernelINS2_10policy_hubIN6thrust24THRUST_300001_SM_1000_NS6detail15normal_iteratorINS6_10device_ptrIiEEEEE9Policy600ESB_PNS0_8NullTypeESB_SF_j14lex_comparatoriSE_EEvbT0_T1_T2_T3_T4_PT6_PT7_T5_NS1_7vsmem_tE_param_5,
	.param .u64 .ptr .align 1 _ZN3cub18CUB_300001_SM_10006detail10merge_sort30DeviceMergeSortBlockSortKernelINS2_10policy_hubIN6thrust24THRUST_300001_SM_1000_NS6detail15normal_iteratorINS6_10device_ptrIiEEEEE9Policy600ESB_PNS0_8NullTypeESB_SF_j14lex_comparatoriSE_EEvbT0_T1_T2_T3_T4_PT6_PT7_T5_NS1_7vsmem_tE_param_6,
	.param .u64 .ptr .align 1 _ZN3cub18CUB_300001_SM_10006detail10merge_sort30DeviceMergeSortBlockSortKernelINS2_10policy_hubIN6thrust24THRUST_300001_SM_1000_NS6detail15normal_iteratorINS6_10device_ptrIiEEEEE9Policy600ESB_PNS0_8NullTypeESB_SF_j14lex_comparatoriSE_EEvbT0_T1_T2_T3_T4_PT6_PT7_T5_NS1_7vsmem_tE_param_7,
	.param .align 1 .b8 _ZN3cub18CUB_300001_SM_10006detail10merge_sort30DeviceMergeSortBlockSortKernelINS2_10policy_hubIN6thrust24THRUST_300001_SM_1000_NS6detail15normal_iteratorINS6_10device_ptrIiEEEEE9Policy600ESB_PNS0_8NullTypeESB_SF_j14lex_comparatoriSE_EEvbT0_T1_T2_T3_T4_PT6_PT7_T5_NS1_7vsmem_tE_param_8[1],
	.param .align 8 .b8 _ZN3cub18CUB_300001_SM_10006detail10merge_sort30DeviceMergeSortBlockSortKernelINS2_10policy_hubIN6thrust24THRUST_300001_SM_1000_NS6detail15normal_iteratorINS6_10device_ptrIiEEEEE9Policy600ESB_PNS0_8NullTypeESB_SF_j14lex_comparatoriSE_EEvbT0_T1_T2_T3_T4_PT6_PT7_T5_NS1_7vsmem_tE_param_9[8]
)
.maxntid 256
{
	.reg .pred 	%p<3939>;
	.reg .b16 	%rs<4>;
	.reg .b32 	%r<24053>;
	.reg .b32 	%f<7430>;
	.reg .b64 	%rd<35>;
	// demoted variable
	.shared .align 16 .b8 _ZZN3cub18CUB_300001_SM_10006detail10merge_sort30DeviceMergeSortBlockSortKernelINS2_10policy_hubIN6thrust24THRUST_300001_SM_1000_NS6detail15normal_iteratorINS6_10device_ptrIiEEEEE9Policy600ESB_PNS0_8NullTypeESB_SF_j14lex_comparatoriSE_EEvbT0_T1_T2_T3_T4_PT6_PT7_T5_NS1_7vsmem_tEE19static_temp_storage[17424];
	ld.param.u64 	%rd9, [_ZN3cub18CUB_300001_SM_10006detail10merge_sort30DeviceMergeSortBlockSortKernelINS2_10policy_hubIN6thrust24THRUST_300001_SM_1000_NS6detail15normal_iteratorINS6_10device_ptrIiEEEEE9Policy600ESB_PNS0_8NullTypeESB_SF_j14lex_comparatoriSE_EEvbT0_T1_T2_T3_T4_PT6_PT7_T5_NS1_7vsmem_tE_param_3];
	ld.param.u64 	%rd10, [_ZN3cub18CUB_300001_SM_10006detail10merge_sort30DeviceMergeSortBlockSortKernelINS2_10policy_hubIN6thrust24THRUST_300001_SM_1000_NS6detail15normal_iteratorINS6_10device_ptrIiEEEEE9Policy600ESB_PNS0_8NullTypeESB_SF_j14lex_comparatoriSE_EEvbT0_T1_T2_T3_T4_PT6_PT7_T5_NS1_7vsmem_tE_param_1];
	ld.param.u32 	%r7734, [_ZN3cub18CUB_300001_SM_10006detail10merge_sort30DeviceMergeSortBlockSortKernelINS2_10policy_hubIN6thrust24THRUST_300001_SM_1000_NS6detail15normal_iteratorINS6_10device_ptrIiEEEEE9Policy600ESB_PNS0_8NullTypeESB_SF_j14lex_comparatoriSE_EEvbT0_T1_T2_T3_T4_PT6_PT7_T5_NS1_7vsmem_tE_param_5];
	ld.param.u64 	%rd8, [_ZN3cub18CUB_300001_SM_10006detail10merge_sort30DeviceMergeSortBlockSortKernelINS2_10policy_hubIN6thrust24THRUST_300001_SM_1000_NS6detail15normal_iteratorINS6_10device_ptrIiEEEEE9Policy600ESB_PNS0_8NullTypeESB_SF_j14lex_comparatoriSE_EEvbT0_T1_T2_T3_T4_PT6_PT7_T5_NS1_7vsmem_tE_param_6];
	cvta.to.global.u64 	%rd1, %rd8;
	cvta.to.global.u64 	%rd2, %rd10;
	cvta.to.global.u64 	%rd3, %rd9;
	mov.u32 	%r7735, %ctaid.x;
	mov.u32 	%r7736, %nctaid.x;
	mul.lo.s32 	%r1, %r7735, 4352;
	add.s32 	%r7737, %r7736, -1;
	setp.ge.u32 	%p69, %r7735, %r7737;
	@%p69 bra 	$L__BB2_1785;
	// begin inline asm
	griddepcontrol.wait;
	// end inline asm
	cvt.u64.u32 	%rd23, %r1;
	mov.u32 	%r2, %tid.x;
	and.b32  	%r3, %r2, 31;
	and.b32  	%r14365, %r2, 992;
	mul.lo.s32 	%r4, %r14365, 17;
	or.b32  	%r14366, %r4, %r3;
	cvt.u64.u32 	%rd24, %r14366;
	add.s64 	%rd4, %rd24, %rd23;
	shl.b64 	%rd25, %rd4, 2;
	add.s64 	%rd26, %rd2, %rd25;
	ld.global.u32 	%r14367, [%rd26];
	ld.global.u32 	%r14368, [%rd26+128];
	ld.global.u32 	%r14369, [%rd26+256];
	ld.global.u32 	%r14370, [%rd26+384];
	ld.global.u32 	%r14371, [%rd26+512];
	ld.global.u32 	%r14372, [%rd26+640];
	ld.global.u32 	%r14373, [%rd26+768];
	ld.global.u32 	%r14374, [%rd26+896];
	ld.global.u32 	%r14375, [%rd26+1024];
	ld.global.u32 	%r14376, [%rd26+1152];
	ld.global.u32 	%r14377, [%rd26+1280];
	ld.global.u32 	%r14378, [%rd26+1408];
	ld.global.u32 	%r14379, [%rd26+1536];
	ld.global.u32 	%r14380, [%rd26+1664];
	ld.global.u32 	%r14381, [%rd26+1792];
	ld.global.u32 	%r14382, [%rd26+1920];
	ld.global.u32 	%r14383, [%rd26+2048];
	// begin inline asm
	mov.u32 %r14363, %laneid;
	// end inline asm
	shr.u32 	%r14384, %r2, 5;
	mad.lo.s32 	%r14385, %r14384, 544, %r14363;
	shl.b32 	%r14386, %r14385, 2;
	mov.u32 	%r14387, _ZZN3cub18CUB_300001_SM_10006detail10merge_sort30DeviceMergeSortBlockSortKernelINS2_10policy_hubIN6thrust24THRUST_300001_SM_1000_NS6detail15normal_iteratorINS6_10device_ptrIiEEEEE9Policy600ESB_PNS0_8NullTypeESB_SF_j14lex_comparatoriSE_EEvbT0_T1_T2_T3_T4_PT6_PT7_T5_NS1_7vsmem_tEE19static_temp_storage;
	add.s32 	%r5, %r14387, %r14386;
	st.shared.u32 	[%r5], %r14367;
	st.shared.u32 	[%r5+128], %r14368;
	st.shared.u32 	[%r5+256], %r14369;
	st.shared.u32 	[%r5+384], %r14370;
	st.shared.u32 	[%r5+512], %r14371;
	st.shared.u32 	[%r5+640], %r14372;
	st.shared.u32 	[%r5+768], %r14373;
	st.shared.u32 	[%r5+896], %r14374;
	st.shared.u32 	[%r5+1024], %r14375;
	st.shared.u32 	[%r5+1152], %r14376;
	st.shared.u32 	[%r5+1280], %r14377;
	st.shared.u32 	[%r5+1408], %r14378;
	st.shared.u32 	[%r5+1536], %r14379;
	st.shared.u32 	[%r5+1664], %r14380;
	st.shared.u32 	[%r5+1792], %r14381;
	st.shared.u32 	[%r5+1920], %r14382;
	st.shared.u32 	[%r5+2048], %r14383;
	bar.warp.sync 	-1;
	shl.b32 	%r14388, %r14363, 6;
	add.s32 	%r6, %r5, %r14388;
	ld.shared.u32 	%r20615, [%r6];
	ld.shared.u32 	%r20527, [%r6+4];
	ld.shared.u32 	%r20526, [%r6+8];
	ld.shared.u32 	%r20538, [%r6+12];
	ld.shared.u32 	%r20537, [%r6+16];
	ld.shared.u32 	%r20549, [%r6+20];
	ld.shared.u32 	%r20548, [%r6+24];
	ld.shared.u32 	%r20560, [%r6+28];
	ld.shared.u32 	%r20559, [%r6+32];
	ld.shared.u32 	%r20571, [%r6+36];
	ld.shared.u32 	%r20570, [%r6+40];
	ld.shared.u32 	%r20582, [%r6+44];
	ld.shared.u32 	%r20581, [%r6+48];
	ld.shared.u32 	%r20593, [%r6+52];
	ld.shared.u32 	%r20592, [%r6+56];
	ld.shared.u32 	%r20604, [%r6+60];
	ld.shared.u32 	%r20779, [%r6+64];
	bar.sync 	0;
	// begin inline asm
	griddepcontrol.launch_dependents;
	// end inline asm
	max.s32 	%r14389, %r20527, %r20615;
	cvt.rn.f32.s32 	%f3888, %r14389;
	setp.lt.s32 	%p2107, %r14389, 1;
	mul.f32 	%f3889, %f3888, 0f4B000000;
	selp.f32 	%f3890, %f3889, %f3888, %p2107;
	selp.f32 	%f3891, 0fC1B80000, 0f00000000, %p2107;
	mov.b32 	%r14390, %f3890;
	add.s32 	%r14391, %r14390, -1059760811;
	and.b32  	%r14392, %r14391, -8388608;
	sub.s32 	%r14393, %r14390, %r14392;
	mov.b32 	%f3892, %r14393;
	cvt.rn.f32.s32 	%f3893, %r14392;
	fma.rn.f32 	%f3894, %f3893, 0f34000000, %f3891;
	add.f32 	%f3895, %f3892, 0fBF800000;
	fma.rn.f32 	%f3896, %f3895, 0fBE055027, 0f3E1039F6;
	fma.rn.f32 	%f3897, %f3896, %f3895, 0fBDF8CDCC;
	fma.rn.f32 	%f3898, %f3897, %f3895, 0f3E0F2955;
	fma.rn.f32 	%f3899, %f3898, %f3895, 0fBE2AD8B9;
	fma.rn.f32 	%f3900, %f3899, %f3895, 0f3E4CED0B;
	fma.rn.f32 	%f3901, %f3900, %f3895, 0fBE7FFF22;
	fma.rn.f32 	%f3902, %f3901, %f3895, 0f3EAAAA78;
	fma.rn.f32 	%f3903, %f3902, %f3895, 0fBF000000;
	mul.f32 	%f3904, %f3895, %f3903;
	fma.rn.f32 	%f3905, %f3904, %f3895, %f3895;
	fma.rn.f32 	%f3906, %f3894, 0f3F317218, %f3905;
	setp.gt.u32 	%p2108, %r14390, 2139095039;
	fma.rn.f32 	%f3907, %f3890, 0f7F800000, 0f7F800000;
	selp.f32 	%f3908, %f3907, %f3906, %p2108;
	setp.eq.f32 	%p2109, %f3890, 0f00000000;
	fma.rn.f32 	%f3909, %f3908, 0f3EDE5BD9, 0f3F800000;
	selp.f32 	%f3910, 0fFF800000, %f3909, %p2109;
	cvt.rzi.u32.f32 	%r24, %f3910;
	setp.eq.s32 	%p2110, %r20527, 0;
	mov.b32 	%r20431, 0;
	@%p2110 bra 	$L__BB2_4;
	mov.b32 	%r20431, 0;
	mov.u32 	%r20430, %r20527;
$L__BB2_3:
	mul.hi.s32 	%r14395, %r20430, 1717986919;
	shr.u32 	%r14396, %r14395, 31;
	shr.s32 	%r14397, %r14395, 2;
	add.s32 	%r29, %r14397, %r14396;
	mul.lo.s32 	%r14398, %r29, 10;
	sub.s32 	%r14399, %r20430, %r14398;
	mad.lo.s32 	%r20431, %r20431, 10, %r14399;
	add.s32 	%r14400, %r20430, 9;
	setp.lt.u32 	%p2111, %r14400, 19;
	mov.u32 	%r20430, %r29;
	@%p2111 bra 	$L__BB2_4;
	bra.uni 	$L__BB2_3;
$L__BB2_4:
	setp.eq.s32 	%p2112, %r20615, 0;
	mov.b32 	%r20434, 0;
	@%p2112 bra 	$L__BB2_7;
	mov.b32 	%r20434, 0;
	mov.u32 	%r20433, %r20615;
$L__BB2_6:
	mul.hi.s32 	%r14403, %r20433, 1717986919;
	shr.u32 	%r14404, %r14403, 31;
	shr.s32 	%r14405, %r14403, 2;
	add.s32 	%r34, %r14405, %r14404;
	mul.lo.s32 	%r14406, %r34, 10;
	sub.s32 	%r14407, %r20433, %r14406;
	mad.lo.s32 	%r20434, %r20434, 10, %r14407;
	add.s32 	%r14408, %r20433, 9;
	setp.lt.u32 	%p2113, %r14408, 19;
	mov.u32 	%r20433, %r34;
	@%p2113 bra 	$L__BB2_7;
	bra.uni 	$L__BB2_6;
$L__BB2_7:
	setp.eq.s32 	%p2114, %r24, 0;
	@%p2114 bra 	$L__BB2_12;
	mov.b32 	%r20435, 0;
$L__BB2_9:
	mul.hi.s32 	%r14410, %r20431, 1717986919;
	shr.u32 	%r14411, %r14410, 31;
	shr.s32 	%r14412, %r14410, 2;
	add.s32 	%r14413, %r14412, %r14411;
	mul.lo.s32 	%r14414, %r14413, 10;
	sub.s32 	%r38, %r20431, %r14414;
	mul.hi.s32 	%r14415, %r20434, 1717986919;
	shr.u32 	%r14416, %r14415, 31;
	shr.s32 	%r14417, %r14415, 2;
	add.s32 	%r14418, %r14417, %r14416;
	mul.lo.s32 	%r14419, %r14418, 10;
	sub.s32 	%r39, %r20434, %r14419;
	setp.eq.s32 	%p2115, %r38, %r39;
	@%p2115 bra 	$L__BB2_11;
	setp.gt.s32 	%p2116, %r38, %r39;
	selp.b32 	%r40, %r20527, %r20615, %p2116;
	selp.b32 	%r20615, %r20615, %r20527, %p2116;
	mov.u32 	%r20527, %r40;
	bra.uni 	$L__BB2_12;
$L__BB2_11:
	add.s32 	%r20435, %r20435, 1;
	setp.ne.s32 	%p2117, %r20435, %r24;
	mov.u32 	%r20431, %r14413;
	mov.u32 	%r20434, %r14418;
	@%p2117 bra 	$L__BB2_9;
$L__BB2_12:
	max.s32 	%r14427, %r20538, %r20526;
	cvt.rn.f32.s32 	%f3911, %r14427;
	setp.lt.s32 	%p2118, %r14427, 1;
	mul.f32 	%f3912, %f3911, 0f4B000000;
	selp.f32 	%f3913, %f3912, %f3911, %p2118;
	selp.f32 	%f3914, 0fC1B80000, 0f00000000, %p2118;
	mov.b32 	%r14428, %f3913;
	add.s32 	%r14429, %r14428, -1059760811;
	and.b32  	%r14430, %r14429, -8388608;
	sub.s32 	%r14431, %r14428, %r14430;
	mov.b32 	%f3915, %r14431;
	cvt.rn.f32.s32 	%f3916, %r14430;
	fma.rn.f32 	%f3917, %f3916, 0f34000000, %f3914;
	add.f32 	%f3918, %f3915, 0fBF800000;
	fma.rn.f32 	%f3919, %f3918, 0fBE055027, 0f3E1039F6;
	fma.rn.f32 	%f3920, %f3919, %f3918, 0fBDF8CDCC;
	fma.rn.f32 	%f3921, %f3920, %f3918, 0f3E0F2955;
	fma.rn.f32 	%f3922, %f3921, %f3918, 0fBE2AD8B9;
	fma.rn.f32 	%f3923, %f3922, %f3918, 0f3E4CED0B;
	fma.rn.f32 	%f3924, %f3923, %f3918, 0fBE7FFF22;
	fma.rn.f32 	%f3925, %f3924, %f3918, 0f3EAAAA78;
	fma.rn.f32 	%f3926, %f3925, %f3918, 0fBF000000;
	mul.f32 	%f3927, %f3918, %f3926;
	fma.rn.f32 	%f3928, %f3927, %f3918, %f3918;
	fma.rn.f32 	%f3929, %f3917, 0f3F317218, %f3928;
	setp.gt.u32 	%p2119, %r14428, 2139095039;
	fma.rn.f32 	%f3930, %f3913, 0f7F800000, 0f7F800000;
	selp.f32 	%f3931, %f3930, %f3929, %p2119;
	setp.eq.f32 	%p2120, %f3913, 0f00000000;
	fma.rn.f32 	%f3932, %f3931, 0f3EDE5BD9, 0f3F800000;
	selp.f32 	%f3933, 0fFF800000, %f3932, %p2120;
	cvt.rzi.u32.f32 	%r47, %f3933;
	setp.eq.s32 	%p2121, %r20538, 0;
	mov.b32 	%r20442, 0;
	@%p2121 bra 	$L__BB2_15;
	mov.b32 	%r20442, 0;
	mov.u32 	%r20440, %r20538;
$L__BB2_14:
	mul.hi.s32 	%r14433, %r20440, 1717986919;
	shr.u32 	%r14434, %r14433, 31;
	shr.s32 	%r14435, %r14433, 2;
	add.s32 	%r51, %r14435, %r14434;
	mul.lo.s32 	%r14436, %r51, 10;
	sub.s32 	%r14437, %r20440, %r14436;
	mad.lo.s32 	%r20442, %r20442, 10, %r14437;
	add.s32 	%r14438, %r20440, 9;
	setp.gt.u32 	%p2122, %r14438, 18;
	mov.u32 	%r20440, %r51;
	@%p2122 bra 	$L__BB2_14;
$L__BB2_15:
	setp.eq.s32 	%p2123, %r20526, 0;
	mov.b32 	%r20445, 0;
	@%p2123 bra 	$L__BB2_18;
	mov.b32 	%r20445, 0;
	mov.u32 	%r20443, %r20526;
$L__BB2_17:
	mul.hi.s32 	%r14441, %r20443, 1717986919;
	shr.u32 	%r14442, %r14441, 31;
	shr.s32 	%r14443, %r14441, 2;
	add.s32 	%r56, %r14443, %r14442;
	mul.lo.s32 	%r14444, %r56, 10;
	sub.s32 	%r14445, %r20443, %r14444;
	mad.lo.s32 	%r20445, %r20445, 10, %r14445;
	add.s32 	%r14446, %r20443, 9;
	setp.gt.u32 	%p2124, %r14446, 18;
	mov.u32 	%r20443, %r56;
	@%p2124 bra 	$L__BB2_17;
$L__BB2_18:
	setp.eq.s32 	%p2125, %r47, 0;
	@%p2125 bra 	$L__BB2_23;
	mov.b32 	%r20446, 0;
$L__BB2_20:
	mul.hi.s32 	%r14448, %r20442, 1717986919;
	shr.u32 	%r14449, %r14448, 31;
	shr.s32 	%r14450, %r14448, 2;
	add.s32 	%r14451, %r14450, %r14449;
	mul.lo.s32 	%r14452, %r14451, 10;
	sub.s32 	%r61, %r20442, %r14452;
	mul.hi.s32 	%r14453, %r20445, 1717986919;
	shr.u32 	%r14454, %r14453, 31;
	shr.s32 	%r14455, %r14453, 2;
	add.s32 	%r14456, %r14455, %r14454;
	mul.lo.s32 	%r14457, %r14456, 10;
	sub.s32 	%r62, %r20445, %r14457;
	setp.eq.s32 	%p2126, %r61, %r62;
	@%p2126 bra 	$L__BB2_22;
	setp.gt.s32 	%p2127, %r61, %r62;
	selp.b32 	%r63, %r20538, %r20526, %p2127;
	selp.b32 	%r20526, %r20526, %r20538, %p2127;
	mov.u32 	%r20538, %r63;
	bra.uni 	$L__BB2_23;
$L__BB2_22:
	add.s32 	%r20446, %r20446, 1;
	setp.ne.s32 	%p2128, %r20446, %r47;
	mov.u32 	%r20442, %r14451;
	mov.u32 	%r20445, %r14456;
	@%p2128 bra 	$L__BB2_20;
$L__BB2_23:
	max.s32 	%r14465, %r20549, %r20537;
	cvt.rn.f32.s32 	%f3934, %r14465;
	setp.lt.s32 	%p2129, %r14465, 1;
	mul.f32 	%f3935, %f3934, 0f4B000000;
	selp.f32 	%f3936, %f3935, %f3934, %p2129;
	selp.f32 	%f3937, 0fC1B80000, 0f00000000, %p2129;
	mov.b32 	%r14466, %f3936;
	add.s32 	%r14467, %r14466, -1059760811;
	and.b32  	%r14468, %r14467, -8388608;
	sub.s32 	%r14469, %r14466, %r14468;
	mov.b32 	%f3938, %r14469;
	cvt.rn.f32.s32 	%f3939, %r14468;
	fma.rn.f32 	%f3940, %f3939, 0f34000000, %f3937;
	add.f32 	%f3941, %f3938, 0fBF800000;
	fma.rn.f32 	%f3942, %f3941, 0fBE055027, 0f3E1039F6;
	fma.rn.f32 	%f3943, %f3942, %f3941, 0fBDF8CDCC;
	fma.rn.f32 	%f3944, %f3943, %f3941, 0f3E0F2955;
	fma.rn.f32 	%f3945, %f3944, %f3941, 0fBE2AD8B9;
	fma.rn.f32 	%f3946, %f3945, %f3941, 0f3E4CED0B;
	fma.rn.f32 	%f3947, %f3946, %f3941, 0fBE7FFF22;
	fma.rn.f32 	%f3948, %f3947, %f3941, 0f3EAAAA78;
	fma.rn.f32 	%f3949, %f3948, %f3941, 0fBF000000;
	mul.f32 	%f3950, %f3941, %f3949;
	fma.rn.f32 	%f3951, %f3950, %f3941, %f3941;
	fma.rn.f32 	%f3952, %f3940, 0f3F317218, %f3951;
	setp.gt.u32 	%p2130, %r14466, 2139095039;
	fma.rn.f32 	%f3953, %f3936, 0f7F800000, 0f7F800000;
	selp.f32 	%f3954, %f3953, %f3952, %p2130;
	setp.eq.f32 	%p2131, %f3936, 0f00000000;
	fma.rn.f32 	%f3955, %f3954, 0f3EDE5BD9, 0f3F800000;
	selp.f32 	%f3956, 0fFF800000, %f3955, %p2131;
	cvt.rzi.u32.f32 	%r70, %f3956;
	setp.eq.s32 	%p2132, %r20549, 0;
	mov.b32 	%r20453, 0;
	@%p2132 bra 	$L__BB2_26;
	mov.b32 	%r20453, 0;
	mov.u32 	%r20451, %r20549;
$L__BB2_25:
	mul.hi.s32 	%r14471, %r20451, 1717986919;
	shr.u32 	%r14472, %r14471, 31;
	shr.s32 	%r14473, %r14471, 2;
	add.s32 	%r74, %r14473, %r14472;
	mul.lo.s32 	%r14474, %r74, 10;
	sub.s32 	%r14475, %r20451, %r14474;
	mad.lo.s32 	%r20453, %r20453, 10, %r14475;
	add.s32 	%r14476, %r20451, 9;
	setp.gt.u32 	%p2133, %r14476, 18;
	mov.u32 	%r20451, %r74;
	@%p2133 bra 	$L__BB2_25;
$L__BB2_26:
	setp.eq.s32 	%p2134, %r20537, 0;
	mov.b32 	%r20456, 0;
	@%p2134 bra 	$L__BB2_29;
	mov.b32 	%r20456, 0;
	mov.u32 	%r20454, %r20537;
$L__BB2_28:
	mul.hi.s32 	%r14479, %r20454, 1717986919;
	shr.u32 	%r14480, %r14479, 31;
	shr.s32 	%r14481, %r14479, 2;
	add.s32 	%r79, %r14481, %r14480;
	mul.lo.s32 	%r14482, %r79, 10;
	sub.s32 	%r14483, %r20454, %r14482;
	mad.lo.s32 	%r20456, %r20456, 10, %r14483;
	add.s32 	%r14484, %r20454, 9;
	setp.gt.u32 	%p2135, %r14484, 18;
	mov.u32 	%r20454, %r79;
	@%p2135 bra 	$L__BB2_28;
$L__BB2_29:
	setp.eq.s32 	%p2136, %r70, 0;
	@%p2136 bra 	$L__BB2_34;
	mov.b32 	%r20457, 0;
$L__BB2_31:
	mul.hi.s32 	%r14486, %r20453, 1717986919;
	shr.u32 	%r14487, %r14486, 31;
	shr.s32 	%r14488, %r14486, 2;
	add.s32 	%r14489, %r14488, %r14487;
	mul.lo.s32 	%r14490, %r14489, 10;
	sub.s32 	%r84, %r20453, %r14490;
	mul.hi.s32 	%r14491, %r20456, 1717986919;
	shr.u32 	%r14492, %r14491, 31;
	shr.s32 	%r14493, %r14491, 2;
	add.s32 	%r14494, %r14493, %r14492;
	mul.lo.s32 	%r14495, %r14494, 10;
	sub.s32 	%r85, %r20456, %r14495;
	setp.eq.s32 	%p2137, %r84, %r85;
	@%p2137 bra 	$L__BB2_33;
	setp.gt.s32 	%p2138, %r84, %r85;
	selp.b32 	%r86, %r20549, %r20537, %p2138;
	selp.b32 	%r20537, %r20537, %r20549, %p2138;
	mov.u32 	%r20549, %r86;
	bra.uni 	$L__BB2_34;
$L__BB2_33:
	add.s32 	%r20457, %r20457, 1;
	setp.ne.s32 	%p2139, %r20457, %r70;
	mov.u32 	%r20453, %r14489;
	mov.u32 	%r20456, %r14494;
	@%p2139 bra 	$L__BB2_31;
$L__BB2_34:
	max.s32 	%r14503, %r20560, %r20548;
	cvt.rn.f32.s32 	%f3957, %r14503;
	setp.lt.s32 	%p2140, %r14503, 1;
	mul.f32 	%f3958, %f3957, 0f4B000000;
	selp.f32 	%f3959, %f3958, %f3957, %p2140;
	selp.f32 	%f3960, 0fC1B80000, 0f00000000, %p2140;
	mov.b32 	%r14504, %f3959;
	add.s32 	%r14505, %r14504, -1059760811;
	and.b32  	%r14506, %r14505, -8388608;
	sub.s32 	%r14507, %r14504, %r14506;
	mov.b32 	%f3961, %r14507;
	cvt.rn.f32.s32 	%f3962, %r14506;
	fma.rn.f32 	%f3963, %f3962, 0f34000000, %f3960;
	add.f32 	%f3964, %f3961, 0fBF800000;
	fma.rn.f32 	%f3965, %f3964, 0fBE055027, 0f3E1039F6;
	fma.rn.f32 	%f3966, %f3965, %f3964, 0fBDF8CDCC;
	fma.rn.f32 	%f3967, %f3966, %f3964, 0f3E0F2955;
	fma.rn.f32 	%f3968, %f3967, %f3964, 0fBE2AD8B9;
	fma.rn.f32 	%f3969, %f3968, %f3964, 0f3E4CED0B;
	fma.rn.f32 	%f3970, %f3969, %f3964, 0fBE7FFF22;
	fma.rn.f32 	%f3971, %f3970, %f3964, 0f3EAAAA78;
	fma.rn.f32 	%f3972, %f3971, %f3964, 0fBF000000;
	mul.f32 	%f3973, %f3964, %f3972;
	fma.rn.f32 	%f3974, %f3973, %f3964, %f3964;
	fma.rn.f32 	%f3975, %f3963, 0f3F317218, %f3974;
	setp.gt.u32 	%p2141, %r14504, 2139095039;
	fma.rn.f32 	%f3976, %f3959, 0f7F800000, 0f7F800000;
	selp.f32 	%f3977, %f3976, %f3975, %p2141;
	setp.eq.f32 	%p2142, %f3959, 0f00000000;
	fma.rn.f32 	%f3978, %f3977, 0f3EDE5BD9, 0f3F800000;
	selp.f32 	%f3979, 0fFF800000, %f3978, %p2142;
	cvt.rzi.u32.f32 	%r93, %f3979;
	setp.eq.s32 	%p2143, %r20560, 0;
	mov.b32 	%r20464, 0;
	@%p2143 bra 	$L__BB2_37;
	mov.b32 	%r20464, 0;
	mov.u32 	%r20462, %r20560;
$L__BB2_36:
	mul.hi.s32 	%r14509, %r20462, 1717986919;
	shr.u32 	%r14510, %r14509, 31;
	shr.s32 	%r14511, %r14509, 2;
	add.s32 	%r97, %r14511, %r14510;
	mul.lo.s32 	%r14512, %r97, 10;
	sub.s32 	%r14513, %r20462, %r14512;
	mad.lo.s32 	%r20464, %r20464, 10, %r14513;
	add.s32 	%r14514, %r20462, 9;
	setp.gt.u32 	%p2144, %r14514, 18;
	mov.u32 	%r20462, %r97;
	@%p2144 bra 	$L__BB2_36;
$L__BB2_37:
	setp.eq.s32 	%p2145, %r20548, 0;
	mov.b32 	%r20467, 0;
	@%p2145 bra 	$L__BB2_40;
	mov.b32 	%r20467, 0;
	mov.u32 	%r20465, %r20548;
$L__BB2_39:
	mul.hi.s32 	%r14517, %r20465, 1717986919;
	shr.u32 	%r14518, %r14517, 31;
	shr.s32 	%r14519, %r14517, 2;
	add.s32 	%r102, %r14519, %r14518;
	mul.lo.s32 	%r14520, %r102, 10;
	sub.s32 	%r14521, %r20465, %r14520;
	mad.lo.s32 	%r20467, %r20467, 10, %r14521;
	add.s32 	%r14522, %r20465, 9;
	setp.gt.u32 	%p2146, %r14522, 18;
	mov.u32 	%r20465, %r102;
	@%p2146 bra 	$L__BB2_39;
$L__BB2_40:
	setp.eq.s32 	%p2147, %r93, 0;
	@%p2147 bra 	$L__BB2_45;
	mov.b32 	%r20468, 0;
$L__BB2_42:
	mul.hi.s32 	%r14524, %r20464, 1717986919;
	shr.u32 	%r14525, %r14524, 31;
	shr.s32 	%r14526, %r14524, 2;
	add.s32 	%r14527, %r14526, %r14525;
	mul.lo.s32 	%r14528, %r14527, 10;
	sub.s32 	%r107, %r20464, %r14528;
	mul.hi.s32 	%r14529, %r20467, 1717986919;
	shr.u32 	%r14530, %r14529, 31;
	shr.s32 	%r14531, %r14529, 2;
	add.s32 	%r14532, %r14531, %r14530;
	mul.lo.s32 	%r14533, %r14532, 10;
	sub.s32 	%r108, %r20467, %r14533;
	setp.eq.s32 	%p2148, %r107, %r108;
	@%p2148 bra 	$L__BB2_44;
	setp.gt.s32 	%p2149, %r107, %r108;
	selp.b32 	%r109, %r20560, %r20548, %p2149;
	selp.b32 	%r20548, %r20548, %r20560, %p2149;
	mov.u32 	%r20560, %r109;
	bra.uni 	$L__BB2_45;
$L__BB2_44:
	add.s32 	%r20468, %r20468, 1;
	setp.ne.s32 	%p2150, %r20468, %r93;
	mov.u32 	%r20464, %r14527;
	mov.u32 	%r20467, %r14532;
	@%p2150 bra 	$L__BB2_42;
$L__BB2_45:
	max.s32 	%r14541, %r20571, %r20559;
	cvt.rn.f32.s32 	%f3980, %r14541;
	setp.lt.s32 	%p2151, %r14541, 1;
	mul.f32 	%f3981, %f3980, 0f4B000000;
	selp.f32 	%f3982, %f3981, %f3980, %p2151;
	selp.f32 	%f3983, 0fC1B80000, 0f00000000, %p2151;
	mov.b32 	%r14542, %f3982;
	add.s32 	%r14543, %r14542, -1059760811;
	and.b32  	%r14544, %r14543, -8388608;
	sub.s32 	%r14545, %r14542, %r14544;
	mov.b32 	%f3984, %r14545;
	cvt.rn.f32.s32 	%f3985, %r14544;
	fma.rn.f32 	%f3986, %f3985, 0f34000000, %f3983;
	add.f32 	%f3987, %f3984, 0fBF800000;
	fma.rn.f32 	%f3988, %f3987, 0fBE055027, 0f3E1039F6;
	fma.rn.f32 	%f3989, %f3988, %f3987, 0fBDF8CDCC;
	fma.rn.f32 	%f3990, %f3989, %f3987, 0f3E0F2955;
	fma.rn.f32 	%f3991, %f3990, %f3987, 0fBE2AD8B9;
	fma.rn.f32 	%f3992, %f3991, %f3987, 0f3E4CED0B;
	fma.rn.f32 	%f3993, %f3992, %f3987, 0fBE7FFF22;
	fma.rn.f32 	%f3994, %f3993, %f3987, 0f3EAAAA78;
	fma.rn.f32 	%f3995, %f3994, %f3987, 0fBF000000;
	mul.f32 	%f3996, %f3987, %f3995;
	fma.rn.f32 	%f3997, %f3996, %f3987, %f3987;
	fma.rn.f32 	%f3998, %f3986, 0f3F317218, %f3997;
	setp.gt.u32 	%p2152, %r14542, 2139095039;
	fma.rn.f32 	%f3999, %f3982, 0f7F800000, 0f7F800000;
	selp.f32 	%f4000, %f3999, %f3998, %p2152;
	setp.eq.f32 	%p2153, %f3982, 0f00000000;
	fma.rn.f32 	%f4001, %f4000, 0f3EDE5BD9, 0f3F800000;
	selp.f32 	%f4002, 0fFF800000, %f4001, %p2153;
	cvt.rzi.u32.f32 	%r116, %f4002;
	setp.eq.s32 	%p2154, %r20571, 0;
	mov.b32 	%r20475, 0;
	@%p2154 bra 	$L__BB2_48;
	mov.b32 	%r20475, 0;
	mov.u32 	%r20473, %r20571;
$L__BB2_47:
	mul.hi.s32 	%r14547, %r20473, 1717986919;
	shr.u32 	%r14548, %r14547, 31;
	shr.s32 	%r14549, %r14547, 2;
	add.s32 	%r120, %r14549, %r14548;
	mul.lo.s32 	%r14550, %r120, 10;
	sub.s32 	%r14551, %r20473, %r14550;
	mad.lo.s32 	%r20475, %r20475, 10, %r14551;
	add.s32 	%r14552, %r20473, 9;
	setp.gt.u32 	%p2155, %r14552, 18;
	mov.u32 	%r20473, %r120;
	@%p2155 bra 	$L__BB2_47;
$L__BB2_48:
	setp.eq.s32 	%p2156, %r20559, 0;
	mov.b32 	%r20478, 0;
	@%p2156 bra 	$L__BB2_51;
	mov.b32 	%r20478, 0;
	mov.u32 	%r20476, %r20559;
$L__BB2_50:
	mul.hi.s32 	%r14555, %r20476, 1717986919;
	shr.u32 	%r14556, %r14555, 31;
	shr.s32 	%r14557, %r14555, 2;
	add.s32 	%r125, %r14557, %r14556;
	mul.lo.s32 	%r14558, %r125, 10;
	sub.s32 	%r14559, %r20476, %r14558;
	mad.lo.s32 	%r20478, %r20478, 10, %r14559;
	add.s32 	%r14560, %r20476, 9;
	setp.gt.u32 	%p2157, %r14560, 18;
	mov.u32 	%r20476, %r125;
	@%p2157 bra 	$L__BB2_50;
$L__BB2_51:
	setp.eq.s32 	%p2158, %r116, 0;
	@%p2158 bra 	$L__BB2_56;
	mov.b32 	%r20479, 0;
$L__BB2_53:
	mul.hi.s32 	%r14562, %r20475, 1717986919;
	shr.u32 	%r14563, %r14562, 31;
	shr.s32 	%r14564, %r14562, 2;
	add.s32 	%r14565, %r14564, %r14563;
	mul.lo.s32 	%r14566, %r14565, 10;
	sub.s32 	%r130, %r20475, %r14566;
	mul.hi.s32 	%r14567, %r20478, 1717986919;
	shr.u32 	%r14568, %r14567, 31;
	shr.s32 	%r14569, %r14567, 2;
	add.s32 	%r14570, %r14569, %r14568;
	mul.lo.s32 	%r14571, %r14570, 10;
	sub.s32 	%r131, %r20478, %r14571;
	setp.eq.s32 	%p2159, %r130, %r131;
	@%p2159 bra 	$L__BB2_55;
	setp.gt.s32 	%p2160, %r130, %r131;
	selp.b32 	%r132, %r20571, %r20559, %p2160;
	selp.b32 	%r20559, %r20559, %r20571, %p2160;
	mov.u32 	%r20571, %r132;
	bra.uni 	$L__BB2_56;
$L__BB2_55:
	add.s32 	%r20479, %r20479, 1;
	setp.ne.s32 	%p2161, %r20479, %r116;
	mov.u32 	%r20475, %r14565;
	mov.u32 	%r20478, %r14570;
	@%p2161 bra 	$L__BB2_53;
$L__BB2_56:
	max.s32 	%r14579, %r20582, %r20570;
	cvt.rn.f32.s32 	%f4003, %r14579;
	setp.lt.s32 	%p2162, %r14579, 1;
	mul.f32 	%f4004, %f4003, 0f4B000000;
	selp.f32 	%f4005, %f4004, %f4003, %p2162;
	selp.f32 	%f4006, 0fC1B80000, 0f00000000, %p2162;
	mov.b32 	%r14580, %f4005;
	add.s32 	%r14581, %r14580, -1059760811;
	and.b32  	%r14582, %r14581, -8388608;
	sub.s32 	%r14583, %r14580, %r14582;
	mov.b32 	%f4007, %r14583;
	cvt.rn.f32.s32 	%f4008, %r14582;
	fma.rn.f32 	%f4009, %f4008, 0f34000000, %f4006;
	add.f32 	%f4010, %f4007, 0fBF800000;
	fma.rn.f32 	%f4011, %f4010, 0fBE055027, 0f3E1039F6;
	fma.rn.f32 	%f4012, %f4011, %f4010, 0fBDF8CDCC;
	fma.rn.f32 	%f4013, %f4012, %f4010, 0f3E0F2955;
	fma.rn.f32 	%f4014, %f4013, %f4010, 0fBE2AD8B9;
	fma.rn.f32 	%f4015, %f4014, %f4010, 0f3E4CED0B;
	fma.rn.f32 	%f4016, %f4015, %f4010, 0fBE7FFF22;
	fma.rn.f32 	%f4017, %f4016, %f4010, 0f3EAAAA78;
	fma.rn.f32 	%f4018, %f4017, %f4010, 0fBF000000;
	mul.f32 	%f4019, %f4010, %f4018;
	fma.rn.f32 	%f4020, %f4019, %f4010, %f4010;
	fma.rn.f32 	%f4021, %f4009, 0f3F317218, %f4020;
	setp.gt.u32 	%p2163, %r14580, 2139095039;
	fma.rn.f32 	%f4022, %f4005, 0f7F800000, 0f7F800000;
	selp.f32 	%f4023, %f4022, %f4021, %p2163;
	setp.eq.f32 	%p2164, %f4005, 0f00000000;
	fma.rn.f32 	%f4024, %f4023, 0f3EDE5BD9, 0f3F800000;
	selp.f32 	%f4025, 0fFF800000, %f4024, %p2164;
	cvt.rzi.u32.f32 	%r139, %f4025;
	setp.eq.s32 	%p2165, %r20582, 0;
	mov.b32 	%r20486, 0;
	@%p2165 bra 	$L__BB2_59;
	mov.b32 	%r20486, 0;
	mov.u32 	%r20484, %r20582;
$L__BB2_58:
	mul.hi.s32 	%r14585, %r20484, 1717986919;
	shr.u32 	%r14586, %r14585, 31;
	shr.s32 	%r14587, %r14585, 2;
	add.s32 	%r143, %r14587, %r14586;
	mul.lo.s32 	%r14588, %r143, 10;
	sub.s32 	%r14589, %r20484, %r14588;
	mad.lo.s32 	%r20486, %r20486, 10, %r14589;
	add.s32 	%r14590, %r20484, 9;
	setp.gt.u32 	%p2166, %r14590, 18;
	mov.u32 	%r20484, %r143;
	@%p2166 bra 	$L__BB2_58;
$L__BB2_59:
	setp.eq.s32 	%p2167, %r20570, 0;
	mov.b32 	%r20489, 0;
	@%p2167 bra 	$L__BB2_62;
	mov.b32 	%r20489, 0;
	mov.u32 	%r20487, %r20570;
$L__BB2_61:
	mul.hi.s32 	%r14593, %r20487, 1717986919;
	shr.u32 	%r14594, %r14593, 31;
	shr.s32 	%r14595, %r14593, 2;
	add.s32 	%r148, %r14595, %r14594;
	mul.lo.s32 	%r14596, %r148, 10;
	sub.s32 	%r14597, %r20487, %r14596;
	mad.lo.s32 	%r20489, %r20489, 10, %r14597;
	add.s32 	%r14598, %r20487, 9;
	setp.gt.u32 	%p2168, %r14598, 18;
	mov.u32 	%r20487, %r148;
	@%p2168 bra 	$L__BB2_61;
$L__BB2_62:
	setp.eq.s32 	%p2169, %r139, 0;
	@%p2169 bra 	$L__BB2_67;
	mov.b32 	%r20490, 0;
$L__BB2_64:
	mul.hi.s32 	%r14600, %r20486, 1717986919;
	shr.u32 	%r14601, %r14600, 31;
	shr.s32 	%r14602, %r14600, 2;
	add.s32 	%r14603, %r14602, %r14601;
	mul.lo.s32 	%r14604, %r14603, 10;
	sub.s32 	%r153, %r20486, %r14604;
	mul.hi.s32 	%r14605, %r20489, 1717986919;
	shr.u32 	%r14606, %r14605, 31;
	shr.s32 	%r14607, %r14605, 2;
	add.s32 	%r14608, %r14607, %r14606;
	mul.lo.s32 	%r14609, %r14608, 10;
	sub.s32 	%r154, %r20489, %r14609;
	setp.eq.s32 	%p2170, %r153, %r154;
	@%p2170 bra 	$L__BB2_66;
	setp.gt.s32 	%p2171, %r153, %r154;
	selp.b32 	%r155, %r20582, %r20570, %p2171;
	selp.b32 	%r20570, %r20570, %r20582, %p2171;
	mov.u32 	%r20582, %r155;
	bra.uni 	$L__BB2_67;
$L__BB2_66:
	add.s32 	%r20490, %r20490, 1;
	setp.ne.s32 	%p2172, %r20490, %r139;
	mov.u32 	%r20486, %r14603;
	mov.u32 	%r20489, %r14608;
	@%p2172 bra 	$L__BB2_64;
$L__BB2_67:
	max.s32 	%r14617, %r20593, %r20581;
	cvt.rn.f32.s32 	%f4026, %r14617;
	setp.lt.s32 	%p2173, %r14617, 1;
	mul.f32 	%f4027, %f4026, 0f4B000000;
	selp.f32 	%f4028, %f4027, %f4026, %p2173;
	selp.f32 	%f4029, 0fC1B80000, 0f00000000, %p2173;
	mov.b32 	%r14618, %f4028;
	add.s32 	%r14619, %r14618, -1059760811;
	and.b32  	%r14620, %r14619, -8388608;
	sub.s32 	%r14621, %r14618, %r14620;
	mov.b32 	%f4030, %r14621;
	cvt.rn.f32.s32 	%f4031, %r14620;
	fma.rn.f32 	%f4032, %f4031, 0f34000000, %f4029;
	add.f32 	%f4033, %f4030, 0fBF800000;
	fma.rn.f32 	%f4034, %f4033, 0fBE055027, 0f3E1039F6;
	fma.rn.f32 	%f4035, %f4034, %f4033, 0fBDF8CDCC;
	fma.rn.f32 	%f4036, %f4035, %f4033, 0f3E0F2955;
	fma.rn.f32 	%f4037, %f4036, %f4033, 0fBE2AD8B9;
	fma.rn.f32 	%f4038, %f4037, %f4033, 0f3E4CED0B;
	fma.rn.f32 	%f4039, %f4038, %f4033, 0fBE7FFF22;
	fma.rn.f32 	%f4040, %f4039, %f4033, 0f3EAAAA78;
	fma.rn.f32 	%f4041, %f4040, %f4033, 0fBF000000;
	mul.f32 	%f4042, %f4033, %f4041;
	fma.rn.f32 	%f4043, %f4042, %f4033, %f4033;
	fma.rn.f32 	%f4044, %f4032, 0f3F317218, %f4043;
	setp.gt.u32 	%p2174, %r14618, 2139095039;
	fma.rn.f32 	%f4045, %f4028, 0f7F800000, 0f7F800000;
	selp.f32 	%f4046, %f4045, %f4044, %p2174;
	setp.eq.f32 	%p2175, %f4028, 0f00000000;
	fma.rn.f32 	%f4047, %f4046, 0f3EDE5BD9, 0f3F800000;
	selp.f32 	%f4048, 0fFF800000, %f4047, %p2175;
	cvt.rzi.u32.f32 	%r162, %f4048;
	setp.eq.s32 	%p2176, %r20593, 0;
	mov.b32 	%r20497, 0;
	@%p2176 bra 	$L__BB2_70;
	mov.b32 	%r20497, 0;
	mov.u32 	%r20495, %r20593;
$L__BB2_69:
	mul.hi.s32 	%r14623, %r20495, 1717986919;
	shr.u32 	%r14624, %r14623, 31;
	shr.s32 	%r14625, %r14623, 2;
	add.s32 	%r166, %r14625, %r14624;
	mul.lo.s32 	%r14626, %r166, 10;
	sub.s32 	%r14627, %r20495, %r14626;
	mad.lo.s32 	%r20497, %r20497, 10, %r14627;
	add.s32 	%r14628, %r20495, 9;
	setp.gt.u32 	%p2177, %r14628, 18;
	mov.u32 	%r20495, %r166;
	@%p2177 bra 	$L__BB2_69;
$L__BB2_70:
	setp.eq.s32 	%p2178, %r20581, 0;
	mov.b32 	%r20500, 0;
	@%p2178 bra 	$L__BB2_73;
	mov.b32 	%r20500, 0;
	mov.u32 	%r20498, %r20581;
$L__BB2_72:
	mul.hi.s32 	%r14631, %r20498, 1717986919;
	shr.u32 	%r14632, %r14631, 31;
	shr.s32 	%r14633, %r14631, 2;
	add.s32 	%r171, %r14633, %r14632;
	mul.lo.s32 	%r14634, %r171, 10;
	sub.s32 	%r14635, %r20498, %r14634;
	mad.lo.s32 	%r20500, %r20500, 10, %r14635;
	add.s32 	%r14636, %r20498, 9;
	setp.gt.u32 	%p2179, %r14636, 18;
	mov.u32 	%r20498, %r171;
	@%p2179 bra 	$L__BB2_72;
$L__BB2_73:
	setp.eq.s32 	%p2180, %r162, 0;
	@%p2180 bra 	$L__BB2_78;
	mov.b32 	%r20501, 0;
$L__BB2_75:
	mul.hi.s32 	%r14638, %r20497, 1717986919;
	shr.u32 	%r14639, %r14638, 31;
	shr.s32 	%r14640, %r14638, 2;
	add.s32 	%r14641, %r14640, %r14639;
	mul.lo.s32 	%r14642, %r14641, 10;
	sub.s32 	%r176, %r20497, %r14642;
	mul.hi.s32 	%r14643, %r20500, 1717986919;
	shr.u32 	%r14644, %r14643, 31;
	shr.s32 	%r14645, %r14643, 2;
	add.s32 	%r14646, %r14645, %r14644;
	mul.lo.s32 	%r14647, %r14646, 10;
	sub.s32 	%r177, %r20500, %r14647;
	setp.eq.s32 	%p2181, %r176, %r177;
	@%p2181 bra 	$L__BB2_77;
	setp.gt.s32 	%p2182, %r176, %r177;
	selp.b32 	%r178, %r20593, %r20581, %p2182;
	selp.b32 	%r20581, %r20581, %r20593, %p2182;
	mov.u32 	%r20593, %r178;
	bra.uni 	$L__BB2_78;
$L__BB2_77:
	add.s32 	%r20501, %r20501, 1;
	setp.ne.s32 	%p2183, %r20501, %r162;
	mov.u32 	%r20497, %r14641;
	mov.u32 	%r20500, %r14646;
	@%p2183 bra 	$L__BB2_75;
$L__BB2_78:
	max.s32 	%r14655, %r20604, %r20592;
	cvt.rn.f32.s32 	%f4049, %r14655;
	setp.lt.s32 	%p2184, %r14655, 1;
	mul.f32 	%f4050, %f4049, 0f4B000000;
	selp.f32 	%f4051, %f4050, %f4049, %p2184;
	selp.f32 	%f4052, 0fC1B80000, 0f00000000, %p2184;
	mov.b32 	%r14656, %f4051;
	add.s32 	%r14657, %r14656, -1059760811;
	and.b32  	%r14658, %r14657, -8388608;
	sub.s32 	%r14659, %r14656, %r14658;
	mov.b32 	%f4053, %r14659;
	cvt.rn.f32.s32 	%f4054, %r14658;
	fma.rn.f32 	%f4055, %f4054, 0f34000000, %f4052;
	add.f32 	%f4056, %f4053, 0fBF800000;
	fma.rn.f32 	%f4057, %f4056, 0fBE055027, 0f3E1039F6;
	fma.rn.f32 	%f4058, %f4057, %f4056, 0fBDF8CDCC;
	fma.rn.f32 	%f4059, %f4058, %f4056, 0f3E0F2955;
	fma.rn.f32 	%f4060, %f4059, %f4056, 0fBE2AD8B9;
	fma.rn.f32 	%f4061, %f4060, %f4056, 0f3E4CED0B;
	fma.rn.f32 	%f4062, %f4061, %f4056, 0fBE7FFF22;
	fma.rn.f32 	%f4063, %f4062, %f4056, 0f3EAAAA78;
	fma.rn.f32 	%f4064, %f4063, %f4056, 0fBF000000;
	mul.f32 	%f4065, %f4056, %f4064;
	fma.rn.f32 	%f4066, %f4065, %f4056, %f4056;
	fma.rn.f32 	%f4067, %f4055, 0f3F317218, %f4066;
	setp.gt.u32 	%p2185, %r14656, 2139095039;
	fma.rn.f32 	%f4068, %f4051, 0f7F800000, 0f7F800000;
	selp.f32 	%f4069, %f4068, %f4067, %p2185;
	setp.eq.f32 	%p2186, %f4051, 0f00000000;
	fma.rn.f32 	%f4070, %f4069, 0f3EDE5BD9, 0f3F800000;
	selp.f32 	%f4071, 0fFF800000, %f4070, %p2186;
	cvt.rzi.u32.f32 	%r185, %f4071;
	setp.eq.s32 	%p2187, %r20604, 0;
	mov.b32 	%r20508, 0;
	@%p2187 bra 	$L__BB2_81;
	mov.b32 	%r20508, 0;
	mov.u32 	%r20506, %r20604;
$L__BB2_80:
	mul.hi.s32 	%r14661, %r20506, 1717986919;
	shr.u32 	%r14662, %r14661, 31;
	shr.s32 	%r14663, %r14661, 2;
	add.s32 	%r189, %r14663, %r14662;
	mul.lo.s32 	%r14664, %r189, 10;
	sub.s32 	%r14665, %r20506, %r14664;
	mad.lo.s32 	%r20508, %r20508, 10, %r14665;
	add.s32 	%r14666, %r20506, 9;
	setp.gt.u32 	%p2188, %r14666, 18;
	mov.u32 	%r20506, %r189;
	@%p2188 bra 	$L__BB2_80;
$L__BB2_81:
	setp.eq.s32 	%p2189, %r20592, 0;
	mov.b32 	%r20511, 0;
	@%p2189 bra 	$L__BB2_84;
	mov.b32 	%r20511, 0;
	mov.u32 	%r20509, %r20592;
$L__BB2_83:
	mul.hi.s32 	%r14669, %r20509, 1717986919;
	shr.u32 	%r14670, %r14669, 31;
	shr.s32 	%r14671, %r14669, 2;
	add.s32 	%r194, %r14671, %r14670;
	mul.lo.s32 	%r14672, %r194, 10;
	sub.s32 	%r14673, %r20509, %r14672;
	mad.lo.s32 	%r20511, %r20511, 10, %r14673;
	add.s32 	%r14674, %r20509, 9;
	setp.gt.u32 	%p2190, %r14674, 18;
	mov.u32 	%r20509, %r194;
	@%p2190 bra 	$L__BB2_83;
$L__BB2_84:
	setp.eq.s32 	%p2191, %r185, 0;
	@%p2191 bra 	$L__BB2_89;
	mov.b32 	%r20512, 0;
$L__BB2_86:
	mul.hi.s32 	%r14676, %r20508, 1717986919;
	shr.u32 	%r14677, %r14676, 31;
	shr.s32 	%r14678, %r14676, 2;
	add.s32 	%r14679, %r14678, %r14677;
	mul.lo.s32 	%r14680, %r14679, 10;
	sub.s32 	%r199, %r20508, %r14680;
	mul.hi.s32 	%r14681, %r20511, 1717986919;
	shr.u32 	%r14682, %r14681, 31;
	shr.s32 	%r14683, %r14681, 2;
	add.s32 	%r14684, %r14683, %r14682;
	mul.lo.s32 	%r14685, %r14684, 10;
	sub.s32 	%r200, %r20511, %r14685;
	setp.eq.s32 	%p2192, %r199, %r200;
	@%p2192 bra 	$L__BB2_88;
	setp.gt.s32 	%p2193, %r199, %r200;
	selp.b32 	%r201, %r20604, %r20592, %p2193;
	selp.b32 	%r20592, %r20592, %r20604, %p2193;
	mov.u32 	%r20604, %r201;
	bra.uni 	$L__BB2_89;
$L__BB2_88:
	add.s32 	%r20512, %r20512, 1;
	setp.ne.s32 	%p2194, %r20512, %r185;
	mov.u32 	%r20508, %r14679;
	mov.u32 	%r20511, %r14684;
	@%p2194 bra 	$L__BB2_86;
$L__BB2_89:
	max.s32 	%r14693, %r20526, %r20527;
	cvt.rn.f32.s32 	%f4072, %r14693;
	setp.lt.s32 	%p2195, %r14693, 1;
	mul.f32 	%f4073, %f4072, 0f4B000000;
	selp.f32 	%f4074, %f4073, %f4072, %p2195;
	selp.f32 	%f4075, 0fC1B80000, 0f00000000, %p2195;
	mov.b32 	%r14694, %f4074;
	add.s32 	%r14695, %r14694, -1059760811;
	and.b32  	%r14696, %r14695, -8388608;
	sub.s32 	%r14697, %r14694, %r14696;
	mov.b32 	%f4076, %r14697;
	cvt.rn.f32.s32 	%f4077, %r14696;
	fma.rn.f32 	%f4078, %f4077, 0f34000000, %f4075;
	add.f32 	%f4079, %f4076, 0fBF800000;
	fma.rn.f32 	%f4080, %f4079, 0fBE055027, 0f3E1039F6;
	fma.rn.f32 	%f4081, %f4080, %f4079, 0fBDF8CDCC;
	fma.rn.f32 	%f4082, %f4081, %f4079, 0f3E0F2955;
	fma.rn.f32 	%f4083, %f4082, %f4079, 0fBE2AD8B9;
	fma.rn.f32 	%f4084, %f4083, %f4079, 0f3E4CED0B;
	fma.rn.f32 	%f4085, %f4084, %f4079, 0fBE7FFF22;
	fma.rn.f32 	%f4086, %f4085, %f4079, 0f3EAAAA78;
	fma.rn.f32 	%f4087, %f4086, %f4079, 0fBF000000;
	mul.f32 	%f4088, %f4079, %f4087;
	fma.rn.f32 	%f4089, %f4088, %f4079, %f4079;
	fma.rn.f32 	%f4090, %f4078, 0f3F317218, %f4089;
	setp.gt.u32 	%p2196, %r14694, 2139095039;
	fma.rn.f32 	%f4091, %f4074, 0f7F800000, 0f7F800000;
	selp.f32 	%f4092, %f4091, %f4090, %p2196;
	setp.eq.f32 	%p2197, %f4074, 0f00000000;
	fma.rn.f32 	%f4093, %f4092, 0f3EDE5BD9, 0f3F800000;
	selp.f32 	%f4094, 0fFF800000, %f4093, %p2197;
	cvt.rzi.u32.f32 	%r208, %f4094;
	setp.eq.s32 	%p2198, %r20526, 0;
	mov.b32 	%r20519, 0;
	@%p2198 bra 	$L__BB2_92;
	mov.b32 	%r20519, 0;
	mov.u32 	%r20517, %r20526;
$L__BB2_91:
	mul.hi.s32 	%r14699, %r20517, 1717986919;
	shr.u32 	%r14700, %r14699, 31;
	shr.s32 	%r14701, %r14699, 2;
	add.s32 	%r212, %r14701, %r14700;
	mul.lo.s32 	%r14702, %r212, 10;
	sub.s32 	%r14703, %r20517, %r14702;
	mad.lo.s32 	%r20519, %r20519, 10, %r14703;
	add.s32 	%r14704, %r20517, 9;
	setp.gt.u32 	%p2199, %r14704, 18;
	mov.u32 	%r20517, %r212;
	@%p2199 bra 	$L__BB2_91;
$L__BB2_92:
	setp.eq.s32 	%p2200, %r20527, 0;
	mov.b32 	%r20522, 0;
	@%p2200 bra 	$L__BB2_95;
	mov.b32 	%r20522, 0;
	mov.u32 	%r20520, %r20527;
$L__BB2_94:
	mul.hi.s32 	%r14707, %r20520, 1717986919;
	shr.u32 	%r14708, %r14707, 31;
	shr.s32 	%r14709, %r14707, 2;
	add.s32 	%r217, %r14709, %r14708;
	mul.lo.s32 	%r14710, %r217, 10;
	sub.s32 	%r14711, %r20520, %r14710;
	mad.lo.s32 	%r20522, %r20522, 10, %r14711;
	add.s32 	%r14712, %r20520, 9;
	setp.gt.u32 	%p2201, %r14712, 18;
	mov.u32 	%r20520, %r217;
	@%p2201 bra 	$L__BB2_94;
$L__BB2_95:
	setp.eq.s32 	%p2202, %r208, 0;
	@%p2202 bra 	$L__BB2_100;
	mov.b32 	%r20523, 0;
$L__BB2_97:
	mul.hi.s32 	%r14714, %r20519, 1717986919;
	shr.u32 	%r14715, %r14714, 31;
	shr.s32 	%r14716, %r14714, 2;
	add.s32 	%r14717, %r14716, %r14715;
	mul.lo.s32 	%r14718, %r14717, 10;
	sub.s32 	%r222, %r20519, %r14718;
	mul.hi.s32 	%r14719, %r20522, 1717986919;
	shr.u32 	%r14720, %r14719, 31;
	shr.s32 	%r14721, %r14719, 2;
	add.s32 	%r14722, %r14721, %r14720;
	mul.lo.s32 	%r14723, %r14722, 10;
	sub.s32 	%r223, %r20522, %r14723;
	setp.eq.s32 	%p2203, %r222, %r223;
	@%p2203 bra 	$L__BB2_99;
	setp.gt.s32 	%p2204, %r222, %r223;
	selp.b32 	%r224, %r20526, %r20527, %p2204;
	selp.b32 	%r20527, %r20527, %r20526, %p2204;
	mov.u32 	%r20526, %r224;
	bra.uni 	$L__BB2_100;
$L__BB2_99:
	add.s32 	%r20523, %r20523, 1;
	setp.ne.s32 	%p2205, %r20523, %r208;
	mov.u32 	%r20519, %r14717;
	mov.u32 	%r20522, %r14722;
	@%p2205 bra 	$L__BB2_97;
$L__BB2_100:
	max.s32 	%r14731, %r20537, %r20538;
	cvt.rn.f32.s32 	%f4095, %r14731;
	setp.lt.s32 	%p2206, %r14731, 1;
	mul.f32 	%f4096, %f4095, 0f4B000000;
	selp.f32 	%f4097, %f4096, %f4095, %p2206;
	selp.f32 	%f4098, 0fC1B80000, 0f00000000, %p2206;
	mov.b32 	%r14732, %f4097;
	add.s32 	%r14733, %r14732, -1059760811;
	and.b32  	%r14734, %r14733, -8388608;
	sub.s32 	%r14735, %r14732, %r14734;
	mov.b32 	%f4099, %r14735;
	cvt.rn.f32.s32 	%f4100, %r14734;
	fma.rn.f32 	%f4101, %f4100, 0f34000000, %f4098;
	add.f32 	%f4102, %f4099, 0fBF800000;
	fma.rn.f32 	%f4103, %f4102, 0fBE055027, 0f3E1039F6;
	fma.rn.f32 	%f4104, %f4103, %f4102, 0fBDF8CDCC;
	fma.rn.f32 	%f4105, %f4104, %f4102, 0f3E0F2955;
	fma.rn.f32 	%f4106, %f4105, %f4102, 0fBE2AD8B9;
	fma.rn.f32 	%f4107, %f4106, %f4102, 0f3E4CED0B;
	fma.rn.f32 	%f4108, %f4107, %f4102, 0fBE7FFF22;
	fma.rn.f32 	%f4109, %f4108, %f4102, 0f3EAAAA78;
	fma.rn.f32 	%f4110, %f4109, %f4102, 0fBF000000;
	mul.f32 	%f4111, %f4102, %f4110;
	fma.rn.f32 	%f4112, %f4111, %f4102, %f4102;
	fma.rn.f32 	%f4113, %f4101, 0f3F317218, %f4112;
	setp.gt.u32 	%p2207, %r14732, 2139095039;
	fma.rn.f32 	%f4114, %f4097, 0f7F800000, 0f7F800000;
	selp.f32 	%f4115, %f4114, %f4113, %p2207;
	setp.eq.f32 	%p2208, %f4097, 0f00000000;
	fma.rn.f32 	%f4116, %f4115, 0f3EDE5BD9, 0f3F800000;
	selp.f32 	%f4117, 0fFF800000, %f4116, %p2208;
	cvt.rzi.u32.f32 	%r231, %f4117;
	setp.eq.s32 	%p2209, %r20537, 0;
	mov.b32 	%r20530, 0;
	@%p2209 bra 	$L__BB2_103;
	mov.b32 	%r20530, 0;
	mov.u32 	%r20528, %r20537;
$L__BB2_102:
	mul.hi.s32 	%r14737, %r20528, 1717986919;
	shr.u32 	%r14738, %r14737, 31;
	shr.s32 	%r14739, %r14737, 2;
	add.s32 	%r235, %r14739, %r14738;
	mul.lo.s32 	%r14740, %r235, 10;
	sub.s32 	%r14741, %r20528, %r14740;
	mad.lo.s32 	%r20530, %r20530, 10, %r14741;
	add.s32 	%r14742, %r20528, 9;
	setp.gt.u32 	%p2210, %r14742, 18;
	mov.u32 	%r20528, %r235;
	@%p2210 bra 	$L__BB2_102;
$L__BB2_103:
	setp.eq.s32 	%p2211, %r20538, 0;
	mov.b32 	%r20533, 0;
	@%p2211 bra 	$L__BB2_106;
	mov.b32 	%r20533, 0;
	mov.u32 	%r20531, %r20538;
$L__BB2_105:
	mul.hi.s32 	%r14745, %r20531, 1717986919;
	shr.u32 	%r14746, %r14745, 31;
	shr.s32 	%r14747, %r14745, 2;
	add.s32 	%r240, %r14747, %r14746;
	mul.lo.s32 	%r14748, %r240, 10;
	sub.s32 	%r14749, %r20531, %r14748;
	mad.lo.s32 	%r20533, %r20533, 10, %r14749;
	add.s32 	%r14750, %r20531, 9;
	setp.gt.u32 	%p2212, %r14750, 18;
	mov.u32 	%r20531, %r240;
	@%p2212 bra 	$L__BB2_105;
$L__BB2_106:
	setp.eq.s32 	%p2213, %r231, 0;
	@%p2213 bra 	$L__BB2_111;
	mov.b32 	%r20534, 0;
$L__BB2_108:
	mul.hi.s32 	%r14752, %r20530, 1717986919;
	shr.u32 	%r14753, %r14752, 31;
	shr.s32 	%r14754, %r14752, 2;
	add.s32 	%r14755, %r14754, %r14753;
	mul.lo.s32 	%r14756, %r14755, 10;
	sub.s32 	%r245, %r20530, %r14756;
	mul.hi.s32 	%r14757, %r20533, 1717986919;
	shr.u32 	%r14758, %r14757, 31;
	shr.s32 	%r14759, %r14757, 2;
	add.s32 	%r14760, %r14759, %r14758;
	mul.lo.s32 	%r14761, %r14760, 10;
	sub.s32 	%r246, %r20533, %r14761;
	setp.eq.s32 	%p2214, %r245, %r246;
	@%p2214 bra 	$L__BB2_110;
	setp.gt.s32 	%p2215, %r245, %r246;
	selp.b32 	%r247, %r20537, %r20538, %p2215;
	selp.b32 	%r20538, %r20538, %r20537, %p2215;
	mov.u32 	%r20537, %r247;
	bra.uni 	$L__BB2_111;
$L__BB2_110:
	add.s32 	%r20534, %r20534, 1;
	setp.ne.s32 	%p2216, %r20534, %r231;
	mov.u32 	%r20530, %r14755;
	mov.u32 	%r20533, %r14760;
	@%p2216 bra 	$L__BB2_108;
$L__BB2_111:
	max.s32 	%r14769, %r20548, %r20549;
	cvt.rn.f32.s32 	%f4118, %r14769;
	setp.lt.s32 	%p2217, %r14769, 1;
	mul.f32 	%f4119, %f4118, 0f4B000000;
	selp.f32 	%f4120, %f4119, %f4118, %p2217;
	selp.f32 	%f4121, 0fC1B80000, 0f00000000, %p2217;
	mov.b32 	%r14770, %f4120;
	add.s32 	%r14771, %r14770, -1059760811;
	and.b32  	%r14772, %r14771, -8388608;
	sub.s32 	%r14773, %r14770, %r14772;
	mov.b32 	%f4122, %r14773;
	cvt.rn.f32.s32 	%f4123, %r14772;
	fma.rn.f32 	%f4124, %f4123, 0f34000000, %f4121;
	add.f32 	%f4125, %f4122, 0fBF800000;
	fma.rn.f32 	%f4126, %f4125, 0fBE055027, 0f3E1039F6;
	fma.rn.f32 	%f4127, %f4126, %f4125, 0fBDF8CDCC;
	fma.rn.f32 	%f4128, %f4127, %f4125, 0f3E0F2955;
	fma.rn.f32 	%f4129, %f4128, %f4125, 0fBE2AD8B9;
	fma.rn.f32 	%f4130, %f4129, %f4125, 0f3E4CED0B;
	fma.rn.f32 	%f4131, %f4130, %f4125, 0fBE7FFF22;
	fma.rn.f32 	%f4132, %f4131, %f4125, 0f3EAAAA78;
	fma.rn.f32 	%f4133, %f4132, %f4125, 0fBF000000;
	mul.f32 	%f4134, %f4125, %f4133;
	fma.rn.f32 	%f4135, %f4134, %f4125, %f4125;
	fma.rn.f32 	%f4136, %f4124, 0f3F317218, %f4135;
	setp.gt.u32 	%p2218, %r14770, 2139095039;
	fma.rn.f32 	%f4137, %f4120, 0f7F800000, 0f7F800000;
	selp.f32 	%f4138, %f4137, %f4136, %p2218;
	setp.eq.f32 	%p2219, %f4120, 0f00000000;
	fma.rn.f32 	%f4139, %f4138, 0f3EDE5BD9, 0f3F800000;
	selp.f32 	%f4140, 0fFF800000, %f4139, %p2219;
	cvt.rzi.u32.f32 	%r254, %f4140;
	setp.eq.s32 	%p2220, %r20548, 0;
	mov.b32 	%r20541, 0;
	@%p2220 bra 	$L__BB2_114;
	mov.b32 	%r20541, 0;
	mov.u32 	%r20539, %r20548;
$L__BB2_113:
	mul.hi.s32 	%r14775, %r20539, 1717986919;
	shr.u32 	%r14776, %r14775, 31;
	shr.s32 	%r14777, %r14775, 2;
	add.s32 	%r258, %r14777, %r14776;
	mul.lo.s32 	%r14778, %r258, 10;
	sub.s32 	%r14779, %r20539, %r14778;
	mad.lo.s32 	%r20541, %r20541, 10, %r14779;
	add.s32 	%r14780, %r20539, 9;
	setp.gt.u32 	%p2221, %r14780, 18;
	mov.u32 	%r20539, %r258;
	@%p2221 bra 	$L__BB2_113;
$L__BB2_114:
	setp.eq.s32 	%p2222, %r20549, 0;
	mov.b32 	%r20544, 0;
	@%p2222 bra 	$L__BB2_117;
	mov.b32 	%r20544, 0;
	mov.u32 	%r20542, %r20549;
$L__BB2_116:
	mul.hi.s32 	%r14783, %r20542, 1717986919;
	shr.u32 	%r14784, %r14783, 31;
	shr.s32 	%r14785, %r14783, 2;
	add.s32 	%r263, %r14785, %r14784;
	mul.lo.s32 	%r14786, %r263, 10;
	sub.s32 	%r14787, %r20542, %r14786;
	mad.lo.s32 	%r20544, %r20544, 10, %r14787;
	add.s32 	%r14788, %r20542, 9;
	setp.gt.u32 	%p2223, %r14788, 18;
	mov.u32 	%r20542, %r263;
	@%p2223 bra 	$L__BB2_116;
$L__BB2_117:
	setp.eq.s32 	%p2224, %r254, 0;
	@%p2224 bra 	$L__BB2_122;
	mov.b32 	%r20545, 0;
$L__BB2_119:
	mul.hi.s32 	%r14790, %r20541, 1717986919;
	shr.u32 	%r14791, %r14790, 31;
	shr.s32 	%r14792, %r14790, 2;
	add.s32 	%r14793, %r14792, %r14791;
	mul.lo.s32 	%r14794, %r14793, 10;
	sub.s32 	%r268, %r20541, %r14794;
	mul.hi.s32 	%r14795, %r20544, 1717986919;
	shr.u32 	%r14796, %r14795, 31;
	shr.s32 	%r14797, %r14795, 2;
	add.s32 	%r14798, %r14797, %r14796;
	mul.lo.s32 	%r14799, %r14798, 10;
	sub.s32 	%r269, %r20544, %r14799;
	setp.eq.s32 	%p2225, %r268, %r269;
	@%p2225 bra 	$L__BB2_121;
	setp.gt.s32 	%p2226, %r268, %r269;
	selp.b32 	%r270, %r20548, %r20549, %p2226;
	selp.b32 	%r20549, %r20549, %r20548, %p2226;
	mov.u32 	%r20548, %r270;
	bra.uni 	$L__BB2_122;
$L__BB2_121:
	add.s32 	%r20545, %r20545, 1;
	setp.ne.s32 	%p2227, %r20545, %r254;
	mov.u32 	%r20541, %r14793;
	mov.u32 	%r20544, %r14798;
	@%p2227 bra 	$L__BB2_119;
$L__BB2_122:
	max.s32 	%r14807, %r20559, %r20560;
	cvt.rn.f32.s32 	%f4141, %r14807;
	setp.lt.s32 	%p2228, %r14807, 1;
	mul.f32 	%f4142, %f4141, 0f4B000000;
	selp.f32 	%f4143, %f4142, %f4141, %p2228;
	selp.f32 	%f4144, 0fC1B80000, 0f00000000, %p2228;
	mov.b32 	%r14808, %f4143;
	add.s32 	%r14809, %r14808, -1059760811;
	and.b32  	%r14810, %r14809, -8388608;
	sub.s32 	%r14811, %r14808, %r14810;
	mov.b32 	%f4145, %r14811;
	cvt.rn.f32.s32 	%f4146, %r14810;
	fma.rn.f32 	%f4147, %f4146, 0f34000000, %f4144;
	add.f32 	%f4148, %f4145, 0fBF800000;
	fma.rn.f32 	%f4149, %f4148, 0fBE055027, 0f3E1039F6;
	fma.rn.f32 	%f4150, %f4149, %f4148, 0fBDF8CDCC;
	fma.rn.f32 	%f4151, %f4150, %f4148, 0f3E0F2955;
	fma.rn.f32 	%f4152, %f4151, %f4148, 0fBE2AD8B9;
	fma.rn.f32 	%f4153, %f4152, %f4148, 0f3E4CED0B;
	fma.rn.f32 	%f4154, %f4153, %f4148, 0fBE7FFF22;
	fma.rn.f32 	%f4155, %f4154, %f4148, 0f3EAAAA78;
	fma.rn.f32 	%f4156, %f4155, %f4148, 0fBF000000;
	mul.f32 	%f4157, %f4148, %f4156;
	fma.rn.f32 	%f4158, %f4157, %f4148, %f4148;
	fma.rn.f32 	%f4159, %f4147, 0f3F317218, %f4158;
	setp.gt.u32 	%p2229, %r14808, 2139095039;
	fma.rn.f32 	%f4160, %f4143, 0f7F800000, 0f7F800000;
	selp.f32 	%f4161, %f4160, %f4159, %p2229;
	setp.eq.f32 	%p2230, %f4143, 0f00000000;
	fma.rn.f32 	%f4162, %f4161, 0f3EDE5BD9, 0f3F800000;
	selp.f32 	%f4163, 0fFF800000, %f4162, %p2230;
	cvt.rzi.u32.f32 	%r277, %f4163;
	setp.eq.s32 	%p2231, %r20559, 0;
	mov.b32 	%r20552, 0;
	@%p2231 bra 	$L__BB2_125;
	mov.b32 	%r20552, 0;
	mov.u32 	%r20550, %r20559;
$L__BB2_124:
	mul.hi.s32 	%r14813, %r20550, 1717986919;
	shr.u32 	%r14814, %r14813, 31;
	shr.s32 	%r14815, %r14813, 2;
	add.s32 	%r281, %r14815, %r14814;
	mul.lo.s32 	%r14816, %r281, 10;
	sub.s32 	%r14817, %r20550, %r14816;
	mad.lo.s32 	%r20552, %r20552, 10, %r14817;
	add.s32 	%r14818, %r20550, 9;
	setp.gt.u32 	%p2232, %r14818, 18;
	mov.u32 	%r20550, %r281;
	@%p2232 bra 	$L__BB2_124;
$L__BB2_125:
	setp.eq.s32 	%p2233, %r20560, 0;
	mov.b32 	%r20555, 0;
	@%p2233 bra 	$L__BB2_128;
	mov.b32 	%r20555, 0;
	mov.u32 	%r20553, %r20560;
$L__BB2_127:
	mul.hi.s32 	%r14821, %r20553, 1717986919;
	shr.u32 	%r14822, %r14821, 31;
	shr.s32 	%r14823, %r14821, 2;
	add.s32 	%r286, %r14823, %r14822;
	mul.lo.s32 	%r14824, %r286, 10;
	sub.s32 	%r14825, %r20553, %r14824;
	mad.lo.s32 	%r20555, %r20555, 10, %r14825;
	add.s32 	%r14826, %r20553, 9;
	setp.gt.u32 	%p2234, %r14826, 18;
	mov.u32 	%r20553, %r286;
	@%p2234 bra 	$L__BB2_127;
$L__BB2_128:
	setp.eq.s32 	%p2235, %r277, 0;
	@%p2235 bra 	$L__BB2_133;
	mov.b32 	%r20556, 0;
$L__BB2_130:
	mul.hi.s32 	%r14828, %r20552, 1717986919;
	shr.u32 	%r14829, %r14828, 31;
	shr.s32 	%r14830, %r14828, 2;
	add.s32 	%r14831, %r14830, %r14829;
	mul.lo.s32 	%r14832, %r14831, 10;
	sub.s32 	%r291, %r20552, %r14832;
	mul.hi.s32 	%r14833, %r20555, 1717986919;
	shr.u32 	%r14834, %r14833, 31;
	shr.s32 	%r14835, %r14833, 2;
	add.s32 	%r14836, %r14835, %r14834;
	mul.lo.s32 	%r14837, %r14836, 10;
	sub.s32 	%r292, %r20555, %r14837;
	setp.eq.s32 	%p2236, %r291, %r292;
	@%p2236 bra 	$L__BB2_132;
	setp.gt.s32 	%p2237, %r291, %r292;
	selp.b32 	%r293, %r20559, %r20560, %p2237;
	selp.b32 	%r20560, %r20560, %r20559, %p2237;
	mov.u32 	%r20559, %r293;
	bra.uni 	$L__BB2_133;
$L__BB2_132:
	add.s32 	%r20556, %r20556, 1;
	setp.ne.s32 	%p2238, %r20556, %r277;
	mov.u32 	%r20552, %r14831;
	mov.u32 	%r20555, %r14836;
	@%p2238 bra 	$L__BB2_130;
$L__BB2_133:
	max.s32 	%r14845, %r20570, %r20571;
	cvt.rn.f32.s32 	%f4164, %r14845;
	setp.lt.s32 	%p2239, %r14845, 1;
	mul.f32 	%f4165, %f4164, 0f4B000000;
	selp.f32 	%f4166, %f4165, %f4164, %p2239;
	selp.f32 	%f4167, 0fC1B80000, 0f00000000, %p2239;
	mov.b32 	%r14846, %f4166;
	add.s32 	%r14847, %r14846, -1059760811;
	and.b32  	%r14848, %r14847, -8388608;
	sub.s32 	%r14849, %r14846, %r14848;
	mov.b32 	%f4168, %r14849;
	cvt.rn.f32.s32 	%f4169, %r14848;
	fma.rn.f32 	%f4170, %f4169, 0f34000000, %f4167;
	add.f32 	%f4171, %f4168, 0fBF800000;
	fma.rn.f32 	%f4172, %f4171, 0fBE055027, 0f3E1039F6;
	fma.rn.f32 	%f4173, %f4172, %f4171, 0fBDF8CDCC;
	fma.rn.f32 	%f4174, %f4173, %f4171, 0f3E0F2955;
	fma.rn.f32 	%f4175, %f4174, %f4171, 0fBE2AD8B9;
	fma.rn.f32 	%f4176, %f4175, %f4171, 0f3E4CED0B;
	fma.rn.f32 	%f4177, %f4176, %f4171, 0fBE7FFF22;
	fma.rn.f32 	%f4178, %f4177, %f4171, 0f3EAAAA78;
	fma.rn.f32 	%f4179, %f4178, %f4171, 0fBF000000;
	mul.f32 	%f4180, %f4171, %f4179;
	fma.rn.f32 	%f4181, %f4180, %f4171, %f4171;
	fma.rn.f32 	%f4182, %f4170, 0f3F317218, %f4181;
	setp.gt.u32 	%p2240, %r14846, 2139095039;
	fma.rn.f32 	%f4183, %f4166, 0f7F800000, 0f7F800000;
	selp.f32 	%f4184, %f4183, %f4182, %p2240;
	setp.eq.f32 	%p2241, %f4166, 0f00000000;
	fma.rn.f32 	%f4185, %f4184, 0f3EDE5BD9, 0f3F800000;
	selp.f32 	%f4186, 0fFF800000, %f4185, %p2241;
	cvt.rzi.u32.f32 	%r300, %f4186;
	setp.eq.s32 	%p2242, %r20570, 0;
	mov.b32 	%r20563, 0;
	@%p2242 bra 	$L__BB2_136;
	mov.b32 	%r20563, 0;
	mov.u32 	%r20561, %r20570;
$L__BB2_135:
	mul.hi.s32 	%r14851, %r20561, 1717986919;
	shr.u32 	%r14852, %r14851, 31;
	shr.s32 	%r14853, %r14851, 2;
	add.s32 	%r304, %r14853, %r14852;
	mul.lo.s32 	%r14854, %r304, 10;
	sub.s32 	%r14855, %r20561, %r14854;
	mad.lo.s32 	%r20563, %r20563, 10, %r14855;
	add.s32 	%r14856, %r20561, 9;
	setp.gt.u32 	%p2243, %r14856, 18;
	mov.u32 	%r20561, %r304;
	@%p2243 bra 	$L__BB2_135;
$L__BB2_136:
	setp.eq.s32 	%p2244, %r20571, 0;
	mov.b32 	%r20566, 0;
	@%p2244 bra 	$L__BB2_139;
	mov.b32 	%r20566, 0;
	mov.u32 	%r20564, %r20571;
$L__BB2_138:
	mul.hi.s32 	%r14859, %r20564, 1717986919;
	shr.u32 	%r14860, %r14859, 31;
	shr.s32 	%r14861, %r14859, 2;
	add.s32 	%r309, %r14861, %r14860;
	mul.lo.s32 	%r14862, %r309, 10;
	sub.s32 	%r14863, %r20564, %r14862;
	mad.lo.s32 	%r20566, %r20566, 10, %r14863;
	add.s32 	%r14864, %r20564, 9;
	setp.gt.u32 	%p2245, %r14864, 18;
	mov.u32 	%r20564, %r309;
	@%p2245 bra 	$L__BB2_138;
$L__BB2_139:
	setp.eq.s32 	%p2246, %r300, 0;
	@%p2246 bra 	$L__BB2_144;
	mov.b32 	%r20567, 0;
$L__BB2_141:
	mul.hi.s32 	%r14866, %r20563, 1717986919;
	shr.u32 	%r14867, %r14866, 31;
	shr.s32 	%r14868, %r14866, 2;
	add.s32 	%r14869, %r14868, %r14867;
	mul.lo.s32 	%r14870, %r14869, 10;
	sub.s32 	%r314, %r20563, %r14870;
	mul.hi.s32 	%r14871, %r20566, 1717986919;
	shr.u32 	%r14872, %r14871, 31;
	shr.s32 	%r14873, %r14871, 2;
	add.s32 	%r14874, %r14873, %r14872;
	mul.lo.s32 	%r14875, %r14874, 10;
	sub.s32 	%r315, %r20566, %r14875;
	setp.eq.s32 	%p2247, %r314, %r315;
	@%p2247 bra 	$L__BB2_143;
	setp.gt.s32 	%p2248, %r314, %r315;
	selp.b32 	%r316, %r20570, %r20571, %p2248;
	selp.b32 	%r20571, %r20571, %r20570, %p2248;
	mov.u32 	%r20570, %r316;
	bra.uni 	$L__BB2_144;
$L__BB2_143:
	add.s32 	%r20567, %r20567, 1;
	setp.ne.s32 	%p2249, %r20567, %r300;
	mov.u32 	%r20563, %r14869;
	mov.u32 	%r20566, %r14874;
	@%p2249 bra 	$L__BB2_141;
$L__BB2_144:
	max.s32 	%r14883, %r20581, %r20582;
	cvt.rn.f32.s32 	%f4187, %r14883;
	setp.lt.s32 	%p2250, %r14883, 1;
	mul.f32 	%f4188, %f4187, 0f4B000000;
	selp.f32 	%f4189, %f4188, %f4187, %p2250;
	selp.f32 	%f4190, 0fC1B80000, 0f00000000, %p2250;
	mov.b32 	%r14884, %f4189;
	add.s32 	%r14885, %r14884, -1059760811;
	and.b32  	%r14886, %r14885, -8388608;
	sub.s32 	%r14887, %r14884, %r14886;
	mov.b32 	%f4191, %r14887;
	cvt.rn.f32.s32 	%f4192, %r14886;
	fma.rn.f32 	%f4193, %f4192, 0f34000000, %f4190;
	add.f32 	%f4194, %f4191, 0fBF800000;
	fma.rn.f32 	%f4195, %f4194, 0fBE055027, 0f3E1039F6;
	fma.rn.f32 	%f4196, %f4195, %f4194, 0fBDF8CDCC;
	fma.rn.f32 	%f4197, %f4196, %f4194, 0f3E0F2955;
	fma.rn.f32 	%f4198, %f4197, %f4194, 0fBE2AD8B9;
	fma.rn.f32 	%f4199, %f4198, %f4194, 0f3E4CED0B;
	fma.rn.f32 	%f4200, %f4199, %f4194, 0fBE7FFF22;
	fma.rn.f32 	%f4201, %f4200, %f4194, 0f3EAAAA78;
	fma.rn.f32 	%f4202, %f4201, %f4194, 0fBF000000;
	mul.f32 	%f4203, %f4194, %f4202;
	fma.rn.f32 	%f4204, %f4203, %f4194, %f4194;
	fma.rn.f32 	%f4205, %f4193, 0f3F317218, %f4204;
	setp.gt.u32 	%p2251, %r14884, 2139095039;
	fma.rn.f32 	%f4206, %f4189, 0f7F800000, 0f7F800000;
	selp.f32 	%f4207, %f4206, %f4205, %p2251;
	setp.eq.f32 	%p2252, %f4189, 0f00000000;
	fma.rn.f32 	%f4208, %f4207, 0f3EDE5BD9, 0f3F800000;
	selp.f32 	%f4209, 0fFF800000, %f4208, %p2252;
	cvt.rzi.u32.f32 	%r323, %f4209;
	setp.eq.s32 	%p2253, %r20581, 0;
	mov.b32 	%r20574, 0;
	@%p2253 bra 	$L__BB2_147;
	mov.b32 	%r20574, 0;
	mov.u32 	%r20572, %r20581;
$L__BB2_146:
	mul.hi.s32 	%r14889, %r20572, 1717986919;
	shr.u32 	%r14890, %r14889, 31;
	shr.s32 	%r14891, %r14889, 2;
	add.s32 	%r327, %r14891, %r14890;
	mul.lo.s32 	%r14892, %r327, 10;
	sub.s32 	%r14893, %r20572, %r14892;
	mad.lo.s32 	%r20574, %r20574, 10, %r14893;
	add.s32 	%r14894, %r20572, 9;
	setp.gt.u32 	%p2254, %r14894, 18;
	mov.u32 	%r20572, %r327;
	@%p2254 bra 	$L__BB2_146;
$L__BB2_147:
	setp.eq.s32 	%p2255, %r20582, 0;
	mov.b32 	%r20577, 0;
	@%p2255 bra 	$L__BB2_150;
	mov.b32 	%r20577, 0;
	mov.u32 	%r20575, %r20582;
$L__BB2_149:
	mul.hi.s32 	%r14897, %r20575, 1717986919;
	shr.u32 	%r14898, %r14897, 31;
	shr.s32 	%r14899, %r14897, 2;
	add.s32 	%r332, %r14899, %r14898;
	mul.lo.s32 	%r14900, %r332, 10;
	sub.s32 	%r14901, %r20575, %r14900;
	mad.lo.s32 	%r20577, %r20577, 10, %r14901;
	add.s32 	%r14902, %r20575, 9;
	setp.gt.u32 	%p2256, %r14902, 18;
	mov.u32 	%r20575, %r332;
	@%p2256 bra 	$L__BB2_149;
$L__BB2_150:
	setp.eq.s32 	%p2257, %r323, 0;
	@%p2257 bra 	$L__BB2_155;
	mov.b32 	%r20578, 0;
$L__BB2_152:
	mul.hi.s32 	%r14904, %r20574, 1717986919;
	shr.u32 	%r14905, %r14904, 31;
	shr.s32 	%r14906, %r14904, 2;
	add.s32 	%r14907, %r14906, %r14905;
	mul.lo.s32 	%r14908, %r14907, 10;
	sub.s32 	%r337, %r20574, %r14908;
	mul.hi.s32 	%r14909, %r20577, 1717986919;
	shr.u32 	%r14910, %r14909, 31;
	shr.s32 	%r14911, %r14909, 2;
	add.s32 	%r14912, %r14911, %r14910;
	mul.lo.s32 	%r14913, %r14912, 10;
	sub.s32 	%r338, %r20577, %r14913;
	setp.eq.s32 	%p2258, %r337, %r338;
	@%p2258 bra 	$L__BB2_154;
	setp.gt.s32 	%p2259, %r337, %r338;
	selp.b32 	%r339, %r20581, %r20582, %p2259;
	selp.b32 	%r20582, %r20582, %r20581, %p2259;
	mov.u32 	%r20581, %r339;
	bra.uni 	$L__BB2_155;
$L__BB2_154:
	add.s32 	%r20578, %r20578, 1;
	setp.ne.s32 	%p2260, %r20578, %r323;
	mov.u32 	%r20574, %r14907;
	mov.u32 	%r20577, %r14912;
	@%p2260 bra 	$L__BB2_152;
$L__BB2_155:
	max.s32 	%r14921, %r20592, %r20593;
	cvt.rn.f32.s32 	%f4210, %r14921;
	setp.lt.s32 	%p2261, %r14921, 1;
	mul.f32 	%f4211, %f4210, 0f4B000000;
	selp.f32 	%f4212, %f4211, %f4210, %p2261;
	selp.f32 	%f4213, 0fC1B80000, 0f00000000, %p2261;
	mov.b32 	%r14922, %f4212;
	add.s32 	%r14923, %r14922, -1059760811;
	and.b32  	%r14924, %r14923, -8388608;
	sub.s32 	%r14925, %r14922, %r14924;
	mov.b32 	%f4214, %r14925;
	cvt.rn.f32.s32 	%f4215, %r14924;
	fma.rn.f32 	%f4216, %f4215, 0f34000000, %f4213;
	add.f32 	%f4217, %f4214, 0fBF800000;
	fma.rn.f32 	%f4218, %f4217, 0fBE055027, 0f3E1039F6;
	fma.rn.f32 	%f4219, %f4218, %f4217, 0fBDF8CDCC;
	fma.rn.f32 	%f4220, %f4219, %f4217, 0f3E0F2955;
	fma.rn.f32 	%f4221, %f4220, %f4217, 0fBE2AD8B9;
	fma.rn.f32 	%f4222, %f4221, %f4217, 0f3E4CED0B;
	fma.rn.f32 	%f4223, %f4222, %f4217, 0fBE7FFF22;
	fma.rn.f32 	%f4224, %f4223, %f4217, 0f3EAAAA78;
	fma.rn.f32 	%f4225, %f4224, %f4217, 0fBF000000;
	mul.f32 	%f4226, %f4217, %f4225;
	fma.rn.f32 	%f4227, %f4226, %f4217, %f4217;
	fma.rn.f32 	%f4228, %f4216, 0f3F317218, %f4227;
	setp.gt.u32 	%p2262, %r14922, 2139095039;
	fma.rn.f32 	%f4229, %f4212, 0f7F800000, 0f7F800000;
	selp.f32 	%f4230, %f4229, %f4228, %p2262;
	setp.eq.f32 	%p2263, %f4212, 0f00000000;
	fma.rn.f32 	%f4231, %f4230, 0f3EDE5BD9, 0f3F800000;
	selp.f32 	%f4232, 0fFF800000, %f4231, %p2263;
	cvt.rzi.u32.f32 	%r346, %f4232;
	setp.eq.s32 	%p2264, %r20592, 0;
	mov.b32 	%r20585, 0;
	@%p2264 bra 	$L__BB2_158;
	mov.b32 	%r20585, 0;
	mov.u32 	%r20583, %r20592;
$L__BB2_157:
	mul.hi.s32 	%r14927, %r20583, 1717986919;
	shr.u32 	%r14928, %r14927, 31;
	shr.s32 	%r14929, %r14927, 2;
	add.s32 	%r350, %r14929, %r14928;
	mul.lo.s32 	%r14930, %r350, 10;
	sub.s32 	%r14931, %r20583, %r14930;
	mad.lo.s32 	%r20585, %r20585, 10, %r14931;
	add.s32 	%r14932, %r20583, 9;
	setp.gt.u32 	%p2265, %r14932, 18;
	mov.u32 	%r20583, %r350;
	@%p2265 bra 	$L__BB2_157;
$L__BB2_158:
	setp.eq.s32 	%p2266, %r20593, 0;
	mov.b32 	%r20588, 0;
	@%p2266 bra 	$L__BB2_161;
	mov.b32 	%r20588, 0;
	mov.u32 	%r20586, %r20593;
$L__BB2_160:
	mul.hi.s32 	%r14935, %r20586, 1717986919;
	shr.u32 	%r14936, %r14935, 31;
	shr.s32 	%r14937, %r14935, 2;
	add.s32 	%r355, %r14937, %r14936;
	mul.lo.s32 	%r14938, %r355, 10;
	sub.s32 	%r14939, %r20586, %r14938;
	mad.lo.s32 	%r20588, %r20588, 10, %r14939;
	add.s32 	%r14940, %r20586, 9;
	setp.gt.u32 	%p2267, %r14940, 18;
	mov.u32 	%r20586, %r355;
	@%p2267 bra 	$L__BB2_160;
$L__BB2_161:
	setp.eq.s32 	%p2268, %r346, 0;
	@%p2268 bra 	$L__BB2_166;
	mov.b32 	%r20589, 0;
$L__BB2_163:
	mul.hi.s32 	%r14942, %r20585, 1717986919;
	shr.u32 	%r14943, %r14942, 31;
	shr.s32 	%r14944, %r14942, 2;
	add.s32 	%r14945, %r14944, %r14943;
	mul.lo.s32 	%r14946, %r14945, 10;
	sub.s32 	%r360, %r20585, %r14946;
	mul.hi.s32 	%r14947, %r20588, 1717986919;
	shr.u32 	%r14948, %r14947, 31;
	shr.s32 	%r14949, %r14947, 2;
	add.s32 	%r14950, %r14949, %r14948;
	mul.lo.s32 	%r14951, %r14950, 10;
	sub.s32 	%r361, %r20588, %r14951;
	setp.eq.s32 	%p2269, %r360, %r361;
	@%p2269 bra 	$L__BB2_165;
	setp.gt.s32 	%p2270, %r360, %r361;
	selp.b32 	%r362, %r20592, %r20593, %p2270;
	selp.b32 	%r20593, %r20593, %r20592, %p2270;
	mov.u32 	%r20592, %r362;
	bra.uni 	$L__BB2_166;
$L__BB2_165:
	add.s32 	%r20589, %r20589, 1;
	setp.ne.s32 	%p2271, %r20589, %r346;
	mov.u32 	%r20585, %r14945;
	mov.u32 	%r20588, %r14950;
	@%p2271 bra 	$L__BB2_163;
$L__BB2_166:
	max.s32 	%r14959, %r20779, %r20604;
	cvt.rn.f32.s32 	%f4233, %r14959;
	setp.lt.s32 	%p2272, %r14959, 1;
	mul.f32 	%f4234, %f4233, 0f4B000000;
	selp.f32 	%f4235, %f4234, %f4233, %p2272;
	selp.f32 	%f4236, 0fC1B80000, 0f00000000, %p2272;
	mov.b32 	%r14960, %f4235;
	add.s32 	%r14961, %r14960, -1059760811;
	and.b32  	%r14962, %r14961, -8388608;
	sub.s32 	%r14963, %r14960, %r14962;
	mov.b32 	%f4237, %r14963;
	cvt.rn.f32.s32 	%f4238, %r14962;
	fma.rn.f32 	%f4239, %f4238, 0f34000000, %f4236;
	add.f32 	%f4240, %f4237, 0fBF800000;
	fma.rn.f32 	%f4241, %f4240, 0fBE055027, 0f3E1039F6;
	fma.rn.f32 	%f4242, %f4241, %f4240, 0fBDF8CDCC;
	fma.rn.f32 	%f4243, %f4242, %f4240, 0f3E0F2955;
	fma.rn.f32 	%f4244, %f4243, %f4240, 0fBE2AD8B9;
	fma.rn.f32 	%f4245, %f4244, %f4240, 0f3E4CED0B;
	fma.rn.f32 	%f4246, %f4245, %f4240, 0fBE7FFF22;
	fma.rn.f32 	%f4247, %f4246, %f4240, 0f3EAAAA78;
	fma.rn.f32 	%f4248, %f4247, %f4240, 0fBF000000;
	mul.f32 	%f4249, %f4240, %f4248;
	fma.rn.f32 	%f4250, %f4249, %f4240, %f4240;
	fma.rn.f32 	%f4251, %f4239, 0f3F317218, %f4250;
	setp.gt.u32 	%p2273, %r14960, 2139095039;
	fma.rn.f32 	%f4252, %f4235, 0f7F800000, 0f7F800000;
	selp.f32 	%f4253, %f4252, %f4251, %p2273;
	setp.eq.f32 	%p2274, %f4235, 0f00000000;
	fma.rn.f32 	%f4254, %f4253, 0f3EDE5BD9, 0f3F800000;
	selp.f32 	%f4255, 0fFF800000, %f4254, %p2274;
	cvt.rzi.u32.f32 	%r369, %f4255;
	setp.eq.s32 	%p2275, %r20779, 0;
	mov.b32 	%r20596, 0;
	@%p2275 bra 	$L__BB2_169;
	mov.b32 	%r20596, 0;
	mov.u32 	%r20594, %r20779;
$L__BB2_168:
	mul.hi.s32 	%r14965, %r20594, 1717986919;
	shr.u32 	%r14966, %r14965, 31;
	shr.s32 	%r14967, %r14965, 2;
	add.s32 	%r373, %r14967, %r14966;
	mul.lo.s32 	%r14968, %r373, 10;
	sub.s32 	%r14969, %r20594, %r14968;
	mad.lo.s32 	%r20596, %r20596, 10, %r14969;
	add.s32 	%r14970, %r20594, 9;
	setp.gt.u32 	%p2276, %r14970, 18;
	mov.u32 	%r20594, %r373;
	@%p2276 bra 	$L__BB2_168;
$L__BB2_169:
	setp.eq.s32 	%p2277, %r20604, 0;
	mov.b32 	%r20599, 0;
	@%p2277 bra 	$L__BB2_172;
	mov.b32 	%r20599, 0;
	mov.u32 	%r20597, %r20604;
$L__BB2_171:
	mul.hi.s32 	%r14973, %r20597, 1717986919;
	shr.u32 	%r14974, %r14973, 31;
	shr.s32 	%r14975, %r14973, 2;
	add.s32 	%r378, %r14975, %r14974;
	mul.lo.s32 	%r14976, %r378, 10;
	sub.s32 	%r14977, %r20597, %r14976;
	mad.lo.s32 	%r20599, %r20599, 10, %r14977;
	add.s32 	%r14978, %r20597, 9;
	setp.gt.u32 	%p2278, %r14978, 18;
	mov.u32 	%r20597, %r378;
	@%p2278 bra 	$L__BB2_171;
$L__BB2_172:
	setp.eq.s32 	%p2279, %r369, 0;
	@%p2279 bra 	$L__BB2_177;
	mov.b32 	%r20600, 0;
$L__BB2_174:
	mul.hi.s32 	%r14980, %r20596, 1717986919;
	shr.u32 	%r14981, %r14980, 31;
	shr.s32 	%r14982, %r14980, 2;
	add.s32 	%r14983, %r14982, %r14981;
	mul.lo.s32 	%r14984, %r14983, 10;
	sub.s32 	%r383, %r20596, %r14984;
	mul.hi.s32 	%r14985, %r20599, 1717986919;
	shr.u32 	%r14986, %r14985, 31;
	shr.s32 	%r14987, %r14985, 2;
	add.s32 	%r14988, %r14987, %r14986;
	mul.lo.s32 	%r14989, %r14988, 10;
	sub.s32 	%r384, %r20599, %r14989;
	setp.eq.s32 	%p2280, %r383, %r384;
	@%p2280 bra 	$L__BB2_176;
	setp.gt.s32 	%p2281, %r383, %r384;
	selp.b32 	%r385, %r20779, %r20604, %p2281;
	selp.b32 	%r20604, %r20604, %r20779, %p2281;
	mov.u32 	%r20779, %r385;
	bra.uni 	$L__BB2_177;
$L__BB2_176:
	add.s32 	%r20600, %r20600, 1;
	setp.ne.s32 	%p2282, %r20600, %r369;
	mov.u32 	%r20596, %r14983;
	mov.u32 	%r20599, %r14988;
	@%p2282 bra 	$L__BB2_174;
$L__BB2_177:
	max.s32 	%r14997, %r20527, %r20615;
	cvt.rn.f32.s32 	%f4256, %r14997;
	setp.lt.s32 	%p2283, %r14997, 1;
	mul.f32 	%f4257, %f4256, 0f4B000000;
	selp.f32 	%f4258, %f4257, %f4256, %p2283;
	selp.f32 	%f4259, 0fC1B80000, 0f00000000, %p2283;
	mov.b32 	%r14998, %f4258;
	add.s32 	%r14999, %r14998, -1059760811;
	and.b32  	%r15000, %r14999, -8388608;
	sub.s32 	%r15001, %r14998, %r15000;
	mov.b32 	%f4260, %r15001;
	cvt.rn.f32.s32 	%f4261, %r15000;
	fma.rn.f32 	%f4262, %f4261, 0f34000000, %f4259;
	add.f32 	%f4263, %f4260, 0fBF800000;
	fma.rn.f32 	%f4264, %f4263, 0fBE055027, 0f3E1039F6;
	fma.rn.f32 	%f4265, %f4264, %f4263, 0fBDF8CDCC;
	fma.rn.f32 	%f4266, %f4265, %f4263, 0f3E0F2955;
	fma.rn.f32 	%f4267, %f4266, %f4263, 0fBE2AD8B9;
	fma.rn.f32 	%f4268, %f4267, %f4263, 0f3E4CED0B;
	fma.rn.f32 	%f4269, %f4268, %f4263, 0fBE7FFF22;
	fma.rn.f32 	%f4270, %f4269, %f4263, 0f3EAAAA78;
	fma.rn.f32 	%f4271, %f4270, %f4263, 0fBF000000;
	mul.f32 	%f4272, %f4263, %f4271;
	fma.rn.f32 	%f4273, %f4272, %f4263, %f4263;
	fma.rn.f32 	%f4274, %f4262, 0f3F317218, %f4273;
	setp.gt.u32 	%p2284, %r14998, 2139095039;
	fma.rn.f32 	%f4275, %f4258, 0f7F800000, 0f7F800000;
	selp.f32 	%f4276, %f4275, %f4274, %p2284;
	setp.eq.f32 	%p2285, %f4258, 0f00000000;
	fma.rn.f32 	%f4277, %f4276, 0f3EDE5BD9, 0f3F800000;
	selp.f32 	%f4278, 0fFF800000, %f4277, %p2285;
	cvt.rzi.u32.f32 	%r392, %f4278;
	setp.eq.s32 	%p2286, %r20527, 0;
	mov.b32 	%r20607, 0;
	@%p2286 bra 	$L__BB2_180;
	mov.b32 	%r20607, 0;
	mov.u32 	%r20605, %r20527;
$L__BB2_179:
	mul.hi.s32 	%r15003, %r20605, 1717986919;
	shr.u32 	%r15004, %r15003, 31;
	shr.s32 	%r15005, %r15003, 2;
	add.s32 	%r396, %r15005, %r15004;
	mul.lo.s32 	%r15006, %r396, 10;
	sub.s32 	%r15007, %r20605, %r15006;
	mad.lo.s32 	%r20607, %r20607, 10, %r15007;
	add.s32 	%r15008, %r20605, 9;
	setp.gt.u32 	%p2287, %r15008, 18;
	mov.u32 	%r20605, %r396;
	@%p2287 bra 	$L__BB2_179;
$L__BB2_180:
	setp.eq.s32 	%p2288, %r20615, 0;
	mov.b32 	%r20610, 0;
	@%p2288 bra 	$L__BB2_183;
	mov.b32 	%r20610, 0;
	mov.u32 	%r20608, %r20615;
$L__BB2_182:
	mul.hi.s32 	%r15011, %r20608, 1717986919;
	shr.u32 	%r15012, %r15011, 31;
	shr.s32 	%r15013, %r15011, 2;
	add.s32 	%r401, %r15013, %r15012;
	mul.lo.s32 	%r15014, %r401, 10;
	sub.s32 	%r15015, %r20608, %r15014;
	mad.lo.s32 	%r20610, %r20610, 10, %r15015;
	add.s32 	%r15016, %r20608, 9;
	setp.gt.u32 	%p2289, %r15016, 18;
	mov.u32 	%r20608, %r401;
	@%p2289 bra 	$L__BB2_182;
$L__BB2_183:
	setp.eq.s32 	%p2290, %r392, 0;
	@%p2290 bra 	$L__BB2_188;
	mov.b32 	%r20611, 0;
$L__BB2_185:
	mul.hi.s32 	%r15018, %r20607, 1717986919;
	shr.u32 	%r15019, %r15018, 31;
	shr.s32 	%r15020, %r15018, 2;
	add.s32 	%r15021, %r15020, %r15019;
	mul.lo.s32 	%r15022, %r15021, 10;
	sub.s32 	%r406, %r20607, %r15022;
	mul.hi.s32 	%r15023, %r20610, 1717986919;
	shr.u32 	%r15024, %r15023, 31;
	shr.s32 	%r15025, %r15023, 2;
	add.s32 	%r15026, %r15025, %r15024;
	mul.lo.s32 	%r15027, %r15026, 10;
	sub.s32 	%r407, %r20610, %r15027;
	setp.eq.s32 	%p2291, %r406, %r407;
	@%p2291 bra 	$L__BB2_187;
	setp.gt.s32 	%p2292, %r406, %r407;
	selp.b32 	%r408, %r20527, %r20615, %p2292;
	selp.b32 	%r20615, %r20615, %r20527, %p2292;
	mov.u32 	%r20527, %r408;
	bra.uni 	$L__BB2_188;
$L__BB2_187:
	add.s32 	%r20611, %r20611, 1;
	setp.ne.s32 	%p2293, %r20611, %r392;
	mov.u32 	%r20607, %r15021;
	mov.u32 	%r20610, %r15026;
	@%p2293 bra 	$L__BB2_185;
$L__BB2_188:
	max.s32 	%r15035, %r20538, %r20526;
	cvt.rn.f32.s32 	%f4279, %r15035;
	setp.lt.s32 	%p2294, %r15035, 1;
	mul.f32 	%f4280, %f4279, 0f4B000000;
	selp.f32 	%f4281, %f4280, %f4279, %p2294;
	selp.f32 	%f4282, 0fC1B80000, 0f00000000, %p2294;
	mov.b32 	%r15036, %f4281;
	add.s32 	%r15037, %r15036, -1059760811;
	and.b32  	%r15038, %r15037, -8388608;
	sub.s32 	%r15039, %r15036, %r15038;
	mov.b32 	%f4283, %r15039;
	cvt.rn.f32.s32 	%f4284, %r15038;
	fma.rn.f32 	%f4285, %f4284, 0f34000000, %f4282;
	add.f32 	%f4286, %f4283, 0fBF800000;
	fma.rn.f32 	%f4287, %f4286, 0fBE055027, 0f3E1039F6;
	fma.rn.f32 	%f4288, %f4287, %f4286, 0fBDF8CDCC;
	fma.rn.f32 	%f4289, %f4288, %f4286, 0f3E0F2955;
	fma.rn.f32 	%f4290, %f4289, %f4286, 0fBE2AD8B9;
	fma.rn.f32 	%f4291, %f4290, %f4286, 0f3E4CED0B;
	fma.rn.f32 	%f4292, %f4291, %f4286, 0fBE7FFF22;
	fma.rn.f32 	%f4293, %f4292, %f4286, 0f3EAAAA78;
	fma.rn.f32 	%f4294, %f4293, %f4286, 0fBF000000;
	mul.f32 	%f4295, %f4286, %f4294;
	fma.rn.f32 	%f4296, %f4295, %f4286, %f4286;
	fma.rn.f32 	%f4297, %f4285, 0f3F317218, %f4296;
	setp.gt.u32 	%p2295, %r15036, 2139095039;
	fma.rn.f32 	%f4298, %f4281, 0f7F800000, 0f7F800000;
	selp.f32 	%f4299, %f4298, %f4297, %p2295;
	setp.eq.f32 	%p2296, %f4281, 0f00000000;
	fma.rn.f32 	%f4300, %f4299, 0f3EDE5BD9, 0f3F800000;
	selp.f32 	%f4301, 0fFF800000, %f4300, %p2296;
	cvt.rzi.u32.f32 	%r415, %f4301;
	setp.eq.s32 	%p2297, %r20538, 0;
	mov.b32 	%r20618, 0;
	@%p2297 bra 	$L__BB2_191;
	mov.b32 	%r20618, 0;
	mov.u32 	%r20616, %r20538;
$L__BB2_190:
	mul.hi.s32 	%r15041, %r20616, 1717986919;
	shr.u32 	%r15042, %r15041, 31;
	shr.s32 	%r15043, %r15041, 2;
	add.s32 	%r419, %r15043, %r15042;
	mul.lo.s32 	%r15044, %r419, 10;
	sub.s32 	%r15045, %r20616, %r15044;
	mad.lo.s32 	%r20618, %r20618, 10, %r15045;
	add.s32 	%r15046, %r20616, 9;
	setp.gt.u32 	%p2298, %r15046, 18;
	mov.u32 	%r20616, %r419;
	@%p2298 bra 	$L__BB2_190;
$L__BB2_191:
	setp.eq.s32 	%p2299, %r20526, 0;
	mov.b32 	%r20621, 0;
	@%p2299 bra 	$L__BB2_194;
	mov.b32 	%r20621, 0;
	mov.u32 	%r20619, %r20526;
$L__BB2_193:
	mul.hi.s32 	%r15049, %r20619, 1717986919;
	shr.u32 	%r15050, %r15049, 31;
	shr.s32 	%r15051, %r15049, 2;
	add.s32 	%r424, %r15051, %r15050;
	mul.lo.s32 	%r15052, %r424, 10;
	sub.s32 	%r15053, %r20619, %r15052;
	mad.lo.s32 	%r20621, %r20621, 10, %r15053;
	add.s32 	%r15054, %r20619, 9;
	setp.gt.u32 	%p2300, %r15054, 18;
	mov.u32 	%r20619, %r424;
	@%p2300 bra 	$L__BB2_193;
$L__BB2_194:
	setp.eq.s32 	%p2301, %r415, 0;
	@%p2301 bra 	$L__BB2_199;
	mov.b32 	%r20622, 0;
$L__BB2_196:
	mul.hi.s32 	%r15056, %r20618, 1717986919;
	shr.u32 	%r15057, %r15056, 31;
	shr.s32 	%r15058, %r15056, 2;
	add.s32 	%r15059, %r15058, %r15057;
	mul.lo.s32 	%r15060, %r15059, 10;
	sub.s32 	%r429, %r20618, %r15060;
	mul.hi.s32 	%r15061, %r20621, 1717986919;
	shr.u32 	%r15062, %r15061, 31;
	shr.s32 	%r15063, %r15061, 2;
	add.s32 	%r15064, %r15063, %r15062;
	mul.lo.s32 	%r15065, %r15064, 10;
	sub.s32 	%r430, %r20621, %r15065;
	setp.eq.s32 	%p2302, %r429, %r430;
	@%p2302 bra 	$L__BB2_198;
	setp.gt.s32 	%p2303, %r429, %r430;
	selp.b32 	%r431, %r20538, %r20526, %p2303;
	selp.b32 	%r20526, %r20526, %r20538, %p2303;
	mov.u32 	%r20538, %r431;
	bra.uni 	$L__BB2_199;
$L__BB2_198:
	add.s32 	%r20622, %r20622, 1;
	setp.ne.s32 	%p2304, %r20622, %r415;
	mov.u32 	%r20618, %r15059;
	mov.u32 	%r20621, %r15064;
	@%p2304 bra 	$L__BB2_196;
$L__BB2_199:
	max.s32 	%r15073, %r20549, %r20537;
	cvt.rn.f32.s32 	%f4302, %r15073;
	setp.lt.s32 	%p2305, %r15073, 1;
	mul.f32 	%f4303, %f4302, 0f4B000000;
	selp.f32 	%f4304, %f4303, %f4302, %p2305;
	selp.f32 	%f4305, 0fC1B80000, 0f00000000, %p2305;
	mov.b32 	%r15074, %f4304;
	add.s32 	%r15075, %r15074, -1059760811;
	and.b32  	%r15076, %r15075, -8388608;
	sub.s32 	%r15077, %r15074, %r15076;
	mov.b32 	%f4306, %r15077;
	cvt.rn.f32.s32 	%f4307, %r15076;
	fma.rn.f32 	%f4308, %f4307, 0f34000000, %f4305;
	add.f32 	%f4309, %f4306, 0fBF800000;
	fma.rn.f32 	%f4310, %f4309, 0fBE055027, 0f3E1039F6;
	fma.rn.f32 	%f4311, %f4310, %f4309, 0fBDF8CDCC;
	fma.rn.f32 	%f4312, %f4311, %f4309, 0f3E0F2955;
	fma.rn.f32 	%f4313, %f4312, %f4309, 0fBE2AD8B9;
	fma.rn.f32 	%f4314, %f4313, %f4309, 0f3E4CED0B;
	fma.rn.f32 	%f4315, %f4314, %f4309, 0fBE7FFF22;
	fma.rn.f32 	%f4316, %f4315, %f4309, 0f3EAAAA78;
	fma.rn.f32 	%f4317, %f4316, %f4309, 0fBF000000;
	mul.f32 	%f4318, %f4309, %f4317;
	fma.rn.f32 	%f4319, %f4318, %f4309, %f4309;
	fma.rn.f32 	%f4320, %f4308, 0f3F317218, %f4319;
	setp.gt.u32 	%p2306, %r15074, 2139095039;
	fma.rn.f32 	%f4321, %f4304, 0f7F800000, 0f7F800000;
	selp.f32 	%f4322, %f4321, %f4320, %p2306;
	setp.eq.f32 	%p2307, %f4304, 0f00000000;
	fma.rn.f32 	%f4323, %f4322, 0f3EDE5BD9, 0f3F800000;
	selp.f32 	%f4324, 0fFF800000, %f4323, %p2307;
	cvt.rzi.u32.f32 	%r438, %f4324;
	setp.eq.s32 	%p2308, %r20549, 0;
	mov.b32 	%r20629, 0;
	@%p2308 bra 	$L__BB2_202;
	mov.b32 	%r20629, 0;
	mov.u32 	%r20627, %r20549;
$L__BB2_201:
	mul.hi.s32 	%r15079, %r20627, 1717986919;
	shr.u32 	%r15080, %r15079, 31;
	shr.s32 	%r15081, %r15079, 2;
	add.s32 	%r442, %r15081, %r15080;
	mul.lo.s32 	%r15082, %r442, 10;
	sub.s32 	%r15083, %r20627, %r15082;
	mad.lo.s32 	%r20629, %r20629, 10, %r15083;
	add.s32 	%r15084, %r20627, 9;
	setp.gt.u32 	%p2309, %r15084, 18;
	mov.u32 	%r20627, %r442;
	@%p2309 bra 	$L__BB2_201;
$L__BB2_202:
	setp.eq.s32 	%p2310, %r20537, 0;
	mov.b32 	%r20632, 0;
	@%p2310 bra 	$L__BB2_205;
	mov.b32 	%r20632, 0;
	mov.u32 	%r20630, %r20537;
$L__BB2_204:
	mul.hi.s32 	%r15087, %r20630, 1717986919;
	shr.u32 	%r15088, %r15087, 31;
	shr.s32 	%r15089, %r15087, 2;
	add.s32 	%r447, %r15089, %r15088;
	mul.lo.s32 	%r15090, %r447, 10;
	sub.s32 	%r15091, %r20630, %r15090;
	mad.lo.s32 	%r20632, %r20632, 10, %r15091;
	add.s32 	%r15092, %r20630, 9;
	setp.gt.u32 	%p2311, %r15092, 18;
	mov.u32 	%r20630, %r447;
	@%p2311 bra 	$L__BB2_204;
$L__BB2_205:
	setp.eq.s32 	%p2312, %r438, 0;
	@%p2312 bra 	$L__BB2_210;
	mov.b32 	%r20633, 0;
$L__BB2_207:
	mul.hi.s32 	%r15094, %r20629, 1717986919;
	shr.u32 	%r15095, %r15094, 31;
	shr.s32 	%r15096, %r15094, 2;
	add.s32 	%r15097, %r15096, %r15095;
	mul.lo.s32 	%r15098, %r15097, 10;
	sub.s32 	%r452, %r20629, %r15098;
	mul.hi.s32 	%r15099, %r20632, 1717986919;
	shr.u32 	%r15100, %r15099, 31;
	shr.s32 	%r15101, %r15099, 2;
	add.s32 	%r15102, %r15101, %r15100;
	mul.lo.s32 	%r15103, %r15102, 10;
	sub.s32 	%r453, %r20632, %r15103;
	setp.eq.s32 	%p2313, %r452, %r453;
	@%p2313 bra 	$L__BB2_209;
	setp.gt.s32 	%p2314, %r452, %r453;
	selp.b32 	%r454, %r20549, %r20537, %p2314;
	selp.b32 	%r20537, %r20537, %r20549, %p2314;
	mov.u32 	%r20549, %r454;
	bra.uni 	$L__BB2_210;
$L__BB2_209:
	add.s32 	%r20633, %r20633, 1;
	setp.ne.s32 	%p2315, %r20633, %r438;
	mov.u32 	%r20629, %r15097;
	mov.u32 	%r20632, %r15102;
	@%p2315 bra 	$L__BB2_207;
$L__BB2_210:
	max.s32 	%r15111, %r20560, %r20548;
	cvt.rn.f32.s32 	%f4325, %r15111;
	setp.lt.s32 	%p2316, %r15111, 1;
	mul.f32 	%f4326, %f4325, 0f4B000000;
	selp.f32 	%f4327, %f4326, %f4325, %p2316;
	selp.f32 	%f4328, 0fC1B80000, 0f00000000, %p2316;
	mov.b32 	%r15112, %f4327;
	add.s32 	%r15113, %r15112, -1059760811;
	and.b32  	%r15114, %r15113, -8388608;
	sub.s32 	%r15115, %r15112, %r15114;
	mov.b32 	%f4329, %r15115;
	cvt.rn.f32.s32 	%f4330, %r15114;
	fma.rn.f32 	%f4331, %f4330, 0f34000000, %f4328;
	add.f32 	%f4332, %f4329, 0fBF800000;
	fma.rn.f32 	%f4333, %f4332, 0fBE055027, 0f3E1039F6;
	fma.rn.f32 	%f4334, %f4333, %f4332, 0fBDF8CDCC;
	fma.rn.f32 	%f4335, %f4334, %f4332, 0f3E0F2955;
	fma.rn.f32 	%f4336, %f4335, %f4332, 0fBE2AD8B9;
	fma.rn.f32 	%f4337, %f4336, %f4332, 0f3E4CED0B;
	fma.rn.f32 	%f4338, %f4337, %f4332, 0fBE7FFF22;
	fma.rn.f32 	%f4339, %f4338, %f4332, 0f3EAAAA78;
	fma.rn.f32 	%f4340, %f4339, %f4332, 0fBF000000;
	mul.f32 	%f4341, %f4332, %f4340;
	fma.rn.f32 	%f4342, %f4341, %f4332, %f4332;
	fma.rn.f32 	%f4343, %f4331, 0f3F317218, %f4342;
	setp.gt.u32 	%p2317, %r15112, 2139095039;
	fma.rn.f32 	%f4344, %f4327, 0f7F800000, 0f7F800000;
	selp.f32 	%f4345, %f4344, %f4343, %p2317;
	setp.eq.f32 	%p2318, %f4327, 0f00000000;
	fma.rn.f32 	%f4346, %f4345, 0f3EDE5BD9, 0f3F800000;
	selp.f32 	%f4347, 0fFF800000, %f4346, %p2318;
	cvt.rzi.u32.f32 	%r461, %f4347;
	setp.eq.s32 	%p2319, %r20560, 0;
	mov.b32 	%r20640, 0;
	@%p2319 bra 	$L__BB2_213;
	mov.b32 	%r20640, 0;
	mov.u32 	%r20638, %r20560;
$L__BB2_212:
	mul.hi.s32 	%r15117, %r20638, 1717986919;
	shr.u32 	%r15118, %r15117, 31;
	shr.s32 	%r15119, %r15117, 2;
	add.s32 	%r465, %r15119, %r15118;
	mul.lo.s32 	%r15120, %r465, 10;
	sub.s32 	%r15121, %r20638, %r15120;
	mad.lo.s32 	%r20640, %r20640, 10, %r15121;
	add.s32 	%r15122, %r20638, 9;
	setp.gt.u32 	%p2320, %r15122, 18;
	mov.u32 	%r20638, %r465;
	@%p2320 bra 	$L__BB2_212;
$L__BB2_213:
	setp.eq.s32 	%p2321, %r20548, 0;
	mov.b32 	%r20643, 0;
	@%p2321 bra 	$L__BB2_216;
	mov.b32 	%r20643, 0;
	mov.u32 	%r20641, %r20548;
$L__BB2_215:
	mul.hi.s32 	%r15125, %r20641, 1717986919;
	shr.u32 	%r15126, %r15125, 31;
	shr.s32 	%r15127, %r15125, 2;
	add.s32 	%r470, %r15127, %r15126;
	mul.lo.s32 	%r15128, %r470, 10;
	sub.s32 	%r15129, %r20641, %r15128;
	mad.lo.s32 	%r20643, %r20643, 10, %r15129;
	add.s32 	%r15130, %r20641, 9;
	setp.gt.u32 	%p2322, %r15130, 18;
	mov.u32 	%r20641, %r470;
	@%p2322 bra 	$L__BB2_215;
$L__BB2_216:
	setp.eq.s32 	%p2323, %r461, 0;
	@%p2323 bra 	$L__BB2_221;
	mov.b32 	%r20644, 0;
$L__BB2_218:
	mul.hi.s32 	%r15132, %r20640, 1717986919;
	shr.u32 	%r15133, %r15132, 31;
	shr.s32 	%r15134, %r15132, 2;
	add.s32 	%r15135, %r15134, %r15133;
	mul.lo.s32 	%r15136, %r15135, 10;
	sub.s32 	%r475, %r20640, %r15136;
	mul.hi.s32 	%r15137, %r20643, 1717986919;
	shr.u32 	%r15138, %r15137, 31;
	shr.s32 	%r15139, %r15137, 2;
	add.s32 	%r15140, %r15139, %r15138;
	mul.lo.s32 	%r15141, %r15140, 10;
	sub.s32 	%r476, %r20643, %r15141;
	setp.eq.s32 	%p2324, %r475, %r476;
	@%p2324 bra 	$L__BB2_220;
	setp.gt.s32 	%p2325, %r475, %r476;
	selp.b32 	%r477, %r20560, %r20548, %p2325;
	selp.b32 	%r20548, %r20548, %r20560, %p2325;
	mov.u32 	%r20560, %r477;
	bra.uni 	$L__BB2_221;
$L__BB2_220:
	add.s32 	%r20644, %r20644, 1;
	setp.ne.s32 	%p2326, %r20644, %r461;
	mov.u32 	%r20640, %r15135;
	mov.u32 	%r20643, %r15140;
	@%p2326 bra 	$L__BB2_218;
$L__BB2_221:
	max.s32 	%r15149, %r20571, %r20559;
	cvt.rn.f32.s32 	%f4348, %r15149;
	setp.lt.s32 	%p2327, %r15149, 1;
	mul.f32 	%f4349, %f4348, 0f4B000000;
	selp.f32 	%f4350, %f4349, %f4348, %p2327;
	selp.f32 	%f4351, 0fC1B80000, 0f00000000, %p2327;
	mov.b32 	%r15150, %f4350;
	add.s32 	%r15151, %r15150, -1059760811;
	and.b32  	%r15152, %r15151, -8388608;
	sub.s32 	%r15153, %r15150, %r15152;
	mov.b32 	%f4352, %r15153;
	cvt.rn.f32.s32 	%f4353, %r15152;
	fma.rn.f32 	%f4354, %f4353, 0f34000000, %f4351;
	add.f32 	%f4355, %f4352, 0fBF800000;
	fma.rn.f32 	%f4356, %f4355, 0fBE055027, 0f3E1039F6;
	fma.rn.f32 	%f4357, %f4356, %f4355, 0fBDF8CDCC;
	fma.rn.f32 	%f4358, %f4357, %f4355, 0f3E0F2955;
	fma.rn.f32 	%f4359, %f4358, %f4355, 0fBE2AD8B9;
	fma.rn.f32 	%f4360, %f4359, %f4355, 0f3E4CED0B;
	fma.rn.f32 	%f4361, %f4360, %f4355, 0fBE7FFF22;
	fma.rn.f32 	%f4362, %f4361, %f4355, 0f3EAAAA78;
	fma.rn.f32 	%f4363, %f4362, %f4355, 0fBF000000;
	mul.f32 	%f4364, %f4355, %f4363;
	fma.rn.f32 	%f4365, %f4364, %f4355, %f4355;
	fma.rn.f32 	%f4366, %f4354, 0f3F317218, %f4365;
	setp.gt.u32 	%p2328, %r15150, 2139095039;
	fma.rn.f32 	%f4367, %f4350, 0f7F800000, 0f7F800000;
	selp.f32 	%f4368, %f4367, %f4366, %p2328;
	setp.eq.f32 	%p2329, %f4350, 0f00000000;
	fma.rn.f32 	%f4369, %f4368, 0f3EDE5BD9, 0f3F800000;
	selp.f32 	%f4370, 0fFF800000, %f4369, %p2329;
	cvt.rzi.u32.f32 	%r484, %f4370;
	setp.eq.s32 	%p2330, %r20571, 0;
	mov.b32 	%r20651, 0;
	@%p2330 bra 	$L__BB2_224;
	mov.b32 	%r20651, 0;
	mov.u32 	%r20649, %r20571;
$L__BB2_223:
	mul.hi.s32 	%r15155, %r20649, 1717986919;
	shr.u32 	%r15156, %r15155, 31;
	shr.s32 	%r15157, %r15155, 2;
	add.s32 	%r488, %r15157, %r15156;
	mul.lo.s32 	%r15158, %r488, 10;
	sub.s32 	%r15159, %r20649, %r15158;
	mad.lo.s32 	%r20651, %r20651, 10, %r15159;
	add.s32 	%r15160, %r20649, 9;
	setp.gt.u32 	%p2331, %r15160, 18;
	mov.u32 	%r20649, %r488;
	@%p2331 bra 	$L__BB2_223;
$L__BB2_224:
	setp.eq.s32 	%p2332, %r20559, 0;
	mov.b32 	%r20654, 0;
	@%p2332 bra 	$L__BB2_227;
	mov.b32 	%r20654, 0;
	mov.u32 	%r20652, %r20559;
$L__BB2_226:
	mul.hi.s32 	%r15163, %r20652, 1717986919;
	shr.u32 	%r15164, %r15163, 31;
	shr.s32 	%r15165, %r15163, 2;
	add.s32 	%r493, %r15165, %r15164;
	mul.lo.s32 	%r15166, %r493, 10;
	sub.s32 	%r15167, %r20652, %r15166;
	mad.lo.s32 	%r20654, %r20654, 10, %r15167;
	add.s32 	%r15168, %r20652, 9;
	setp.gt.u32 	%p2333, %r15168, 18;
	mov.u32 	%r20652, %r493;
	@%p2333 bra 	$L__BB2_226;
$L__BB2_227:
	setp.eq.s32 	%p2334, %r484, 0;
	@%p2334 bra 	$L__BB2_232;
	mov.b32 	%r20655, 0;
$L__BB2_229:
	mul.hi.s32 	%r15170, %r20651, 1717986919;
	shr.u32 	%r15171, %r15170, 31;
	shr.s32 	%r15172, %r15170, 2;
	add.s32 	%r15173, %r15172, %r15171;
	mul.lo.s32 	%r15174, %r15173, 10;
	sub.s32 	%r498, %r20651, %r15174;
	mul.hi.s32 	%r15175, %r20654, 1717986919;
	shr.u32 	%r15176, %r15175, 31;
	shr.s32 	%r15177, %r15175, 2;
	add.s32 	%r15178, %r15177, %r15176;
	mul.lo.s32 	%r15179, %r15178, 10;
	sub.s32 	%r499, %r20654, %r15179;
	setp.eq.s32 	%p2335, %r498, %r499;
	@%p2335 bra 	$L__BB2_231;
	setp.gt.s32 	%p2336, %r498, %r499;
	selp.b32 	%r500, %r20571, %r20559, %p2336;
	selp.b32 	%r20559, %r20559, %r20571, %p2336;
	mov.u32 	%r20571, %r500;
	bra.uni 	$L__BB2_232;
$L__BB2_231:
	add.s32 	%r20655, %r20655, 1;
	setp.ne.s32 	%p2337, %r20655, %r484;
	mov.u32 	%r20651, %r15173;
	mov.u32 	%r20654, %r15178;
	@%p2337 bra 	$L__BB2_229;
$L__BB2_232:
	max.s32 	%r15187, %r20582, %r20570;
	cvt.rn.f32.s32 	%f4371, %r15187;
	setp.lt.s32 	%p2338, %r15187, 1;
	mul.f32 	%f4372, %f4371, 0f4B000000;
	selp.f32 	%f4373, %f4372, %f4371, %p2338;
	selp.f32 	%f4374, 0fC1B80000, 0f00000000, %p2338;
	mov.b32 	%r15188, %f4373;
	add.s32 	%r15189, %r15188, -1059760811;
	and.b32  	%r15190, %r15189, -8388608;
	sub.s32 	%r15191, %r15188, %r15190;
	mov.b32 	%f4375, %r15191;
	cvt.rn.f32.s32 	%f4376, %r15190;
	fma.rn.f32 	%f4377, %f4376, 0f34000000, %f4374;
	add.f32 	%f4378, %f4375, 0fBF800000;
	fma.rn.f32 	%f4379, %f4378, 0fBE055027, 0f3E1039F6;
	fma.rn.f32 	%f4380, %f4379, %f4378, 0fBDF8CDCC;
	fma.rn.f32 	%f4381, %f4380, %f4378, 0f3E0F2955;
	fma.rn.f32 	%f4382, %f4381, %f4378, 0fBE2AD8B9;
	fma.rn.f32 	%f4383, %f4382, %f4378, 0f3E4CED0B;
	fma.rn.f32 	%f4384, %f4383, %f4378, 0fBE7FFF22;
	fma.rn.f32 	%f4385, %f4384, %f4378, 0f3EAAAA78;
	fma.rn.f32 	%f4386, %f4385, %f4378, 0fBF000000;
	mul.f32 	%f4387, %f4378, %f4386;
	fma.rn.f32 	%f4388, %f4387, %f4378, %f4378;
	fma.rn.f32 	%f4389, %f4377, 0f3F317218, %f4388;
	setp.gt.u32 	%p2339, %r15188, 2139095039;
	fma.rn.f32 	%f4390, %f4373, 0f7F800000, 0f7F800000;
	selp.f32 	%f4391, %f4390, %f4389, %p2339;
	setp.eq.f32 	%p2340, %f4373, 0f00000000;
	fma.rn.f32 	%f4392, %f4391, 0f3EDE5BD9, 0f3F800000;
	selp.f32 	%f4393, 0fFF800000, %f4392, %p2340;
	cvt.rzi.u32.f32 	%r507, %f4393;
	setp.eq.s32 	%p2341, %r20582, 0;
	mov.b32 	%r20662, 0;
	@%p2341 bra 	$L__BB2_235;
	mov.b32 	%r20662, 0;
	mov.u32 	%r20660, %r20582;
$L__BB2_234:
	mul.hi.s32 	%r15193, %r20660, 1717986919;
	shr.u32 	%r15194, %r15193, 31;
	shr.s32 	%r15195, %r15193, 2;
	add.s32 	%r511, %r15195, %r15194;
	mul.lo.s32 	%r15196, %r511, 10;
	sub.s32 	%r15197, %r20660, %r15196;
	mad.lo.s32 	%r20662, %r20662, 10, %r15197;
	add.s32 	%r15198, %r20660, 9;
	setp.gt.u32 	%p2342, %r15198, 18;
	mov.u32 	%r20660, %r511;
	@%p2342 bra 	$L__BB2_234;
$L__BB2_235:
	setp.eq.s32 	%p2343, %r20570, 0;
	mov.b32 	%r20665, 0;
	@%p2343 bra 	$L__BB2_238;
	mov.b32 	%r20665, 0;
	mov.u32 	%r20663, %r20570;
$L__BB2_237:
	mul.hi.s32 	%r15201, %r20663, 1717986919;
	shr.u32 	%r15202, %r15201, 31;
	shr.s32 	%r15203, %r15201, 2;
	add.s32 	%r516, %r15203, %r15202;
	mul.lo.s32 	%r15204, %r516, 10;
	sub.s32 	%r15205, %r20663, %r15204;
	mad.lo.s32 	%r20665, %r20665, 10, %r15205;
	add.s32 	%r15206, %r20663, 9;
	setp.gt.u32 	%p2344, %r15206, 18;
	mov.u32 	%r20663, %r516;
	@%p2344 bra 	$L__BB2_237;
$L__BB2_238:
	setp.eq.s32 	%p2345, %r507, 0;
	@%p2345 bra 	$L__BB2_243;
	mov.b32 	%r20666, 0;
$L__BB2_240:
	mul.hi.s32 	%r15208, %r20662, 1717986919;
	shr.u32 	%r15209, %r15208, 31;
	shr.s32 	%r15210, %r15208, 2;
	add.s32 	%r15211, %r15210, %r15209;
	mul.lo.s32 	%r15212, %r15211, 10;
	sub.s32 	%r521, %r20662, %r15212;
	mul.hi.s32 	%r15213, %r20665, 1717986919;
	shr.u32 	%r15214, %r15213, 31;
	shr.s32 	%r15215, %r15213, 2;
	add.s32 	%r15216, %r15215, %r15214;
	mul.lo.s32 	%r15217, %r15216, 10;
	sub.s32 	%r522, %r20665, %r15217;
	setp.eq.s32 	%p2346, %r521, %r522;
	@%p2346 bra 	$L__BB2_242;
	setp.gt.s32 	%p2347, %r521, %r522;
	selp.b32 	%r523, %r20582, %r20570, %p2347;
	selp.b32 	%r20570, %r20570, %r20582, %p2347;
	mov.u32 	%r20582, %r523;
	bra.uni 	$L__BB2_243;
$L__BB2_242:
	add.s32 	%r20666, %r20666, 1;
	setp.ne.s32 	%p2348, %r20666, %r507;
	mov.u32 	%r20662, %r15211;
	mov.u32 	%r20665, %r15216;
	@%p2348 bra 	$L__BB2_240;
$L__BB2_243:
	max.s32 	%r15225, %r20593, %r20581;
	cvt.rn.f32.s32 	%f4394, %r15225;
	setp.lt.s32 	%p2349, %r15225, 1;
	mul.f32 	%f4395, %f4394, 0f4B000000;
	selp.f32 	%f4396, %f4395, %f4394, %p2349;
	selp.f32 	%f4397, 0fC1B80000, 0f00000000, %p2349;
	mov.b32 	%r15226, %f4396;
	add.s32 	%r15227, %r15226, -1059760811;
	and.b32  	%r15228, %r15227, -8388608;
	sub.s32 	%r15229, %r15226, %r15228;
	mov.b32 	%f4398, %r15229;
	cvt.rn.f32.s32 	%f4399, %r15228;
	fma.rn.f32 	%f4400, %f4399, 0f34000000, %f4397;
	add.f32 	%f4401, %f4398, 0fBF800000;
	fma.rn.f32 	%f4402, %f4401, 0fBE055027, 0f3E1039F6;
	fma.rn.f32 	%f4403, %f4402, %f4401, 0fBDF8CDCC;
	fma.rn.f32 	%f4404, %f4403, %f4401, 0f3E0F2955;
	fma.rn.f32 	%f4405, %f4404, %f4401, 0fBE2AD8B9;
	fma.rn.f32 	%f4406, %f4405, %f4401, 0f3E4CED0B;
	fma.rn.f32 	%f4407, %f4406, %f4401, 0fBE7FFF22;
	fma.rn.f32 	%f4408, %f4407, %f4401, 0f3EAAAA78;
	fma.rn.f32 	%f4409, %f4408, %f4401, 0fBF000000;
	mul.f32 	%f4410, %f4401, %f4409;
	fma.rn.f32 	%f4411, %f4410, %f4401, %f4401;
	fma.rn.f32 	%f4412, %f4400, 0f3F317218, %f4411;
	setp.gt.u32 	%p2350, %r15226, 2139095039;
	fma.rn.f32 	%f4413, %f4396, 0f7F800000, 0f7F800000;
	selp.f32 	%f4414, %f4413, %f4412, %p2350;
	setp.eq.f32 	%p2351, %f4396, 0f00000000;
	fma.rn.f32 	%f4415, %f4414, 0f3EDE5BD9, 0f3F800000;
	selp.f32 	%f4416, 0fFF800000, %f4415, %p2351;
	cvt.rzi.u32.f32 	%r530, %f4416;
	setp.eq.s32 	%p2352, %r20593, 0;
	mov.b32 	%r20673, 0;
	@%p2352 bra 	$L__BB2_246;
	mov.b32 	%r20673, 0;
	mov.u32 	%r20671, %r20593;
$L__BB2_245:
	mul.hi.s32 	%r15231, %r20671, 1717986919;
	shr.u32 	%r15232, %r15231, 31;
	shr.s32 	%r15233, %r15231, 2;
	add.s32 	%r534, %r15233, %r15232;
	mul.lo.s32 	%r15234, %r534, 10;
	sub.s32 	%r15235, %r20671, %r15234;
	mad.lo.s32 	%r20673, %r20673, 10, %r15235;
	add.s32 	%r15236, %r20671, 9;
	setp.gt.u32 	%p2353, %r15236, 18;
	mov.u32 	%r20671, %r534;
	@%p2353 bra 	$L__BB2_245;
$L__BB2_246:
	setp.eq.s32 	%p2354, %r20581, 0;
	mov.b32 	%r20676, 0;
	@%p2354 bra 	$L__BB2_249;
	mov.b32 	%r20676, 0;
	mov.u32 	%r20674, %r20581;
$L__BB2_248:
	mul.hi.s32 	%r15239, %r20674, 1717986919;
	shr.u32 	%r15240, %r15239, 31;
	shr.s32 	%r15241, %r15239, 2;
	add.s32 	%r539, %r15241, %r15240;
	mul.lo.s32 	%r15242, %r539, 10;
	sub.s32 	%r15243, %r20674, %r15242;
	mad.lo.s32 	%r20676, %r20676, 10, %r15243;
	add.s32 	%r15244, %r20674, 9;
	setp.gt.u32 	%p2355, %r15244, 18;
	mov.u32 	%r20674, %r539;
	@%p2355 bra 	$L__BB2_248;
$L__BB2_249:
	setp.eq.s32 	%p2356, %r530, 0;
	@%p2356 bra 	$L__BB2_254;
	mov.b32 	%r20677, 0;
$L__BB2_251:
	mul.hi.s32 	%r15246, %r20673, 1717986919;
	shr.u32 	%r15247, %r15246, 31;
	shr.s32 	%r15248, %r15246, 2;
	add.s32 	%r15249, %r15248, %r15247;
	mul.lo.s32 	%r15250, %r15249, 10;
	sub.s32 	%r544, %r20673, %r15250;
	mul.hi.s32 	%r15251, %r20676, 1717986919;
	shr.u32 	%r15252, %r15251, 31;
	shr.s32 	%r15253, %r15251, 2;
	add.s32 	%r15254, %r15253, %r15252;
	mul.lo.s32 	%r15255, %r15254, 10;
	sub.s32 	%r545, %r20676, %r15255;
	setp.eq.s32 	%p2357, %r544, %r545;
	@%p2357 bra 	$L__BB2_253;
	setp.gt.s32 	%p2358, %r544, %r545;
	selp.b32 	%r546, %r20593, %r20581, %p2358;
	selp.b32 	%r20581, %r20581, %r20593, %p2358;
	mov.u32 	%r20593, %r546;
	bra.uni 	$L__BB2_254;
$L__BB2_253:
	add.s32 	%r20677, %r20677, 1;
	setp.ne.s32 	%p2359, %r20677, %r530;
	mov.u32 	%r20673, %r15249;
	mov.u32 	%r20676, %r15254;
	@%p2359 bra 	$L__BB2_251;
$L__BB2_254:
	max.s32 	%r15263, %r20604, %r20592;
	cvt.rn.f32.s32 	%f4417, %r15263;
	setp.lt.s32 	%p2360, %r15263, 1;
	mul.f32 	%f4418, %f4417, 0f4B000000;
	selp.f32 	%f4419, %f4418, %f4417, %p2360;
	selp.f32 	%f4420, 0fC1B80000, 0f00000000, %p2360;
	mov.b32 	%r15264, %f4419;
	add.s32 	%r15265, %r15264, -1059760811;
	and.b32  	%r15266, %r15265, -8388608;
	sub.s32 	%r15267, %r15264, %r15266;
	mov.b32 	%f4421, %r15267;
	cvt.rn.f32.s32 	%f4422, %r15266;
	fma.rn.f32 	%f4423, %f4422, 0f34000000, %f4420;
	add.f32 	%f4424, %f4421, 0fBF800000;
	fma.rn.f32 	%f4425, %f4424, 0fBE055027, 0f3E1039F6;
	fma.rn.f32 	%f4426, %f4425, %f4424, 0fBDF8CDCC;
	fma.rn.f32 	%f4427, %f4426, %f4424, 0f3E0F2955;
	fma.rn.f32 	%f4428, %f4427, %f4424, 0fBE2AD8B9;
	fma.rn.f32 	%f4429, %f4428, %f4424, 0f3E4CED0B;
	fma.rn.f32 	%f4430, %f4429, %f4424, 0fBE7FFF22;
	fma.rn.f32 	%f4431, %f4430, %f4424, 0f3EAAAA78;
	fma.rn.f32 	%f4432, %f4431, %f4424, 0fBF000000;
	mul.f32 	%f4433, %f4424, %f4432;
	fma.rn.f32 	%f4434, %f4433, %f4424, %f4424;
	fma.rn.f32 	%f4435, %f4423, 0f3F317218, %f4434;
	setp.gt.u32 	%p2361, %r15264, 2139095039;
	fma.rn.f32 	%f4436, %f4419, 0f7F800000, 0f7F800000;
	selp.f32 	%f4437, %f4436, %f4435, %p2361;
	setp.eq.f32 	%p2362, %f4419, 0f00000000;
	fma.rn.f32 	%f4438, %f4437, 0f3EDE5BD9, 0f3F800000;
	selp.f32 	%f4439, 0fFF800000, %f4438, %p2362;
	cvt.rzi.u32.f32 	%r553, %f4439;
	setp.eq.s32 	%p2363, %r20604, 0;
	mov.b32 	%r20684, 0;
	@%p2363 bra 	$L__BB2_257;
	mov.b32 	%r20684, 0;
	mov.u32 	%r20682, %r20604;
$L__BB2_256:
	mul.hi.s32 	%r15269, %r20682, 1717986919;
	shr.u32 	%r15270, %r15269, 31;
	shr.s32 	%r15271, %r15269, 2;
	add.s32 	%r557, %r15271, %r15270;
	mul.lo.s32 	%r15272, %r557, 10;
	sub.s32 	%r15273, %r20682, %r15272;
	mad.lo.s32 	%r20684, %r20684, 10, %r15273;
	add.s32 	%r15274, %r20682, 9;
	setp.gt.u32 	%p2364, %r15274, 18;
	mov.u32 	%r20682, %r557;
	@%p2364 bra 	$L__BB2_256;
$L__BB2_257:
	setp.eq.s32 	%p2365, %r20592, 0;
	mov.b32 	%r20687, 0;
	@%p2365 bra 	$L__BB2_260;
	mov.b32 	%r20687, 0;
	mov.u32 	%r20685, %r20592;
$L__BB2_259:
	mul.hi.s32 	%r15277, %r20685, 1717986919;
	shr.u32 	%r15278, %r15277, 31;
	shr.s32 	%r15279, %r15277, 2;
	add.s32 	%r562, %r15279, %r15278;
	mul.lo.s32 	%r15280, %r562, 10;
	sub.s32 	%r15281, %r20685, %r15280;
	mad.lo.s32 	%r20687, %r20687, 10, %r15281;
	add.s32 	%r15282, %r20685, 9;
	setp.gt.u32 	%p2366, %r15282, 18;
	mov.u32 	%r20685, %r562;
	@%p2366 bra 	$L__BB2_259;
$L__BB2_260:
	setp.eq.s32 	%p2367, %r553, 0;
	@%p2367 bra 	$L__BB2_265;
	mov.b32 	%r20688, 0;
$L__BB2_262:
	mul.hi.s32 	%r15284, %r20684, 1717986919;
	shr.u32 	%r15285, %r15284, 31;
	shr.s32 	%r15286, %r15284, 2;
	add.s32 	%r15287, %r15286, %r15285;
	mul.lo.s32 	%r15288, %r15287, 10;
	sub.s32 	%r567, %r20684, %r15288;
	mul.hi.s32 	%r15289, %r20687, 1717986919;
	shr.u32 	%r15290, %r15289, 31;
	shr.s32 	%r15291, %r15289, 2;
	add.s32 	%r15292, %r15291, %r15290;
	mul.lo.s32 	%r15293, %r15292, 10;
	sub.s32 	%r568, %r20687, %r15293;
	setp.eq.s32 	%p2368, %r567, %r568;
	@%p2368 bra 	$L__BB2_264;
	setp.gt.s32 	%p2369, %r567, %r568;
	selp.b32 	%r569, %r20604, %r20592, %p2369;
	selp.b32 	%r20592, %r20592, %r20604, %p2369;
	mov.u32 	%r20604, %r569;
	bra.uni 	$L__BB2_265;
$L__BB2_264:
	add.s32 	%r20688, %r20688, 1;
	setp.ne.s32 	%p2370, %r20688, %r553;
	mov.u32 	%r20684, %r15287;
	mov.u32 	%r20687, %r15292;
	@%p2370 bra 	$L__BB2_262;
$L__BB2_265:
	max.s32 	%r15301, %r20526, %r20527;
	cvt.rn.f32.s32 	%f4440, %r15301;
	setp.lt.s32 	%p2371, %r15301, 1;
	mul.f32 	%f4441, %f4440, 0f4B000000;
	selp.f32 	%f4442, %f4441, %f4440, %p2371;
	selp.f32 	%f4443, 0fC1B80000, 0f00000000, %p2371;
	mov.b32 	%r15302, %f4442;
	add.s32 	%r15303, %r15302, -1059760811;
	and.b32  	%r15304, %r15303, -8388608;
	sub.s32 	%r15305, %r15302, %r15304;
	mov.b32 	%f4444, %r15305;
	cvt.rn.f32.s32 	%f4445, %r15304;
	fma.rn.f32 	%f4446, %f4445, 0f34000000, %f4443;
	add.f32 	%f4447, %f4444, 0fBF800000;
	fma.rn.f32 	%f4448, %f4447, 0fBE055027, 0f3E1039F6;
	fma.rn.f32 	%f4449, %f4448, %f4447, 0fBDF8CDCC;
	fma.rn.f32 	%f4450, %f4449, %f4447, 0f3E0F2955;
	fma.rn.f32 	%f4451, %f4450, %f4447, 0fBE2AD8B9;
	fma.rn.f32 	%f4452, %f4451, %f4447, 0f3E4CED0B;
	fma.rn.f32 	%f4453, %f4452, %f4447, 0fBE7FFF22;
	fma.rn.f32 	%f4454, %f4453, %f4447, 0f3EAAAA78;
	fma.rn.f32 	%f4455, %f4454, %f4447, 0fBF000000;
	mul.f32 	%f4456, %f4447, %f4455;
	fma.rn.f32 	%f4457, %f4456, %f4447, %f4447;
	fma.rn.f32 	%f4458, %f4446, 0f3F317218, %f4457;
	setp.gt.u32 	%p2372, %r15302, 2139095039;
	fma.rn.f32 	%f4459, %f4442, 0f7F800000, 0f7F800000;
	selp.f32 	%f4460, %f4459, %f4458, %p2372;
	setp.eq.f32 	%p2373, %f4442, 0f00000000;
	fma.rn.f32 	%f4461, %f4460, 0f3EDE5BD9, 0f3F800000;
	selp.f32 	%f4462, 0fFF800000, %f4461, %p2373;
	cvt.rzi.u32.f32 	%r576, %f4462;
	setp.eq.s32 	%p2374, %r20526, 0;
	mov.b32 	%r20695, 0;
	@%p2374 bra 	$L__BB2_268;
	mov.b32 	%r20695, 0;
	mov.u32 	%r20693, %r20526;
$L__BB2_267:
	mul.hi.s32 	%r15307, %r20693, 1717986919;
	shr.u32 	%r15308, %r15307, 31;
	shr.s32 	%r15309, %r15307, 2;
	add.s32 	%r580, %r15309, %r15308;
	mul.lo.s32 	%r15310, %r580, 10;
	sub.s32 	%r15311, %r20693, %r15310;
	mad.lo.s32 	%r20695, %r20695, 10, %r15311;
	add.s32 	%r15312, %r20693, 9;
	setp.gt.u32 	%p2375, %r15312, 18;
	mov.u32 	%r20693, %r580;
	@%p2375 bra 	$L__BB2_267;
$L__BB2_268:
	setp.eq.s32 	%p2376, %r20527, 0;
	mov.b32 	%r20698, 0;
	@%p2376 bra 	$L__BB2_271;
	mov.b32 	%r20698, 0;
	mov.u32 	%r20696, %r20527;
$L__BB2_270:
	mul.hi.s32 	%r15315, %r20696, 1717986919;
	shr.u32 	%r15316, %r15315, 31;
	shr.s32 	%r15317, %r15315, 2;
	add.s32 	%r585, %r15317, %r15316;
	mul.lo.s32 	%r15318, %r585, 10;
	sub.s32 	%r15319, %r20696, %r15318;
	mad.lo.s32 	%r20698, %r20698, 10, %r15319;
	add.s32 	%r15320, %r20696, 9;
	setp.gt.u32 	%p2377, %r15320, 18;
	mov.u32 	%r20696, %r585;
	@%p2377 bra 	$L__BB2_270;
$L__BB2_271:
	setp.eq.s32 	%p2378, %r576, 0;
	@%p2378 bra 	$L__BB2_276;
	mov.b32 	%r20699, 0;
$L__BB2_273:
	mul.hi.s32 	%r15322, %r20695, 1717986919;
	shr.u32 	%r15323, %r15322, 31;
	shr.s32 	%r15324, %r15322, 2;
	add.s32 	%r15325, %r15324, %r15323;
	mul.lo.s32 	%r15326, %r15325, 10;
	sub.s32 	%r590, %r20695, %r15326;
	mul.hi.s32 	%r15327, %r20698, 1717986919;
	shr.u32 	%r15328, %r15327, 31;
	shr.s32 	%r15329, %r15327, 2;
	add.s32 	%r15330, %r15329, %r15328;
	mul.lo.s32 	%r15331, %r15330, 10;
	sub.s32 	%r591, %r20698, %r15331;
	setp.eq.s32 	%p2379, %r590, %r591;
	@%p2379 bra 	$L__BB2_275;
	setp.gt.s32 	%p2380, %r590, %r591;
	selp.b32 	%r592, %r20526, %r20527, %p2380;
	selp.b32 	%r20527, %r20527, %r20526, %p2380;
	mov.u32 	%r20526, %r592;
	bra.uni 	$L__BB2_276;
$L__BB2_275:
	add.s32 	%r20699, %r20699, 1;
	setp.ne.s32 	%p2381, %r20699, %r576;
	mov.u32 	%r20695, %r15325;
	mov.u32 	%r20698, %r15330;
	@%p2381 bra 	$L__BB2_273;
$L__BB2_276:
	max.s32 	%r15339, %r20537, %r20538;
	cvt.rn.f32.s32 	%f4463, %r15339;
	setp.lt.s32 	%p2382, %r15339, 1;
	mul.f32 	%f4464, %f4463, 0f4B000000;
	selp.f32 	%f4465, %f4464, %f4463, %p2382;
	selp.f32 	%f4466, 0fC1B80000, 0f00000000, %p2382;
	mov.b32 	%r15340, %f4465;
	add.s32 	%r15341, %r15340, -1059760811;
	and.b32  	%r15342, %r15341, -8388608;
	sub.s32 	%r15343, %r15340, %r15342;
	mov.b32 	%f4467, %r15343;
	cvt.rn.f32.s32 	%f4468, %r15342;
	fma.rn.f32 	%f4469, %f4468, 0f34000000, %f4466;
	add.f32 	%f4470, %f4467, 0fBF800000;
	fma.rn.f32 	%f4471, %f4470, 0fBE055027, 0f3E1039F6;
	fma.rn.f32 	%f4472, %f4471, %f4470, 0fBDF8CDCC;
	fma.rn.f32 	%f4473, %f4472, %f4470, 0f3E0F2955;
	fma.rn.f32 	%f4474, %f4473, %f4470, 0fBE2AD8B9;
	fma.rn.f32 	%f4475, %f4474, %f4470, 0f3E4CED0B;
	fma.rn.f32 	%f4476, %f4475, %f4470, 0fBE7FFF22;
	fma.rn.f32 	%f4477, %f4476, %f4470, 0f3EAAAA78;
	fma.rn.f32 	%f4478, %f4477, %f4470, 0fBF000000;
	mul.f32 	%f4479, %f4470, %f4478;
	fma.rn.f32 	%f4480, %f4479, %f4470, %f4470;
	fma.rn.f32 	%f4481, %f4469, 0f3F317218, %f4480;
	setp.gt.u32 	%p2383, %r15340, 2139095039;
	fma.rn.f32 	%f4482, %f4465, 0f7F800000, 0f7F800000;
	selp.f32 	%f4483, %f4482, %f4481, %p2383;
	setp.eq.f32 	%p2384, %f4465, 0f00000000;
	fma.rn.f32 	%f4484, %f4483, 0f3EDE5BD9, 0f3F800000;
	selp.f32 	%f4485, 0fFF800000, %f4484, %p2384;
	cvt.rzi.u32.f32 	%r599, %f4485;
	setp.eq.s32 	%p2385, %r20537, 0;
	mov.b32 	%r20706, 0;
	@%p2385 bra 	$L__BB2_279;
	mov.b32 	%r20706, 0;
	mov.u32 	%r20704, %r20537;
$L__BB2_278:
	mul.hi.s32 	%r15345, %r20704, 1717986919;
	shr.u32 	%r15346, %r15345, 31;
	shr.s32 	%r15347, %r15345, 2;
	add.s32 	%r603, %r15347, %r15346;
	mul.lo.s32 	%r15348, %r603, 10;
	sub.s32 	%r15349, %r20704, %r15348;
	mad.lo.s32 	%r20706, %r20706, 10, %r15349;
	add.s32 	%r15350, %r20704, 9;
	setp.gt.u32 	%p2386, %r15350, 18;
	mov.u32 	%r20704, %r603;
	@%p2386 bra 	$L__BB2_278;
$L__BB2_279:
	setp.eq.s32 	%p2387, %r20538, 0;
	mov.b32 	%r20709, 0;
	@%p2387 bra 	$L__BB2_282;
	mov.b32 	%r20709, 0;
	mov.u32 	%r20707, %r20538;
$L__BB2_281:
	mul.hi.s32 	%r15353, %r20707, 1717986919;
	shr.u32 	%r15354, %r15353, 31;
	shr.s32 	%r15355, %r15353, 2;
	add.s32 	%r608, %r15355, %r15354;
	mul.lo.s32 	%r15356, %r608, 10;
	sub.s32 	%r15357, %r20707, %r15356;
	mad.lo.s32 	%r20709, %r20709, 10, %r15357;
	add.s32 	%r15358, %r20707, 9;
	setp.gt.u32 	%p2388, %r15358, 18;
	mov.u32 	%r20707, %r608;
	@%p2388 bra 	$L__BB2_281;
$L__BB2_282:
	setp.eq.s32 	%p2389, %r599, 0;
	@%p2389 bra 	$L__BB2_287;
	mov.b32 	%r20710, 0;
$L__BB2_284:
	mul.hi.s32 	%r15360, %r20706, 1717986919;
	shr.u32 	%r15361, %r15360, 31;
	shr.s32 	%r15362, %r15360, 2;
	add.s32 	%r15363, %r15362, %r15361;
	mul.lo.s32 	%r15364, %r15363, 10;
	sub.s32 	%r613, %r20706, %r15364;
	mul.hi.s32 	%r15365, %r20709, 1717986919;
	shr.u32 	%r15366, %r15365, 31;
	shr.s32 	%r15367, %r15365, 2;
	add.s32 	%r15368, %r15367, %r15366;
	mul.lo.s32 	%r15369, %r15368, 10;
	sub.s32 	%r614, %r20709, %r15369;
	setp.eq.s32 	%p2390, %r613, %r614;
	@%p2390 bra 	$L__BB2_286;
	setp.gt.s32 	%p2391, %r613, %r614;
	selp.b32 	%r615, %r20537, %r20538, %p2391;
	selp.b32 	%r20538, %r20538, %r20537, %p2391;
	mov.u32 	%r20537, %r615;
	bra.uni 	$L__BB2_287;
$L__BB2_286:
	add.s32 	%r20710, %r20710, 1;
	setp.ne.s32 	%p2392, %r20710, %r599;
	mov.u32 	%r20706, %r15363;
	mov.u32 	%r20709, %r15368;
	@%p2392 bra 	$L__BB2_284;
$L__BB2_287:
	max.s32 	%r15377, %r20548, %r20549;
	cvt.rn.f32.s32 	%f4486, %r15377;
	setp.lt.s32 	%p2393, %r15377, 1;
	mul.f32 	%f4487, %f4486, 0f4B000000;
	selp.f32 	%f4488, %f4487, %f4486, %p2393;
	selp.f32 	%f4489, 0fC1B80000, 0f00000000, %p2393;
	mov.b32 	%r15378, %f4488;
	add.s32 	%r15379, %r15378, -1059760811;
	and.b32  	%r15380, %r15379, -8388608;
	sub.s32 	%r15381, %r15378, %r15380;
	mov.b32 	%f4490, %r15381;
	cvt.rn.f32.s32 	%f4491, %r15380;
	fma.rn.f32 	%f4492, %f4491, 0f34000000, %f4489;
	add.f32 	%f4493, %f4490, 0fBF800000;
	fma.rn.f32 	%f4494, %f4493, 0fBE055027, 0f3E1039F6;
	fma.rn.f32 	%f4495, %f4494, %f4493, 0fBDF8CDCC;
	fma.rn.f32 	%f4496, %f4495, %f4493, 0f3E0F2955;
	fma.rn.f32 	%f4497, %f4496, %f4493, 0fBE2AD8B9;
	fma.rn.f32 	%f4498, %f4497, %f4493, 0f3E4CED0B;
	fma.rn.f32 	%f4499, %f4498, %f4493, 0fBE7FFF22;
	fma.rn.f32 	%f4500, %f4499, %f4493, 0f3EAAAA78;
	fma.rn.f32 	%f4501, %f4500, %f4493, 0fBF000000;
	mul.f32 	%f4502, %f4493, %f4501;
	fma.rn.f32 	%f4503, %f4502, %f4493, %f4493;
	fma.rn.f32 	%f4504, %f4492, 0f3F317218, %f4503;
	setp.gt.u32 	%p2394, %r15378, 2139095039;
	fma.rn.f32 	%f4505, %f4488, 0f7F800000, 0f7F800000;
	selp.f32 	%f4506, %f4505, %f4504, %p2394;
	setp.eq.f32 	%p2395, %f4488, 0f00000000;
	fma.rn.f32 	%f4507, %f4506, 0f3EDE5BD9, 0f3F800000;
	selp.f32 	%f4508, 0fFF800000, %f4507, %p2395;
	cvt.rzi.u32.f32 	%r622, %f4508;
	setp.eq.s32 	%p2396, %r20548, 0;
	mov.b32 	%r20717, 0;
	@%p2396 bra 	$L__BB2_290;
	mov.b32 	%r20717, 0;
	mov.u32 	%r20715, %r20548;
$L__BB2_289:
	mul.hi.s32 	%r15383, %r20715, 1717986919;
	shr.u32 	%r15384, %r15383, 31;
	shr.s32 	%r15385, %r15383, 2;
	add.s32 	%r626, %r15385, %r15384;
	mul.lo.s32 	%r15386, %r626, 10;
	sub.s32 	%r15387, %r20715, %r15386;
	mad.lo.s32 	%r20717, %r20717, 10, %r15387;
	add.s32 	%r15388, %r20715, 9;
	setp.gt.u32 	%p2397, %r15388, 18;
	mov.u32 	%r20715, %r626;
	@%p2397 bra 	$L__BB2_289;
$L__BB2_290:
	setp.eq.s32 	%p2398, %r20549, 0;
	mov.b32 	%r20720, 0;
	@%p2398 bra 	$L__BB2_293;
	mov.b32 	%r20720, 0;
	mov.u32 	%r20718, %r20549;
$L__BB2_292:
	mul.hi.s32 	%r15391, %r20718, 1717986919;
	shr.u32 	%r15392, %r15391, 31;
	shr.s32 	%r15393, %r15391, 2;
	add.s32 	%r631, %r15393, %r15392;
	mul.lo.s32 	%r15394, %r631, 10;
	sub.s32 	%r15395, %r20718, %r15394;
	mad.lo.s32 	%r20720, %r20720, 10, %r15395;
	add.s32 	%r15396, %r20718, 9;
	setp.gt.u32 	%p2399, %r15396, 18;
	mov.u32 	%r20718, %r631;
	@%p2399 bra 	$L__BB2_292;
$L__BB2_293:
	setp.eq.s32 	%p2400, %r622, 0;
	@%p2400 bra 	$L__BB2_298;
	mov.b32 	%r20721, 0;
$L__BB2_295:
	mul.hi.s32 	%r15398, %r20717, 1717986919;
	shr.u32 	%r15399, %r15398, 31;
	shr.s32 	%r15400, %r15398, 2;
	add.s32 	%r15401, %r15400, %r15399;
	mul.lo.s32 	%r15402, %r15401, 10;
	sub.s32 	%r636, %r20717, %r15402;
	mul.hi.s32 	%r15403, %r20720, 1717986919;
	shr.u32 	%r15404, %r15403, 31;
	shr.s32 	%r15405, %r15403, 2;
	add.s32 	%r15406, %r15405, %r15404;
	mul.lo.s32 	%r15407, %r15406, 10;
	sub.s32 	%r637, %r20720, %r15407;
	setp.eq.s32 	%p2401, %r636, %r637;
	@%p2401 bra 	$L__BB2_297;
	setp.gt.s32 	%p2402, %r636, %r637;
	selp.b32 	%r638, %r20548, %r20549, %p2402;
	selp.b32 	%r20549, %r20549, %r20548, %p2402;
	mov.u32 	%r20548, %r638;
	bra.uni 	$L__BB2_298;
$L__BB2_297:
	add.s32 	%r20721, %r20721, 1;
	setp.ne.s32 	%p2403, %r20721, %r622;
	mov.u32 	%r20717, %r15401;
	mov.u32 	%r20720, %r15406;
	@%p2403 bra 	$L__BB2_295;
$L__BB2_298:
	max.s32 	%r15415, %r20559, %r20560;
	cvt.rn.f32.s32 	%f4509, %r15415;
	setp.lt.s32 	%p2404, %r15415, 1;
	mul.f32 	%f4510, %f4509, 0f4B000000;
	selp.f32 	%f4511, %f4510, %f4509, %p2404;
	selp.f32 	%f4512, 0fC1B80000, 0f00000000, %p2404;
	mov.b32 	%r15416, %f4511;
	add.s32 	%r15417, %r15416, -1059760811;
	and.b32  	%r15418, %r15417, -8388608;
	sub.s32 	%r15419, %r15416, %r15418;
	mov.b32 	%f4513, %r15419;
	cvt.rn.f32.s32 	%f4514, %r15418;
	fma.rn.f32 	%f4515, %f4514, 0f34000000, %f4512;
	add.f32 	%f4516, %f4513, 0fBF800000;
	fma.rn.f32 	%f4517, %f4516, 0fBE055027, 0f3E1039F6;
	fma.rn.f32 	%f4518, %f4517, %f4516, 0fBDF8CDCC;
	fma.rn.f32 	%f4519, %f4518, %f4516, 0f3E0F2955;
	fma.rn.f32 	%f4520, %f4519, %f4516, 0fBE2AD8B9;
	fma.rn.f32 	%f4521, %f4520, %f4516, 0f3E4CED0B;
	fma.rn.f32 	%f4522, %f4521, %f4516, 0fBE7FFF22;
	fma.rn.f32 	%f4523, %f4522, %f4516, 0f3EAAAA78;
	fma.rn.f32 	%f4524, %f4523, %f4516, 0fBF000000;
	mul.f32 	%f4525, %f4516, %f4524;
	fma.rn.f32 	%f4526, %f4525, %f4516, %f4516;
	fma.rn.f32 	%f4527, %f4515, 0f3F317218, %f4526;
	setp.gt.u32 	%p2405, %r15416, 2139095039;
	fma.rn.f32 	%f4528, %f4511, 0f7F800000, 0f7F800000;
	selp.f32 	%f4529, %f4528, %f4527, %p2405;
	setp.eq.f32 	%p2406, %f4511, 0f00000000;
	fma.rn.f32 	%f4530, %f4529, 0f3EDE5BD9, 0f3F800000;
	selp.f32 	%f4531, 0fFF800000, %f4530, %p2406;
	cvt.rzi.u32.f32 	%r645, %f4531;
	setp.eq.s32 	%p2407, %r20559, 0;
	mov.b32 	%r20728, 0;
	@%p2407 bra 	$L__BB2_301;
	mov.b32 	%r20728, 0;
	mov.u32 	%r20726, %r20559;
$L__BB2_300:
	mul.hi.s32 	%r15421, %r20726, 1717986919;
	shr.u32 	%r15422, %r15421, 31;
	shr.s32 	%r15423, %r15421, 2;
	add.s32 	%r649, %r15423, %r15422;
	mul.lo.s32 	%r15424, %r649, 10;
	sub.s32 	%r15425, %r20726, %r15424;
	mad.lo.s32 	%r20728, %r20728, 10, %r15425;
	add.s32 	%r15426, %r20726, 9;
	setp.gt.u32 	%p2408, %r15426, 18;
	mov.u32 	%r20726, %r649;
	@%p2408 bra 	$L__BB2_300;
$L__BB2_301:
	setp.eq.s32 	%p2409, %r20560, 0;
	mov.b32 	%r20731, 0;
	@%p2409 bra 	$L__BB2_304;
	mov.b32 	%r20731, 0;
	mov.u32 	%r20729, %r20560;
$L__BB2_303:
	mul.hi.s32 	%r15429, %r20729, 1717986919;
	shr.u32 	%r15430, %r15429, 31;
	shr.s32 	%r15431, %r15429, 2;
	add.s32 	%r654, %r15431, %r15430;
	mul.lo.s32 	%r15432, %r654, 10;
	sub.s32 	%r15433, %r20729, %r15432;
	mad.lo.s32 	%r20731, %r20731, 10, %r15433;
	add.s32 	%r15434, %r20729, 9;
	setp.gt.u32 	%p2410, %r15434, 18;
	mov.u32 	%r20729, %r654;
	@%p2410 bra 	$L__BB2_303;
$L__BB2_304:
	setp.eq.s32 	%p2411, %r645, 0;
	@%p2411 bra 	$L__BB2_309;
	mov.b32 	%r20732, 0;
$L__BB2_306:
	mul.hi.s32 	%r15436, %r20728, 1717986919;
	shr.u32 	%r15437, %r15436, 31;
	shr.s32 	%r15438, %r15436, 2;
	add.s32 	%r15439, %r15438, %r15437;
	mul.lo.s32 	%r15440, %r15439, 10;
	sub.s32 	%r659, %r20728, %r15440;
	mul.hi.s32 	%r15441, %r20731, 1717986919;
	shr.u32 	%r15442, %r15441, 31;
	shr.s32 	%r15443, %r15441, 2;
	add.s32 	%r15444, %r15443, %r15442;
	mul.lo.s32 	%r15445, %r15444, 10;
	sub.s32 	%r660, %r20731, %r15445;
	setp.eq.s32 	%p2412, %r659, %r660;
	@%p2412 bra 	$L__BB2_308;
	setp.gt.s32 	%p2413, %r659, %r660;
	selp.b32 	%r661, %r20559, %r20560, %p2413;
	selp.b32 	%r20560, %r20560, %r20559, %p2413;
	mov.u32 	%r20559, %r661;
	bra.uni 	$L__BB2_309;
$L__BB2_308:
	add.s32 	%r20732, %r20732, 1;
	setp.ne.s32 	%p2414, %r20732, %r645;
	mov.u32 	%r20728, %r15439;
	mov.u32 	%r20731, %r15444;
	@%p2414 bra 	$L__BB2_306;
$L__BB2_309:
	max.s32 	%r15453, %r20570, %r20571;
	cvt.rn.f32.s32 	%f4532, %r15453;
	setp.lt.s32 	%p2415, %r15453, 1;
	mul.f32 	%f4533, %f4532, 0f4B000000;
	selp.f32 	%f4534, %f4533, %f4532, %p2415;
	selp.f32 	%f4535, 0fC1B80000, 0f00000000, %p2415;
	mov.b32 	%r15454, %f4534;
	add.s32 	%r15455, %r15454, -1059760811;
	and.b32  	%r15456, %r15455, -8388608;
	sub.s32 	%r15457, %r15454, %r15456;
	mov.b32 	%f4536, %r15457;
	cvt.rn.f32.s32 	%f4537, %r15456;
	fma.rn.f32 	%f4538, %f4537, 0f34000000, %f4535;
	add.f32 	%f4539, %f4536, 0fBF800000;
	fma.rn.f32 	%f4540, %f4539, 0fBE055027, 0f3E1039F6;
	fma.rn.f32 	%f4541, %f4540, %f4539, 0fBDF8CDCC;
	fma.rn.f32 	%f4542, %f4541, %f4539, 0f3E0F2955;
	fma.rn.f32 	%f4543, %f4542, %f4539, 0fBE2AD8B9;
	fma.rn.f32 	%f4544, %f4543, %f4539, 0f3E4CED0B;
	fma.rn.f32 	%f4545, %f4544, %f4539, 0fBE7FFF22;
	fma.rn.f32 	%f4546, %f4545, %f4539, 0f3EAAAA78;
	fma.rn.f32 	%f4547, %f4546, %f4539, 0fBF000000;
	mul.f32 	%f4548, %f4539, %f4547;
	fma.rn.f32 	%f4549, %f4548, %f4539, %f4539;
	fma.rn.f32 	%f4550, %f4538, 0f3F317218, %f4549;
	setp.gt.u32 	%p2416, %r15454, 2139095039;
	fma.rn.f32 	%f4551, %f4534, 0f7F800000, 0f7F800000;
	selp.f32 	%f4552, %f4551, %f4550, %p2416;
	setp.eq.f32 	%p2417, %f4534, 0f00000000;
	fma.rn.f32 	%f4553, %f4552, 0f3EDE5BD9, 0f3F800000;
	selp.f32 	%f4554, 0fFF800000, %f4553, %p2417;
	cvt.rzi.u32.f32 	%r668, %f4554;
	setp.eq.s32 	%p2418, %r20570, 0;
	mov.b32 	%r20739, 0;
	@%p2418 bra 	$L__BB2_312;
	mov.b32 	%r20739, 0;
	mov.u32 	%r20737, %r20570;
$L__BB2_311:
	mul.hi.s32 	%r15459, %r20737, 1717986919;
	shr.u32 	%r15460, %r15459, 31;
	shr.s32 	%r15461, %r15459, 2;
	add.s32 	%r672, %r15461, %r15460;
	mul.lo.s32 	%r15462, %r672, 10;
	sub.s32 	%r15463, %r20737, %r15462;
	mad.lo.s32 	%r20739, %r20739, 10, %r15463;
	add.s32 	%r15464, %r20737, 9;
	setp.gt.u32 	%p2419, %r15464, 18;
	mov.u32 	%r20737, %r672;
	@%p2419 bra 	$L__BB2_311;
$L__BB2_312:
	setp.eq.s32 	%p2420, %r20571, 0;
	mov.b32 	%r20742, 0;
	@%p2420 bra 	$L__BB2_315;
	mov.b32 	%r20742, 0;
	mov.u32 	%r20740, %r20571;
$L__BB2_314:
	mul.hi.s32 	%r15467, %r20740, 1717986919;
	shr.u32 	%r15468, %r15467, 31;
	shr.s32 	%r15469, %r15467, 2;
	add.s32 	%r677, %r15469, %r15468;
	mul.lo.s32 	%r15470, %r677, 10;
	sub.s32 	%r15471, %r20740, %r15470;
	mad.lo.s32 	%r20742, %r20742, 10, %r15471;
	add.s32 	%r15472, %r20740, 9;
	setp.gt.u32 	%p2421, %r15472, 18;
	mov.u32 	%r20740, %r677;
	@%p2421 bra 	$L__BB2_314;
$L__BB2_315:
	setp.eq.s32 	%p2422, %r668, 0;
	@%p2422 bra 	$L__BB2_320;
	mov.b32 	%r20743, 0;
$L__BB2_317:
	mul.hi.s32 	%r15474, %r20739, 1717986919;
	shr.u32 	%r15475, %r15474, 31;
	shr.s32 	%r15476, %r15474, 2;
	add.s32 	%r15477, %r15476, %r15475;
	mul.lo.s32 	%r15478, %r15477, 10;
	sub.s32 	%r682, %r20739, %r15478;
	mul.hi.s32 	%r15479, %r20742, 1717986919;
	shr.u32 	%r15480, %r15479, 31;
	shr.s32 	%r15481, %r15479, 2;
	add.s32 	%r15482, %r15481, %r15480;
	mul.lo.s32 	%r15483, %r15482, 10;
	sub.s32 	%r683, %r20742, %r15483;
	setp.eq.s32 	%p2423, %r682, %r683;
	@%p2423 bra 	$L__BB2_319;
	setp.gt.s32 	%p2424, %r682, %r683;
	selp.b32 	%r684, %r20570, %r20571, %p2424;
	selp.b32 	%r20571, %r20571, %r20570, %p2424;
	mov.u32 	%r20570, %r684;
	bra.uni 	$L__BB2_320;
$L__BB2_319:
	add.s32 	%r20743, %r20743, 1;
	setp.ne.s32 	%p2425, %r20743, %r668;
	mov.u32 	%r20739, %r15477;
	mov.u32 	%r20742, %r15482;
	@%p2425 bra 	$L__BB2_317;
$L__BB2_320:
	max.s32 	%r15491, %r20581, %r20582;
	cvt.rn.f32.s32 	%f4555, %r15491;
	setp.lt.s32 	%p2426, %r15491, 1;
	mul.f32 	%f4556, %f4555, 0f4B000000;
	selp.f32 	%f4557, %f4556, %f4555, %p2426;
	selp.f32 	%f4558, 0fC1B80000, 0f00000000, %p2426;
	mov.b32 	%r15492, %f4557;
	add.s32 	%r15493, %r15492, -1059760811;
	and.b32  	%r15494, %r15493, -8388608;
	sub.s32 	%r15495, %r15492, %r15494;
	mov.b32 	%f4559, %r15495;
	cvt.rn.f32.s32 	%f4560, %r15494;
	fma.rn.f32 	%f4561, %f4560, 0f34000000, %f4558;
	add.f32 	%f4562, %f4559, 0fBF800000;
	fma.rn.f32 	%f4563, %f4562, 0fBE055027, 0f3E1039F6;
	fma.rn.f32 	%f4564, %f4563, %f4562, 0fBDF8CDCC;
	fma.rn.f32 	%f4565, %f4564, %f4562, 0f3E0F2955;
	fma.rn.f32 	%f4566, %f4565, %f4562, 0fBE2AD8B9;
	fma.rn.f32 	%f4567, %f4566, %f4562, 0f3E4CED0B;
	fma.rn.f32 	%f4568, %f4567, %f4562, 0fBE7FFF22;
	fma.rn.f32 	%f4569, %f4568, %f4562, 0f3EAAAA78;
	fma.rn.f32 	%f4570, %f4569, %f4562, 0fBF000000;
	mul.f32 	%f4571, %f4562, %f4570;
	fma.rn.f32 	%f4572, %f4571, %f4562, %f4562;
	fma.rn.f32 	%f4573, %f4561, 0f3F317218, %f4572;
	setp.gt.u32 	%p2427, %r15492, 2139095039;
	fma.rn.f32 	%f4574, %f4557, 0f7F800000, 0f7F800000;
	selp.f32 	%f4575, %f4574, %f4573, %p2427;
	setp.eq.f32 	%p2428, %f4557, 0f00000000;
	fma.rn.f32 	%f4576, %f4575, 0f3EDE5BD9, 0f3F800000;
	selp.f32 	%f4577, 0fFF800000, %f4576, %p2428;
	cvt.rzi.u32.f32 	%r691, %f4577;
	setp.eq.s32 	%p2429, %r20581, 0;
	mov.b32 	%r20750, 0;
	@%p2429 bra 	$L__BB2_323;
	mov.b32 	%r20750, 0;
	mov.u32 	%r20748, %r20581;
$L__BB2_322:
	mul.hi.s32 	%r15497, %r20748, 1717986919;
	shr.u32 	%r15498, %r15497, 31;
	shr.s32 	%r15499, %r15497, 2;
	add.s32 	%r695, %r15499, %r15498;
	mul.lo.s32 	%r15500, %r695, 10;
	sub.s32 	%r15501, %r20748, %r15500;
	mad.lo.s32 	%r20750, %r20750, 10, %r15501;
	add.s32 	%r15502, %r20748, 9;
	setp.gt.u32 	%p2430, %r15502, 18;
	mov.u32 	%r20748, %r695;
	@%p2430 bra 	$L__BB2_322;
$L__BB2_323:
	setp.eq.s32 	%p2431, %r20582, 0;
	mov.b32 	%r20753, 0;
	@%p2431 bra 	$L__BB2_326;
	mov.b32 	%r20753, 0;
	mov.u32 	%r20751, %r20582;
$L__BB2_325:
	mul.hi.s32 	%r15505, %r20751, 1717986919;
	shr.u32 	%r15506, %r15505, 31;
	shr.s32 	%r15507, %r15505, 2;
	add.s32 	%r700, %r15507, %r15506;
	mul.lo.s32 	%r15508, %r700, 10;
	sub.s32 	%r15509, %r20751, %r15508;
	mad.lo.s32 	%r20753, %r20753, 10, %r15509;
	add.s32 	%r15510, %r20751, 9;
	setp.gt.u32 	%p2432, %r15510, 18;
	mov.u32 	%r20751, %r700;
	@%p2432 bra 	$L__BB2_325;
$L__BB2_326:
	setp.eq.s32 	%p2433, %r691, 0;
	@%p2433 bra 	$L__BB2_331;
	mov.b32 	%r20754, 0;
$L__BB2_328:
	mul.hi.s32 	%r15512, %r20750, 1717986919;
	shr.u32 	%r15513, %r15512, 31;
	shr.s32 	%r15514, %r15512, 2;
	add.s32 	%r15515, %r15514, %r15513;
	mul.lo.s32 	%r15516, %r15515, 10;
	sub.s32 	%r705, %r20750, %r15516;
	mul.hi.s32 	%r15517, %r20753, 1717986919;
	shr.u32 	%r15518, %r15517, 31;
	shr.s32 	%r15519, %r15517, 2;
	add.s32 	%r15520, %r15519, %r15518;
	mul.lo.s32 	%r15521, %r15520, 10;
	sub.s32 	%r706, %r20753, %r15521;
	setp.eq.s32 	%p2434, %r705, %r706;
	@%p2434 bra 	$L__BB2_330;
	setp.gt.s32 	%p2435, %r705, %r706;
	selp.b32 	%r707, %r20581, %r20582, %p2435;
	selp.b32 	%r20582, %r20582, %r20581, %p2435;
	mov.u32 	%r20581, %r707;
	bra.uni 	$L__BB2_331;
$L__BB2_330:
	add.s32 	%r20754, %r20754, 1;
	setp.ne.s32 	%p2436, %r20754, %r691;
	mov.u32 	%r20750, %r15515;
	mov.u32 	%r20753, %r15520;
	@%p2436 bra 	$L__BB2_328;
$L__BB2_331:
	max.s32 	%r15529, %r20592, %r20593;
	cvt.rn.f32.s32 	%f4578, %r15529;
	setp.lt.s32 	%p2437, %r15529, 1;
	mul.f32 	%f4579, %f4578, 0f4B000000;
	selp.f32 	%f4580, %f4579, %f4578, %p2437;
	selp.f32 	%f4581, 0fC1B80000, 0f00000000, %p2437;
	mov.b32 	%r15530, %f4580;
	add.s32 	%r15531, %r15530, -1059760811;
	and.b32  	%r15532, %r15531, -8388608;
	sub.s32 	%r15533, %r15530, %r15532;
	mov.b32 	%f4582, %r15533;
	cvt.rn.f32.s32 	%f4583, %r15532;
	fma.rn.f32 	%f4584, %f4583, 0f34000000, %f4581;
	add.f32 	%f4585, %f4582, 0fBF800000;
	fma.rn.f32 	%f4586, %f4585, 0fBE055027, 0f3E1039F6;
	fma.rn.f32 	%f4587, %f4586, %f4585, 0fBDF8CDCC;
	fma.rn.f32 	%f4588, %f4587, %f4585, 0f3E0F2955;
	fma.rn.f32 	%f4589, %f4588, %f4585, 0fBE2AD8B9;
	fma.rn.f32 	%f4590, %f4589, %f4585, 0f3E4CED0B;
	fma.rn.f32 	%f4591, %f4590, %f4585, 0fBE7FFF22;
	fma.rn.f32 	%f4592, %f4591, %f4585, 0f3EAAAA78;
	fma.rn.f32 	%f4593, %f4592, %f4585, 0fBF000000;
	mul.f32 	%f4594, %f4585, %f4593;
	fma.rn.f32 	%f4595, %f4594, %f4585, %f4585;
	fma.rn.f32 	%f4596, %f4584, 0f3F317218, %f4595;
	setp.gt.u32 	%p2438, %r15530, 2139095039;
	fma.rn.f32 	%f4597, %f4580, 0f7F800000, 0f7F800000;
	selp.f32 	%f4598, %f4597, %f4596, %p2438;
	setp.eq.f32 	%p2439, %f4580, 0f00000000;
	fma.rn.f32 	%f4599, %f4598, 0f3EDE5BD9, 0f3F800000;
	selp.f32 	%f4600, 0fFF800000, %f4599, %p2439;
	cvt.rzi.u32.f32 	%r714, %f4600;
	setp.eq.s32 	%p2440, %r20592, 0;
	mov.b32 	%r20761, 0;
	@%p2440 bra 	$L__BB2_334;
	mov.b32 	%r20761, 0;
	mov.u32 	%r20759, %r20592;
$L__BB2_333:
	mul.hi.s32 	%r15535, %r20759, 1717986919;
	shr.u32 	%r15536, %r15535, 31;
	shr.s32 	%r15537, %r15535, 2;
	add.s32 	%r718, %r15537, %r15536;
	mul.lo.s32 	%r15538, %r718, 10;
	sub.s32 	%r15539, %r20759, %r15538;
	mad.lo.s32 	%r20761, %r20761, 10, %r15539;
	add.s32 	%r15540, %r20759, 9;
	setp.gt.u32 	%p2441, %r15540, 18;
	mov.u32 	%r20759, %r718;
	@%p2441 bra 	$L__BB2_333;
$L__BB2_334:
	setp.eq.s32 	%p2442, %r20593, 0;
	mov.b32 	%r20764, 0;
	@%p2442 bra 	$L__BB2_337;
	mov.b32 	%r20764, 0;
	mov.u32 	%r20762, %r20593;
$L__BB2_336:
	mul.hi.s32 	%r15543, %r20762, 1717986919;
	shr.u32 	%r15544, %r15543, 31;
	shr.s32 	%r15545, %r15543, 2;
	add.s32 	%r723, %r15545, %r15544;
	mul.lo.s32 	%r15546, %r723, 10;
	sub.s32 	%r15547, %r20762, %r15546;
	mad.lo.s32 	%r20764, %r20764, 10, %r15547;
	add.s32 	%r15548, %r20762, 9;
	setp.gt.u32 	%p2443, %r15548, 18;
	mov.u32 	%r20762, %r723;
	@%p2443 bra 	$L__BB2_336;
$L__BB2_337:
	setp.eq.s32 	%p2444, %r714, 0;
	@%p2444 bra 	$L__BB2_342;
	mov.b32 	%r20765, 0;
$L__BB2_339:
	mul.hi.s32 	%r15550, %r20761, 1717986919;
	shr.u32 	%r15551, %r15550, 31;
	shr.s32 	%r15552, %r15550, 2;
	add.s32 	%r15553, %r15552, %r15551;
	mul.lo.s32 	%r15554, %r15553, 10;
	sub.s32 	%r728, %r20761, %r15554;
	mul.hi.s32 	%r15555, %r20764, 1717986919;
	shr.u32 	%r15556, %r15555, 31;
	shr.s32 	%r15557, %r15555, 2;
	add.s32 	%r15558, %r15557, %r15556;
	mul.lo.s32 	%r15559, %r15558, 10;
	sub.s32 	%r729, %r20764, %r15559;
	setp.eq.s32 	%p2445, %r728, %r729;
	@%p2445 bra 	$L__BB2_341;
	setp.gt.s32 	%p2446, %r728, %r729;
	selp.b32 	%r730, %r20592, %r20593, %p2446;
	selp.b32 	%r20593, %r20593, %r20592, %p2446;
	mov.u32 	%r20592, %r730;
	bra.uni 	$L__BB2_342;
$L__BB2_341:
	add.s32 	%r20765, %r20765, 1;
	setp.ne.s32 	%p2447, %r20765, %r714;
	mov.u32 	%r20761, %r15553;
	mov.u32 	%r20764, %r15558;
	@%p2447 bra 	$L__BB2_339;
$L__BB2_342:
	max.s32 	%r15567, %r20779, %r20604;
	cvt.rn.f32.s32 	%f4601, %r15567;
	setp.lt.s32 	%p2448, %r15567, 1;
	mul.f32 	%f4602, %f4601, 0f4B000000;
	selp.f32 	%f4603, %f4602, %f4601, %p2448;
	selp.f32 	%f4604, 0fC1B80000, 0f00000000, %p2448;
	mov.b32 	%r15568, %f4603;
	add.s32 	%r15569, %r15568, -1059760811;
	and.b32  	%r15570, %r15569, -8388608;
	sub.s32 	%r15571, %r15568, %r15570;
	mov.b32 	%f4605, %r15571;
	cvt.rn.f32.s32 	%f4606, %r15570;
	fma.rn.f32 	%f4607, %f4606, 0f34000000, %f4604;
	add.f32 	%f4608, %f4605, 0fBF800000;
	fma.rn.f32 	%f4609, %f4608, 0fBE055027, 0f3E1039F6;
	fma.rn.f32 	%f4610, %f4609, %f4608, 0fBDF8CDCC;
	fma.rn.f32 	%f4611, %f4610, %f4608, 0f3E0F2955;
	fma.rn.f32 	%f4612, %f4611, %f4608, 0fBE2AD8B9;
	fma.rn.f32 	%f4613, %f4612, %f4608, 0f3E4CED0B;
	fma.rn.f32 	%f4614, %f4613, %f4608, 0fBE7FFF22;
	fma.rn.f32 	%f4615, %f4614, %f4608, 0f3EAAAA78;
	fma.rn.f32 	%f4616, %f4615, %f4608, 0fBF000000;
	mul.f32 	%f4617, %f4608, %f4616;
	fma.rn.f32 	%f4618, %f4617, %f4608, %f4608;
	fma.rn.f32 	%f4619, %f4607, 0f3F317218, %f4618;
	setp.gt.u32 	%p2449, %r15568, 2139095039;
	fma.rn.f32 	%f4620, %f4603, 0f7F800000, 0f7F800000;
	selp.f32 	%f4621, %f4620, %f4619, %p2449;
	setp.eq.f32 	%p2450, %f4603, 0f00000000;
	fma.rn.f32 	%f4622, %f4621, 0f3EDE5BD9, 0f3F800000;
	selp.f32 	%f4623, 0fFF800000, %f4622, %p2450;
	cvt.rzi.u32.f32 	%r737, %f4623;
	setp.eq.s32 	%p2451, %r20779, 0;
	mov.b32 	%r20772, 0;
	@%p2451 bra 	$L__BB2_345;
	mov.b32 	%r20772, 0;
	mov.u32 	%r20770, %r20779;
$L__BB2_344:
	mul.hi.s32 	%r15573, %r20770, 1717986919;
	shr.u32 	%r15574, %r15573, 31;
	shr.s32 	%r15575, %r15573, 2;
	add.s32 	%r741, %r15575, %r15574;
	mul.lo.s32 	%r15576, %r741, 10;
	sub.s32 	%r15577, %r20770, %r15576;
	mad.lo.s32 	%r20772, %r20772, 10, %r15577;
	add.s32 	%r15578, %r20770, 9;
	setp.gt.u32 	%p2452, %r15578, 18;
	mov.u32 	%r20770, %r741;
	@%p2452 bra 	$L__BB2_344;
$L__BB2_345:
	setp.eq.s32 	%p2453, %r20604, 0;
	mov.b32 	%r20775, 0;
	@%p2453 bra 	$L__BB2_348;
	mov.b32 	%r20775, 0;
	mov.u32 	%r20773, %r20604;
$L__BB2_347:
	mul.hi.s32 	%r15581, %r20773, 1717986919;
	shr.u32 	%r15582, %r15581, 31;
	shr.s32 	%r15583, %r15581, 2;
	add.s32 	%r746, %r15583, %r15582;
	mul.lo.s32 	%r15584, %r746, 10;
	sub.s32 	%r15585, %r20773, %r15584;
	mad.lo.s32 	%r20775, %r20775, 10, %r15585;
	add.s32 	%r15586, %r20773, 9;
	setp.gt.u32 	%p2454, %r15586, 18;
	mov.u32 	%r20773, %r746;
	@%p2454 bra 	$L__BB2_347;
$L__BB2_348:
	setp.eq.s32 	%p2455, %r737, 0;
	@%p2455 bra 	$L__BB2_353;
	mov.b32 	%r20776, 0;
$L__BB2_350:
	mul.hi.s32 	%r15588, %r20772, 1717986919;
	shr.u32 	%r15589, %r15588, 31;
	shr.s32 	%r15590, %r15588, 2;
	add.s32 	%r15591, %r15590, %r15589;
	mul.lo.s32 	%r15592, %r15591, 10;
	sub.s32 	%r751, %r20772, %r15592;
	mul.hi.s32 	%r15593, %r20775, 1717986919;
	shr.u32 	%r15594, %r15593, 31;
	shr.s32 	%r15595, %r15593, 2;
	add.s32 	%r15596, %r15595, %r15594;
	mul.lo.s32 	%r15597, %r15596, 10;
	sub.s32 	%r752, %r20775, %r15597;
	setp.eq.s32 	%p2456, %r751, %r752;
	@%p2456 bra 	$L__BB2_352;
	setp.gt.s32 	%p2457, %r751, %r752;
	selp.b32 	%r753, %r20779, %r20604, %p2457;
	selp.b32 	%r20604, %r20604, %r20779, %p2457;
	mov.u32 	%r20779, %r753;
	bra.uni 	$L__BB2_353;
$L__BB2_352:
	add.s32 	%r20776, %r20776, 1;
	setp.ne.s32 	%p2458, %r20776, %r737;
	mov.u32 	%r20772, %r15591;
	mov.u32 	%r20775, %r15596;
	@%p2458 bra 	$L__BB2_350;
$L__BB2_353:
	max.s32 	%r15605, %r20527, %r20615;
	cvt.rn.f32.s32 	%f4624, %r15605;
	setp.lt.s32 	%p2459, %r15605, 1;
	mul.f32 	%f4625, %f4624, 0f4B000000;
	selp.f32 	%f4626, %f4625, %f4624, %p2459;
	selp.f32 	%f4627, 0fC1B80000, 0f00000000, %p2459;
	mov.b32 	%r15606, %f4626;
	add.s32 	%r15607, %r15606, -1059760811;
	and.b32  	%r15608, %r15607, -8388608;
	sub.s32 	%r15609, %r15606, %r15608;
	mov.b32 	%f4628, %r15609;
	cvt.rn.f32.s32 	%f4629, %r15608;
	fma.rn.f32 	%f4630, %f4629, 0f34000000, %f4627;
	add.f32 	%f4631, %f4628, 0fBF800000;
	fma.rn.f32 	%f4632, %f4631, 0fBE055027, 0f3E1039F6;
	fma.rn.f32 	%f4633, %f4632, %f4631, 0fBDF8CDCC;
	fma.rn.f32 	%f4634, %f4633, %f4631, 0f3E0F2955;
	fma.rn.f32 	%f4635, %f4634, %f4631, 0fBE2AD8B9;
	fma.rn.f32 	%f4636, %f4635, %f4631, 0f3E4CED0B;
	fma.rn.f32 	%f4637, %f4636, %f4631, 0fBE7FFF22;
	fma.rn.f32 	%f4638, %f4637, %f4631, 0f3EAAAA78;
	fma.rn.f32 	%f4639, %f4638, %f4631, 0fBF000000;
	mul.f32 	%f4640, %f4631, %f4639;
	fma.rn.f32 	%f4641, %f4640, %f4631, %f4631;
	fma.rn.f32 	%f4642, %f4630, 0f3F317218, %f4641;
	setp.gt.u32 	%p2460, %r15606, 2139095039;
	fma.rn.f32 	%f4643, %f4626, 0f7F800000, 0f7F800000;
	selp.f32 	%f4644, %f4643, %f4642, %p2460;
	setp.eq.f32 	%p2461, %f4626, 0f00000000;
	fma.rn.f32 	%f4645, %f4644, 0f3EDE5BD9, 0f3F800000;
	selp.f32 	%f4646, 0fFF800000, %f4645, %p2461;
	cvt.rzi.u32.f32 	%r760, %f4646;
	setp.eq.s32 	%p2462, %r20527, 0;
	mov.b32 	%r20783, 0;
	@%p2462 bra 	$L__BB2_356;
	mov.b32 	%r20783, 0;
	mov.u32 	%r20781, %r20527;
$L__BB2_355:
	mul.hi.s32 	%r15611, %r20781, 1717986919;
	shr.u32 	%r15612, %r15611, 31;
	shr.s32 	%r15613, %r15611, 2;
	add.s32 	%r764, %r15613, %r15612;
	mul.lo.s32 	%r15614, %r764, 10;
	sub.s32 	%r15615, %r20781, %r15614;
	mad.lo.s32 	%r20783, %r20783, 10, %r15615;
	add.s32 	%r15616, %r20781, 9;
	setp.gt.u32 	%p2463, %r15616, 18;
	mov.u32 	%r20781, %r764;
	@%p2463 bra 	$L__BB2_355;
$L__BB2_356:
	setp.eq.s32 	%p2464, %r20615, 0;
	mov.b32 	%r20786, 0;
	@%p2464 bra 	$L__BB2_359;
	mov.b32 	%r20786, 0;
	mov.u32 	%r20784, %r20615;
$L__BB2_358:
	mul.hi.s32 	%r15619, %r20784, 1717986919;
	shr.u32 	%r15620, %r15619, 31;
	shr.s32 	%r15621, %r15619, 2;
	add.s32 	%r769, %r15621, %r15620;
	mul.lo.s32 	%r15622, %r769, 10;
	sub.s32 	%r15623, %r20784, %r15622;
	mad.lo.s32 	%r20786, %r20786, 10, %r15623;
	add.s32 	%r15624, %r20784, 9;
	setp.gt.u32 	%p2465, %r15624, 18;
	mov.u32 	%r20784, %r769;
	@%p2465 bra 	$L__BB2_358;
$L__BB2_359:
	setp.eq.s32 	%p2466, %r760, 0;
	@%p2466 bra 	$L__BB2_364;
	mov.b32 	%r20787, 0;
$L__BB2_361:
	mul.hi.s32 	%r15626, %r20783, 1717986919;
	shr.u32 	%r15627, %r15626, 31;
	shr.s32 	%r15628, %r15626, 2;
	add.s32 	%r15629, %r15628, %r15627;
	mul.lo.s32 	%r15630, %r15629, 10;
	sub.s32 	%r774, %r20783, %r15630;
	mul.hi.s32 	%r15631, %r20786, 1717986919;
	shr.u32 	%r15632, %r15631, 31;
	shr.s32 	%r15633, %r15631, 2;
	add.s32 	%r15634, %r15633, %r15632;
	mul.lo.s32 	%r15635, %r15634, 10;
	sub.s32 	%r775, %r20786, %r15635;
	setp.eq.s32 	%p2467, %r774, %r775;
	@%p2467 bra 	$L__BB2_363;
	setp.gt.s32 	%p2468, %r774, %r775;
	selp.b32 	%r776, %r20527, %r20615, %p2468;
	selp.b32 	%r20615, %r20615, %r20527, %p2468;
	mov.u32 	%r20527, %r776;
	bra.uni 	$L__BB2_364;
$L__BB2_363:
	add.s32 	%r20787, %r20787, 1;
	setp.ne.s32 	%p2469, %r20787, %r760;
	mov.u32 	%r20783, %r15629;
	mov.u32 	%r20786, %r15634;
	@%p2469 bra 	$L__BB2_361;
$L__BB2_364:
	max.s32 	%r15643, %r20538, %r20526;
	cvt.rn.f32.s32 	%f4647, %r15643;
	setp.lt.s32 	%p2470, %r15643, 1;
	mul.f32 	%f4648, %f4647, 0f4B000000;
	selp.f32 	%f4649, %f4648, %f4647, %p2470;
	selp.f32 	%f4650, 0fC1B80000, 0f00000000, %p2470;
	mov.b32 	%r15644, %f4649;
	add.s32 	%r15645, %r15644, -1059760811;
	and.b32  	%r15646, %r15645, -8388608;
	sub.s32 	%r15647, %r15644, %r15646;
	mov.b32 	%f4651, %r15647;
	cvt.rn.f32.s32 	%f4652, %r15646;
	fma.rn.f32 	%f4653, %f4652, 0f34000000, %f4650;
	add.f32 	%f4654, %f4651, 0fBF800000;
	fma.rn.f32 	%f4655, %f4654, 0fBE055027, 0f3E1039F6;
	fma.rn.f32 	%f4656, %f4655, %f4654, 0fBDF8CDCC;
	fma.rn.f32 	%f4657, %f4656, %f4654, 0f3E0F2955;
	fma.rn.f32 	%f4658, %f4657, %f4654, 0fBE2AD8B9;
	fma.rn.f32 	%f4659, %f4658, %f4654, 0f3E4CED0B;
	fma.rn.f32 	%f4660, %f4659, %f4654, 0fBE7FFF22;
	fma.rn.f32 	%f4661, %f4660, %f4654, 0f3EAAAA78;
	fma.rn.f32 	%f4662, %f4661, %f4654, 0fBF000000;
	mul.f32 	%f4663, %f4654, %f4662;
	fma.rn.f32 	%f4664, %f4663, %f4654, %f4654;
	fma.rn.f32 	%f4665, %f4653, 0f3F317218, %f4664;
	setp.gt.u32 	%p2471, %r15644, 2139095039;
	fma.rn.f32 	%f4666, %f4649, 0f7F800000, 0f7F800000;
	selp.f32 	%f4667, %f4666, %f4665, %p2471;
	setp.eq.f32 	%p2472, %f4649, 0f00000000;
	fma.rn.f32 	%f4668, %f4667, 0f3EDE5BD9, 0f3F800000;
	selp.f32 	%f4669, 0fFF800000, %f4668, %p2472;
	cvt.rzi.u32.f32 	%r783, %f4669;
	setp.eq.s32 	%p2473, %r20538, 0;
	mov.b32 	%r20794, 0;
	@%p2473 bra 	$L__BB2_367;
	mov.b32 	%r20794, 0;
	mov.u32 	%r20792, %r20538;
$L__BB2_366:
	mul.hi.s32 	%r15649, %r20792, 1717986919;
	shr.u32 	%r15650, %r15649, 31;
	shr.s32 	%r15651, %r15649, 2;
	add.s32 	%r787, %r15651, %r15650;
	mul.lo.s32 	%r15652, %r787, 10;
	sub.s32 	%r15653, %r20792, %r15652;
	mad.lo.s32 	%r20794, %r20794, 10, %r15653;
	add.s32 	%r15654, %r20792, 9;
	setp.gt.u32 	%p2474, %r15654, 18;
	mov.u32 	%r20792, %r787;
	@%p2474 bra 	$L__BB2_366;
$L__BB2_367:
	setp.eq.s32 	%p2475, %r20526, 0;
	mov.b32 	%r20797, 0;
	@%p2475 bra 	$L__BB2_370;
	mov.b32 	%r20797, 0;
	mov.u32 	%r20795, %r20526;
$L__BB2_369:
	mul.hi.s32 	%r15657, %r20795, 1717986919;
	shr.u32 	%r15658, %r15657, 31;
	shr.s32 	%r15659, %r15657, 2;
	add.s32 	%r792, %r15659, %r15658;
	mul.lo.s32 	%r15660, %r792, 10;
	sub.s32 	%r15661, %r20795, %r15660;
	mad.lo.s32 	%r20797, %r20797, 10, %r15661;
	add.s32 	%r15662, %r20795, 9;
	setp.gt.u32 	%p2476, %r15662, 18;
	mov.u32 	%r20795, %r792;
	@%p2476 bra 	$L__BB2_369;
$L__BB2_370:
	setp.eq.s32 	%p2477, %r783, 0;
	@%p2477 bra 	$L__BB2_375;
	mov.b32 	%r20798, 0;
$L__BB2_372:
	mul.hi.s32 	%r15664, %r20794, 1717986919;
	shr.u32 	%r15665, %r15664, 31;
	shr.s32 	%r15666, %r15664, 2;
	add.s32 	%r15667, %r15666, %r15665;
	mul.lo.s32 	%r15668, %r15667, 10;
	sub.s32 	%r797, %r20794, %r15668;
	mul.hi.s32 	%r15669, %r20797, 1717986919;
	shr.u32 	%r15670, %r15669, 31;
	shr.s32 	%r15671, %r15669, 2;
	add.s32 	%r15672, %r15671, %r15670;
	mul.lo.s32 	%r15673, %r15672, 10;
	sub.s32 	%r798, %r20797, %r15673;
	setp.eq.s32 	%p2478, %r797, %r798;
	@%p2478 bra 	$L__BB2_374;
	setp.gt.s32 	%p2479, %r797, %r798;
	selp.b32 	%r799, %r20538, %r20526, %p2479;
	selp.b32 	%r20526, %r20526, %r20538, %p2479;
	mov.u32 	%r20538, %r799;
	bra.uni 	$L__BB2_375;
$L__BB2_374:
	add.s32 	%r20798, %r20798, 1;
	setp.ne.s32 	%p2480, %r20798, %r783;
	mov.u32 	%r20794, %r15667;
	mov.u32 	%r20797, %r15672;
	@%p2480 bra 	$L__BB2_372;
$L__BB2_375:
	max.s32 	%r15681, %r20549, %r20537;
	cvt.rn.f32.s32 	%f4670, %r15681;
	setp.lt.s32 	%p2481, %r15681, 1;
	mul.f32 	%f4671, %f4670, 0f4B000000;
	selp.f32 	%f4672, %f4671, %f4670, %p2481;
	selp.f32 	%f4673, 0fC1B80000, 0f00000000, %p2481;
	mov.b32 	%r15682, %f4672;
	add.s32 	%r15683, %r15682, -1059760811;
	and.b32  	%r15684, %r15683, -8388608;
	sub.s32 	%r15685, %r15682, %r15684;
	mov.b32 	%f4674, %r15685;
	cvt.rn.f32.s32 	%f4675, %r15684;
	fma.rn.f32 	%f4676, %f4675, 0f34000000, %f4673;
	add.f32 	%f4677, %f4674, 0fBF800000;
	fma.rn.f32 	%f4678, %f4677, 0fBE055027, 0f3E1039F6;
	fma.rn.f32 	%f4679, %f4678, %f4677, 0fBDF8CDCC;
	fma.rn.f32 	%f4680, %f4679, %f4677, 0f3E0F2955;
	fma.rn.f32 	%f4681, %f4680, %f4677, 0fBE2AD8B9;
	fma.rn.f32 	%f4682, %f4681, %f4677, 0f3E4CED0B;
	fma.rn.f32 	%f4683, %f4682, %f4677, 0fBE7FFF22;
	fma.rn.f32 	%f4684, %f4683, %f4677, 0f3EAAAA78;
	fma.rn.f32 	%f4685, %f4684, %f4677, 0fBF000000;
	mul.f32 	%f4686, %f4677, %f4685;
	fma.rn.f32 	%f4687, %f4686, %f4677, %f4677;
	fma.rn.f32 	%f4688, %f4676, 0f3F317218, %f4687;
	setp.gt.u32 	%p2482, %r15682, 2139095039;
	fma.rn.f32 	%f4689, %f4672, 0f7F800000, 0f7F800000;
	selp.f32 	%f4690, %f4689, %f4688, %p2482;
	setp.eq.f32 	%p2483, %f4672, 0f00000000;
	fma.rn.f32 	%f4691, %f4690, 0f3EDE5BD9, 0f3F800000;
	selp.f32 	%f4692, 0fFF800000, %f4691, %p2483;
	cvt.rzi.u32.f32 	%r806, %f4692;
	setp.eq.s32 	%p2484, %r20549, 0;
	mov.b32 	%r20805, 0;
	@%p2484 bra 	$L__BB2_378;
	mov.b32 	%r20805, 0;
	mov.u32 	%r20803, %r20549;
$L__BB2_377:
	mul.hi.s32 	%r15687, %r20803, 1717986919;
	shr.u32 	%r15688, %r15687, 31;
	shr.s32 	%r15689, %r15687, 2;
	add.s32 	%r810, %r15689, %r15688;
	mul.lo.s32 	%r15690, %r810, 10;
	sub.s32 	%r15691, %r20803, %r15690;
	mad.lo.s32 	%r20805, %r20805, 10, %r15691;
	add.s32 	%r15692, %r20803, 9;
	setp.gt.u32 	%p2485, %r15692, 18;
	mov.u32 	%r20803, %r810;
	@%p2485 bra 	$L__BB2_377;
$L__BB2_378:
	setp.eq.s32 	%p2486, %r20537, 0;
	mov.b32 	%r20808, 0;
	@%p2486 bra 	$L__BB2_381;
	mov.b32 	%r20808, 0;
	mov.u32 	%r20806, %r20537;
$L__BB2_380:
	mul.hi.s32 	%r15695, %r20806, 1717986919;
	shr.u32 	%r15696, %r15695, 31;
	shr.s32 	%r15697, %r15695, 2;
	add.s32 	%r815, %r15697, %r15696;
	mul.lo.s32 	%r15698, %r815, 10;
	sub.s32 	%r15699, %r20806, %r15698;
	mad.lo.s32 	%r20808, %r20808, 10, %r15699;
	add.s32 	%r15700, %r20806, 9;
	setp.gt.u32 	%p2487, %r15700, 18;
	mov.u32 	%r20806, %r815;
	@%p2487 bra 	$L__BB2_380;
$L__BB2_381:
	setp.eq.s32 	%p2488, %r806, 0;
	@%p2488 bra 	$L__BB2_386;
	mov.b32 	%r20809, 0;
$L__BB2_383:
	mul.hi.s32 	%r15702, %r20805, 1717986919;
	shr.u32 	%r15703, %r15702, 31;
	shr.s32 	%r15704, %r15702, 2;
	add.s32 	%r15705, %r15704, %r15703;
	mul.lo.s32 	%r15706, %r15705, 10;
	sub.s32 	%r820, %r20805, %r15706;
	mul.hi.s32 	%r15707, %r20808, 1717986919;
	shr.u32 	%r15708, %r15707, 31;
	shr.s32 	%r15709, %r15707, 2;
	add.s32 	%r15710, %r15709, %r15708;
	mul.lo.s32 	%r15711, %r15710, 10;
	sub.s32 	%r821, %r20808, %r15711;
	setp.eq.s32 	%p2489, %r820, %r821;
	@%p2489 bra 	$L__BB2_385;
	setp.gt.s32 	%p2490, %r820, %r821;
	selp.b32 	%r822, %r20549, %r20537, %p2490;
	selp.b32 	%r20537, %r20537, %r20549, %p2490;
	mov.u32 	%r20549, %r822;
	bra.uni 	$L__BB2_386;
$L__BB2_385:
	add.s32 	%r20809, %r20809, 1;
	setp.ne.s32 	%p2491, %r20809, %r806;
	mov.u32 	%r20805, %r15705;
	mov.u32 	%r20808, %r15710;
	@%p2491 bra 	$L__BB2_383;
$L__BB2_386:
	max.s32 	%r15719, %r20560, %r20548;
	cvt.rn.f32.s32 	%f4693, %r15719;
	setp.lt.s32 	%p2492, %r15719, 1;
	mul.f32 	%f4694, %f4693, 0f4B000000;
	selp.f32 	%f4695, %f4694, %f4693, %p2492;
	selp.f32 	%f4696, 0fC1B80000, 0f00000000, %p2492;
	mov.b32 	%r15720, %f4695;
	add.s32 	%r15721, %r15720, -1059760811;
	and.b32  	%r15722, %r15721, -8388608;
	sub.s32 	%r15723, %r15720, %r15722;
	mov.b32 	%f4697, %r15723;
	cvt.rn.f32.s32 	%f4698, %r15722;
	fma.rn.f32 	%f4699, %f4698, 0f34000000, %f4696;
	add.f32 	%f4700, %f4697, 0fBF800000;
	fma.rn.f32 	%f4701, %f4700, 0fBE055027, 0f3E1039F6;
	fma.rn.f32 	%f4702, %f4701, %f4700, 0fBDF8CDCC;
	fma.rn.f32 	%f4703, %f4702, %f4700, 0f3E0F2955;
	fma.rn.f32 	%f4704, %f4703, %f4700, 0fBE2AD8B9;
	fma.rn.f32 	%f4705, %f4704, %f4700, 0f3E4CED0B;
	fma.rn.f32 	%f4706, %f4705, %f4700, 0fBE7FFF22;
	fma.rn.f32 	%f4707, %f4706, %f4700, 0f3EAAAA78;
	fma.rn.f32 	%f4708, %f4707, %f4700, 0fBF000000;
	mul.f32 	%f4709, %f4700, %f4708;
	fma.rn.f32 	%f4710, %f4709, %f4700, %f4700;
	fma.rn.f32 	%f4711, %f4699, 0f3F317218, %f4710;
	setp.gt.u32 	%p2493, %r15720, 2139095039;
	fma.rn.f32 	%f4712, %f4695, 0f7F800000, 0f7F800000;
	selp.f32 	%f4713, %f4712, %f4711, %p2493;
	setp.eq.f32 	%p2494, %f4695, 0f00000000;
	fma.rn.f32 	%f4714, %f4713, 0f3EDE5BD9, 0f3F800000;
	selp.f32 	%f4715, 0fFF800000, %f4714, %p2494;
	cvt.rzi.u32.f32 	%r829, %f4715;
	setp.eq.s32 	%p2495, %r20560, 0;
	mov.b32 	%r20816, 0;
	@%p2495 bra 	$L__BB2_389;
	mov.b32 	%r20816, 0;
	mov.u32 	%r20814, %r20560;
$L__BB2_388:
	mul.hi.s32 	%r15725, %r20814, 1717986919;
	shr.u32 	%r15726, %r15725, 31;
	shr.s32 	%r15727, %r15725, 2;
	add.s32 	%r833, %r15727, %r15726;
	mul.lo.s32 	%r15728, %r833, 10;
	sub.s32 	%r15729, %r20814, %r15728;
	mad.lo.s32 	%r20816, %r20816, 10, %r15729;
	add.s32 	%r15730, %r20814, 9;
	setp.gt.u32 	%p2496, %r15730, 18;
	mov.u32 	%r20814, %r833;
	@%p2496 bra 	$L__BB2_388;
$L__BB2_389:
	setp.eq.s32 	%p2497, %r20548, 0;
	mov.b32 	%r20819, 0;
	@%p2497 bra 	$L__BB2_392;
	mov.b32 	%r20819, 0;
	mov.u32 	%r20817, %r20548;
$L__BB2_391:
	mul.hi.s32 	%r15733, %r20817, 1717986919;
	shr.u32 	%r15734, %r15733, 31;
	shr.s32 	%r15735, %r15733, 2;
	add.s32 	%r838, %r15735, %r15734;
	mul.lo.s32 	%r15736, %r838, 10;
	sub.s32 	%r15737, %r20817, %r15736;
	mad.lo.s32 	%r20819, %r20819, 10, %r15737;
	add.s32 	%r15738, %r20817, 9;
	setp.gt.u32 	%p2498, %r15738, 18;
	mov.u32 	%r20817, %r838;
	@%p2498 bra 	$L__BB2_391;
$L__BB2_392:
	setp.eq.s32 	%p2499, %r829, 0;
	@%p2499 bra 	$L__BB2_397;
	mov.b32 	%r20820, 0;
$L__BB2_394:
	mul.hi.s32 	%r15740, %r20816, 1717986919;
	shr.u32 	%r15741, %r15740, 31;
	shr.s32 	%r15742, %r15740, 2;
	add.s32 	%r15743, %r15742, %r15741;
	mul.lo.s32 	%r15744, %r15743, 10;
	sub.s32 	%r843, %r20816, %r15744;
	mul.hi.s32 	%r15745, %r20819, 1717986919;
	shr.u32 	%r15746, %r15745, 31;
	shr.s32 	%r15747, %r15745, 2;
	add.s32 	%r15748, %r15747, %r15746;
	mul.lo.s32 	%r15749, %r15748, 10;
	sub.s32 	%r844, %r20819, %r15749;
	setp.eq.s32 	%p2500, %r843, %r844;
	@%p2500 bra 	$L__BB2_396;
	setp.gt.s32 	%p2501, %r843, %r844;
	selp.b32 	%r845, %r20560, %r20548, %p2501;
	selp.b32 	%r20548, %r20548, %r20560, %p2501;
	mov.u32 	%r20560, %r845;
	bra.uni 	$L__BB2_397;
$L__BB2_396:
	add.s32 	%r20820, %r20820, 1;
	setp.ne.s32 	%p2502, %r20820, %r829;
	mov.u32 	%r20816, %r15743;
	mov.u32 	%r20819, %r15748;
	@%p2502 bra 	$L__BB2_394;
$L__BB2_397:
	max.s32 	%r15757, %r20571, %r20559;
	cvt.rn.f32.s32 	%f4716, %r15757;
	setp.lt.s32 	%p2503, %r15757, 1;
	mul.f32 	%f4717, %f4716, 0f4B000000;
	selp.f32 	%f4718, %f4717, %f4716, %p2503;
	selp.f32 	%f4719, 0fC1B80000, 0f00000000, %p2503;
	mov.b32 	%r15758, %f4718;
	add.s32 	%r15759, %r15758, -1059760811;
	and.b32  	%r15760, %r15759, -8388608;
	sub.s32 	%r15761, %r15758, %r15760;
	mov.b32 	%f4720, %r15761;
	cvt.rn.f32.s32 	%f4721, %r15760;
	fma.rn.f32 	%f4722, %f4721, 0f34000000, %f4719;
	add.f32 	%f4723, %f4720, 0fBF800000;
	fma.rn.f32 	%f4724, %f4723, 0fBE055027, 0f3E1039F6;
	fma.rn.f32 	%f4725, %f4724, %f4723, 0fBDF8CDCC;
	fma.rn.f32 	%f4726, %f4725, %f4723, 0f3E0F2955;
	fma.rn.f32 	%f4727, %f4726, %f4723, 0fBE2AD8B9;
	fma.rn.f32 	%f4728, %f4727, %f4723, 0f3E4CED0B;
	fma.rn.f32 	%f4729, %f4728, %f4723, 0fBE7FFF22;
	fma.rn.f32 	%f4730, %f4729, %f4723, 0f3EAAAA78;
	fma.rn.f32 	%f4731, %f4730, %f4723, 0fBF000000;
	mul.f32 	%f4732, %f4723, %f4731;
	fma.rn.f32 	%f4733, %f4732, %f4723, %f4723;
	fma.rn.f32 	%f4734, %f4722, 0f3F317218, %f4733;
	setp.gt.u32 	%p2504, %r15758, 2139095039;
	fma.rn.f32 	%f4735, %f4718, 0f7F800000, 0f7F800000;
	selp.f32 	%f4736, %f4735, %f4734, %p2504;
	setp.eq.f32 	%p2505, %f4718, 0f00000000;
	fma.rn.f32 	%f4737, %f4736, 0f3EDE5BD9, 0f3F800000;
	selp.f32 	%f4738, 0fFF800000, %f4737, %p2505;
	cvt.rzi.u32.f32 	%r852, %f4738;
	setp.eq.s32 	%p2506, %r20571, 0;
	mov.b32 	%r20827, 0;
	@%p2506 bra 	$L__BB2_400;
	mov.b32 	%r20827, 0;
	mov.u32 	%r20825, %r20571;
$L__BB2_399:
	mul.hi.s32 	%r15763, %r20825, 1717986919;
	shr.u32 	%r15764, %r15763, 31;
	shr.s32 	%r15765, %r15763, 2;
	add.s32 	%r856, %r15765, %r15764;
	mul.lo.s32 	%r15766, %r856, 10;
	sub.s32 	%r15767, %r20825, %r15766;
	mad.lo.s32 	%r20827, %r20827, 10, %r15767;
	add.s32 	%r15768, %r20825, 9;
	setp.gt.u32 	%p2507, %r15768, 18;
	mov.u32 	%r20825, %r856;
	@%p2507 bra 	$L__BB2_399;
$L__BB2_400:
	setp.eq.s32 	%p2508, %r20559, 0;
	mov.b32 	%r20830, 0;
	@%p2508 bra 	$L__BB2_403;
	mov.b32 	%r20830, 0;
	mov.u32 	%r20828, %r20559;
$L__BB2_402:
	mul.hi.s32 	%r15771, %r20828, 1717986919;
	shr.u32 	%r15772, %r15771, 31;
	shr.s32 	%r15773, %r15771, 2;
	add.s32 	%r861, %r15773, %r15772;
	mul.lo.s32 	%r15774, %r861, 10;
	sub.s32 	%r15775, %r20828, %r15774;
	mad.lo.s32 	%r20830, %r20830, 10, %r15775;
	add.s32 	%r15776, %r20828, 9;
	setp.gt.u32 	%p2509, %r15776, 18;
	mov.u32 	%r20828, %r861;
	@%p2509 bra 	$L__BB2_402;
$L__BB2_403:
	setp.eq.s32 	%p2510, %r852, 0;
	@%p2510 bra 	$L__BB2_408;
	mov.b32 	%r20831, 0;
$L__BB2_405:
	mul.hi.s32 	%r15778, %r20827, 1717986919;
	shr.u32 	%r15779, %r15778, 31;
	shr.s32 	%r15780, %r15778, 2;
	add.s32 	%r15781, %r15780, %r15779;
	mul.lo.s32 	%r15782, %r15781, 10;
	sub.s32 	%r866, %r20827, %r15782;
	mul.hi.s32 	%r15783, %r20830, 1717986919;
	shr.u32 	%r15784, %r15783, 31;
	shr.s32 	%r15785, %r15783, 2;
	add.s32 	%r15786, %r15785, %r15784;
	mul.lo.s32 	%r15787, %r15786, 10;
	sub.s32 	%r867, %r20830, %r15787;
	setp.eq.s32 	%p2511, %r866, %r867;
	@%p2511 bra 	$L__BB2_407;
	setp.gt.s32 	%p2512, %r866, %r867;
	selp.b32 	%r868, %r20571, %r20559, %p2512;
	selp.b32 	%r20559, %r20559, %r20571, %p2512;
	mov.u32 	%r20571, %r868;
	bra.uni 	$L__BB2_408;
$L__BB2_407:
	add.s32 	%r20831, %r20831, 1;
	setp.ne.s32 	%p2513, %r20831, %r852;
	mov.u32 	%r20827, %r15781;
	mov.u32 	%r20830, %r15786;
	@%p2513 bra 	$L__BB2_405;
$L__BB2_408:
	max.s32 	%r15795, %r20582, %r20570;
	cvt.rn.f32.s32 	%f4739, %r15795;
	setp.lt.s32 	%p2514, %r15795, 1;
	mul.f32 	%f4740, %f4739, 0f4B000000;
	selp.f32 	%f4741, %f4740, %f4739, %p2514;
	selp.f32 	%f4742, 0fC1B80000, 0f00000000, %p2514;
	mov.b32 	%r15796, %f4741;
	add.s32 	%r15797, %r15796, -1059760811;
	and.b32  	%r15798, %r15797, -8388608;
	sub.s32 	%r15799, %r15796, %r15798;
	mov.b32 	%f4743, %r15799;
	cvt.rn.f32.s32 	%f4744, %r15798;
	fma.rn.f32 	%f4745, %f4744, 0f34000000, %f4742;
	add.f32 	%f4746, %f4743, 0fBF800000;
	fma.rn.f32 	%f4747, %f4746, 0fBE055027, 0f3E1039F6;
	fma.rn.f32 	%f4748, %f4747, %f4746, 0fBDF8CDCC;
	fma.rn.f32 	%f4749, %f4748, %f4746, 0f3E0F2955;
	fma.rn.f32 	%f4750, %f4749, %f4746, 0fBE2AD8B9;
	fma.rn.f32 	%f4751, %f4750, %f4746, 0f3E4CED0B;
	fma.rn.f32 	%f4752, %f4751, %f4746, 0fBE7FFF22;
	fma.rn.f32 	%f4753, %f4752, %f4746, 0f3EAAAA78;
	fma.rn.f32 	%f4754, %f4753, %f4746, 0fBF000000;
	mul.f32 	%f4755, %f4746, %f4754;
	fma.rn.f32 	%f4756, %f4755, %f4746, %f4746;
	fma.rn.f32 	%f4757, %f4745, 0f3F317218, %f4756;
	setp.gt.u32 	%p2515, %r15796, 2139095039;
	fma.rn.f32 	%f4758, %f4741, 0f7F800000, 0f7F800000;
	selp.f32 	%f4759, %f4758, %f4757, %p2515;
	setp.eq.f32 	%p2516, %f4741, 0f00000000;
	fma.rn.f32 	%f4760, %f4759, 0f3EDE5BD9, 0f3F800000;
	selp.f32 	%f4761, 0fFF800000, %f4760, %p2516;
	cvt.rzi.u32.f32 	%r875, %f4761;
	setp.eq.s32 	%p2517, %r20582, 0;
	mov.b32 	%r20838, 0;
	@%p2517 bra 	$L__BB2_411;
	mov.b32 	%r20838, 0;
	mov.u32 	%r20836, %r20582;
$L__BB2_410:
	mul.hi.s32 	%r15801, %r20836, 1717986919;
	shr.u32 	%r15802, %r15801, 31;
	shr.s32 	%r15803, %r15801, 2;
	add.s32 	%r879, %r15803, %r15802;
	mul.lo.s32 	%r15804, %r879, 10;
	sub.s32 	%r15805, %r20836, %r15804;
	mad.lo.s32 	%r20838, %r20838, 10, %r15805;
	add.s32 	%r15806, %r20836, 9;
	setp.gt.u32 	%p2518, %r15806, 18;
	mov.u32 	%r20836, %r879;
	@%p2518 bra 	$L__BB2_410;
$L__BB2_411:
	setp.eq.s32 	%p2519, %r20570, 0;
	mov.b32 	%r20841, 0;
	@%p2519 bra 	$L__BB2_414;
	mov.b32 	%r20841, 0;
	mov.u32 	%r20839, %r20570;
$L__BB2_413:
	mul.hi.s32 	%r15809, %r20839, 1717986919;
	shr.u32 	%r15810, %r15809, 31;
	shr.s32 	%r15811, %r15809, 2;
	add.s32 	%r884, %r15811, %r15810;
	mul.lo.s32 	%r15812, %r884, 10;
	sub.s32 	%r15813, %r20839, %r15812;
	mad.lo.s32 	%r20841, %r20841, 10, %r15813;
	add.s32 	%r15814, %r20839, 9;
	setp.gt.u32 	%p2520, %r15814, 18;
	mov.u32 	%r20839, %r884;
	@%p2520 bra 	$L__BB2_413;
$L__BB2_414:
	setp.eq.s32 	%p2521, %r875, 0;
	@%p2521 bra 	$L__BB2_419;
	mov.b32 	%r20842, 0;
$L__BB2_416:
	mul.hi.s32 	%r15816, %r20838, 1717986919;
	shr.u32 	%r15817, %r15816, 31;
	shr.s32 	%r15818, %r15816, 2;
	add.s32 	%r15819, %r15818, %r15817;
	mul.lo.s32 	%r15820, %r15819, 10;
	sub.s32 	%r889, %r20838, %r15820;
	mul.hi.s32 	%r15821, %r20841, 1717986919;
	shr.u32 	%r15822, %r15821, 31;
	shr.s32 	%r15823, %r15821, 2;
	add.s32 	%r15824, %r15823, %r15822;
	mul.lo.s32 	%r15825, %r15824, 10;
	sub.s32 	%r890, %r20841, %r15825;
	setp.eq.s32 	%p2522, %r889, %r890;
	@%p2522 bra 	$L__BB2_418;
	setp.gt.s32 	%p2523, %r889, %r890;
	selp.b32 	%r891, %r20582, %r20570, %p2523;
	selp.b32 	%r20570, %r20570, %r20582, %p2523;
	mov.u32 	%r20582, %r891;
	bra.uni 	$L__BB2_419;
$L__BB2_418:
	add.s32 	%r20842, %r20842, 1;
	setp.ne.s32 	%p2524, %r20842, %r875;
	mov.u32 	%r20838, %r15819;
	mov.u32 	%r20841, %r15824;
	@%p2524 bra 	$L__BB2_416;
$L__BB2_419:
	max.s32 	%r15833, %r20593, %r20581;
	cvt.rn.f32.s32 	%f4762, %r15833;
	setp.lt.s32 	%p2525, %r15833, 1;
	mul.f32 	%f4763, %f4762, 0f4B000000;
	selp.f32 	%f4764, %f4763, %f4762, %p2525;
	selp.f32 	%f4765, 0fC1B80000, 0f00000000, %p2525;
	mov.b32 	%r15834, %f4764;
	add.s32 	%r15835, %r15834, -1059760811;
	and.b32  	%r15836, %r15835, -8388608;
	sub.s32 	%r15837, %r15834, %r15836;
	mov.b32 	%f4766, %r15837;
	cvt.rn.f32.s32 	%f4767, %r15836;
	fma.rn.f32 	%f4768, %f4767, 0f34000000, %f4765;
	add.f32 	%f4769, %f4766, 0fBF800000;
	fma.rn.f32 	%f4770, %f4769, 0fBE055027, 0f3E1039F6;
	fma.rn.f32 	%f4771, %f4770, %f4769, 0fBDF8CDCC;
	fma.rn.f32 	%f4772, %f4771, %f4769, 0f3E0F2955;
	fma.rn.f32 	%f4773, %f4772, %f4769, 0fBE2AD8B9;
	fma.rn.f32 	%f4774, %f4773, %f4769, 0f3E4CED0B;
	fma.rn.f32 	%f4775, %f4774, %f4769, 0fBE7FFF22;
	fma.rn.f32 	%f4776, %f4775, %f4769, 0f3EAAAA78;
	fma.rn.f32 	%f4777, %f4776, %f4769, 0fBF000000;
	mul.f32 	%f4778, %f4769, %f4777;
	fma.rn.f32 	%f4779, %f4778, %f4769, %f4769;
	fma.rn.f32 	%f4780, %f4768, 0f3F317218, %f4779;
	setp.gt.u32 	%p2526, %r15834, 2139095039;
	fma.rn.f32 	%f4781, %f4764, 0f7F800000, 0f7F800000;
	selp.f32 	%f4782, %f4781, %f4780, %p2526;
	setp.eq.f32 	%p2527, %f4764, 0f00000000;
	fma.rn.f32 	%f4783, %f4782, 0f3EDE5BD9, 0f3F800000;
	selp.f32 	%f4784, 0fFF800000, %f4783, %p2527;
	cvt.rzi.u32.f32 	%r898, %f4784;
	setp.eq.s32 	%p2528, %r20593, 0;
	mov.b32 	%r20849, 0;
	@%p2528 bra 	$L__BB2_422;
	mov.b32 	%r20849, 0;
	mov.u32 	%r20847, %r20593;
$L__BB2_421:
	mul.hi.s32 	%r15839, %r20847, 1717986919;
	shr.u32 	%r15840, %r15839, 31;
	shr.s32 	%r15841, %r15839, 2;
	add.s32 	%r902, %r15841, %r15840;
	mul.lo.s32 	%r15842, %r902, 10;
	sub.s32 	%r15843, %r20847, %r15842;
	mad.lo.s32 	%r20849, %r20849, 10, %r15843;
	add.s32 	%r15844, %r20847, 9;
	setp.gt.u32 	%p2529, %r15844, 18;
	mov.u32 	%r20847, %r902;
	@%p2529 bra 	$L__BB2_421;
$L__BB2_422:
	setp.eq.s32 	%p2530, %r20581, 0;
	mov.b32 	%r20852, 0;
	@%p2530 bra 	$L__BB2_425;
	mov.b32 	%r20852, 0;
	mov.u32 	%r20850, %r20581;
$L__BB2_424:
	mul.hi.s32 	%r15847, %r20850, 1717986919;
	shr.u32 	%r15848, %r15847, 31;
	shr.s32 	%r15849, %r15847, 2;
	add.s32 	%r907, %r15849, %r15848;
	mul.lo.s32 	%r15850, %r907, 10;
	sub.s32 	%r15851, %r20850, %r15850;
	mad.lo.s32 	%r20852, %r20852, 10, %r15851;
	add.s32 	%r15852, %r20850, 9;
	setp.gt.u32 	%p2531, %r15852, 18;
	mov.u32 	%r20850, %r907;
	@%p2531 bra 	$L__BB2_424;
$L__BB2_425:
	setp.eq.s32 	%p2532, %r898, 0;
	@%p2532 bra 	$L__BB2_430;
	mov.b32 	%r20853, 0;
$L__BB2_427:
	mul.hi.s32 	%r15854, %r20849, 1717986919;
	shr.u32 	%r15855, %r15854, 31;
	shr.s32 	%r15856, %r15854, 2;
	add.s32 	%r15857, %r15856, %r15855;
	mul.lo.s32 	%r15858, %r15857, 10;
	sub.s32 	%r912, %r20849, %r15858;
	mul.hi.s32 	%r15859, %r20852, 1717986919;
	shr.u32 	%r15860, %r15859, 31;
	shr.s32 	%r15861, %r15859, 2;
	add.s32 	%r15862, %r15861, %r15860;
	mul.lo.s32 	%r15863, %r15862, 10;
	sub.s32 	%r913, %r20852, %r15863;
	setp.eq.s32 	%p2533, %r912, %r913;
	@%p2533 bra 	$L__BB2_429;
	setp.gt.s32 	%p2534, %r912, %r913;
	selp.b32 	%r914, %r20593, %r20581, %p2534;
	selp.b32 	%r20581, %r20581, %r20593, %p2534;
	mov.u32 	%r20593, %r914;
	bra.uni 	$L__BB2_430;
$L__BB2_429:
	add.s32 	%r20853, %r20853, 1;
	setp.ne.s32 	%p2535, %r20853, %r898;
	mov.u32 	%r20849, %r15857;
	mov.u32 	%r20852, %r15862;
	@%p2535 bra 	$L__BB2_427;
$L__BB2_430:
	max.s32 	%r15871, %r20604, %r20592;
	cvt.rn.f32.s32 	%f4785, %r15871;
	setp.lt.s32 	%p2536, %r15871, 1;
	mul.f32 	%f4786, %f4785, 0f4B000000;
	selp.f32 	%f4787, %f4786, %f4785, %p2536;
	selp.f32 	%f4788, 0fC1B80000, 0f00000000, %p2536;
	mov.b32 	%r15872, %f4787;
	add.s32 	%r15873, %r15872, -1059760811;
	and.b32  	%r15874, %r15873, -8388608;
	sub.s32 	%r15875, %r15872, %r15874;
	mov.b32 	%f4789, %r15875;
	cvt.rn.f32.s32 	%f4790, %r15874;
	fma.rn.f32 	%f4791, %f4790, 0f34000000, %f4788;
	add.f32 	%f4792, %f4789, 0fBF800000;
	fma.rn.f32 	%f4793, %f4792, 0fBE055027, 0f3E1039F6;
	fma.rn.f32 	%f4794, %f4793, %f4792, 0fBDF8CDCC;
	fma.rn.f32 	%f4795, %f4794, %f4792, 0f3E0F2955;
	fma.rn.f32 	%f4796, %f4795, %f4792, 0fBE2AD8B9;
	fma.rn.f32 	%f4797, %f4796, %f4792, 0f3E4CED0B;
	fma.rn.f32 	%f4798, %f4797, %f4792, 0fBE7FFF22;
	fma.rn.f32 	%f4799, %f4798, %f4792, 0f3EAAAA78;
	fma.rn.f32 	%f4800, %f4799, %f4792, 0fBF000000;
	mul.f32 	%f4801, %f4792, %f4800;
	fma.rn.f32 	%f4802, %f4801, %f4792, %f4792;
	fma.rn.f32 	%f4803, %f4791, 0f3F317218, %f4802;
	setp.gt.u32 	%p2537, %r15872, 2139095039;
	fma.rn.f32 	%f4804, %f4787, 0f7F800000, 0f7F800000;
	selp.f32 	%f4805, %f4804, %f4803, %p2537;
	setp.eq.f32 	%p2538, %f4787, 0f00000000;
	fma.rn.f32 	%f4806, %f4805, 0f3EDE5BD9, 0f3F800000;
	selp.f32 	%f4807, 0fFF800000, %f4806, %p2538;
	cvt.rzi.u32.f32 	%r921, %f4807;
	setp.eq.s32 	%p2539, %r20604, 0;
	mov.b32 	%r20860, 0;
	@%p2539 bra 	$L__BB2_433;
	mov.b32 	%r20860, 0;
	mov.u32 	%r20858, %r20604;
$L__BB2_432:
	mul.hi.s32 	%r15877, %r20858, 1717986919;
	shr.u32 	%r15878, %r15877, 31;
	shr.s32 	%r15879, %r15877, 2;
	add.s32 	%r925, %r15879, %r15878;
	mul.lo.s32 	%r15880, %r925, 10;
	sub.s32 	%r15881, %r20858, %r15880;
	mad.lo.s32 	%r20860, %r20860, 10, %r15881;
	add.s32 	%r15882, %r20858, 9;
	setp.gt.u32 	%p2540, %r15882, 18;
	mov.u32 	%r20858, %r925;
	@%p2540 bra 	$L__BB2_432;
$L__BB2_433:
	setp.eq.s32 	%p2541, %r20592, 0;
	mov.b32 	%r20863, 0;
	@%p2541 bra 	$L__BB2_436;
	mov.b32 	%r20863, 0;
	mov.u32 	%r20861, %r20592;
$L__BB2_435:
	mul.hi.s32 	%r15885, %r20861, 1717986919;
	shr.u32 	%r15886, %r15885, 31;
	shr.s32 	%r15887, %r15885, 2;
	add.s32 	%r930, %r15887, %r15886;
	mul.lo.s32 	%r15888, %r930, 10;
	sub.s32 	%r15889, %r20861, %r15888;
	mad.lo.s32 	%r20863, %r20863, 10, %r15889;
	add.s32 	%r15890, %r20861, 9;
	setp.gt.u32 	%p2542, %r15890, 18;
	mov.u32 	%r20861, %r930;
	@%p2542 bra 	$L__BB2_435;
$L__BB2_436:
	setp.eq.s32 	%p2543, %r921, 0;
	@%p2543 bra 	$L__BB2_441;
	mov.b32 	%r20864, 0;
$L__BB2_438:
	mul.hi.s32 	%r15892, %r20860, 1717986919;
	shr.u32 	%r15893, %r15892, 31;
	shr.s32 	%r15894, %r15892, 2;
	add.s32 	%r15895, %r15894, %r15893;
	mul.lo.s32 	%r15896, %r15895, 10;
	sub.s32 	%r935, %r20860, %r15896;
	mul.hi.s32 	%r15897, %r20863, 1717986919;
	shr.u32 	%r15898, %r15897, 31;
	shr.s32 	%r15899, %r15897, 2;
	add.s32 	%r15900, %r15899, %r15898;
	mul.lo.s32 	%r15901, %r15900, 10;
	sub.s32 	%r936, %r20863, %r15901;
	setp.eq.s32 	%p2544, %r935, %r936;
	@%p2544 bra 	$L__BB2_440;
	setp.gt.s32 	%p2545, %r935, %r936;
	selp.b32 	%r937, %r20604, %r20592, %p2545;
	selp.b32 	%r20592, %r20592, %r20604, %p2545;
	mov.u32 	%r20604, %r937;
	bra.uni 	$L__BB2_441;
$L__BB2_440:
	add.s32 	%r20864, %r20864, 1;
	setp.ne.s32 	%p2546, %r20864, %r921;
	mov.u32 	%r20860, %r15895;
	mov.u32 	%r20863, %r15900;
	@%p2546 bra 	$L__BB2_438;
$L__BB2_441:
	max.s32 	%r15909, %r20526, %r20527;
	cvt.rn.f32.s32 	%f4808, %r15909;
	setp.lt.s32 	%p2547, %r15909, 1;
	mul.f32 	%f4809, %f4808, 0f4B000000;
	selp.f32 	%f4810, %f4809, %f4808, %p2547;
	selp.f32 	%f4811, 0fC1B80000, 0f00000000, %p2547;
	mov.b32 	%r15910, %f4810;
	add.s32 	%r15911, %r15910, -1059760811;
	and.b32  	%r15912, %r15911, -8388608;
	sub.s32 	%r15913, %r15910, %r15912;
	mov.b32 	%f4812, %r15913;
	cvt.rn.f32.s32 	%f4813, %r15912;
	fma.rn.f32 	%f4814, %f4813, 0f34000000, %f4811;
	add.f32 	%f4815, %f4812, 0fBF800000;
	fma.rn.f32 	%f4816, %f4815, 0fBE055027, 0f3E1039F6;
	fma.rn.f32 	%f4817, %f4816, %f4815, 0fBDF8CDCC;
	fma.rn.f32 	%f4818, %f4817, %f4815, 0f3E0F2955;
	fma.rn.f32 	%f4819, %f4818, %f4815, 0fBE2AD8B9;
	fma.rn.f32 	%f4820, %f4819, %f4815, 0f3E4CED0B;
	fma.rn.f32 	%f4821, %f4820, %f4815, 0fBE7FFF22;
	fma.rn.f32 	%f4822, %f4821, %f4815, 0f3EAAAA78;
	fma.rn.f32 	%f4823, %f4822, %f4815, 0fBF000000;
	mul.f32 	%f4824, %f4815, %f4823;
	fma.rn.f32 	%f4825, %f4824, %f4815, %f4815;
	fma.rn.f32 	%f4826, %f4814, 0f3F317218, %f4825;
	setp.gt.u32 	%p2548, %r15910, 2139095039;
	fma.rn.f32 	%f4827, %f4810, 0f7F800000, 0f7F800000;
	selp.f32 	%f4828, %f4827, %f4826, %p2548;
	setp.eq.f32 	%p2549, %f4810, 0f00000000;
	fma.rn.f32 	%f4829, %f4828, 0f3EDE5BD9, 0f3F800000;
	selp.f32 	%f4830, 0fFF800000, %f4829, %p2549;
	cvt.rzi.u32.f32 	%r944, %f4830;
	setp.eq.s32 	%p2550, %r20526, 0;
	mov.b32 	%r20871, 0;
	@%p2550 bra 	$L__BB2_444;
	mov.b32 	%r20871, 0;
	mov.u32 	%r20869, %r20526;
$L__BB2_443:
	mul.hi.s32 	%r15915, %r20869, 1717986919;
	shr.u32 	%r15916, %r15915, 31;
	shr.s32 	%r15917, %r15915, 2;
	add.s32 	%r948, %r15917, %r15916;
	mul.lo.s32 	%r15918, %r948, 10;
	sub.s32 	%r15919, %r20869, %r15918;
	mad.lo.s32 	%r20871, %r20871, 10, %r15919;
	add.s32 	%r15920, %r20869, 9;
	setp.gt.u32 	%p2551, %r15920, 18;
	mov.u32 	%r20869, %r948;
	@%p2551 bra 	$L__BB2_443;
$L__BB2_444:
	setp.eq.s32 	%p2552, %r20527, 0;
	mov.b32 	%r20874, 0;
	@%p2552 bra 	$L__BB2_447;
	mov.b32 	%r20874, 0;
	mov.u32 	%r20872, %r20527;
$L__BB2_446:
	mul.hi.s32 	%r15923, %r20872, 1717986919;
	shr.u32 	%r15924, %r15923, 31;
	shr.s32 	%r15925, %r15923, 2;
	add.s32 	%r953, %r15925, %r15924;
	mul.lo.s32 	%r15926, %r953, 10;
	sub.s32 	%r15927, %r20872, %r15926;
	mad.lo.s32 	%r20874, %r20874, 10, %r15927;
	add.s32 	%r15928, %r20872, 9;
	setp.gt.u32 	%p2553, %r15928, 18;
	mov.u32 	%r20872, %r953;
	@%p2553 bra 	$L__BB2_446;
$L__BB2_447:
	setp.eq.s32 	%p2554, %r944, 0;
	@%p2554 bra 	$L__BB2_452;
	mov.b32 	%r20875, 0;
$L__BB2_449:
	mul.hi.s32 	%r15930, %r20871, 1717986919;
	shr.u32 	%r15931, %r15930, 31;
	shr.s32 	%r15932, %r15930, 2;
	add.s32 	%r15933, %r15932, %r15931;
	mul.lo.s32 	%r15934, %r15933, 10;
	sub.s32 	%r958, %r20871, %r15934;
	mul.hi.s32 	%r15935, %r20874, 1717986919;
	shr.u32 	%r15936, %r15935, 31;
	shr.s32 	%r15937, %r15935, 2;
	add.s32 	%r15938, %r15937, %r15936;
	mul.lo.s32 	%r15939, %r15938, 10;
	sub.s32 	%r959, %r20874, %r15939;
	setp.eq.s32 	%p2555, %r958, %r959;
	@%p2555 bra 	$L__BB2_451;
	setp.gt.s32 	%p2556, %r958, %r959;
	selp.b32 	%r960, %r20526, %r20527, %p2556;
	selp.b32 	%r20527, %r20527, %r20526, %p2556;
	mov.u32 	%r20526, %r960;
	bra.uni 	$L__BB2_452;
$L__BB2_451:
	add.s32 	%r20875, %r20875, 1;
	setp.ne.s32 	%p2557, %r20875, %r944;
	mov.u32 	%r20871, %r15933;
	mov.u32 	%r20874, %r15938;
	@%p2557 bra 	$L__BB2_449;
$L__BB2_452:
	max.s32 	%r15947, %r20537, %r20538;
	cvt.rn.f32.s32 	%f4831, %r15947;
	setp.lt.s32 	%p2558, %r15947, 1;
	mul.f32 	%f4832, %f4831, 0f4B000000;
	selp.f32 	%f4833, %f4832, %f4831, %p2558;
	selp.f32 	%f4834, 0fC1B80000, 0f00000000, %p2558;
	mov.b32 	%r15948, %f4833;
	add.s32 	%r15949, %r15948, -1059760811;
	and.b32  	%r15950, %r15949, -8388608;
	sub.s32 	%r15951, %r15948, %r15950;
	mov.b32 	%f4835, %r15951;
	cvt.rn.f32.s32 	%f4836, %r15950;
	fma.rn.f32 	%f4837, %f4836, 0f34000000, %f4834;
	add.f32 	%f4838, %f4835, 0fBF800000;
	fma.rn.f32 	%f4839, %f4838, 0fBE055027, 0f3E1039F6;
	fma.rn.f32 	%f4840, %f4839, %f4838, 0fBDF8CDCC;
	fma.rn.f32 	%f4841, %f4840, %f4838, 0f3E0F2955;
	fma.rn.f32 	%f4842, %f4841, %f4838, 0fBE2AD8B9;
	fma.rn.f32 	%f4843, %f4842, %f4838, 0f3E4CED0B;
	fma.rn.f32 	%f4844, %f4843, %f4838, 0fBE7FFF22;
	fma.rn.f32 	%f4845, %f4844, %f4838, 0f3EAAAA78;
	fma.rn.f32 	%f4846, %f4845, %f4838, 0fBF000000;
	mul.f32 	%f4847, %f4838, %f4846;
	fma.rn.f32 	%f4848, %f4847, %f4838, %f4838;
	fma.rn.f32 	%f4849, %f4837, 0f3F317218, %f4848;
	setp.gt.u32 	%p2559, %r15948, 2139095039;
	fma.rn.f32 	%f4850, %f4833, 0f7F800000, 0f7F800000;
	selp.f32 	%f4851, %f4850, %f4849, %p2559;
	setp.eq.f32 	%p2560, %f4833, 0f00000000;
	fma.rn.f32 	%f4852, %f4851, 0f3EDE5BD9, 0f3F800000;
	selp.f32 	%f4853, 0fFF800000, %f4852, %p2560;
	cvt.rzi.u32.f32 	%r967, %f4853;
	setp.eq.s32 	%p2561, %r20537, 0;
	mov.b32 	%r20882, 0;
	@%p2561 bra 	$L__BB2_455;
	mov.b32 	%r20882, 0;
	mov.u32 	%r20880, %r20537;
$L__BB2_454:
	mul.hi.s32 	%r15953, %r20880, 1717986919;
	shr.u32 	%r15954, %r15953, 31;
	shr.s32 	%r15955, %r15953, 2;
	add.s32 	%r971, %r15955, %r15954;
	mul.lo.s32 	%r15956, %r971, 10;
	sub.s32 	%r15957, %r20880, %r15956;
	mad.lo.s32 	%r20882, %r20882, 10, %r15957;
	add.s32 	%r15958, %r20880, 9;
	setp.gt.u32 	%p2562, %r15958, 18;
	mov.u32 	%r20880, %r971;
	@%p2562 bra 	$L__BB2_454;
$L__BB2_455:
	setp.eq.s32 	%p2563, %r20538, 0;
	mov.b32 	%r20885, 0;
	@%p2563 bra 	$L__BB2_458;
	mov.b32 	%r20885, 0;
	mov.u32 	%r20883, %r20538;
$L__BB2_457:
	mul.hi.s32 	%r15961, %r20883, 1717986919;
	shr.u32 	%r15962, %r15961, 31;
	shr.s32 	%r15963, %r15961, 2;
	add.s32 	%r976, %r15963, %r15962;
	mul.lo.s32 	%r15964, %r976, 10;
	sub.s32 	%r15965, %r20883, %r15964;
	mad.lo.s32 	%r20885, %r20885, 10, %r15965;
	add.s32 	%r15966, %r20883, 9;
	setp.gt.u32 	%p2564, %r15966, 18;
	mov.u32 	%r20883, %r976;
	@%p2564 bra 	$L__BB2_457;
$L__BB2_458:
	setp.eq.s32 	%p2565, %r967, 0;
	@%p2565 bra 	$L__BB2_463;
	mov.b32 	%r20886, 0;
$L__BB2_460:
	mul.hi.s32 	%r15968, %r20882, 1717986919;
	shr.u32 	%r15969, %r15968, 31;
	shr.s32 	%r15970, %r15968, 2;
	add.s32 	%r15971, %r15970, %r15969;
	mul.lo.s32 	%r15972, %r15971, 10;
	sub.s32 	%r981, %r20882, %r15972;
	mul.hi.s32 	%r15973, %r20885, 1717986919;
	shr.u32 	%r15974, %r15973, 31;
	shr.s32 	%r15975, %r15973, 2;
	add.s32 	%r15976, %r15975, %r15974;
	mul.lo.s32 	%r15977, %r15976, 10;
	sub.s32 	%r982, %r20885, %r15977;
	setp.eq.s32 	%p2566, %r981, %r982;
	@%p2566 bra 	$L__BB2_462;
	setp.gt.s32 	%p2567, %r981, %r982;
	selp.b32 	%r983, %r20537, %r20538, %p2567;
	selp.b32 	%r20538, %r20538, %r20537, %p2567;
	mov.u32 	%r20537, %r983;
	bra.uni 	$L__BB2_463;
$L__BB2_462:
	add.s32 	%r20886, %r20886, 1;
	setp.ne.s32 	%p2568, %r20886, %r967;
	mov.u32 	%r20882, %r15971;
	mov.u32 	%r20885, %r15976;
	@%p2568 bra 	$L__BB2_460;
$L__BB2_463:
	max.s32 	%r15985, %r20548, %r20549;
	cvt.rn.f32.s32 	%f4854, %r15985;
	setp.lt.s32 	%p2569, %r15985, 1;
	mul.f32 	%f4855, %f4854, 0f4B000000;
	selp.f32 	%f4856, %f4855, %f4854, %p2569;
	selp.f32 	%f4857, 0fC1B80000, 0f00000000, %p2569;
	mov.b32 	%r15986, %f4856;
	add.s32 	%r15987, %r15986, -1059760811;
	and.b32  	%r15988, %r15987, -8388608;
	sub.s32 	%r15989, %r15986, %r15988;
	mov.b32 	%f4858, %r15989;
	cvt.rn.f32.s32 	%f4859, %r15988;
	fma.rn.f32 	%f4860, %f4859, 0f34000000, %f4857;
	add.f32 	%f4861, %f4858, 0fBF800000;
	fma.rn.f32 	%f4862, %f4861, 0fBE055027, 0f3E1039F6;
	fma.rn.f32 	%f4863, %f4862, %f4861, 0fBDF8CDCC;
	fma.rn.f32 	%f4864, %f4863, %f4861, 0f3E0F2955;
	fma.rn.f32 	%f4865, %f4864, %f4861, 0fBE2AD8B9;
	fma.rn.f32 	%f4866, %f4865, %f4861, 0f3E4CED0B;
	fma.rn.f32 	%f4867, %f4866, %f4861, 0fBE7FFF22;
	fma.rn.f32 	%f4868, %f4867, %f4861, 0f3EAAAA78;
	fma.rn.f32 	%f4869, %f4868, %f4861, 0fBF000000;
	mul.f32 	%f4870, %f4861, %f4869;
	fma.rn.f32 	%f4871, %f4870, %f4861, %f4861;
	fma.rn.f32 	%f4872, %f4860, 0f3F317218, %f4871;
	setp.gt.u32 	%p2570, %r15986, 2139095039;
	fma.rn.f32 	%f4873, %f4856, 0f7F800000, 0f7F800000;
	selp.f32 	%f4874, %f4873, %f4872, %p2570;
	setp.eq.f32 	%p2571, %f4856, 0f00000000;
	fma.rn.f32 	%f4875, %f4874, 0f3EDE5BD9, 0f3F800000;
	selp.f32 	%f4876, 0fFF800000, %f4875, %p2571;
	cvt.rzi.u32.f32 	%r990, %f4876;
	setp.eq.s32 	%p2572, %r20548, 0;
	mov.b32 	%r20893, 0;
	@%p2572 bra 	$L__BB2_466;
	mov.b32 	%r20893, 0;
	mov.u32 	%r20891, %r20548;
$L__BB2_465:
	mul.hi.s32 	%r15991, %r20891, 1717986919;
	shr.u32 	%r15992, %r15991, 31;
	shr.s32 	%r15993, %r15991, 2;
	add.s32 	%r994, %r15993, %r15992;
	mul.lo.s32 	%r15994, %r994, 10;
	sub.s32 	%r15995, %r20891, %r15994;
	mad.lo.s32 	%r20893, %r20893, 10, %r15995;
	add.s32 	%r15996, %r20891, 9;
	setp.gt.u32 	%p2573, %r15996, 18;
	mov.u32 	%r20891, %r994;
	@%p2573 bra 	$L__BB2_465;
$L__BB2_466:
	setp.eq.s32 	%p2574, %r20549, 0;
	mov.b32 	%r20896, 0;
	@%p2574 bra 	$L__BB2_469;
	mov.b32 	%r20896, 0;
	mov.u32 	%r20894, %r20549;
$L__BB2_468:
	mul.hi.s32 	%r15999, %r20894, 1717986919;
	shr.u32 	%r16000, %r15999, 31;
	shr.s32 	%r16001, %r15999, 2;
	add.s32 	%r999, %r16001, %r16000;
	mul.lo.s32 	%r16002, %r999, 10;
	sub.s32 	%r16003, %r20894, %r16002;
	mad.lo.s32 	%r20896, %r20896, 10, %r16003;
	add.s32 	%r16004, %r20894, 9;
	setp.gt.u32 	%p2575, %r16004, 18;
	mov.u32 	%r20894, %r999;
	@%p2575 bra 	$L__BB2_468;
$L__BB2_469:
	setp.eq.s32 	%p2576, %r990, 0;
	@%p2576 bra 	$L__BB2_474;
	mov.b32 	%r20897, 0;
$L__BB2_471:
	mul.hi.s32 	%r16006, %r20893, 1717986919;
	shr.u32 	%r16007, %r16006, 31;
	shr.s32 	%r16008, %r16006, 2;
	add.s32 	%r16009, %r16008, %r16007;
	mul.lo.s32 	%r16010, %r16009, 10;
	sub.s32 	%r1004, %r20893, %r16010;
	mul.hi.s32 	%r16011, %r20896, 1717986919;
	shr.u32 	%r16012, %r16011, 31;
	shr.s32 	%r16013, %r16011, 2;
	add.s32 	%r16014, %r16013, %r16012;
	mul.lo.s32 	%r16015, %r16014, 10;
	sub.s32 	%r1005, %r20896, %r16015;
	setp.eq.s32 	%p2577, %r1004, %r1005;
	@%p2577 bra 	$L__BB2_473;
	setp.gt.s32 	%p2578, %r1004, %r1005;
	selp.b32 	%r1006, %r20548, %r20549, %p2578;
	selp.b32 	%r20549, %r20549, %r20548, %p2578;
	mov.u32 	%r20548, %r1006;
	bra.uni 	$L__BB2_474;
$L__BB2_473:
	add.s32 	%r20897, %r20897, 1;
	setp.ne.s32 	%p2579, %r20897, %r990;
	mov.u32 	%r20893, %r16009;
	mov.u32 	%r20896, %r16014;
	@%p2579 bra 	$L__BB2_471;
$L__BB2_474:
	max.s32 	%r16023, %r20559, %r20560;
	cvt.rn.f32.s32 	%f4877, %r16023;
	setp.lt.s32 	%p2580, %r16023, 1;
	mul.f32 	%f4878, %f4877, 0f4B000000;
	selp.f32 	%f4879, %f4878, %f4877, %p2580;
	selp.f32 	%f4880, 0fC1B80000, 0f00000000, %p2580;
	mov.b32 	%r16024, %f4879;
	add.s32 	%r16025, %r16024, -1059760811;
	and.b32  	%r16026, %r16025, -8388608;
	sub.s32 	%r16027, %r16024, %r16026;
	mov.b32 	%f4881, %r16027;
	cvt.rn.f32.s32 	%f4882, %r16026;
	fma.rn.f32 	%f4883, %f4882, 0f34000000, %f4880;
	add.f32 	%f4884, %f4881, 0fBF800000;
	fma.rn.f32 	%f4885, %f4884, 0fBE055027, 0f3E1039F6;
	fma.rn.f32 	%f4886, %f4885, %f4884, 0fBDF8CDCC;
	fma.rn.f32 	%f4887, %f4886, %f4884, 0f3E0F2955;
	fma.rn.f32 	%f4888, %f4887, %f4884, 0fBE2AD8B9;
	fma.rn.f32 	%f4889, %f4888, %f4884, 0f3E4CED0B;
	fma.rn.f32 	%f4890, %f4889, %f4884, 0fBE7FFF22;
	fma.rn.f32 	%f4891, %f4890, %f4884, 0f3EAAAA78;
	fma.rn.f32 	%f4892, %f4891, %f4884, 0fBF000000;
	mul.f32 	%f4893, %f4884, %f4892;
	fma.rn.f32 	%f4894, %f4893, %f4884, %f4884;
	fma.rn.f32 	%f4895, %f4883, 0f3F317218, %f4894;
	setp.gt.u32 	%p2581, %r16024, 2139095039;
	fma.rn.f32 	%f4896, %f4879, 0f7F800000, 0f7F800000;
	selp.f32 	%f4897, %f4896, %f4895, %p2581;
	setp.eq.f32 	%p2582, %f4879, 0f00000000;
	fma.rn.f32 	%f4898, %f4897, 0f3EDE5BD9, 0f3F800000;
	selp.f32 	%f4899, 0fFF800000, %f4898, %p2582;
	cvt.rzi.u32.f32 	%r1013, %f4899;
	setp.eq.s32 	%p2583, %r20559, 0;
	mov.b32 	%r20904, 0;
	@%p2583 bra 	$L__BB2_477;
	mov.b32 	%r20904, 0;
	mov.u32 	%r20902, %r20559;
$L__BB2_476:
	mul.hi.s32 	%r16029, %r20902, 1717986919;
	shr.u32 	%r16030, %r16029, 31;
	shr.s32 	%r16031, %r16029, 2;
	add.s32 	%r1017, %r16031, %r16030;
	mul.lo.s32 	%r16032, %r1017, 10;
	sub.s32 	%r16033, %r20902, %r16032;
	mad.lo.s32 	%r20904, %r20904, 10, %r16033;
	add.s32 	%r16034, %r20902, 9;
	setp.gt.u32 	%p2584, %r16034, 18;
	mov.u32 	%r20902, %r1017;
	@%p2584 bra 	$L__BB2_476;
$L__BB2_477:
	setp.eq.s32 	%p2585, %r20560, 0;
	mov.b32 	%r20907, 0;
	@%p2585 bra 	$L__BB2_480;
	mov.b32 	%r20907, 0;
	mov.u32 	%r20905, %r20560;
$L__BB2_479:
	mul.hi.s32 	%r16037, %r20905, 1717986919;
	shr.u32 	%r16038, %r16037, 31;
	shr.s32 	%r16039, %r16037, 2;
	add.s32 	%r1022, %r16039, %r16038;
	mul.lo.s32 	%r16040, %r1022, 10;
	sub.s32 	%r16041, %r20905, %r16040;
	mad.lo.s32 	%r20907, %r20907, 10, %r16041;
	add.s32 	%r16042, %r20905, 9;
	setp.gt.u32 	%p2586, %r16042, 18;
	mov.u32 	%r20905, %r1022;
	@%p2586 bra 	$L__BB2_479;
$L__BB2_480:
	setp.eq.s32 	%p2587, %r1013, 0;
	@%p2587 bra 	$L__BB2_485;
	mov.b32 	%r20908, 0;
$L__BB2_482:
	mul.hi.s32 	%r16044, %r20904, 1717986919;
	shr.u32 	%r16045, %r16044, 31;
	shr.s32 	%r16046, %r16044, 2;
	add.s32 	%r16047, %r16046, %r16045;
	mul.lo.s32 	%r16048, %r16047, 10;
	sub.s32 	%r1027, %r20904, %r16048;
	mul.hi.s32 	%r16049, %r20907, 1717986919;
	shr.u32 	%r16050, %r16049, 31;
	shr.s32 	%r16051, %r16049, 2;
	add.s32 	%r16052, %r16051, %r16050;
	mul.lo.s32 	%r16053, %r16052, 10;
	sub.s32 	%r1028, %r20907, %r16053;
	setp.eq.s32 	%p2588, %r1027, %r1028;
	@%p2588 bra 	$L__BB2_484;
	setp.gt.s32 	%p2589, %r1027, %r1028;
	selp.b32 	%r1029, %r20559, %r20560, %p2589;
	selp.b32 	%r20560, %r20560, %r20559, %p2589;
	mov.u32 	%r20559, %r1029;
	bra.uni 	$L__BB2_485;
$L__BB2_484:
	add.s32 	%r20908, %r20908, 1;
	setp.ne.s32 	%p2590, %r20908, %r1013;
	mov.u32 	%r20904, %r16047;
	mov.u32 	%r20907, %r16052;
	@%p2590 bra 	$L__BB2_482;
$L__BB2_485:
	max.s32 	%r16061, %r20570, %r20571;
	cvt.rn.f32.s32 	%f4900, %r16061;
	setp.lt.s32 	%p2591, %r16061, 1;
	mul.f32 	%f4901, %f4900, 0f4B000000;
	selp.f32 	%f4902, %f4901, %f4900, %p2591;
	selp.f32 	%f4903, 0fC1B80000, 0f00000000, %p2591;
	mov.b32 	%r16062, %f4902;
	add.s32 	%r16063, %r16062, -1059760811;
	and.b32  	%r16064, %r16063, -8388608;
	sub.s32 	%r16065, %r16062, %r16064;
	mov.b32 	%f4904, %r16065;
	cvt.rn.f32.s32 	%f4905, %r16064;
	fma.rn.f32 	%f4906, %f4905, 0f34000000, %f4903;
	add.f32 	%f4907, %f4904, 0fBF800000;
	fma.rn.f32 	%f4908, %f4907, 0fBE055027, 0f3E1039F6;
	fma.rn.f32 	%f4909, %f4908, %f4907, 0fBDF8CDCC;
	fma.rn.f32 	%f4910, %f4909, %f4907, 0f3E0F2955;
	fma.rn.f32 	%f4911, %f4910, %f4907, 0fBE2AD8B9;
	fma.rn.f32 	%f4912, %f4911, %f4907, 0f3E4CED0B;
	fma.rn.f32 	%f4913, %f4912, %f4907, 0fBE7FFF22;
	fma.rn.f32 	%f4914, %f4913, %f4907, 0f3EAAAA78;
	fma.rn.f32 	%f4915, %f4914, %f4907, 0fBF000000;
	mul.f32 	%f4916, %f4907, %f4915;
	fma.rn.f32 	%f4917, %f4916, %f4907, %f4907;
	fma.rn.f32 	%f4918, %f4906, 0f3F317218, %f4917;
	setp.gt.u32 	%p2592, %r16062, 2139095039;
	fma.rn.f32 	%f4919, %f4902, 0f7F800000, 0f7F800000;
	selp.f32 	%f4920, %f4919, %f4918, %p2592;
	setp.eq.f32 	%p2593, %f4902, 0f00000000;
	fma.rn.f32 	%f4921, %f4920, 0f3EDE5BD9, 0f3F800000;
	selp.f32 	%f4922, 0fFF800000, %f4921, %p2593;
	cvt.rzi.u32.f32 	%r1036, %f4922;
	setp.eq.s32 	%p2594, %r20570, 0;
	mov.b32 	%r20915, 0;
	@%p2594 bra 	$L__BB2_488;
	mov.b32 	%r20915, 0;
	mov.u32 	%r20913, %r20570;
$L__BB2_487:
	mul.hi.s32 	%r16067, %r20913, 1717986919;
	shr.u32 	%r16068, %r16067, 31;
	shr.s32 	%r16069, %r16067, 2;
	add.s32 	%r1040, %r16069, %r16068;
	mul.lo.s32 	%r16070, %r1040, 10;
	sub.s32 	%r16071, %r20913, %r16070;
	mad.lo.s32 	%r20915, %r20915, 10, %r16071;
	add.s32 	%r16072, %r20913, 9;
	setp.gt.u32 	%p2595, %r16072, 18;
	mov.u32 	%r20913, %r1040;
	@%p2595 bra 	$L__BB2_487;
$L__BB2_488:
	setp.eq.s32 	%p2596, %r20571, 0;
	mov.b32 	%r20918, 0;
	@%p2596 bra 	$L__BB2_491;
	mov.b32 	%r20918, 0;
	mov.u32 	%r20916, %r20571;
$L__BB2_490:
	mul.hi.s32 	%r16075, %r20916, 1717986919;
	shr.u32 	%r16076, %r16075, 31;
	shr.s32 	%r16077, %r16075, 2;
	add.s32 	%r1045, %r16077, %r16076;
	mul.lo.s32 	%r16078, %r1045, 10;
	sub.s32 	%r16079, %r20916, %r16078;
	mad.lo.s32 	%r20918, %r20918, 10, %r16079;
	add.s32 	%r16080, %r20916, 9;
	setp.gt.u32 	%p2597, %r16080, 18;
	mov.u32 	%r20916, %r1045;
	@%p2597 bra 	$L__BB2_490;
$L__BB2_491:
	setp.eq.s32 	%p2598, %r1036, 0;
	@%p2598 bra 	$L__BB2_496;
	mov.b32 	%r20919, 0;
$L__BB2_493:
	mul.hi.s32 	%r16082, %r20915, 1717986919;
	shr.u32 	%r16083, %r16082, 31;
	shr.s32 	%r16084, %r16082, 2;
	add.s32 	%r16085, %r16084, %r16083;
	mul.lo.s32 	%r16086, %r16085, 10;
	sub.s32 	%r1050, %r20915, %r16086;
	mul.hi.s32 	%r16087, %r20918, 1717986919;
	shr.u32 	%r16088, %r16087, 31;
	shr.s32 	%r16089, %r16087, 2;
	add.s32 	%r16090, %r16089, %r16088;
	mul.lo.s32 	%r16091, %r16090, 10;
	sub.s32 	%r1051, %r20918, %r16091;
	setp.eq.s32 	%p2599, %r1050, %r1051;
	@%p2599 bra 	$L__BB2_495;
	setp.gt.s32 	%p2600, %r1050, %r1051;
	selp.b32 	%r1052, %r20570, %r20571, %p2600;
	selp.b32 	%r20571, %r20571, %r20570, %p2600;
	mov.u32 	%r20570, %r1052;
	bra.uni 	$L__BB2_496;
$L__BB2_495:
	add.s32 	%r20919, %r20919, 1;
	setp.ne.s32 	%p2601, %r20919, %r1036;
	mov.u32 	%r20915, %r16085;
	mov.u32 	%r20918, %r16090;
	@%p2601 bra 	$L__BB2_493;
$L__BB2_496:
	max.s32 	%r16099, %r20581, %r20582;
	cvt.rn.f32.s32 	%f4923, %r16099;
	setp.lt.s32 	%p2602, %r16099, 1;
	mul.f32 	%f4924, %f4923, 0f4B000000;
	selp.f32 	%f4925, %f4924, %f4923, %p2602;
	selp.f32 	%f4926, 0fC1B80000, 0f00000000, %p2602;
	mov.b32 	%r16100, %f4925;
	add.s32 	%r16101, %r16100, -1059760811;
	and.b32  	%r16102, %r16101, -8388608;
	sub.s32 	%r16103, %r16100, %r16102;
	mov.b32 	%f4927, %r16103;
	cvt.rn.f32.s32 	%f4928, %r16102;
	fma.rn.f32 	%f4929, %f4928, 0f34000000, %f4926;
	add.f32 	%f4930, %f4927, 0fBF800000;
	fma.rn.f32 	%f4931, %f4930, 0fBE055027, 0f3E1039F6;
	fma.rn.f32 	%f4932, %f4931, %f4930, 0fBDF8CDCC;
	fma.rn.f32 	%f4933, %f4932, %f4930, 0f3E0F2955;
	fma.rn.f32 	%f4934, %f4933, %f4930, 0fBE2AD8B9;
	fma.rn.f32 	%f4935, %f4934, %f4930, 0f3E4CED0B;
	fma.rn.f32 	%f4936, %f4935, %f4930, 0fBE7FFF22;
	fma.rn.f32 	%f4937, %f4936, %f4930, 0f3EAAAA78;
	fma.rn.f32 	%f4938, %f4937, %f4930, 0fBF000000;
	mul.f32 	%f4939, %f4930, %f4938;
	fma.rn.f32 	%f4940, %f4939, %f4930, %f4930;
	fma.rn.f32 	%f4941, %f4929, 0f3F317218, %f4940;
	setp.gt.u32 	%p2603, %r16100, 2139095039;
	fma.rn.f32 	%f4942, %f4925, 0f7F800000, 0f7F800000;
	selp.f32 	%f4943, %f4942, %f4941, %p2603;
	setp.eq.f32 	%p2604, %f4925, 0f00000000;
	fma.rn.f32 	%f4944, %f4943, 0f3EDE5BD9, 0f3F800000;
	selp.f32 	%f4945, 0fFF800000, %f4944, %p2604;
	cvt.rzi.u32.f32 	%r1059, %f4945;
	setp.eq.s32 	%p2605, %r20581, 0;
	mov.b32 	%r20926, 0;
	@%p2605 bra 	$L__BB2_499;
	mov.b32 	%r20926, 0;
	mov.u32 	%r20924, %r20581;
$L__BB2_498:
	mul.hi.s32 	%r16105, %r20924, 1717986919;
	shr.u32 	%r16106, %r16105, 31;
	shr.s32 	%r16107, %r16105, 2;
	add.s32 	%r1063, %r16107, %r16106;
	mul.lo.s32 	%r16108, %r1063, 10;
	sub.s32 	%r16109, %r20924, %r16108;
	mad.lo.s32 	%r20926, %r20926, 10, %r16109;
	add.s32 	%r16110, %r20924, 9;
	setp.gt.u32 	%p2606, %r16110, 18;
	mov.u32 	%r20924, %r1063;
	@%p2606 bra 	$L__BB2_498;
$L__BB2_499:
	setp.eq.s32 	%p2607, %r20582, 0;
	mov.b32 	%r20929, 0;
	@%p2607 bra 	$L__BB2_502;
	mov.b32 	%r20929, 0;
	mov.u32 	%r20927, %r20582;
$L__BB2_501:
	mul.hi.s32 	%r16113, %r20927, 1717986919;
	shr.u32 	%r16114, %r16113, 31;
	shr.s32 	%r16115, %r16113, 2;
	add.s32 	%r1068, %r16115, %r16114;
	mul.lo.s32 	%r16116, %r1068, 10;
	sub.s32 	%r16117, %r20927, %r16116;
	mad.lo.s32 	%r20929, %r20929, 10, %r16117;
	add.s32 	%r16118, %r20927, 9;
	setp.gt.u32 	%p2608, %r16118, 18;
	mov.u32 	%r20927, %r1068;
	@%p2608 bra 	$L__BB2_501;
$L__BB2_502:
	setp.eq.s32 	%p2609, %r1059, 0;
	@%p2609 bra 	$L__BB2_507;
	mov.b32 	%r20930, 0;
$L__BB2_504:
	mul.hi.s32 	%r16120, %r20926, 1717986919;
	shr.u32 	%r16121, %r16120, 31;
	shr.s32 	%r16122, %r16120, 2;
	add.s32 	%r16123, %r16122, %r16121;
	mul.lo.s32 	%r16124, %r16123, 10;
	sub.s32 	%r1073, %r20926, %r16124;
	mul.hi.s32 	%r16125, %r20929, 1717986919;
	shr.u32 	%r16126, %r16125, 31;
	shr.s32 	%r16127, %r16125, 2;
	add.s32 	%r16128, %r16127, %r16126;
	mul.lo.s32 	%r16129, %r16128, 10;
	sub.s32 	%r1074, %r20929, %r16129;
	setp.eq.s32 	%p2610, %r1073, %r1074;
	@%p2610 bra 	$L__BB2_506;
	setp.gt.s32 	%p2611, %r1073, %r1074;
	selp.b32 	%r1075, %r20581, %r20582, %p2611;
	selp.b32 	%r20582, %r20582, %r20581, %p2611;
	mov.u32 	%r20581, %r1075;
	bra.uni 	$L__BB2_507;
$L__BB2_506:
	add.s32 	%r20930, %r20930, 1;
	setp.ne.s32 	%p2612, %r20930, %r1059;
	mov.u32 	%r20926, %r16123;
	mov.u32 	%r20929, %r16128;
	@%p2612 bra 	$L__BB2_504;
$L__BB2_507:
	max.s32 	%r16137, %r20592, %r20593;
	cvt.rn.f32.s32 	%f4946, %r16137;
	setp.lt.s32 	%p2613, %r16137, 1;
	mul.f32 	%f4947, %f4946, 0f4B000000;
	selp.f32 	%f4948, %f4947, %f4946, %p2613;
	selp.f32 	%f4949, 0fC1B80000, 0f00000000, %p2613;
	mov.b32 	%r16138, %f4948;
	add.s32 	%r16139, %r16138, -1059760811;
	and.b32  	%r16140, %r16139, -8388608;
	sub.s32 	%r16141, %r16138, %r16140;
	mov.b32 	%f4950, %r16141;
	cvt.rn.f32.s32 	%f4951, %r16140;
	fma.rn.f32 	%f4952, %f4951, 0f34000000, %f4949;
	add.f32 	%f4953, %f4950, 0fBF800000;
	fma.rn.f32 	%f4954, %f4953, 0fBE055027, 0f3E1039F6;
	fma.rn.f32 	%f4955, %f4954, %f4953, 0fBDF8CDCC;
	fma.rn.f32 	%f4956, %f4955, %f4953, 0f3E0F2955;
	fma.rn.f32 	%f4957, %f4956, %f4953, 0fBE2AD8B9;
	fma.rn.f32 	%f4958, %f4957, %f4953, 0f3E4CED0B;
	fma.rn.f32 	%f4959, %f4958, %f4953, 0fBE7FFF22;
	fma.rn.f32 	%f4960, %f4959, %f4953, 0f3EAAAA78;
	fma.rn.f32 	%f4961, %f4960, %f4953, 0fBF000000;
	mul.f32 	%f4962, %f4953, %f4961;
	fma.rn.f32 	%f4963, %f4962, %f4953, %f4953;
	fma.rn.f32 	%f4964, %f4952, 0f3F317218, %f4963;
	setp.gt.u32 	%p2614, %r16138, 2139095039;
	fma.rn.f32 	%f4965, %f4948, 0f7F800000, 0f7F800000;
	selp.f32 	%f4966, %f4965, %f4964, %p2614;
	setp.eq.f32 	%p2615, %f4948, 0f00000000;
	fma.rn.f32 	%f4967, %f4966, 0f3EDE5BD9, 0f3F800000;
	selp.f32 	%f4968, 0fFF800000, %f4967, %p2615;
	cvt.rzi.u32.f32 	%r1082, %f4968;
	setp.eq.s32 	%p2616, %r20592, 0;
	mov.b32 	%r20937, 0;
	@%p2616 bra 	$L__BB2_510;
	mov.b32 	%r20937, 0;
	mov.u32 	%r20935, %r20592;
$L__BB2_509:
	mul.hi.s32 	%r16143, %r20935, 1717986919;
	shr.u32 	%r16144, %r16143, 31;
	shr.s32 	%r16145, %r16143, 2;
	add.s32 	%r1086, %r16145, %r16144;
	mul.lo.s32 	%r16146, %r1086, 10;
	sub.s32 	%r16147, %r20935, %r16146;
	mad.lo.s32 	%r20937, %r20937, 10, %r16147;
	add.s32 	%r16148, %r20935, 9;
	setp.gt.u32 	%p2617, %r16148, 18;
	mov.u32 	%r20935, %r1086;
	@%p2617 bra 	$L__BB2_509;
$L__BB2_510:
	setp.eq.s32 	%p2618, %r20593, 0;
	mov.b32 	%r20940, 0;
	@%p2618 bra 	$L__BB2_513;
	mov.b32 	%r20940, 0;
	mov.u32 	%r20938, %r20593;
$L__BB2_512:
	mul.hi.s32 	%r16151, %r20938, 1717986919;
	shr.u32 	%r16152, %r16151, 31;
	shr.s32 	%r16153, %r16151, 2;
	add.s32 	%r1091, %r16153, %r16152;
	mul.lo.s32 	%r16154, %r1091, 10;
	sub.s32 	%r16155, %r20938, %r16154;
	mad.lo.s32 	%r20940, %r20940, 10, %r16155;
	add.s32 	%r16156, %r20938, 9;
	setp.gt.u32 	%p2619, %r16156, 18;
	mov.u32 	%r20938, %r1091;
	@%p2619 bra 	$L__BB2_512;
$L__BB2_513:
	setp.eq.s32 	%p2620, %r1082, 0;
	@%p2620 bra 	$L__BB2_518;
	mov.b32 	%r20941, 0;
$L__BB2_515:
	mul.hi.s32 	%r16158, %r20937, 1717986919;
	shr.u32 	%r16159, %r16158, 31;
	shr.s32 	%r16160, %r16158, 2;
	add.s32 	%r16161, %r16160, %r16159;
	mul.lo.s32 	%r16162, %r16161, 10;
	sub.s32 	%r1096, %r20937, %r16162;
	mul.hi.s32 	%r16163, %r20940, 1717986919;
	shr.u32 	%r16164, %r16163, 31;
	shr.s32 	%r16165, %r16163, 2;
	add.s32 	%r16166, %r16165, %r16164;
	mul.lo.s32 	%r16167, %r16166, 10;
	sub.s32 	%r1097, %r20940, %r16167;
	setp.eq.s32 	%p2621, %r1096, %r1097;
	@%p2621 bra 	$L__BB2_517;
	setp.gt.s32 	%p2622, %r1096, %r1097;
	selp.b32 	%r1098, %r20592, %r20593, %p2622;
	selp.b32 	%r20593, %r20593, %r20592, %p2622;
	mov.u32 	%r20592, %r1098;
	bra.uni 	$L__BB2_518;
$L__BB2_517:
	add.s32 	%r20941, %r20941, 1;
	setp.ne.s32 	%p2623, %r20941, %r1082;
	mov.u32 	%r20937, %r16161;
	mov.u32 	%r20940, %r16166;
	@%p2623 bra 	$L__BB2_515;
$L__BB2_518:
	max.s32 	%r16175, %r20779, %r20604;
	cvt.rn.f32.s32 	%f4969, %r16175;
	setp.lt.s32 	%p2624, %r16175, 1;
	mul.f32 	%f4970, %f4969, 0f4B000000;
	selp.f32 	%f4971, %f4970, %f4969, %p2624;
	selp.f32 	%f4972, 0fC1B80000, 0f00000000, %p2624;
	mov.b32 	%r16176, %f4971;
	add.s32 	%r16177, %r16176, -1059760811;
	and.b32  	%r16178, %r16177, -8388608;
	sub.s32 	%r16179, %r16176, %r16178;
	mov.b32 	%f4973, %r16179;
	cvt.rn.f32.s32 	%f4974, %r16178;
	fma.rn.f32 	%f4975, %f4974, 0f34000000, %f4972;
	add.f32 	%f4976, %f4973, 0fBF800000;
	fma.rn.f32 	%f4977, %f4976, 0fBE055027, 0f3E1039F6;
	fma.rn.f32 	%f4978, %f4977, %f4976, 0fBDF8CDCC;
	fma.rn.f32 	%f4979, %f4978, %f4976, 0f3E0F2955;
	fma.rn.f32 	%f4980, %f4979, %f4976, 0fBE2AD8B9;
	fma.rn.f32 	%f4981, %f4980, %f4976, 0f3E4CED0B;
	fma.rn.f32 	%f4982, %f4981, %f4976, 0fBE7FFF22;
	fma.rn.f32 	%f4983, %f4982, %f4976, 0f3EAAAA78;
	fma.rn.f32 	%f4984, %f4983, %f4976, 0fBF000000;
	mul.f32 	%f4985, %f4976, %f4984;
	fma.rn.f32 	%f4986, %f4985, %f4976, %f4976;
	fma.rn.f32 	%f4987, %f4975, 0f3F317218, %f4986;
	setp.gt.u32 	%p2625, %r16176, 2139095039;
	fma.rn.f32 	%f4988, %f4971, 0f7F800000, 0f7F800000;
	selp.f32 	%f4989, %f4988, %f4987, %p2625;
	setp.eq.f32 	%p2626, %f4971, 0f00000000;
	fma.rn.f32 	%f4990, %f4989, 0f3EDE5BD9, 0f3F800000;
	selp.f32 	%f4991, 0fFF800000, %f4990, %p2626;
	cvt.rzi.u32.f32 	%r1105, %f4991;
	setp.eq.s32 	%p2627, %r20779, 0;
	mov.b32 	%r20948, 0;
	@%p2627 bra 	$L__BB2_521;
	mov.b32 	%r20948, 0;
	mov.u32 	%r20946, %r20779;
$L__BB2_520:
	mul.hi.s32 	%r16181, %r20946, 1717986919;
	shr.u32 	%r16182, %r16181, 31;
	shr.s32 	%r16183, %r16181, 2;
	add.s32 	%r1109, %r16183, %r16182;
	mul.lo.s32 	%r16184, %r1109, 10;
	sub.s32 	%r16185, %r20946, %r16184;
	mad.lo.s32 	%r20948, %r20948, 10, %r16185;
	add.s32 	%r16186, %r20946, 9;
	setp.gt.u32 	%p2628, %r16186, 18;
	mov.u32 	%r20946, %r1109;
	@%p2628 bra 	$L__BB2_520;
$L__BB2_521:
	setp.eq.s32 	%p2629, %r20604, 0;
	mov.b32 	%r20951, 0;
	@%p2629 bra 	$L__BB2_524;
	mov.b32 	%r20951, 0;
	mov.u32 	%r20949, %r20604;
$L__BB2_523:
	mul.hi.s32 	%r16189, %r20949, 1717986919;
	shr.u32 	%r16190, %r16189, 31;
	shr.s32 	%r16191, %r16189, 2;
	add.s32 	%r1114, %r16191, %r16190;
	mul.lo.s32 	%r16192, %r1114, 10;
	sub.s32 	%r16193, %r20949, %r16192;
	mad.lo.s32 	%r20951, %r20951, 10, %r16193;
	add.s32 	%r16194, %r20949, 9;
	setp.gt.u32 	%p2630, %r16194, 18;
	mov.u32 	%r20949, %r1114;
	@%p2630 bra 	$L__BB2_523;
$L__BB2_524:
	setp.eq.s32 	%p2631, %r1105, 0;
	@%p2631 bra 	$L__BB2_529;
	mov.b32 	%r20952, 0;
$L__BB2_526:
	mul.hi.s32 	%r16196, %r20948, 1717986919;
	shr.u32 	%r16197, %r16196, 31;
	shr.s32 	%r16198, %r16196, 2;
	add.s32 	%r16199, %r16198, %r16197;
	mul.lo.s32 	%r16200, %r16199, 10;
	sub.s32 	%r1119, %r20948, %r16200;
	mul.hi.s32 	%r16201, %r20951, 1717986919;
	shr.u32 	%r16202, %r16201, 31;
	shr.s32 	%r16203, %r16201, 2;
	add.s32 	%r16204, %r16203, %r16202;
	mul.lo.s32 	%r16205, %r16204, 10;
	sub.s32 	%r1120, %r20951, %r16205;
	setp.eq.s32 	%p2632, %r1119, %r1120;
	@%p2632 bra 	$L__BB2_528;
	setp.gt.s32 	%p2633, %r1119, %r1120;
	selp.b32 	%r1121, %r20779, %r20604, %p2633;
	selp.b32 	%r20604, %r20604, %r20779, %p2633;
	mov.u32 	%r20779, %r1121;
	bra.uni 	$L__BB2_529;
$L__BB2_528:
	add.s32 	%r20952, %r20952, 1;
	setp.ne.s32 	%p2634, %r20952, %r1105;
	mov.u32 	%r20948, %r16199;
	mov.u32 	%r20951, %r16204;
	@%p2634 bra 	$L__BB2_526;
$L__BB2_529:
	max.s32 	%r16213, %r20527, %r20615;
	cvt.rn.f32.s32 	%f4992, %r16213;
	setp.lt.s32 	%p2635, %r16213, 1;
	mul.f32 	%f4993, %f4992, 0f4B000000;
	selp.f32 	%f4994, %f4993, %f4992, %p2635;
	selp.f32 	%f4995, 0fC1B80000, 0f00000000, %p2635;
	mov.b32 	%r16214, %f4994;
	add.s32 	%r16215, %r16214, -1059760811;
	and.b32  	%r16216, %r16215, -8388608;
	sub.s32 	%r16217, %r16214, %r16216;
	mov.b32 	%f4996, %r16217;
	cvt.rn.f32.s32 	%f4997, %r16216;
	fma.rn.f32 	%f4998, %f4997, 0f34000000, %f4995;
	add.f32 	%f4999, %f4996, 0fBF800000;
	fma.rn.f32 	%f5000, %f4999, 0fBE055027, 0f3E1039F6;
	fma.rn.f32 	%f5001, %f5000, %f4999, 0fBDF8CDCC;
	fma.rn.f32 	%f5002, %f5001, %f4999, 0f3E0F2955;
	fma.rn.f32 	%f5003, %f5002, %f4999, 0fBE2AD8B9;
	fma.rn.f32 	%f5004, %f5003, %f4999, 0f3E4CED0B;
	fma.rn.f32 	%f5005, %f5004, %f4999, 0fBE7FFF22;
	fma.rn.f32 	%f5006, %f5005, %f4999, 0f3EAAAA78;
	fma.rn.f32 	%f5007, %f5006, %f4999, 0fBF000000;
	mul.f32 	%f5008, %f4999, %f5007;
	fma.rn.f32 	%f5009, %f5008, %f4999, %f4999;
	fma.rn.f32 	%f5010, %f4998, 0f3F317218, %f5009;
	setp.gt.u32 	%p2636, %r16214, 2139095039;
	fma.rn.f32 	%f5011, %f4994, 0f7F800000, 0f7F800000;
	selp.f32 	%f5012, %f5011, %f5010, %p2636;
	setp.eq.f32 	%p2637, %f4994, 0f00000000;
	fma.rn.f32 	%f5013, %f5012, 0f3EDE5BD9, 0f3F800000;
	selp.f32 	%f5014, 0fFF800000, %f5013, %p2637;
	cvt.rzi.u32.f32 	%r1128, %f5014;
	setp.eq.s32 	%p2638, %r20527, 0;
	mov.b32 	%r20959, 0;
	@%p2638 bra 	$L__BB2_532;
	mov.b32 	%r20959, 0;
	mov.u32 	%r20957, %r20527;
$L__BB2_531:
	mul.hi.s32 	%r16219, %r20957, 1717986919;
	shr.u32 	%r16220, %r16219, 31;
	shr.s32 	%r16221, %r16219, 2;
	add.s32 	%r1132, %r16221, %r16220;
	mul.lo.s32 	%r16222, %r1132, 10;
	sub.s32 	%r16223, %r20957, %r16222;
	mad.lo.s32 	%r20959, %r20959, 10, %r16223;
	add.s32 	%r16224, %r20957, 9;
	setp.gt.u32 	%p2639, %r16224, 18;
	mov.u32 	%r20957, %r1132;
	@%p2639 bra 	$L__BB2_531;
$L__BB2_532:
	setp.eq.s32 	%p2640, %r20615, 0;
	mov.b32 	%r20962, 0;
	@%p2640 bra 	$L__BB2_535;
	mov.b32 	%r20962, 0;
	mov.u32 	%r20960, %r20615;
$L__BB2_534:
	mul.hi.s32 	%r16227, %r20960, 1717986919;
	shr.u32 	%r16228, %r16227, 31;
	shr.s32 	%r16229, %r16227, 2;
	add.s32 	%r1137, %r16229, %r16228;
	mul.lo.s32 	%r16230, %r1137, 10;
	sub.s32 	%r16231, %r20960, %r16230;
	mad.lo.s32 	%r20962, %r20962, 10, %r16231;
	add.s32 	%r16232, %r20960, 9;
	setp.gt.u32 	%p2641, %r16232, 18;
	mov.u32 	%r20960, %r1137;
	@%p2641 bra 	$L__BB2_534;
$L__BB2_535:
	setp.eq.s32 	%p2642, %r1128, 0;
	@%p2642 bra 	$L__BB2_540;
	mov.b32 	%r20963, 0;
$L__BB2_537:
	mul.hi.s32 	%r16234, %r20959, 1717986919;
	shr.u32 	%r16235, %r16234, 31;
	shr.s32 	%r16236, %r16234, 2;
	add.s32 	%r16237, %r16236, %r16235;
	mul.lo.s32 	%r16238, %r16237, 10;
	sub.s32 	%r1142, %r20959, %r16238;
	mul.hi.s32 	%r16239, %r20962, 1717986919;
	shr.u32 	%r16240, %r16239, 31;
	shr.s32 	%r16241, %r16239, 2;
	add.s32 	%r16242, %r16241, %r16240;
	mul.lo.s32 	%r16243, %r16242, 10;
	sub.s32 	%r1143, %r20962, %r16243;
	setp.eq.s32 	%p2643, %r1142, %r1143;
	@%p2643 bra 	$L__BB2_539;
	setp.gt.s32 	%p2644, %r1142, %r1143;
	selp.b32 	%r1144, %r20527, %r20615, %p2644;
	selp.b32 	%r20615, %r20615, %r20527, %p2644;
	mov.u32 	%r20527, %r1144;
	bra.uni 	$L__BB2_540;
$L__BB2_539:
	add.s32 	%r20963, %r20963, 1;
	setp.ne.s32 	%p2645, %r20963, %r1128;
	mov.u32 	%r20959, %r16237;
	mov.u32 	%r20962, %r16242;
	@%p2645 bra 	$L__BB2_537;
$L__BB2_540:
	max.s32 	%r16251, %r20538, %r20526;
	cvt.rn.f32.s32 	%f5015, %r16251;
	setp.lt.s32 	%p2646, %r16251, 1;
	mul.f32 	%f5016, %f5015, 0f4B000000;
	selp.f32 	%f5017, %f5016, %f5015, %p2646;
	selp.f32 	%f5018, 0fC1B80000, 0f00000000, %p2646;
	mov.b32 	%r16252, %f5017;
	add.s32 	%r16253, %r16252, -1059760811;
	and.b32  	%r16254, %r16253, -8388608;
	sub.s32 	%r16255, %r16252, %r16254;
	mov.b32 	%f5019, %r16255;
	cvt.rn.f32.s32 	%f5020, %r16254;
	fma.rn.f32 	%f5021, %f5020, 0f34000000, %f5018;
	add.f32 	%f5022, %f5019, 0fBF800000;
	fma.rn.f32 	%f5023, %f5022, 0fBE055027, 0f3E1039F6;
	fma.rn.f32 	%f5024, %f5023, %f5022, 0fBDF8CDCC;
	fma.rn.f32 	%f5025, %f5024, %f5022, 0f3E0F2955;
	fma.rn.f32 	%f5026, %f5025, %f5022, 0fBE2AD8B9;
	fma.rn.f32 	%f5027, %f5026, %f5022, 0f3E4CED0B;
	fma.rn.f32 	%f5028, %f5027, %f5022, 0fBE7FFF22;
	fma.rn.f32 	%f5029, %f5028, %f5022, 0f3EAAAA78;
	fma.rn.f32 	%f5030, %f5029, %f5022, 0fBF000000;
	mul.f32 	%f5031, %f5022, %f5030;
	fma.rn.f32 	%f5032, %f5031, %f5022, %f5022;
	fma.rn.f32 	%f5033, %f5021, 0f3F317218, %f5032;
	setp.gt.u32 	%p2647, %r16252, 2139095039;
	fma.rn.f32 	%f5034, %f5017, 0f7F800000, 0f7F800000;
	selp.f32 	%f5035, %f5034, %f5033, %p2647;
	setp.eq.f32 	%p2648, %f5017, 0f00000000;
	fma.rn.f32 	%f5036, %f5035, 0f3EDE5BD9, 0f3F800000;
	selp.f32 	%f5037, 0fFF800000, %f5036, %p2648;
	cvt.rzi.u32.f32 	%r1151, %f5037;
	setp.eq.s32 	%p2649, %r20538, 0;
	mov.b32 	%r20970, 0;
	@%p2649 bra 	$L__BB2_543;
	mov.b32 	%r20970, 0;
	mov.u32 	%r20968, %r20538;
$L__BB2_542:
	mul.hi.s32 	%r16257, %r20968, 1717986919;
	shr.u32 	%r16258, %r16257, 31;
	shr.s32 	%r16259, %r16257, 2;
	add.s32 	%r1155, %r16259, %r16258;
	mul.lo.s32 	%r16260, %r1155, 10;
	sub.s32 	%r16261, %r20968, %r16260;
	mad.lo.s32 	%r20970, %r20970, 10, %r16261;
	add.s32 	%r16262, %r20968, 9;
	setp.gt.u32 	%p2650, %r16262, 18;
	mov.u32 	%r20968, %r1155;
	@%p2650 bra 	$L__BB2_542;
$L__BB2_543:
	setp.eq.s32 	%p2651, %r20526, 0;
	mov.b32 	%r20973, 0;
	@%p2651 bra 	$L__BB2_546;
	mov.b32 	%r20973, 0;
	mov.u32 	%r20971, %r20526;
$L__BB2_545:
	mul.hi.s32 	%r16265, %r20971, 1717986919;
	shr.u32 	%r16266, %r16265, 31;
	shr.s32 	%r16267, %r16265, 2;
	add.s32 	%r1160, %r16267, %r16266;
	mul.lo.s32 	%r16268, %r1160, 10;
	sub.s32 	%r16269, %r20971, %r16268;
	mad.lo.s32 	%r20973, %r20973, 10, %r16269;
	add.s32 	%r16270, %r20971, 9;
	setp.gt.u32 	%p2652, %r16270, 18;
	mov.u32 	%r20971, %r1160;
	@%p2652 bra 	$L__BB2_545;
$L__BB2_546:
	setp.eq.s32 	%p2653, %r1151, 0;
	@%p2653 bra 	$L__BB2_551;
	mov.b32 	%r20974, 0;
$L__BB2_548:
	mul.hi.s32 	%r16272, %r20970, 1717986919;
	shr.u32 	%r16273, %r16272, 31;
	shr.s32 	%r16274, %r16272, 2;
	add.s32 	%r16275, %r16274, %r16273;
	mul.lo.s32 	%r16276, %r16275, 10;
	sub.s32 	%r1165, %r20970, %r16276;
	mul.hi.s32 	%r16277, %r20973, 1717986919;
	shr.u32 	%r16278, %r16277, 31;
	shr.s32 	%r16279, %r16277, 2;
	add.s32 	%r16280, %r16279, %r16278;
	mul.lo.s32 	%r16281, %r16280, 10;
	sub.s32 	%r1166, %r20973, %r16281;
	setp.eq.s32 	%p2654, %r1165, %r1166;
	@%p2654 bra 	$L__BB2_550;
	setp.gt.s32 	%p2655, %r1165, %r1166;
	selp.b32 	%r1167, %r20538, %r20526, %p2655;
	selp.b32 	%r20526, %r20526, %r20538, %p2655;
	mov.u32 	%r20538, %r1167;
	bra.uni 	$L__BB2_551;
$L__BB2_550:
	add.s32 	%r20974, %r20974, 1;
	setp.ne.s32 	%p2656, %r20974, %r1151;
	mov.u32 	%r20970, %r16275;
	mov.u32 	%r20973, %r16280;
	@%p2656 bra 	$L__BB2_548;
$L__BB2_551:
	max.s32 	%r16289, %r20549, %r20537;
	cvt.rn.f32.s32 	%f5038, %r16289;
	setp.lt.s32 	%p2657, %r16289, 1;
	mul.f32 	%f5039, %f5038, 0f4B000000;
	selp.f32 	%f5040, %f5039, %f5038, %p2657;
	selp.f32 	%f5041, 0fC1B80000, 0f00000000, %p2657;
	mov.b32 	%r16290, %f5040;
	add.s32 	%r16291, %r16290, -1059760811;
	and.b32  	%r16292, %r16291, -8388608;
	sub.s32 	%r16293, %r16290, %r16292;
	mov.b32 	%f5042, %r16293;
	cvt.rn.f32.s32 	%f5043, %r16292;
	fma.rn.f32 	%f5044, %f5043, 0f34000000, %f5041;
	add.f32 	%f5045, %f5042, 0fBF800000;
	fma.rn.f32 	%f5046, %f5045, 0fBE055027, 0f3E1039F6;
	fma.rn.f32 	%f5047, %f5046, %f5045, 0fBDF8CDCC;
	fma.rn.f32 	%f5048, %f5047, %f5045, 0f3E0F2955;
	fma.rn.f32 	%f5049, %f5048, %f5045, 0fBE2AD8B9;
	fma.rn.f32 	%f5050, %f5049, %f5045, 0f3E4CED0B;
	fma.rn.f32 	%f5051, %f5050, %f5045, 0fBE7FFF22;
	fma.rn.f32 	%f5052, %f5051, %f5045, 0f3EAAAA78;
	fma.rn.f32 	%f5053, %f5052, %f5045, 0fBF000000;
	mul.f32 	%f5054, %f5045, %f5053;
	fma.rn.f32 	%f5055, %f5054, %f5045, %f5045;
	fma.rn.f32 	%f5056, %f5044, 0f3F317218, %f5055;
	setp.gt.u32 	%p2658, %r16290, 2139095039;
	fma.rn.f32 	%f5057, %f5040, 0f7F800000, 0f7F800000;
	selp.f32 	%f5058, %f5057, %f5056, %p2658;
	setp.eq.f32 	%p2659, %f5040, 0f00000000;
	fma.rn.f32 	%f5059, %f5058, 0f3EDE5BD9, 0f3F800000;
	selp.f32 	%f5060, 0fFF800000, %f5059, %p2659;
	cvt.rzi.u32.f32 	%r1174, %f5060;
	setp.eq.s32 	%p2660, %r20549, 0;
	mov.b32 	%r20981, 0;
	@%p2660 bra 	$L__BB2_554;
	mov.b32 	%r20981, 0;
	mov.u32 	%r20979, %r20549;
$L__BB2_553:
	mul.hi.s32 	%r16295, %r20979, 1717986919;
	shr.u32 	%r16296, %r16295, 31;
	shr.s32 	%r16297, %r16295, 2;
	add.s32 	%r1178, %r16297, %r16296;
	mul.lo.s32 	%r16298, %r1178, 10;
	sub.s32 	%r16299, %r20979, %r16298;
	mad.lo.s32 	%r20981, %r20981, 10, %r16299;
	add.s32 	%r16300, %r20979, 9;
	setp.gt.u32 	%p2661, %r16300, 18;
	mov.u32 	%r20979, %r1178;
	@%p2661 bra 	$L__BB2_553;
$L__BB2_554:
	setp.eq.s32 	%p2662, %r20537, 0;
	mov.b32 	%r20984, 0;
	@%p2662 bra 	$L__BB2_557;
	mov.b32 	%r20984, 0;
	mov.u32 	%r20982, %r20537;
$L__BB2_556:
	mul.hi.s32 	%r16303, %r20982, 1717986919;
	shr.u32 	%r16304, %r16303, 31;
	shr.s32 	%r16305, %r16303, 2;
	add.s32 	%r1183, %r16305, %r16304;
	mul.lo.s32 	%r16306, %r1183, 10;
	sub.s32 	%r16307, %r20982, %r16306;
	mad.lo.s32 	%r20984, %r20984, 10, %r16307;
	add.s32 	%r16308, %r20982, 9;
	setp.gt.u32 	%p2663, %r16308, 18;
	mov.u32 	%r20982, %r1183;
	@%p2663 bra 	$L__BB2_556;
$L__BB2_557:
	setp.eq.s32 	%p2664, %r1174, 0;
	@%p2664 bra 	$L__BB2_562;
	mov.b32 	%r20985, 0;
$L__BB2_559:
	mul.hi.s32 	%r16310, %r20981, 1717986919;
	shr.u32 	%r16311, %r16310, 31;
	shr.s32 	%r16312, %r16310, 2;
	add.s32 	%r16313, %r16312, %r16311;
	mul.lo.s32 	%r16314, %r16313, 10;
	sub.s32 	%r1188, %r20981, %r16314;
	mul.hi.s32 	%r16315, %r20984, 1717986919;
	shr.u32 	%r16316, %r16315, 31;
	shr.s32 	%r16317, %r16315, 2;
	add.s32 	%r16318, %r16317, %r16316;
	mul.lo.s32 	%r16319, %r16318, 10;
	sub.s32 	%r1189, %r20984, %r16319;
	setp.eq.s32 	%p2665, %r1188, %r1189;
	@%p2665 bra 	$L__BB2_561;
	setp.gt.s32 	%p2666, %r1188, %r1189;
	selp.b32 	%r1190, %r20549, %r20537, %p2666;
	selp.b32 	%r20537, %r20537, %r20549, %p2666;
	mov.u32 	%r20549, %r1190;
	bra.uni 	$L__BB2_562;
$L__BB2_561:
	add.s32 	%r20985, %r20985, 1;
	setp.ne.s32 	%p2667, %r20985, %r1174;
	mov.u32 	%r20981, %r16313;
	mov.u32 	%r20984, %r16318;
	@%p2667 bra 	$L__BB2_559;
$L__BB2_562:
	max.s32 	%r16327, %r20560, %r20548;
	cvt.rn.f32.s32 	%f5061, %r16327;
	setp.lt.s32 	%p2668, %r16327, 1;
	mul.f32 	%f5062, %f5061, 0f4B000000;
	selp.f32 	%f5063, %f5062, %f5061, %p2668;
	selp.f32 	%f5064, 0fC1B80000, 0f00000000, %p2668;
	mov.b32 	%r16328, %f5063;
	add.s32 	%r16329, %r16328, -1059760811;
	and.b32  	%r16330, %r16329, -8388608;
	sub.s32 	%r16331, %r16328, %r16330;
	mov.b32 	%f5065, %r16331;
	cvt.rn.f32.s32 	%f5066, %r16330;
	fma.rn.f32 	%f5067, %f5066, 0f34000000, %f5064;
	add.f32 	%f5068, %f5065, 0fBF800000;
	fma.rn.f32 	%f5069, %f5068, 0fBE055027, 0f3E1039F6;
	fma.rn.f32 	%f5070, %f5069, %f5068, 0fBDF8CDCC;
	fma.rn.f32 	%f5071, %f5070, %f5068, 0f3E0F2955;
	fma.rn.f32 	%f5072, %f5071, %f5068, 0fBE2AD8B9;
	fma.rn.f32 	%f5073, %f5072, %f5068, 0f3E4CED0B;
	fma.rn.f32 	%f5074, %f5073, %f5068, 0fBE7FFF22;
	fma.rn.f32 	%f5075, %f5074, %f5068, 0f3EAAAA78;
	fma.rn.f32 	%f5076, %f5075, %f5068, 0fBF000000;
	mul.f32 	%f5077, %f5068, %f5076;
	fma.rn.f32 	%f5078, %f5077, %f5068, %f5068;
	fma.rn.f32 	%f5079, %f5067, 0f3F317218, %f5078;
	setp.gt.u32 	%p2669, %r16328, 2139095039;
	fma.rn.f32 	%f5080, %f5063, 0f7F800000, 0f7F800000;
	selp.f32 	%f5081, %f5080, %f5079, %p2669;
	setp.eq.f32 	%p2670, %f5063, 0f00000000;
	fma.rn.f32 	%f5082, %f5081, 0f3EDE5BD9, 0f3F800000;
	selp.f32 	%f5083, 0fFF800000, %f5082, %p2670;
	cvt.rzi.u32.f32 	%r1197, %f5083;
	setp.eq.s32 	%p2671, %r20560, 0;
	mov.b32 	%r20992, 0;
	@%p2671 bra 	$L__BB2_565;
	mov.b32 	%r20992, 0;
	mov.u32 	%r20990, %r20560;
$L__BB2_564:
	mul.hi.s32 	%r16333, %r20990, 1717986919;
	shr.u32 	%r16334, %r16333, 31;
	shr.s32 	%r16335, %r16333, 2;
	add.s32 	%r1201, %r16335, %r16334;
	mul.lo.s32 	%r16336, %r1201, 10;
	sub.s32 	%r16337, %r20990, %r16336;
	mad.lo.s32 	%r20992, %r20992, 10, %r16337;
	add.s32 	%r16338, %r20990, 9;
	setp.gt.u32 	%p2672, %r16338, 18;
	mov.u32 	%r20990, %r1201;
	@%p2672 bra 	$L__BB2_564;
$L__BB2_565:
	setp.eq.s32 	%p2673, %r20548, 0;
	mov.b32 	%r20995, 0;
	@%p2673 bra 	$L__BB2_568;
	mov.b32 	%r20995, 0;
	mov.u32 	%r20993, %r20548;
$L__BB2_567:
	mul.hi.s32 	%r16341, %r20993, 1717986919;
	shr.u32 	%r16342, %r16341, 31;
	shr.s32 	%r16343, %r16341, 2;
	add.s32 	%r1206, %r16343, %r16342;
	mul.lo.s32 	%r16344, %r1206, 10;
	sub.s32 	%r16345, %r20993, %r16344;
	mad.lo.s32 	%r20995, %r20995, 10, %r16345;
	add.s32 	%r16346, %r20993, 9;
	setp.gt.u32 	%p2674, %r16346, 18;
	mov.u32 	%r20993, %r1206;
	@%p2674 bra 	$L__BB2_567;
$L__BB2_568:
	setp.eq.s32 	%p2675, %r1197, 0;
	@%p2675 bra 	$L__BB2_573;
	mov.b32 	%r20996, 0;
$L__BB2_570:
	mul.hi.s32 	%r16348, %r20992, 1717986919;
	shr.u32 	%r16349, %r16348, 31;
	shr.s32 	%r16350, %r16348, 2;
	add.s32 	%r16351, %r16350, %r16349;
	mul.lo.s32 	%r16352, %r16351, 10;
	sub.s32 	%r1211, %r20992, %r16352;
	mul.hi.s32 	%r16353, %r20995, 1717986919;
	shr.u32 	%r16354, %r16353, 31;
	shr.s32 	%r16355, %r16353, 2;
	add.s32 	%r16356, %r16355, %r16354;
	mul.lo.s32 	%r16357, %r16356, 10;
	sub.s32 	%r1212, %r20995, %r16357;
	setp.eq.s32 	%p2676, %r1211, %r1212;
	@%p2676 bra 	$L__BB2_572;
	setp.gt.s32 	%p2677, %r1211, %r1212;
	selp.b32 	%r1213, %r20560, %r20548, %p2677;
	selp.b32 	%r20548, %r20548, %r20560, %p2677;
	mov.u32 	%r20560, %r1213;
	bra.uni 	$L__BB2_573;
$L__BB2_572:
	add.s32 	%r20996, %r20996, 1;
	setp.ne.s32 	%p2678, %r20996, %r1197;
	mov.u32 	%r20992, %r16351;
	mov.u32 	%r20995, %r16356;
	@%p2678 bra 	$L__BB2_570;
$L__BB2_573:
	max.s32 	%r16365, %r20571, %r20559;
	cvt.rn.f32.s32 	%f5084, %r16365;
	setp.lt.s32 	%p2679, %r16365, 1;
	mul.f32 	%f5085, %f5084, 0f4B000000;
	selp.f32 	%f5086, %f5085, %f5084, %p2679;
	selp.f32 	%f5087, 0fC1B80000, 0f00000000, %p2679;
	mov.b32 	%r16366, %f5086;
	add.s32 	%r16367, %r16366, -1059760811;
	and.b32  	%r16368, %r16367, -8388608;
	sub.s32 	%r16369, %r16366, %r16368;
	mov.b32 	%f5088, %r16369;
	cvt.rn.f32.s32 	%f5089, %r16368;
	fma.rn.f32 	%f5090, %f5089, 0f34000000, %f5087;
	add.f32 	%f5091, %f5088, 0fBF800000;
	fma.rn.f32 	%f5092, %f5091, 0fBE055027, 0f3E1039F6;
	fma.rn.f32 	%f5093, %f5092, %f5091, 0fBDF8CDCC;
	fma.rn.f32 	%f5094, %f5093, %f5091, 0f3E0F2955;
	fma.rn.f32 	%f5095, %f5094, %f5091, 0fBE2AD8B9;
	fma.rn.f32 	%f5096, %f5095, %f5091, 0f3E4CED0B;
	fma.rn.f32 	%f5097, %f5096, %f5091, 0fBE7FFF22;
	fma.rn.f32 	%f5098, %f5097, %f5091, 0f3EAAAA78;
	fma.rn.f32 	%f5099, %f5098, %f5091, 0fBF000000;
	mul.f32 	%f5100, %f5091, %f5099;
	fma.rn.f32 	%f5101, %f5100, %f5091, %f5091;
	fma.rn.f32 	%f5102, %f5090, 0f3F317218, %f5101;
	setp.gt.u32 	%p2680, %r16366, 2139095039;
	fma.rn.f32 	%f5103, %f5086, 0f7F800000, 0f7F800000;
	selp.f32 	%f5104, %f5103, %f5102, %p2680;
	setp.eq.f32 	%p2681, %f5086, 0f00000000;
	fma.rn.f32 	%f5105, %f5104, 0f3EDE5BD9, 0f3F800000;
	selp.f32 	%f5106, 0fFF800000, %f5105, %p2681;
	cvt.rzi.u32.f32 	%r1220, %f5106;
	setp.eq.s32 	%p2682, %r20571, 0;
	mov.b32 	%r21003, 0;
	@%p2682 bra 	$L__BB2_576;
	mov.b32 	%r21003, 0;
	mov.u32 	%r21001, %r20571;
$L__BB2_575:
	mul.hi.s32 	%r16371, %r21001, 1717986919;
	shr.u32 	%r16372, %r16371, 31;
	shr.s32 	%r16373, %r16371, 2;
	add.s32 	%r1224, %r16373, %r16372;
	mul.lo.s32 	%r16374, %r1224, 10;
	sub.s32 	%r16375, %r21001, %r16374;
	mad.lo.s32 	%r21003, %r21003, 10, %r16375;
	add.s32 	%r16376, %r21001, 9;
	setp.gt.u32 	%p2683, %r16376, 18;
	mov.u32 	%r21001, %r1224;
	@%p2683 bra 	$L__BB2_575;
$L__BB2_576:
	setp.eq.s32 	%p2684, %r20559, 0;
	mov.b32 	%r21006, 0;
	@%p2684 bra 	$L__BB2_579;
	mov.b32 	%r21006, 0;
	mov.u32 	%r21004, %r20559;
$L__BB2_578:
	mul.hi.s32 	%r16379, %r21004, 1717986919;
	shr.u32 	%r16380, %r16379, 31;
	shr.s32 	%r16381, %r16379, 2;
	add.s32 	%r1229, %r16381, %r16380;
	mul.lo.s32 	%r16382, %r1229, 10;
	sub.s32 	%r16383, %r21004, %r16382;
	mad.lo.s32 	%r21006, %r21006, 10, %r16383;
	add.s32 	%r16384, %r21004, 9;
	setp.gt.u32 	%p2685, %r16384, 18;
	mov.u32 	%r21004, %r1229;
	@%p2685 bra 	$L__BB2_578;
$L__BB2_579:
	setp.eq.s32 	%p2686, %r1220, 0;
	@%p2686 bra 	$L__BB2_584;
	mov.b32 	%r21007, 0;
$L__BB2_581:
	mul.hi.s32 	%r16386, %r21003, 1717986919;
	shr.u32 	%r16387, %r16386, 31;
	shr.s32 	%r16388, %r16386, 2;
	add.s32 	%r16389, %r16388, %r16387;
	mul.lo.s32 	%r16390, %r16389, 10;
	sub.s32 	%r1234, %r21003, %r16390;
	mul.hi.s32 	%r16391, %r21006, 1717986919;
	shr.u32 	%r16392, %r16391, 31;
	shr.s32 	%r16393, %r16391, 2;
	add.s32 	%r16394, %r16393, %r16392;
	mul.lo.s32 	%r16395, %r16394, 10;
	sub.s32 	%r1235, %r21006, %r16395;
	setp.eq.s32 	%p2687, %r1234, %r1235;
	@%p2687 bra 	$L__BB2_583;
	setp.gt.s32 	%p2688, %r1234, %r1235;
	selp.b32 	%r1236, %r20571, %r20559, %p2688;
	selp.b32 	%r20559, %r20559, %r20571, %p2688;
	mov.u32 	%r20571, %r1236;
	bra.uni 	$L__BB2_584;
$L__BB2_583:
	add.s32 	%r21007, %r21007, 1;
	setp.ne.s32 	%p2689, %r21007, %r1220;
	mov.u32 	%r21003, %r16389;
	mov.u32 	%r21006, %r16394;
	@%p2689 bra 	$L__BB2_581;
$L__BB2_584:
	max.s32 	%r16403, %r20582, %r20570;
	cvt.rn.f32.s32 	%f5107, %r16403;
	setp.lt.s32 	%p2690, %r16403, 1;
	mul.f32 	%f5108, %f5107, 0f4B000000;
	selp.f32 	%f5109, %f5108, %f5107, %p2690;
	selp.f32 	%f5110, 0fC1B80000, 0f00000000, %p2690;
	mov.b32 	%r16404, %f5109;
	add.s32 	%r16405, %r16404, -1059760811;
	and.b32  	%r16406, %r16405, -8388608;
	sub.s32 	%r16407, %r16404, %r16406;
	mov.b32 	%f5111, %r16407;
	cvt.rn.f32.s32 	%f5112, %r16406;
	fma.rn.f32 	%f5113, %f5112, 0f34000000, %f5110;
	add.f32 	%f5114, %f5111, 0fBF800000;
	fma.rn.f32 	%f5115, %f5114, 0fBE055027, 0f3E1039F6;
	fma.rn.f32 	%f5116, %f5115, %f5114, 0fBDF8CDCC;
	fma.rn.f32 	%f5117, %f5116, %f5114, 0f3E0F2955;
	fma.rn.f32 	%f5118, %f5117, %f5114, 0fBE2AD8B9;
	fma.rn.f32 	%f5119, %f5118, %f5114, 0f3E4CED0B;
	fma.rn.f32 	%f5120, %f5119, %f5114, 0fBE7FFF22;
	fma.rn.f32 	%f5121, %f5120, %f5114, 0f3EAAAA78;
	fma.rn.f32 	%f5122, %f5121, %f5114, 0fBF000000;
	mul.f32 	%f5123, %f5114, %f5122;
	fma.rn.f32 	%f5124, %f5123, %f5114, %f5114;
	fma.rn.f32 	%f5125, %f5113, 0f3F317218, %f5124;
	setp.gt.u32 	%p2691, %r16404, 2139095039;
	fma.rn.f32 	%f5126, %f5109, 0f7F800000, 0f7F800000;
	selp.f32 	%f5127, %f5126, %f5125, %p2691;
	setp.eq.f32 	%p2692, %f5109, 0f00000000;
	fma.rn.f32 	%f5128, %f5127, 0f3EDE5BD9, 0f3F800000;
	selp.f32 	%f5129, 0fFF800000, %f5128, %p2692;
	cvt.rzi.u32.f32 	%r1243, %f5129;
	setp.eq.s32 	%p2693, %r20582, 0;
	mov.b32 	%r21014, 0;
	@%p2693 bra 	$L__BB2_587;
	mov.b32 	%r21014, 0;
	mov.u32 	%r21012, %r20582;
$L__BB2_586:
	mul.hi.s32 	%r16409, %r21012, 1717986919;
	shr.u32 	%r16410, %r16409, 31;
	shr.s32 	%r16411, %r16409, 2;
	add.s32 	%r1247, %r16411, %r16410;
	mul.lo.s32 	%r16412, %r1247, 10;
	sub.s32 	%r16413, %r21012, %r16412;
	mad.lo.s32 	%r21014, %r21014, 10, %r16413;
	add.s32 	%r16414, %r21012, 9;
	setp.gt.u32 	%p2694, %r16414, 18;
	mov.u32 	%r21012, %r1247;
	@%p2694 bra 	$L__BB2_586;
$L__BB2_587:
	setp.eq.s32 	%p2695, %r20570, 0;
	mov.b32 	%r21017, 0;
	@%p2695 bra 	$L__BB2_590;
	mov.b32 	%r21017, 0;
	mov.u32 	%r21015, %r20570;
$L__BB2_589:
	mul.hi.s32 	%r16417, %r21015, 1717986919;
	shr.u32 	%r16418, %r16417, 31;
	shr.s32 	%r16419, %r16417, 2;
	add.s32 	%r1252, %r16419, %r16418;
	mul.lo.s32 	%r16420, %r1252, 10;
	sub.s32 	%r16421, %r21015, %r16420;
	mad.lo.s32 	%r21017, %r21017, 10, %r16421;
	add.s32 	%r16422, %r21015, 9;
	setp.gt.u32 	%p2696, %r16422, 18;
	mov.u32 	%r21015, %r1252;
	@%p2696 bra 	$L__BB2_589;
$L__BB2_590:
	setp.eq.s32 	%p2697, %r1243, 0;
	@%p2697 bra 	$L__BB2_595;
	mov.b32 	%r21018, 0;
$L__BB2_592:
	mul.hi.s32 	%r16424, %r21014, 1717986919;
	shr.u32 	%r16425, %r16424, 31;
	shr.s32 	%r16426, %r16424, 2;
	add.s32 	%r16427, %r16426, %r16425;
	mul.lo.s32 	%r16428, %r16427, 10;
	sub.s32 	%r1257, %r21014, %r16428;
	mul.hi.s32 	%r16429, %r21017, 1717986919;
	shr.u32 	%r16430, %r16429, 31;
	shr.s32 	%r16431, %r16429, 2;
	add.s32 	%r16432, %r16431, %r16430;
	mul.lo.s32 	%r16433, %r16432, 10;
	sub.s32 	%r1258, %r21017, %r16433;
	setp.eq.s32 	%p2698, %r1257, %r1258;
	@%p2698 bra 	$L__BB2_594;
	setp.gt.s32 	%p2699, %r1257, %r1258;
	selp.b32 	%r1259, %r20582, %r20570, %p2699;
	selp.b32 	%r20570, %r20570, %r20582, %p2699;
	mov.u32 	%r20582, %r1259;
	bra.uni 	$L__BB2_595;
$L__BB2_594:
	add.s32 	%r21018, %r21018, 1;
	setp.ne.s32 	%p2700, %r21018, %r1243;
	mov.u32 	%r21014, %r16427;
	mov.u32 	%r21017, %r16432;
	@%p2700 bra 	$L__BB2_592;
$L__BB2_595:
	max.s32 	%r16441, %r20593, %r20581;
	cvt.rn.f32.s32 	%f5130, %r16441;
	setp.lt.s32 	%p2701, %r16441, 1;
	mul.f32 	%f5131, %f5130, 0f4B000000;
	selp.f32 	%f5132, %f5131, %f5130, %p2701;
	selp.f32 	%f5133, 0fC1B80000, 0f00000000, %p2701;
	mov.b32 	%r16442, %f5132;
	add.s32 	%r16443, %r16442, -1059760811;
	and.b32  	%r16444, %r16443, -8388608;
	sub.s32 	%r16445, %r16442, %r16444;
	mov.b32 	%f5134, %r16445;
	cvt.rn.f32.s32 	%f5135, %r16444;
	fma.rn.f32 	%f5136, %f5135, 0f34000000, %f5133;
	add.f32 	%f5137, %f5134, 0fBF800000;
	fma.rn.f32 	%f5138, %f5137, 0fBE055027, 0f3E1039F6;
	fma.rn.f32 	%f5139, %f5138, %f5137, 0fBDF8CDCC;
	fma.rn.f32 	%f5140, %f5139, %f5137, 0f3E0F2955;
	fma.rn.f32 	%f5141, %f5140, %f5137, 0fBE2AD8B9;
	fma.rn.f32 	%f5142, %f5141, %f5137, 0f3E4CED0B;
	fma.rn.f32 	%f5143, %f5142, %f5137, 0fBE7FFF22;
	fma.rn.f32 	%f5144, %f5143, %f5137, 0f3EAAAA78;
	fma.rn.f32 	%f5145, %f5144, %f5137, 0fBF000000;
	mul.f32 	%f5146, %f5137, %f5145;
	fma.rn.f32 	%f5147, %f5146, %f5137, %f5137;
	fma.rn.f32 	%f5148, %f5136, 0f3F317218, %f5147;
	setp.gt.u32 	%p2702, %r16442, 2139095039;
	fma.rn.f32 	%f5149, %f5132, 0f7F800000, 0f7F800000;
	selp.f32 	%f5150, %f5149, %f5148, %p2702;
	setp.eq.f32 	%p2703, %f5132, 0f00000000;
	fma.rn.f32 	%f5151, %f5150, 0f3EDE5BD9, 0f3F800000;
	selp.f32 	%f5152, 0fFF800000, %f5151, %p2703;
	cvt.rzi.u32.f32 	%r1266, %f5152;
	setp.eq.s32 	%p2704, %r20593, 0;
	mov.b32 	%r21025, 0;
	@%p2704 bra 	$L__BB2_598;
	mov.b32 	%r21025, 0;
	mov.u32 	%r21023, %r20593;
$L__BB2_597:
	mul.hi.s32 	%r16447, %r21023, 1717986919;
	shr.u32 	%r16448, %r16447, 31;
	shr.s32 	%r16449, %r16447, 2;
	add.s32 	%r1270, %r16449, %r16448;
	mul.lo.s32 	%r16450, %r1270, 10;
	sub.s32 	%r16451, %r21023, %r16450;
	mad.lo.s32 	%r21025, %r21025, 10, %r16451;
	add.s32 	%r16452, %r21023, 9;
	setp.gt.u32 	%p2705, %r16452, 18;
	mov.u32 	%r21023, %r1270;
	@%p2705 bra 	$L__BB2_597;
$L__BB2_598:
	setp.eq.s32 	%p2706, %r20581, 0;
	mov.b32 	%r21028, 0;
	@%p2706 bra 	$L__BB2_601;
	mov.b32 	%r21028, 0;
	mov.u32 	%r21026, %r20581;
$L__BB2_600:
	mul.hi.s32 	%r16455, %r21026, 1717986919;
	shr.u32 	%r16456, %r16455, 31;
	shr.s32 	%r16457, %r16455, 2;
	add.s32 	%r1275, %r16457, %r16456;
	mul.lo.s32 	%r16458, %r1275, 10;
	sub.s32 	%r16459, %r21026, %r16458;
	mad.lo.s32 	%r21028, %r21028, 10, %r16459;
	add.s32 	%r16460, %r21026, 9;
	setp.gt.u32 	%p2707, %r16460, 18;
	mov.u32 	%r21026, %r1275;
	@%p2707 bra 	$L__BB2_600;
$L__BB2_601:
	setp.eq.s32 	%p2708, %r1266, 0;
	@%p2708 bra 	$L__BB2_606;
	mov.b32 	%r21029, 0;
$L__BB2_603:
	mul.hi.s32 	%r16462, %r21025, 1717986919;
	shr.u32 	%r16463, %r16462, 31;
	shr.s32 	%r16464, %r16462, 2;
	add.s32 	%r16465, %r16464, %r16463;
	mul.lo.s32 	%r16466, %r16465, 10;
	sub.s32 	%r1280, %r21025, %r16466;
	mul.hi.s32 	%r16467, %r21028, 1717986919;
	shr.u32 	%r16468, %r16467, 31;
	shr.s32 	%r16469, %r16467, 2;
	add.s32 	%r16470, %r16469, %r16468;
	mul.lo.s32 	%r16471, %r16470, 10;
	sub.s32 	%r1281, %r21028, %r16471;
	setp.eq.s32 	%p2709, %r1280, %r1281;
	@%p2709 bra 	$L__BB2_605;
	setp.gt.s32 	%p2710, %r1280, %r1281;
	selp.b32 	%r1282, %r20593, %r20581, %p2710;
	selp.b32 	%r20581, %r20581, %r20593, %p2710;
	mov.u32 	%r20593, %r1282;
	bra.uni 	$L__BB2_606;
$L__BB2_605:
	add.s32 	%r21029, %r21029, 1;
	setp.ne.s32 	%p2711, %r21029, %r1266;
	mov.u32 	%r21025, %r16465;
	mov.u32 	%r21028, %r16470;
	@%p2711 bra 	$L__BB2_603;
$L__BB2_606:
	max.s32 	%r16479, %r20604, %r20592;
	cvt.rn.f32.s32 	%f5153, %r16479;
	setp.lt.s32 	%p2712, %r16479, 1;
	mul.f32 	%f5154, %f5153, 0f4B000000;
	selp.f32 	%f5155, %f5154, %f5153, %p2712;
	selp.f32 	%f5156, 0fC1B80000, 0f00000000, %p2712;
	mov.b32 	%r16480, %f5155;
	add.s32 	%r16481, %r16480, -1059760811;
	and.b32  	%r16482, %r16481, -8388608;
	sub.s32 	%r16483, %r16480, %r16482;
	mov.b32 	%f5157, %r16483;
	cvt.rn.f32.s32 	%f5158, %r16482;
	fma.rn.f32 	%f5159, %f5158, 0f34000000, %f5156;
	add.f32 	%f5160, %f5157, 0fBF800000;
	fma.rn.f32 	%f5161, %f5160, 0fBE055027, 0f3E1039F6;
	fma.rn.f32 	%f5162, %f5161, %f5160, 0fBDF8CDCC;
	fma.rn.f32 	%f5163, %f5162, %f5160, 0f3E0F2955;
	fma.rn.f32 	%f5164, %f5163, %f5160, 0fBE2AD8B9;
	fma.rn.f32 	%f5165, %f5164, %f5160, 0f3E4CED0B;
	fma.rn.f32 	%f5166, %f5165, %f5160, 0fBE7FFF22;
	fma.rn.f32 	%f5167, %f5166, %f5160, 0f3EAAAA78;
	fma.rn.f32 	%f5168, %f5167, %f5160, 0fBF000000;
	mul.f32 	%f5169, %f5160, %f5168;
	fma.rn.f32 	%f5170, %f5169, %f5160, %f5160;
	fma.rn.f32 	%f5171, %f5159, 0f3F317218, %f5170;
	setp.gt.u32 	%p2713, %r16480, 2139095039;
	fma.rn.f32 	%f5172, %f5155, 0f7F800000, 0f7F800000;
	selp.f32 	%f5173, %f5172, %f5171, %p2713;
	setp.eq.f32 	%p2714, %f5155, 0f00000000;
	fma.rn.f32 	%f5174, %f5173, 0f3EDE5BD9, 0f3F800000;
	selp.f32 	%f5175, 0fFF800000, %f5174, %p2714;
	cvt.rzi.u32.f32 	%r1289, %f5175;
	setp.eq.s32 	%p2715, %r20604, 0;
	mov.b32 	%r21036, 0;
	@%p2715 bra 	$L__BB2_609;
	mov.b32 	%r21036, 0;
	mov.u32 	%r21034, %r20604;
$L__BB2_608:
	mul.hi.s32 	%r16485, %r21034, 1717986919;
	shr.u32 	%r16486, %r16485, 31;
	shr.s32 	%r16487, %r16485, 2;
	add.s32 	%r1293, %r16487, %r16486;
	mul.lo.s32 	%r16488, %r1293, 10;
	sub.s32 	%r16489, %r21034, %r16488;
	mad.lo.s32 	%r21036, %r21036, 10, %r16489;
	add.s32 	%r16490, %r21034, 9;
	setp.gt.u32 	%p2716, %r16490, 18;
	mov.u32 	%r21034, %r1293;
	@%p2716 bra 	$L__BB2_608;
$L__BB2_609:
	setp.eq.s32 	%p2717, %r20592, 0;
	mov.b32 	%r21039, 0;
	@%p2717 bra 	$L__BB2_612;
	mov.b32 	%r21039, 0;
	mov.u32 	%r21037, %r20592;
$L__BB2_611:
	mul.hi.s32 	%r16493, %r21037, 1717986919;
	shr.u32 	%r16494, %r16493, 31;
	shr.s32 	%r16495, %r16493, 2;
	add.s32 	%r1298, %r16495, %r16494;
	mul.lo.s32 	%r16496, %r1298, 10;
	sub.s32 	%r16497, %r21037, %r16496;
	mad.lo.s32 	%r21039, %r21039, 10, %r16497;
	add.s32 	%r16498, %r21037, 9;
	setp.gt.u32 	%p2718, %r16498, 18;
	mov.u32 	%r21037, %r1298;
	@%p2718 bra 	$L__BB2_611;
$L__BB2_612:
	setp.eq.s32 	%p2719, %r1289, 0;
	@%p2719 bra 	$L__BB2_617;
	mov.b32 	%r21040, 0;
$L__BB2_614:
	mul.hi.s32 	%r16500, %r21036, 1717986919;
	shr.u32 	%r16501, %r16500, 31;
	shr.s32 	%r16502, %r16500, 2;
	add.s32 	%r16503, %r16502, %r16501;
	mul.lo.s32 	%r16504, %r16503, 10;
	sub.s32 	%r1303, %r21036, %r16504;
	mul.hi.s32 	%r16505, %r21039, 1717986919;
	shr.u32 	%r16506, %r16505, 31;
	shr.s32 	%r16507, %r16505, 2;
	add.s32 	%r16508, %r16507, %r16506;
	mul.lo.s32 	%r16509, %r16508, 10;
	sub.s32 	%r1304, %r21039, %r16509;
	setp.eq.s32 	%p2720, %r1303, %r1304;
	@%p2720 bra 	$L__BB2_616;
	setp.gt.s32 	%p2721, %r1303, %r1304;
	selp.b32 	%r1305, %r20604, %r20592, %p2721;
	selp.b32 	%r20592, %r20592, %r20604, %p2721;
	mov.u32 	%r20604, %r1305;
	bra.uni 	$L__BB2_617;
$L__BB2_616:
	add.s32 	%r21040, %r21040, 1;
	setp.ne.s32 	%p2722, %r21040, %r1289;
	mov.u32 	%r21036, %r16503;
	mov.u32 	%r21039, %r16508;
	@%p2722 bra 	$L__BB2_614;
$L__BB2_617:
	max.s32 	%r16517, %r20526, %r20527;
	cvt.rn.f32.s32 	%f5176, %r16517;
	setp.lt.s32 	%p2723, %r16517, 1;
	mul.f32 	%f5177, %f5176, 0f4B000000;
	selp.f32 	%f5178, %f5177, %f5176, %p2723;
	selp.f32 	%f5179, 0fC1B80000, 0f00000000, %p2723;
	mov.b32 	%r16518, %f5178;
	add.s32 	%r16519, %r16518, -1059760811;
	and.b32  	%r16520, %r16519, -8388608;
	sub.s32 	%r16521, %r16518, %r16520;
	mov.b32 	%f5180, %r16521;
	cvt.rn.f32.s32 	%f5181, %r16520;
	fma.rn.f32 	%f5182, %f5181, 0f34000000, %f5179;
	add.f32 	%f5183, %f5180, 0fBF800000;
	fma.rn.f32 	%f5184, %f5183, 0fBE055027, 0f3E1039F6;
	fma.rn.f32 	%f5185, %f5184, %f5183, 0fBDF8CDCC;
	fma.rn.f32 	%f5186, %f5185, %f5183, 0f3E0F2955;
	fma.rn.f32 	%f5187, %f5186, %f5183, 0fBE2AD8B9;
	fma.rn.f32 	%f5188, %f5187, %f5183, 0f3E4CED0B;
	fma.rn.f32 	%f5189, %f5188, %f5183, 0fBE7FFF22;
	fma.rn.f32 	%f5190, %f5189, %f5183, 0f3EAAAA78;
	fma.rn.f32 	%f5191, %f5190, %f5183, 0fBF000000;
	mul.f32 	%f5192, %f5183, %f5191;
	fma.rn.f32 	%f5193, %f5192, %f5183, %f5183;
	fma.rn.f32 	%f5194, %f5182, 0f3F317218, %f5193;
	setp.gt.u32 	%p2724, %r16518, 2139095039;
	fma.rn.f32 	%f5195, %f5178, 0f7F800000, 0f7F800000;
	selp.f32 	%f5196, %f5195, %f5194, %p2724;
	setp.eq.f32 	%p2725, %f5178, 0f00000000;
	fma.rn.f32 	%f5197, %f5196, 0f3EDE5BD9, 0f3F800000;
	selp.f32 	%f5198, 0fFF800000, %f5197, %p2725;
	cvt.rzi.u32.f32 	%r1312, %f5198;
	setp.eq.s32 	%p2726, %r20526, 0;
	mov.b32 	%r21047, 0;
	@%p2726 bra 	$L__BB2_620;
	mov.b32 	%r21047, 0;
	mov.u32 	%r21045, %r20526;
$L__BB2_619:
	mul.hi.s32 	%r16523, %r21045, 1717986919;
	shr.u32 	%r16524, %r16523, 31;
	shr.s32 	%r16525, %r16523, 2;
	add.s32 	%r1316, %r16525, %r16524;
	mul.lo.s32 	%r16526, %r1316, 10;
	sub.s32 	%r16527, %r21045, %r16526;
	mad.lo.s32 	%r21047, %r21047, 10, %r16527;
	add.s32 	%r16528, %r21045, 9;
	setp.gt.u32 	%p2727, %r16528, 18;
	mov.u32 	%r21045, %r1316;
	@%p2727 bra 	$L__BB2_619;
$L__BB2_620:
	setp.eq.s32 	%p2728, %r20527, 0;
	mov.b32 	%r21050, 0;
	@%p2728 bra 	$L__BB2_623;
	mov.b32 	%r21050, 0;
	mov.u32 	%r21048, %r20527;
$L__BB2_622:
	mul.hi.s32 	%r16531, %r21048, 1717986919;
	shr.u32 	%r16532, %r16531, 31;
	shr.s32 	%r16533, %r16531, 2;
	add.s32 	%r1321, %r16533, %r16532;
	mul.lo.s32 	%r16534, %r1321, 10;
	sub.s32 	%r16535, %r21048, %r16534;
	mad.lo.s32 	%r21050, %r21050, 10, %r16535;
	add.s32 	%r16536, %r21048, 9;
	setp.gt.u32 	%p2729, %r16536, 18;
	mov.u32 	%r21048, %r1321;
	@%p2729 bra 	$L__BB2_622;
$L__BB2_623:
	setp.eq.s32 	%p2730, %r1312, 0;
	@%p2730 bra 	$L__BB2_628;
	mov.b32 	%r21051, 0;
$L__BB2_625:
	mul.hi.s32 	%r16538, %r21047, 1717986919;
	shr.u32 	%r16539, %r16538, 31;
	shr.s32 	%r16540, %r16538, 2;
	add.s32 	%r16541, %r16540, %r16539;
	mul.lo.s32 	%r16542, %r16541, 10;
	sub.s32 	%r1326, %r21047, %r16542;
	mul.hi.s32 	%r16543, %r21050, 1717986919;
	shr.u32 	%r16544, %r16543, 31;
	shr.s32 	%r16545, %r16543, 2;
	add.s32 	%r16546, %r16545, %r16544;
	mul.lo.s32 	%r16547, %r16546, 10;
	sub.s32 	%r1327, %r21050, %r16547;
	setp.eq.s32 	%p2731, %r1326, %r1327;
	@%p2731 bra 	$L__BB2_627;
	setp.gt.s32 	%p2732, %r1326, %r1327;
	selp.b32 	%r1328, %r20526, %r20527, %p2732;
	selp.b32 	%r20527, %r20527, %r20526, %p2732;
	mov.u32 	%r20526, %r1328;
	bra.uni 	$L__BB2_628;
$L__BB2_627:
	add.s32 	%r21051, %r21051, 1;
	setp.ne.s32 	%p2733, %r21051, %r1312;
	mov.u32 	%r21047, %r16541;
	mov.u32 	%r21050, %r16546;
	@%p2733 bra 	$L__BB2_625;
$L__BB2_628:
	max.s32 	%r16555, %r20537, %r20538;
	cvt.rn.f32.s32 	%f5199, %r16555;
	setp.lt.s32 	%p2734, %r16555, 1;
	mul.f32 	%f5200, %f5199, 0f4B000000;
	selp.f32 	%f5201, %f5200, %f5199, %p2734;
	selp.f32 	%f5202, 0fC1B80000, 0f00000000, %p2734;
	mov.b32 	%r16556, %f5201;
	add.s32 	%r16557, %r16556, -1059760811;
	and.b32  	%r16558, %r16557, -8388608;
	sub.s32 	%r16559, %r16556, %r16558;
	mov.b32 	%f5203, %r16559;
	cvt.rn.f32.s32 	%f5204, %r16558;
	fma.rn.f32 	%f5205, %f5204, 0f34000000, %f5202;
	add.f32 	%f5206, %f5203, 0fBF800000;
	fma.rn.f32 	%f5207, %f5206, 0fBE055027, 0f3E1039F6;
	fma.rn.f32 	%f5208, %f5207, %f5206, 0fBDF8CDCC;
	fma.rn.f32 	%f5209, %f5208, %f5206, 0f3E0F2955;
	fma.rn.f32 	%f5210, %f5209, %f5206, 0fBE2AD8B9;
	fma.rn.f32 	%f5211, %f5210, %f5206, 0f3E4CED0B;
	fma.rn.f32 	%f5212, %f5211, %f5206, 0fBE7FFF22;
	fma.rn.f32 	%f5213, %f5212, %f5206, 0f3EAAAA78;
	fma.rn.f32 	%f5214, %f5213, %f5206, 0fBF000000;
	mul.f32 	%f5215, %f5206, %f5214;
	fma.rn.f32 	%f5216, %f5215, %f5206, %f5206;
	fma.rn.f32 	%f5217, %f5205, 0f3F317218, %f5216;
	setp.gt.u32 	%p2735, %r16556, 2139095039;
	fma.rn.f32 	%f5218, %f5201, 0f7F800000, 0f7F800000;
	selp.f32 	%f5219, %f5218, %f5217, %p2735;
	setp.eq.f32 	%p2736, %f5201, 0f00000000;
	fma.rn.f32 	%f5220, %f5219, 0f3EDE5BD9, 0f3F800000;
	selp.f32 	%f5221, 0fFF800000, %f5220, %p2736;
	cvt.rzi.u32.f32 	%r1335, %f5221;
	setp.eq.s32 	%p2737, %r20537, 0;
	mov.b32 	%r21058, 0;
	@%p2737 bra 	$L__BB2_631;
	mov.b32 	%r21058, 0;
	mov.u32 	%r21056, %r20537;
$L__BB2_630:
	mul.hi.s32 	%r16561, %r21056, 1717986919;
	shr.u32 	%r16562, %r16561, 31;
	shr.s32 	%r16563, %r16561, 2;
	add.s32 	%r1339, %r16563, %r16562;
	mul.lo.s32 	%r16564, %r1339, 10;
	sub.s32 	%r16565, %r21056, %r16564;
	mad.lo.s32 	%r21058, %r21058, 10, %r16565;
	add.s32 	%r16566, %r21056, 9;
	setp.gt.u32 	%p2738, %r16566, 18;
	mov.u32 	%r21056, %r1339;
	@%p2738 bra 	$L__BB2_630;
$L__BB2_631:
	setp.eq.s32 	%p2739, %r20538, 0;
	mov.b32 	%r21061, 0;
	@%p2739 bra 	$L__BB2_634;
	mov.b32 	%r21061, 0;
	mov.u32 	%r21059, %r20538;
$L__BB2_633:
	mul.hi.s32 	%r16569, %r21059, 1717986919;
	shr.u32 	%r16570, %r16569, 31;
	shr.s32 	%r16571, %r16569, 2;
	add.s32 	%r1344, %r16571, %r16570;
	mul.lo.s32 	%r16572, %r1344, 10;
	sub.s32 	%r16573, %r21059, %r16572;
	mad.lo.s32 	%r21061, %r21061, 10, %r16573;
	add.s32 	%r16574, %r21059, 9;
	setp.gt.u32 	%p2740, %r16574, 18;
	mov.u32 	%r21059, %r1344;
	@%p2740 bra 	$L__BB2_633;
$L__BB2_634:
	setp.eq.s32 	%p2741, %r1335, 0;
	@%p2741 bra 	$L__BB2_639;
	mov.b32 	%r21062, 0;
$L__BB2_636:
	mul.hi.s32 	%r16576, %r21058, 1717986919;
	shr.u32 	%r16577, %r16576, 31;
	shr.s32 	%r16578, %r16576, 2;
	add.s32 	%r16579, %r16578, %r16577;
	mul.lo.s32 	%r16580, %r16579, 10;
	sub.s32 	%r1349, %r21058, %r16580;
	mul.hi.s32 	%r16581, %r21061, 1717986919;
	shr.u32 	%r16582, %r16581, 31;
	shr.s32 	%r16583, %r16581, 2;
	add.s32 	%r16584, %r16583, %r16582;
	mul.lo.s32 	%r16585, %r16584, 10;
	sub.s32 	%r1350, %r21061, %r16585;
	setp.eq.s32 	%p2742, %r1349, %r1350;
	@%p2742 bra 	$L__BB2_638;
	setp.gt.s32 	%p2743, %r1349, %r1350;
	selp.b32 	%r1351, %r20537, %r20538, %p2743;
	selp.b32 	%r20538, %r20538, %r20537, %p2743;
	mov.u32 	%r20537, %r1351;
	bra.uni 	$L__BB2_639;
$L__BB2_638:
	add.s32 	%r21062, %r21062, 1;
	setp.ne.s32 	%p2744, %r21062, %r1335;
	mov.u32 	%r21058, %r16579;
	mov.u32 	%r21061, %r16584;
	@%p2744 bra 	$L__BB2_636;
$L__BB2_639:
	max.s32 	%r16593, %r20548, %r20549;
	cvt.rn.f32.s32 	%f5222, %r16593;
	setp.lt.s32 	%p2745, %r16593, 1;
	mul.f32 	%f5223, %f5222, 0f4B000000;
	selp.f32 	%f5224, %f5223, %f5222, %p2745;
	selp.f32 	%f5225, 0fC1B80000, 0f00000000, %p2745;
	mov.b32 	%r16594, %f5224;
	add.s32 	%r16595, %r16594, -1059760811;
	and.b32  	%r16596, %r16595, -8388608;
	sub.s32 	%r16597, %r16594, %r16596;
	mov.b32 	%f5226, %r16597;
	cvt.rn.f32.s32 	%f5227, %r16596;
	fma.rn.f32 	%f5228, %f5227, 0f34000000, %f5225;
	add.f32 	%f5229, %f5226, 0fBF800000;
	fma.rn.f32 	%f5230, %f5229, 0fBE055027, 0f3E1039F6;
	fma.rn.f32 	%f5231, %f5230, %f5229, 0fBDF8CDCC;
	fma.rn.f32 	%f5232, %f5231, %f5229, 0f3E0F2955;
	fma.rn.f32 	%f5233, %f5232, %f5229, 0fBE2AD8B9;
	fma.rn.f32 	%f5234, %f5233, %f5229, 0f3E4CED0B;
	fma.rn.f32 	%f5235, %f5234, %f5229, 0fBE7FFF22;
	fma.rn.f32 	%f5236, %f5235, %f5229, 0f3EAAAA78;
	fma.rn.f32 	%f5237, %f5236, %f5229, 0fBF000000;
	mul.f32 	%f5238, %f5229, %f5237;
	fma.rn.f32 	%f5239, %f5238, %f5229, %f5229;
	fma.rn.f32 	%f5240, %f5228, 0f3F317218, %f5239;
	setp.gt.u32 	%p2746, %r16594, 2139095039;
	fma.rn.f32 	%f5241, %f5224, 0f7F800000, 0f7F800000;
	selp.f32 	%f5242, %f5241, %f5240, %p2746;
	setp.eq.f32 	%p2747, %f5224, 0f00000000;
	fma.rn.f32 	%f5243, %f5242, 0f3EDE5BD9, 0f3F800000;
	selp.f32 	%f5244, 0fFF800000, %f5243, %p2747;
	cvt.rzi.u32.f32 	%r1358, %f5244;
	setp.eq.s32 	%p2748, %r20548, 0;
	mov.b32 	%r21069, 0;
	@%p2748 bra 	$L__BB2_642;
	mov.b32 	%r21069, 0;
	mov.u32 	%r21067, %r20548;
$L__BB2_641:
	mul.hi.s32 	%r16599, %r21067, 1717986919;
	shr.u32 	%r16600, %r16599, 31;
	shr.s32 	%r16601, %r16599, 2;
	add.s32 	%r1362, %r16601, %r16600;
	mul.lo.s32 	%r16602, %r1362, 10;
	sub.s32 	%r16603, %r21067, %r16602;
	mad.lo.s32 	%r21069, %r21069, 10, %r16603;
	add.s32 	%r16604, %r21067, 9;
	setp.gt.u32 	%p2749, %r16604, 18;
	mov.u32 	%r21067, %r1362;
	@%p2749 bra 	$L__BB2_641;
$L__BB2_642:
	setp.eq.s32 	%p2750, %r20549, 0;
	mov.b32 	%r21072, 0;
	@%p2750 bra 	$L__BB2_645;
	mov.b32 	%r21072, 0;
	mov.u32 	%r21070, %r20549;
$L__BB2_644:
	mul.hi.s32 	%r16607, %r21070, 1717986919;
	shr.u32 	%r16608, %r16607, 31;
	shr.s32 	%r16609, %r16607, 2;
	add.s32 	%r1367, %r16609, %r16608;
	mul.lo.s32 	%r16610, %r1367, 10;
	sub.s32 	%r16611, %r21070, %r16610;
	mad.lo.s32 	%r21072, %r21072, 10, %r16611;
	add.s32 	%r16612, %r21070, 9;
	setp.gt.u32 	%p2751, %r16612, 18;
	mov.u32 	%r21070, %r1367;
	@%p2751 bra 	$L__BB2_644;
$L__BB2_645:
	setp.eq.s32 	%p2752, %r1358, 0;
	@%p2752 bra 	$L__BB2_650;
	mov.b32 	%r21073, 0;
$L__BB2_647:
	mul.hi.s32 	%r16614, %r21069, 1717986919;
	shr.u32 	%r16615, %r16614, 31;
	shr.s32 	%r16616, %r16614, 2;
	add.s32 	%r16617, %r16616, %r16615;
	mul.lo.s32 	%r16618, %r16617, 10;
	sub.s32 	%r1372, %r21069, %r16618;
	mul.hi.s32 	%r16619, %r21072, 1717986919;
	shr.u32 	%r16620, %r16619, 31;
	shr.s32 	%r16621, %r16619, 2;
	add.s32 	%r16622, %r16621, %r16620;
	mul.lo.s32 	%r16623, %r16622, 10;
	sub.s32 	%r1373, %r21072, %r16623;
	setp.eq.s32 	%p2753, %r1372, %r1373;
	@%p2753 bra 	$L__BB2_649;
	setp.gt.s32 	%p2754, %r1372, %r1373;
	selp.b32 	%r1374, %r20548, %r20549, %p2754;
	selp.b32 	%r20549, %r20549, %r20548, %p2754;
	mov.u32 	%r20548, %r1374;
	bra.uni 	$L__BB2_650;
$L__BB2_649:
	add.s32 	%r21073, %r21073, 1;
	setp.ne.s32 	%p2755, %r21073, %r1358;
	mov.u32 	%r21069, %r16617;
	mov.u32 	%r21072, %r16622;
	@%p2755 bra 	$L__BB2_647;
$L__BB2_650:
	max.s32 	%r16631, %r20559, %r20560;
	cvt.rn.f32.s32 	%f5245, %r16631;
	setp.lt.s32 	%p2756, %r16631, 1;
	mul.f32 	%f5246, %f5245, 0f4B000000;
	selp.f32 	%f5247, %f5246, %f5245, %p2756;
	selp.f32 	%f5248, 0fC1B80000, 0f00000000, %p2756;
	mov.b32 	%r16632, %f5247;
	add.s32 	%r16633, %r16632, -1059760811;
	and.b32  	%r16634, %r16633, -8388608;
	sub.s32 	%r16635, %r16632, %r16634;
	mov.b32 	%f5249, %r16635;
	cvt.rn.f32.s32 	%f5250, %r16634;
	fma.rn.f32 	%f5251, %f5250, 0f34000000, %f5248;
	add.f32 	%f5252, %f5249, 0fBF800000;
	fma.rn.f32 	%f5253, %f5252, 0fBE055027, 0f3E1039F6;
	fma.rn.f32 	%f5254, %f5253, %f5252, 0fBDF8CDCC;
	fma.rn.f32 	%f5255, %f5254, %f5252, 0f3E0F2955;
	fma.rn.f32 	%f5256, %f5255, %f5252, 0fBE2AD8B9;
	fma.rn.f32 	%f5257, %f5256, %f5252, 0f3E4CED0B;
	fma.rn.f32 	%f5258, %f5257, %f5252, 0fBE7FFF22;
	fma.rn.f32 	%f5259, %f5258, %f5252, 0f3EAAAA78;
	fma.rn.f32 	%f5260, %f5259, %f5252, 0fBF000000;
	mul.f32 	%f5261, %f5252, %f5260;
	fma.rn.f32 	%f5262, %f5261, %f5252, %f5252;
	fma.rn.f32 	%f5263, %f5251, 0f3F317218, %f5262;
	setp.gt.u32 	%p2757, %r16632, 2139095039;
	fma.rn.f32 	%f5264, %f5247, 0f7F800000, 0f7F800000;
	selp.f32 	%f5265, %f5264, %f5263, %p2757;
	setp.eq.f32 	%p2758, %f5247, 0f00000000;
	fma.rn.f32 	%f5266, %f5265, 0f3EDE5BD9, 0f3F800000;
	selp.f32 	%f5267, 0fFF800000, %f5266, %p2758;
	cvt.rzi.u32.f32 	%r1381, %f5267;
	setp.eq.s32 	%p2759, %r20559, 0;
	mov.b32 	%r21080, 0;
	@%p2759 bra 	$L__BB2_653;
	mov.b32 	%r21080, 0;
	mov.u32 	%r21078, %r20559;
$L__BB2_652:
	mul.hi.s32 	%r16637, %r21078, 1717986919;
	shr.u32 	%r16638, %r16637, 31;
	shr.s32 	%r16639, %r16637, 2;
	add.s32 	%r1385, %r16639, %r16638;
	mul.lo.s32 	%r16640, %r1385, 10;
	sub.s32 	%r16641, %r21078, %r16640;
	mad.lo.s32 	%r21080, %r21080, 10, %r16641;
	add.s32 	%r16642, %r21078, 9;
	setp.gt.u32 	%p2760, %r16642, 18;
	mov.u32 	%r21078, %r1385;
	@%p2760 bra 	$L__BB2_652;
$L__BB2_653:
	setp.eq.s32 	%p2761, %r20560, 0;
	mov.b32 	%r21083, 0;
	@%p2761 bra 	$L__BB2_656;
	mov.b32 	%r21083, 0;
	mov.u32 	%r21081, %r20560;
$L__BB2_655:
	mul.hi.s32 	%r16645, %r21081, 1717986919;
	shr.u32 	%r16646, %r16645, 31;
	shr.s32 	%r16647, %r16645, 2;
	add.s32 	%r1390, %r16647, %r16646;
	mul.lo.s32 	%r16648, %r1390, 10;
	sub.s32 	%r16649, %r21081, %r16648;
	mad.lo.s32 	%r21083, %r21083, 10, %r16649;
	add.s32 	%r16650, %r21081, 9;
	setp.gt.u32 	%p2762, %r16650, 18;
	mov.u32 	%r21081, %r1390;
	@%p2762 bra 	$L__BB2_655;
$L__BB2_656:
	setp.eq.s32 	%p2763, %r1381, 0;
	@%p2763 bra 	$L__BB2_661;
	mov.b32 	%r21084, 0;
$L__BB2_658:
	mul.hi.s32 	%r16652, %r21080, 1717986919;
	shr.u32 	%r16653, %r16652, 31;
	shr.s32 	%r16654, %r16652, 2;
	add.s32 	%r16655, %r16654, %r16653;
	mul.lo.s32 	%r16656, %r16655, 10;
	sub.s32 	%r1395, %r21080, %r16656;
	mul.hi.s32 	%r16657, %r21083, 1717986919;
	shr.u32 	%r16658, %r16657, 31;
	shr.s32 	%r16659, %r16657, 2;
	add.s32 	%r16660, %r16659, %r16658;
	mul.lo.s32 	%r16661, %r16660, 10;
	sub.s32 	%r1396, %r21083, %r16661;
	setp.eq.s32 	%p2764, %r1395, %r1396;
	@%p2764 bra 	$L__BB2_660;
	setp.gt.s32 	%p2765, %r1395, %r1396;
	selp.b32 	%r1397, %r20559, %r20560, %p2765;
	selp.b32 	%r20560, %r20560, %r20559, %p2765;
	mov.u32 	%r20559, %r1397;
	bra.uni 	$L__BB2_661;
$L__BB2_660:
	add.s32 	%r21084, %r21084, 1;
	setp.ne.s32 	%p2766, %r21084, %r1381;
	mov.u32 	%r21080, %r16655;
	mov.u32 	%r21083, %r16660;
	@%p2766 bra 	$L__BB2_658;
$L__BB2_661:
	max.s32 	%r16669, %r20570, %r20571;
	cvt.rn.f32.s32 	%f5268, %r16669;
	setp.lt.s32 	%p2767, %r16669, 1;
	mul.f32 	%f5269, %f5268, 0f4B000000;
	selp.f32 	%f5270, %f5269, %f5268, %p2767;
	selp.f32 	%f5271, 0fC1B80000, 0f00000000, %p2767;
	mov.b32 	%r16670, %f5270;
	add.s32 	%r16671, %r16670, -1059760811;
	and.b32  	%r16672, %r16671, -8388608;
	sub.s32 	%r16673, %r16670, %r16672;
	mov.b32 	%f5272, %r16673;
	cvt.rn.f32.s32 	%f5273, %r16672;
	fma.rn.f32 	%f5274, %f5273, 0f34000000, %f5271;
	add.f32 	%f5275, %f5272, 0fBF800000;
	fma.rn.f32 	%f5276, %f5275, 0fBE055027, 0f3E1039F6;
	fma.rn.f32 	%f5277, %f5276, %f5275, 0fBDF8CDCC;
	fma.rn.f32 	%f5278, %f5277, %f5275, 0f3E0F2955;
	fma.rn.f32 	%f5279, %f5278, %f5275, 0fBE2AD8B9;
	fma.rn.f32 	%f5280, %f5279, %f5275, 0f3E4CED0B;
	fma.rn.f32 	%f5281, %f5280, %f5275, 0fBE7FFF22;
	fma.rn.f32 	%f5282, %f5281, %f5275, 0f3EAAAA78;
	fma.rn.f32 	%f5283, %f5282, %f5275, 0fBF000000;
	mul.f32 	%f5284, %f5275, %f5283;
	fma.rn.f32 	%f5285, %f5284, %f5275, %f5275;
	fma.rn.f32 	%f5286, %f5274, 0f3F317218, %f5285;
	setp.gt.u32 	%p2768, %r16670, 2139095039;
	fma.rn.f32 	%f5287, %f5270, 0f7F800000, 0f7F800000;
	selp.f32 	%f5288, %f5287, %f5286, %p2768;
	setp.eq.f32 	%p2769, %f5270, 0f00000000;
	fma.rn.f32 	%f5289, %f5288, 0f3EDE5BD9, 0f3F800000;
	selp.f32 	%f5290, 0fFF800000, %f5289, %p2769;
	cvt.rzi.u32.f32 	%r1404, %f5290;
	setp.eq.s32 	%p2770, %r20570, 0;
	mov.b32 	%r21091, 0;
	@%p2770 bra 	$L__BB2_664;
	mov.b32 	%r21091, 0;
	mov.u32 	%r21089, %r20570;
$L__BB2_663:
	mul.hi.s32 	%r16675, %r21089, 1717986919;
	shr.u32 	%r16676, %r16675, 31;
	shr.s32 	%r16677, %r16675, 2;
	add.s32 	%r1408, %r16677, %r16676;
	mul.lo.s32 	%r16678, %r1408, 10;
	sub.s32 	%r16679, %r21089, %r16678;
	mad.lo.s32 	%r21091, %r21091, 10, %r16679;
	add.s32 	%r16680, %r21089, 9;
	setp.gt.u32 	%p2771, %r16680, 18;
	mov.u32 	%r21089, %r1408;
	@%p2771 bra 	$L__BB2_663;
$L__BB2_664:
	setp.eq.s32 	%p2772, %r20571, 0;
	mov.b32 	%r21094, 0;
	@%p2772 bra 	$L__BB2_667;
	mov.b32 	%r21094, 0;
	mov.u32 	%r21092, %r20571;
$L__BB2_666:
	mul.hi.s32 	%r16683, %r21092, 1717986919;
	shr.u32 	%r16684, %r16683, 31;
	shr.s32 	%r16685, %r16683, 2;
	add.s32 	%r1413, %r16685, %r16684;
	mul.lo.s32 	%r16686, %r1413, 10;
	sub.s32 	%r16687, %r21092, %r16686;
	mad.lo.s32 	%r21094, %r21094, 10, %r16687;
	add.s32 	%r16688, %r21092, 9;
	setp.gt.u32 	%p2773, %r16688, 18;
	mov.u32 	%r21092, %r1413;
	@%p2773 bra 	$L__BB2_666;
$L__BB2_667:
	setp.eq.s32 	%p2774, %r1404, 0;
	@%p2774 bra 	$L__BB2_672;
	mov.b32 	%r21095, 0;
$L__BB2_669:
	mul.hi.s32 	%r16690, %r21091, 1717986919;
	shr.u32 	%r16691, %r16690, 31;
	shr.s32 	%r16692, %r16690, 2;
	add.s32 	%r16693, %r16692, %r16691;
	mul.lo.s32 	%r16694, %r16693, 10;
	sub.s32 	%r1418, %r21091, %r16694;
	mul.hi.s32 	%r16695, %r21094, 1717986919;
	shr.u32 	%r16696, %r16695, 31;
	shr.s32 	%r16697, %r16695, 2;
	add.s32 	%r16698, %r16697, %r16696;
	mul.lo.s32 	%r16699, %r16698, 10;
	sub.s32 	%r1419, %r21094, %r16699;
	setp.eq.s32 	%p2775, %r1418, %r1419;
	@%p2775 bra 	$L__BB2_671;
	setp.gt.s32 	%p2776, %r1418, %r1419;
	selp.b32 	%r1420, %r20570, %r20571, %p2776;
	selp.b32 	%r20571, %r20571, %r20570, %p2776;
	mov.u32 	%r20570, %r1420;
	bra.uni 	$L__BB2_672;
$L__BB2_671:
	add.s32 	%r21095, %r21095, 1;
	setp.ne.s32 	%p2777, %r21095, %r1404;
	mov.u32 	%r21091, %r16693;
	mov.u32 	%r21094, %r16698;
	@%p2777 bra 	$L__BB2_669;
$L__BB2_672:
	max.s32 	%r16707, %r20581, %r20582;
	cvt.rn.f32.s32 	%f5291, %r16707;
	setp.lt.s32 	%p2778, %r16707, 1;
	mul.f32 	%f5292, %f5291, 0f4B000000;
	selp.f32 	%f5293, %f5292, %f5291, %p2778;
	selp.f32 	%f5294, 0fC1B80000, 0f00000000, %p2778;
	mov.b32 	%r16708, %f5293;
	add.s32 	%r16709, %r16708, -1059760811;
	and.b32  	%r16710, %r16709, -8388608;
	sub.s32 	%r16711, %r16708, %r16710;
	mov.b32 	%f5295, %r16711;
	cvt.rn.f32.s32 	%f5296, %r16710;
	fma.rn.f32 	%f5297, %f5296, 0f34000000, %f5294;
	add.f32 	%f5298, %f5295, 0fBF800000;
	fma.rn.f32 	%f5299, %f5298, 0fBE055027, 0f3E1039F6;
	fma.rn.f32 	%f5300, %f5299, %f5298, 0fBDF8CDCC;
	fma.rn.f32 	%f5301, %f5300, %f5298, 0f3E0F2955;
	fma.rn.f32 	%f5302, %f5301, %f5298, 0fBE2AD8B9;
	fma.rn.f32 	%f5303, %f5302, %f5298, 0f3E4CED0B;
	fma.rn.f32 	%f5304, %f5303, %f5298, 0fBE7FFF22;
	fma.rn.f32 	%f5305, %f5304, %f5298, 0f3EAAAA78;
	fma.rn.f32 	%f5306, %f5305, %f5298, 0fBF000000;
	mul.f32 	%f5307, %f5298, %f5306;
	fma.rn.f32 	%f5308, %f5307, %f5298, %f5298;
	fma.rn.f32 	%f5309, %f5297, 0f3F317218, %f5308;
	setp.gt.u32 	%p2779, %r16708, 2139095039;
	fma.rn.f32 	%f5310, %f5293, 0f7F800000, 0f7F800000;
	selp.f32 	%f5311, %f5310, %f5309, %p2779;
	setp.eq.f32 	%p2780, %f5293, 0f00000000;
	fma.rn.f32 	%f5312, %f5311, 0f3EDE5BD9, 0f3F800000;
	selp.f32 	%f5313, 0fFF800000, %f5312, %p2780;
	cvt.rzi.u32.f32 	%r1427, %f5313;
	setp.eq.s32 	%p2781, %r20581, 0;
	mov.b32 	%r21102, 0;
	@%p2781 bra 	$L__BB2_675;
	mov.b32 	%r21102, 0;
	mov.u32 	%r21100, %r20581;
$L__BB2_674:
	mul.hi.s32 	%r16713, %r21100, 1717986919;
	shr.u32 	%r16714, %r16713, 31;
	shr.s32 	%r16715, %r16713, 2;
	add.s32 	%r1431, %r16715, %r16714;
	mul.lo.s32 	%r16716, %r1431, 10;
	sub.s32 	%r16717, %r21100, %r16716;
	mad.lo.s32 	%r21102, %r21102, 10, %r16717;
	add.s32 	%r16718, %r21100, 9;
	setp.gt.u32 	%p2782, %r16718, 18;
	mov.u32 	%r21100, %r1431;
	@%p2782 bra 	$L__BB2_674;
$L__BB2_675:
	setp.eq.s32 	%p2783, %r20582, 0;
	mov.b32 	%r21105, 0;
	@%p2783 bra 	$L__BB2_678;
	mov.b32 	%r21105, 0;
	mov.u32 	%r21103, %r20582;
$L__BB2_677:
	mul.hi.s32 	%r16721, %r21103, 1717986919;
	shr.u32 	%r16722, %r16721, 31;
	shr.s32 	%r16723, %r16721, 2;
	add.s32 	%r1436, %r16723, %r16722;
	mul.lo.s32 	%r16724, %r1436, 10;
	sub.s32 	%r16725, %r21103, %r16724;
	mad.lo.s32 	%r21105, %r21105, 10, %r16725;
	add.s32 	%r16726, %r21103, 9;
	setp.gt.u32 	%p2784, %r16726, 18;
	mov.u32 	%r21103, %r1436;
	@%p2784 bra 	$L__BB2_677;
$L__BB2_678:
	setp.eq.s32 	%p2785, %r1427, 0;
	@%p2785 bra 	$L__BB2_683;
	mov.b32 	%r21106, 0;
$L__BB2_680:
	mul.hi.s32 	%r16728, %r21102, 1717986919;
	shr.u32 	%r16729, %r16728, 31;
	shr.s32 	%r16730, %r16728, 2;
	add.s32 	%r16731, %r16730, %r16729;
	mul.lo.s32 	%r16732, %r16731, 10;
	sub.s32 	%r1441, %r21102, %r16732;
	mul.hi.s32 	%r16733, %r21105, 1717986919;
	shr.u32 	%r16734, %r16733, 31;
	shr.s32 	%r16735, %r16733, 2;
	add.s32 	%r16736, %r16735, %r16734;
	mul.lo.s32 	%r16737, %r16736, 10;
	sub.s32 	%r1442, %r21105, %r16737;
	setp.eq.s32 	%p2786, %r1441, %r1442;
	@%p2786 bra 	$L__BB2_682;
	setp.gt.s32 	%p2787, %r1441, %r1442;
	selp.b32 	%r1443, %r20581, %r20582, %p2787;
	selp.b32 	%r20582, %r20582, %r20581, %p2787;
	mov.u32 	%r20581, %r1443;
	bra.uni 	$L__BB2_683;
$L__BB2_682:
	add.s32 	%r21106, %r21106, 1;
	setp.ne.s32 	%p2788, %r21106, %r1427;
	mov.u32 	%r21102, %r16731;
	mov.u32 	%r21105, %r16736;
	@%p2788 bra 	$L__BB2_680;
$L__BB2_683:
	max.s32 	%r16745, %r20592, %r20593;
	cvt.rn.f32.s32 	%f5314, %r16745;
	setp.lt.s32 	%p2789, %r16745, 1;
	mul.f32 	%f5315, %f5314, 0f4B000000;
	selp.f32 	%f5316, %f5315, %f5314, %p2789;
	selp.f32 	%f5317, 0fC1B80000, 0f00000000, %p2789;
	mov.b32 	%r16746, %f5316;
	add.s32 	%r16747, %r16746, -1059760811;
	and.b32  	%r16748, %r16747, -8388608;
	sub.s32 	%r16749, %r16746, %r16748;
	mov.b32 	%f5318, %r16749;
	cvt.rn.f32.s32 	%f5319, %r16748;
	fma.rn.f32 	%f5320, %f5319, 0f34000000, %f5317;
	add.f32 	%f5321, %f5318, 0fBF800000;
	fma.rn.f32 	%f5322, %f5321, 0fBE055027, 0f3E1039F6;
	fma.rn.f32 	%f5323, %f5322, %f5321, 0fBDF8CDCC;
	fma.rn.f32 	%f5324, %f5323, %f5321, 0f3E0F2955;
	fma.rn.f32 	%f5325, %f5324, %f5321, 0fBE2AD8B9;
	fma.rn.f32 	%f5326, %f5325, %f5321, 0f3E4CED0B;
	fma.rn.f32 	%f5327, %f5326, %f5321, 0fBE7FFF22;
	fma.rn.f32 	%f5328, %f5327, %f5321, 0f3EAAAA78;
	fma.rn.f32 	%f5329, %f5328, %f5321, 0fBF000000;
	mul.f32 	%f5330, %f5321, %f5329;
	fma.rn.f32 	%f5331, %f5330, %f5321, %f5321;
	fma.rn.f32 	%f5332, %f5320, 0f3F317218, %f5331;
	setp.gt.u32 	%p2790, %r16746, 2139095039;
	fma.rn.f32 	%f5333, %f5316, 0f7F800000, 0f7F800000;
	selp.f32 	%f5334, %f5333, %f5332, %p2790;
	setp.eq.f32 	%p2791, %f5316, 0f00000000;
	fma.rn.f32 	%f5335, %f5334, 0f3EDE5BD9, 0f3F800000;
	selp.f32 	%f5336, 0fFF800000, %f5335, %p2791;
	cvt.rzi.u32.f32 	%r1450, %f5336;
	setp.eq.s32 	%p2792, %r20592, 0;
	mov.b32 	%r21113, 0;
	@%p2792 bra 	$L__BB2_686;
	mov.b32 	%r21113, 0;
	mov.u32 	%r21111, %r20592;
$L__BB2_685:
	mul.hi.s32 	%r16751, %r21111, 1717986919;
	shr.u32 	%r16752, %r16751, 31;
	shr.s32 	%r16753, %r16751, 2;
	add.s32 	%r1454, %r16753, %r16752;
	mul.lo.s32 	%r16754, %r1454, 10;
	sub.s32 	%r16755, %r21111, %r16754;
	mad.lo.s32 	%r21113, %r21113, 10, %r16755;
	add.s32 	%r16756, %r21111, 9;
	setp.gt.u32 	%p2793, %r16756, 18;
	mov.u32 	%r21111, %r1454;
	@%p2793 bra 	$L__BB2_685;
$L__BB2_686:
	setp.eq.s32 	%p2794, %r20593, 0;
	mov.b32 	%r21116, 0;
	@%p2794 bra 	$L__BB2_689;
	mov.b32 	%r21116, 0;
	mov.u32 	%r21114, %r20593;
$L__BB2_688:
	mul.hi.s32 	%r16759, %r21114, 1717986919;
	shr.u32 	%r16760, %r16759, 31;
	shr.s32 	%r16761, %r16759, 2;
	add.s32 	%r1459, %r16761, %r16760;
	mul.lo.s32 	%r16762, %r1459, 10;
	sub.s32 	%r16763, %r21114, %r16762;
	mad.lo.s32 	%r21116, %r21116, 10, %r16763;
	add.s32 	%r16764, %r21114, 9;
	setp.gt.u32 	%p2795, %r16764, 18;
	mov.u32 	%r21114, %r1459;
	@%p2795 bra 	$L__BB2_688;
$L__BB2_689:
	setp.eq.s32 	%p2796, %r1450, 0;
	@%p2796 bra 	$L__BB2_694;
	mov.b32 	%r21117, 0;
$L__BB2_691:
	mul.hi.s32 	%r16766, %r21113, 1717986919;
	shr.u32 	%r16767, %r16766, 31;
	shr.s32 	%r16768, %r16766, 2;
	add.s32 	%r16769, %r16768, %r16767;
	mul.lo.s32 	%r16770, %r16769, 10;
	sub.s32 	%r1464, %r21113, %r16770;
	mul.hi.s32 	%r16771, %r21116, 1717986919;
	shr.u32 	%r16772, %r16771, 31;
	shr.s32 	%r16773, %r16771, 2;
	add.s32 	%r16774, %r16773, %r16772;
	mul.lo.s32 	%r16775, %r16774, 10;
	sub.s32 	%r1465, %r21116, %r16775;
	setp.eq.s32 	%p2797, %r1464, %r1465;
	@%p2797 bra 	$L__BB2_693;
	setp.gt.s32 	%p2798, %r1464, %r1465;
	selp.b32 	%r1466, %r20592, %r20593, %p2798;
	selp.b32 	%r20593, %r20593, %r20592, %p2798;
	mov.u32 	%r20592, %r1466;
	bra.uni 	$L__BB2_694;
$L__BB2_693:
	add.s32 	%r21117, %r21117, 1;
	setp.ne.s32 	%p2799, %r21117, %r1450;
	mov.u32 	%r21113, %r16769;
	mov.u32 	%r21116, %r16774;
	@%p2799 bra 	$L__BB2_691;
$L__BB2_694:
	max.s32 	%r16783, %r20779, %r20604;
	cvt.rn.f32.s32 	%f5337, %r16783;
	setp.lt.s32 	%p2800, %r16783, 1;
	mul.f32 	%f5338, %f5337, 0f4B000000;
	selp.f32 	%f5339, %f5338, %f5337, %p2800;
	selp.f32 	%f5340, 0fC1B80000, 0f00000000, %p2800;
	mov.b32 	%r16784, %f5339;
	add.s32 	%r16785, %r16784, -1059760811;
	and.b32  	%r16786, %r16785, -8388608;
	sub.s32 	%r16787, %r16784, %r16786;
	mov.b32 	%f5341, %r16787;
	cvt.rn.f32.s32 	%f5342, %r16786;
	fma.rn.f32 	%f5343, %f5342, 0f34000000, %f5340;
	add.f32 	%f5344, %f5341, 0fBF800000;
	fma.rn.f32 	%f5345, %f5344, 0fBE055027, 0f3E1039F6;
	fma.rn.f32 	%f5346, %f5345, %f5344, 0fBDF8CDCC;
	fma.rn.f32 	%f5347, %f5346, %f5344, 0f3E0F2955;
	fma.rn.f32 	%f5348, %f5347, %f5344, 0fBE2AD8B9;
	fma.rn.f32 	%f5349, %f5348, %f5344, 0f3E4CED0B;
	fma.rn.f32 	%f5350, %f5349, %f5344, 0fBE7FFF22;
	fma.rn.f32 	%f5351, %f5350, %f5344, 0f3EAAAA78;
	fma.rn.f32 	%f5352, %f5351, %f5344, 0fBF000000;
	mul.f32 	%f5353, %f5344, %f5352;
	fma.rn.f32 	%f5354, %f5353, %f5344, %f5344;
	fma.rn.f32 	%f5355, %f5343, 0f3F317218, %f5354;
	setp.gt.u32 	%p2801, %r16784, 2139095039;
	fma.rn.f32 	%f5356, %f5339, 0f7F800000, 0f7F800000;
	selp.f32 	%f5357, %f5356, %f5355, %p2801;
	setp.eq.f32 	%p2802, %f5339, 0f00000000;
	fma.rn.f32 	%f5358, %f5357, 0f3EDE5BD9, 0f3F800000;
	selp.f32 	%f5359, 0fFF800000, %f5358, %p2802;
	cvt.rzi.u32.f32 	%r1473, %f5359;
	setp.eq.s32 	%p2803, %r20779, 0;
	mov.b32 	%r21124, 0;
	@%p2803 bra 	$L__BB2_697;
	mov.b32 	%r21124, 0;
	mov.u32 	%r21122, %r20779;
$L__BB2_696:
	mul.hi.s32 	%r16789, %r21122, 1717986919;
	shr.u32 	%r16790, %r16789, 31;
	shr.s32 	%r16791, %r16789, 2;
	add.s32 	%r1477, %r16791, %r16790;
	mul.lo.s32 	%r16792, %r1477, 10;
	sub.s32 	%r16793, %r21122, %r16792;
	mad.lo.s32 	%r21124, %r21124, 10, %r16793;
	add.s32 	%r16794, %r21122, 9;
	setp.gt.u32 	%p2804, %r16794, 18;
	mov.u32 	%r21122, %r1477;
	@%p2804 bra 	$L__BB2_696;
$L__BB2_697:
	setp.eq.s32 	%p2805, %r20604, 0;
	mov.b32 	%r21127, 0;
	@%p2805 bra 	$L__BB2_700;
	mov.b32 	%r21127, 0;
	mov.u32 	%r21125, %r20604;
$L__BB2_699:
	mul.hi.s32 	%r16797, %r21125, 1717986919;
	shr.u32 	%r16798, %r16797, 31;
	shr.s32 	%r16799, %r16797, 2;
	add.s32 	%r1482, %r16799, %r16798;
	mul.lo.s32 	%r16800, %r1482, 10;
	sub.s32 	%r16801, %r21125, %r16800;
	mad.lo.s32 	%r21127, %r21127, 10, %r16801;
	add.s32 	%r16802, %r21125, 9;
	setp.gt.u32 	%p2806, %r16802, 18;
	mov.u32 	%r21125, %r1482;
	@%p2806 bra 	$L__BB2_699;
$L__BB2_700:
	setp.eq.s32 	%p2807, %r1473, 0;
	@%p2807 bra 	$L__BB2_705;
	mov.b32 	%r21128, 0;
$L__BB2_702:
	mul.hi.s32 	%r16804, %r21124, 1717986919;
	shr.u32 	%r16805, %r16804, 31;
	shr.s32 	%r16806, %r16804, 2;
	add.s32 	%r16807, %r16806, %r16805;
	mul.lo.s32 	%r16808, %r16807, 10;
	sub.s32 	%r1487, %r21124, %r16808;
	mul.hi.s32 	%r16809, %r21127, 1717986919;
	shr.u32 	%r16810, %r16809, 31;
	shr.s32 	%r16811, %r16809, 2;
	add.s32 	%r16812, %r16811, %r16810;
	mul.lo.s32 	%r16813, %r16812, 10;
	sub.s32 	%r1488, %r21127, %r16813;
	setp.eq.s32 	%p2808, %r1487, %r1488;
	@%p2808 bra 	$L__BB2_704;
	setp.gt.s32 	%p2809, %r1487, %r1488;
	selp.b32 	%r1489, %r20779, %r20604, %p2809;
	selp.b32 	%r20604, %r20604, %r20779, %p2809;
	mov.u32 	%r20779, %r1489;
	bra.uni 	$L__BB2_705;
$L__BB2_704:
	add.s32 	%r21128, %r21128, 1;
	setp.ne.s32 	%p2810, %r21128, %r1473;
	mov.u32 	%r21124, %r16807;
	mov.u32 	%r21127, %r16812;
	@%p2810 bra 	$L__BB2_702;
$L__BB2_705:
	max.s32 	%r16821, %r20527, %r20615;
	cvt.rn.f32.s32 	%f5360, %r16821;
	setp.lt.s32 	%p2811, %r16821, 1;
	mul.f32 	%f5361, %f5360, 0f4B000000;
	selp.f32 	%f5362, %f5361, %f5360, %p2811;
	selp.f32 	%f5363, 0fC1B80000, 0f00000000, %p2811;
	mov.b32 	%r16822, %f5362;
	add.s32 	%r16823, %r16822, -1059760811;
	and.b32  	%r16824, %r16823, -8388608;
	sub.s32 	%r16825, %r16822, %r16824;
	mov.b32 	%f5364, %r16825;
	cvt.rn.f32.s32 	%f5365, %r16824;
	fma.rn.f32 	%f5366, %f5365, 0f34000000, %f5363;
	add.f32 	%f5367, %f5364, 0fBF800000;
	fma.rn.f32 	%f5368, %f5367, 0fBE055027, 0f3E1039F6;
	fma.rn.f32 	%f5369, %f5368, %f5367, 0fBDF8CDCC;
	fma.rn.f32 	%f5370, %f5369, %f5367, 0f3E0F2955;
	fma.rn.f32 	%f5371, %f5370, %f5367, 0fBE2AD8B9;
	fma.rn.f32 	%f5372, %f5371, %f5367, 0f3E4CED0B;
	fma.rn.f32 	%f5373, %f5372, %f5367, 0fBE7FFF22;
	fma.rn.f32 	%f5374, %f5373, %f5367, 0f3EAAAA78;
	fma.rn.f32 	%f5375, %f5374, %f5367, 0fBF000000;
	mul.f32 	%f5376, %f5367, %f5375;
	fma.rn.f32 	%f5377, %f5376, %f5367, %f5367;
	fma.rn.f32 	%f5378, %f5366, 0f3F317218, %f5377;
	setp.gt.u32 	%p2812, %r16822, 2139095039;
	fma.rn.f32 	%f5379, %f5362, 0f7F800000, 0f7F800000;
	selp.f32 	%f5380, %f5379, %f5378, %p2812;
	setp.eq.f32 	%p2813, %f5362, 0f00000000;
	fma.rn.f32 	%f5381, %f5380, 0f3EDE5BD9, 0f3F800000;
	selp.f32 	%f5382, 0fFF800000, %f5381, %p2813;
	cvt.rzi.u32.f32 	%r1496, %f5382;
	setp.eq.s32 	%p2814, %r20527, 0;
	mov.b32 	%r21135, 0;
	@%p2814 bra 	$L__BB2_708;
	mov.b32 	%r21135, 0;
	mov.u32 	%r21133, %r20527;
$L__BB2_707:
	mul.hi.s32 	%r16827, %r21133, 1717986919;
	shr.u32 	%r16828, %r16827, 31;
	shr.s32 	%r16829, %r16827, 2;
	add.s32 	%r1500, %r16829, %r16828;
	mul.lo.s32 	%r16830, %r1500, 10;
	sub.s32 	%r16831, %r21133, %r16830;
	mad.lo.s32 	%r21135, %r21135, 10, %r16831;
	add.s32 	%r16832, %r21133, 9;
	setp.gt.u32 	%p2815, %r16832, 18;
	mov.u32 	%r21133, %r1500;
	@%p2815 bra 	$L__BB2_707;
$L__BB2_708:
	setp.eq.s32 	%p2816, %r20615, 0;
	mov.b32 	%r21138, 0;
	@%p2816 bra 	$L__BB2_711;
	mov.b32 	%r21138, 0;
	mov.u32 	%r21136, %r20615;
$L__BB2_710:
	mul.hi.s32 	%r16835, %r21136, 1717986919;
	shr.u32 	%r16836, %r16835, 31;
	shr.s32 	%r16837, %r16835, 2;
	add.s32 	%r1505, %r16837, %r16836;
	mul.lo.s32 	%r16838, %r1505, 10;
	sub.s32 	%r16839, %r21136, %r16838;
	mad.lo.s32 	%r21138, %r21138, 10, %r16839;
	add.s32 	%r16840, %r21136, 9;
	setp.gt.u32 	%p2817, %r16840, 18;
	mov.u32 	%r21136, %r1505;
	@%p2817 bra 	$L__BB2_710;
$L__BB2_711:
	setp.eq.s32 	%p2818, %r1496, 0;
	@%p2818 bra 	$L__BB2_716;
	mov.b32 	%r21139, 0;
$L__BB2_713:
	mul.hi.s32 	%r16842, %r21135, 1717986919;
	shr.u32 	%r16843, %r16842, 31;
	shr.s32 	%r16844, %r16842, 2;
	add.s32 	%r16845, %r16844, %r16843;
	mul.lo.s32 	%r16846, %r16845, 10;
	sub.s32 	%r1510, %r21135, %r16846;
	mul.hi.s32 	%r16847, %r21138, 1717986919;
	shr.u32 	%r16848, %r16847, 31;
	shr.s32 	%r16849, %r16847, 2;
	add.s32 	%r16850, %r16849, %r16848;
	mul.lo.s32 	%r16851, %r16850, 10;
	sub.s32 	%r1511, %r21138, %r16851;
	setp.eq.s32 	%p2819, %r1510, %r1511;
	@%p2819 bra 	$L__BB2_715;
	setp.gt.s32 	%p2820, %r1510, %r1511;
	selp.b32 	%r1512, %r20527, %r20615, %p2820;
	selp.b32 	%r20615, %r20615, %r20527, %p2820;
	mov.u32 	%r20527, %r1512;
	bra.uni 	$L__BB2_716;
$L__BB2_715:
	add.s32 	%r21139, %r21139, 1;
	setp.ne.s32 	%p2821, %r21139, %r1496;
	mov.u32 	%r21135, %r16845;
	mov.u32 	%r21138, %r16850;
	@%p2821 bra 	$L__BB2_713;
$L__BB2_716:
	max.s32 	%r16859, %r20538, %r20526;
	cvt.rn.f32.s32 	%f5383, %r16859;
	setp.lt.s32 	%p2822, %r16859, 1;
	mul.f32 	%f5384, %f5383, 0f4B000000;
	selp.f32 	%f5385, %f5384, %f5383, %p2822;
	selp.f32 	%f5386, 0fC1B80000, 0f00000000, %p2822;
	mov.b32 	%r16860, %f5385;
	add.s32 	%r16861, %r16860, -1059760811;
	and.b32  	%r16862, %r16861, -8388608;
	sub.s32 	%r16863, %r16860, %r16862;
	mov.b32 	%f5387, %r16863;
	cvt.rn.f32.s32 	%f5388, %r16862;
	fma.rn.f32 	%f5389, %f5388, 0f34000000, %f5386;
	add.f32 	%f5390, %f5387, 0fBF800000;
	fma.rn.f32 	%f5391, %f5390, 0fBE055027, 0f3E1039F6;
	fma.rn.f32 	%f5392, %f5391, %f5390, 0fBDF8CDCC;
	fma.rn.f32 	%f5393, %f5392, %f5390, 0f3E0F2955;
	fma.rn.f32 	%f5394, %f5393, %f5390, 0fBE2AD8B9;
	fma.rn.f32 	%f5395, %f5394, %f5390, 0f3E4CED0B;
	fma.rn.f32 	%f5396, %f5395, %f5390, 0fBE7FFF22;
	fma.rn.f32 	%f5397, %f5396, %f5390, 0f3EAAAA78;
	fma.rn.f32 	%f5398, %f5397, %f5390, 0fBF000000;
	mul.f32 	%f5399, %f5390, %f5398;
	fma.rn.f32 	%f5400, %f5399, %f5390, %f5390;
	fma.rn.f32 	%f5401, %f5389, 0f3F317218, %f5400;
	setp.gt.u32 	%p2823, %r16860, 2139095039;
	fma.rn.f32 	%f5402, %f5385, 0f7F800000, 0f7F800000;
	selp.f32 	%f5403, %f5402, %f5401, %p2823;
	setp.eq.f32 	%p2824, %f5385, 0f00000000;
	fma.rn.f32 	%f5404, %f5403, 0f3EDE5BD9, 0f3F800000;
	selp.f32 	%f5405, 0fFF800000, %f5404, %p2824;
	cvt.rzi.u32.f32 	%r1519, %f5405;
	setp.eq.s32 	%p2825, %r20538, 0;
	mov.b32 	%r21146, 0;
	@%p2825 bra 	$L__BB2_719;
	mov.b32 	%r21146, 0;
	mov.u32 	%r21144, %r20538;
$L__BB2_718:
	mul.hi.s32 	%r16865, %r21144, 1717986919;
	shr.u32 	%r16866, %r16865, 31;
	shr.s32 	%r16867, %r16865, 2;
	add.s32 	%r1523, %r16867, %r16866;
	mul.lo.s32 	%r16868, %r1523, 10;
	sub.s32 	%r16869, %r21144, %r16868;
	mad.lo.s32 	%r21146, %r21146, 10, %r16869;
	add.s32 	%r16870, %r21144, 9;
	setp.gt.u32 	%p2826, %r16870, 18;
	mov.u32 	%r21144, %r1523;
	@%p2826 bra 	$L__BB2_718;
$L__BB2_719:
	setp.eq.s32 	%p2827, %r20526, 0;
	mov.b32 	%r21149, 0;
	@%p2827 bra 	$L__BB2_722;
	mov.b32 	%r21149, 0;
	mov.u32 	%r21147, %r20526;
$L__BB2_721:
	mul.hi.s32 	%r16873, %r21147, 1717986919;
	shr.u32 	%r16874, %r16873, 31;
	shr.s32 	%r16875, %r16873, 2;
	add.s32 	%r1528, %r16875, %r16874;
	mul.lo.s32 	%r16876, %r1528, 10;
	sub.s32 	%r16877, %r21147, %r16876;
	mad.lo.s32 	%r21149, %r21149, 10, %r16877;
	add.s32 	%r16878, %r21147, 9;
	setp.gt.u32 	%p2828, %r16878, 18;
	mov.u32 	%r21147, %r1528;
	@%p2828 bra 	$L__BB2_721;
$L__BB2_722:
	setp.eq.s32 	%p2829, %r1519, 0;
	@%p2829 bra 	$L__BB2_727;
	mov.b32 	%r21150, 0;
$L__BB2_724:
	mul.hi.s32 	%r16880, %r21146, 1717986919;
	shr.u32 	%r16881, %r16880, 31;
	shr.s32 	%r16882, %r16880, 2;
	add.s32 	%r16883, %r16882, %r16881;
	mul.lo.s32 	%r16884, %r16883, 10;
	sub.s32 	%r1533, %r21146, %r16884;
	mul.hi.s32 	%r16885, %r21149, 1717986919;
	shr.u32 	%r16886, %r16885, 31;
	shr.s32 	%r16887, %r16885, 2;
	add.s32 	%r16888, %r16887, %r16886;
	mul.lo.s32 	%r16889, %r16888, 10;
	sub.s32 	%r1534, %r21149, %r16889;
	setp.eq.s32 	%p2830, %r1533, %r1534;
	@%p2830 bra 	$L__BB2_726;
	setp.gt.s32 	%p2831, %r1533, %r1534;
	selp.b32 	%r1535, %r20538, %r20526, %p2831;
	selp.b32 	%r20526, %r20526, %r20538, %p2831;
	mov.u32 	%r20538, %r1535;
	bra.uni 	$L__BB2_727;
$L__BB2_726:
	add.s32 	%r21150, %r21150, 1;
	setp.ne.s32 	%p2832, %r21150, %r1519;
	mov.u32 	%r21146, %r16883;
	mov.u32 	%r21149, %r16888;
	@%p2832 bra 	$L__BB2_724;
$L__BB2_727:
	max.s32 	%r16897, %r20549, %r20537;
	cvt.rn.f32.s32 	%f5406, %r16897;
	setp.lt.s32 	%p2833, %r16897, 1;
	mul.f32 	%f5407, %f5406, 0f4B000000;
	selp.f32 	%f5408, %f5407, %f5406, %p2833;
	selp.f32 	%f5409, 0fC1B80000, 0f00000000, %p2833;
	mov.b32 	%r16898, %f5408;
	add.s32 	%r16899, %r16898, -1059760811;
	and.b32  	%r16900, %r16899, -8388608;
	sub.s32 	%r16901, %r16898, %r16900;
	mov.b32 	%f5410, %r16901;
	cvt.rn.f32.s32 	%f5411, %r16900;
	fma.rn.f32 	%f5412, %f5411, 0f34000000, %f5409;
	add.f32 	%f5413, %f5410, 0fBF800000;
	fma.rn.f32 	%f5414, %f5413, 0fBE055027, 0f3E1039F6;
	fma.rn.f32 	%f5415, %f5414, %f5413, 0fBDF8CDCC;
	fma.rn.f32 	%f5416, %f5415, %f5413, 0f3E0F2955;
	fma.rn.f32 	%f5417, %f5416, %f5413, 0fBE2AD8B9;
	fma.rn.f32 	%f5418, %f5417, %f5413, 0f3E4CED0B;
	fma.rn.f32 	%f5419, %f5418, %f5413, 0fBE7FFF22;
	fma.rn.f32 	%f5420, %f5419, %f5413, 0f3EAAAA78;
	fma.rn.f32 	%f5421, %f5420, %f5413, 0fBF000000;
	mul.f32 	%f5422, %f5413, %f5421;
	fma.rn.f32 	%f5423, %f5422, %f5413, %f5413;
	fma.rn.f32 	%f5424, %f5412, 0f3F317218, %f5423;
	setp.gt.u32 	%p2834, %r16898, 2139095039;
	fma.rn.f32 	%f5425, %f5408, 0f7F800000, 0f7F800000;
	selp.f32 	%f5426, %f5425, %f5424, %p2834;
	setp.eq.f32 	%p2835, %f5408, 0f00000000;
	fma.rn.f32 	%f5427, %f5426, 0f3EDE5BD9, 0f3F800000;
	selp.f32 	%f5428, 0fFF800000, %f5427, %p2835;
	cvt.rzi.u32.f32 	%r1542, %f5428;
	setp.eq.s32 	%p2836, %r20549, 0;
	mov.b32 	%r21157, 0;
	@%p2836 bra 	$L__BB2_730;
	mov.b32 	%r21157, 0;
	mov.u32 	%r21155, %r20549;
$L__BB2_729:
	mul.hi.s32 	%r16903, %r21155, 1717986919;
	shr.u32 	%r16904, %r16903, 31;
	shr.s32 	%r16905, %r16903, 2;
	add.s32 	%r1546, %r16905, %r16904;
	mul.lo.s32 	%r16906, %r1546, 10;
	sub.s32 	%r16907, %r21155, %r16906;
	mad.lo.s32 	%r21157, %r21157, 10, %r16907;
	add.s32 	%r16908, %r21155, 9;
	setp.gt.u32 	%p2837, %r16908, 18;
	mov.u32 	%r21155, %r1546;
	@%p2837 bra 	$L__BB2_729;
$L__BB2_730:
	setp.eq.s32 	%p2838, %r20537, 0;
	mov.b32 	%r21160, 0;
	@%p2838 bra 	$L__BB2_733;
	mov.b32 	%r21160, 0;
	mov.u32 	%r21158, %r20537;
$L__BB2_732:
	mul.hi.s32 	%r16911, %r21158, 1717986919;
	shr.u32 	%r16912, %r16911, 31;
	shr.s32 	%r16913, %r16911, 2;
	add.s32 	%r1551, %r16913, %r16912;
	mul.lo.s32 	%r16914, %r1551, 10;
	sub.s32 	%r16915, %r21158, %r16914;
	mad.lo.s32 	%r21160, %r21160, 10, %r16915;
	add.s32 	%r16916, %r21158, 9;
	setp.gt.u32 	%p2839, %r16916, 18;
	mov.u32 	%r21158, %r1551;
	@%p2839 bra 	$L__BB2_732;
$L__BB2_733:
	setp.eq.s32 	%p2840, %r1542, 0;
	@%p2840 bra 	$L__BB2_738;
	mov.b32 	%r21161, 0;
$L__BB2_735:
	mul.hi.s32 	%r16918, %r21157, 1717986919;
	shr.u32 	%r16919, %r16918, 31;
	shr.s32 	%r16920, %r16918, 2;
	add.s32 	%r16921, %r16920, %r16919;
	mul.lo.s32 	%r16922, %r16921, 10;
	sub.s32 	%r1556, %r21157, %r16922;
	mul.hi.s32 	%r16923, %r21160, 1717986919;
	shr.u32 	%r16924, %r16923, 31;
	shr.s32 	%r16925, %r16923, 2;
	add.s32 	%r16926, %r16925, %r16924;
	mul.lo.s32 	%r16927, %r16926, 10;
	sub.s32 	%r1557, %r21160, %r16927;
	setp.eq.s32 	%p2841, %r1556, %r1557;
	@%p2841 bra 	$L__BB2_737;
	setp.gt.s32 	%p2842, %r1556, %r1557;
	selp.b32 	%r1558, %r20549, %r20537, %p2842;
	selp.b32 	%r20537, %r20537, %r20549, %p2842;
	mov.u32 	%r20549, %r1558;
	bra.uni 	$L__BB2_738;
$L__BB2_737:
	add.s32 	%r21161, %r21161, 1;
	setp.ne.s32 	%p2843, %r21161, %r1542;
	mov.u32 	%r21157, %r16921;
	mov.u32 	%r21160, %r16926;
	@%p2843 bra 	$L__BB2_735;
$L__BB2_738:
	max.s32 	%r16935, %r20560, %r20548;
	cvt.rn.f32.s32 	%f5429, %r16935;
	setp.lt.s32 	%p2844, %r16935, 1;
	mul.f32 	%f5430, %f5429, 0f4B000000;
	selp.f32 	%f5431, %f5430, %f5429, %p2844;
	selp.f32 	%f5432, 0fC1B80000, 0f00000000, %p2844;
	mov.b32 	%r16936, %f5431;
	add.s32 	%r16937, %r16936, -1059760811;
	and.b32  	%r16938, %r16937, -8388608;
	sub.s32 	%r16939, %r16936, %r16938;
	mov.b32 	%f5433, %r16939;
	cvt.rn.f32.s32 	%f5434, %r16938;
	fma.rn.f32 	%f5435, %f5434, 0f34000000, %f5432;
	add.f32 	%f5436, %f5433, 0fBF800000;
	fma.rn.f32 	%f5437, %f5436, 0fBE055027, 0f3E1039F6;
	fma.rn.f32 	%f5438, %f5437, %f5436, 0fBDF8CDCC;
	fma.rn.f32 	%f5439, %f5438, %f5436, 0f3E0F2955;
	fma.rn.f32 	%f5440, %f5439, %f5436, 0fBE2AD8B9;
	fma.rn.f32 	%f5441, %f5440, %f5436, 0f3E4CED0B;
	fma.rn.f32 	%f5442, %f5441, %f5436, 0fBE7FFF22;
	fma.rn.f32 	%f5443, %f5442, %f5436, 0f3EAAAA78;
	fma.rn.f32 	%f5444, %f5443, %f5436, 0fBF000000;
	mul.f32 	%f5445, %f5436, %f5444;
	fma.rn.f32 	%f5446, %f5445, %f5436, %f5436;
	fma.rn.f32 	%f5447, %f5435, 0f3F317218, %f5446;
	setp.gt.u32 	%p2845, %r16936, 2139095039;
	fma.rn.f32 	%f5448, %f5431, 0f7F800000, 0f7F800000;
	selp.f32 	%f5449, %f5448, %f5447, %p2845;
	setp.eq.f32 	%p2846, %f5431, 0f00000000;
	fma.rn.f32 	%f5450, %f5449, 0f3EDE5BD9, 0f3F800000;
	selp.f32 	%f5451, 0fFF800000, %f5450, %p2846;
	cvt.rzi.u32.f32 	%r1565, %f5451;
	setp.eq.s32 	%p2847, %r20560, 0;
	mov.b32 	%r21168, 0;
	@%p2847 bra 	$L__BB2_741;
	mov.b32 	%r21168, 0;
	mov.u32 	%r21166, %r20560;
$L__BB2_740:
	mul.hi.s32 	%r16941, %r21166, 1717986919;
	shr.u32 	%r16942, %r16941, 31;
	shr.s32 	%r16943, %r16941, 2;
	add.s32 	%r1569, %r16943, %r16942;
	mul.lo.s32 	%r16944, %r1569, 10;
	sub.s32 	%r16945, %r21166, %r16944;
	mad.lo.s32 	%r21168, %r21168, 10, %r16945;
	add.s32 	%r16946, %r21166, 9;
	setp.gt.u32 	%p2848, %r16946, 18;
	mov.u32 	%r21166, %r1569;
	@%p2848 bra 	$L__BB2_740;
$L__BB2_741:
	setp.eq.s32 	%p2849, %r20548, 0;
	mov.b32 	%r21171, 0;
	@%p2849 bra 	$L__BB2_744;
	mov.b32 	%r21171, 0;
	mov.u32 	%r21169, %r20548;
$L__BB2_743:
	mul.hi.s32 	%r16949, %r21169, 1717986919;
	shr.u32 	%r16950, %r16949, 31;
	shr.s32 	%r16951, %r16949, 2;
	add.s32 	%r1574, %r16951, %r16950;
	mul.lo.s32 	%r16952, %r1574, 10;
	sub.s32 	%r16953, %r21169, %r16952;
	mad.lo.s32 	%r21171, %r21171, 10, %r16953;
	add.s32 	%r16954, %r21169, 9;
	setp.gt.u32 	%p2850, %r16954, 18;
	mov.u32 	%r21169, %r1574;
	@%p2850 bra 	$L__BB2_743;
$L__BB2_744:
	setp.eq.s32 	%p2851, %r1565, 0;
	@%p2851 bra 	$L__BB2_749;
	mov.b32 	%r21172, 0;
$L__BB2_746:
	mul.hi.s32 	%r16956, %r21168, 1717986919;
	shr.u32 	%r16957, %r16956, 31;
	shr.s32 	%r16958, %r16956, 2;
	add.s32 	%r16959, %r16958, %r16957;
	mul.lo.s32 	%r16960, %r16959, 10;
	sub.s32 	%r1579, %r21168, %r16960;
	mul.hi.s32 	%r16961, %r21171, 1717986919;
	shr.u32 	%r16962, %r16961, 31;
	shr.s32 	%r16963, %r16961, 2;
	add.s32 	%r16964, %r16963, %r16962;
	mul.lo.s32 	%r16965, %r16964, 10;
	sub.s32 	%r1580, %r21171, %r16965;
	setp.eq.s32 	%p2852, %r1579, %r1580;
	@%p2852 bra 	$L__BB2_748;
	setp.gt.s32 	%p2853, %r1579, %r1580;
	selp.b32 	%r1581, %r20560, %r20548, %p2853;
	selp.b32 	%r20548, %r20548, %r20560, %p2853;
	mov.u32 	%r20560, %r1581;
	bra.uni 	$L__BB2_749;
$L__BB2_748:
	add.s32 	%r21172, %r21172, 1;
	setp.ne.s32 	%p2854, %r21172, %r1565;
	mov.u32 	%r21168, %r16959;
	mov.u32 	%r21171, %r16964;
	@%p2854 bra 	$L__BB2_746;
$L__BB2_749:
	max.s32 	%r16973, %r20571, %r20559;
	cvt.rn.f32.s32 	%f5452, %r16973;
	setp.lt.s32 	%p2855, %r16973, 1;
	mul.f32 	%f5453, %f5452, 0f4B000000;
	selp.f32 	%f5454, %f5453, %f5452, %p2855;
	selp.f32 	%f5455, 0fC1B80000, 0f00000000, %p2855;
	mov.b32 	%r16974, %f5454;
	add.s32 	%r16975, %r16974, -1059760811;
	and.b32  	%r16976, %r16975, -8388608;
	sub.s32 	%r16977, %r16974, %r16976;
	mov.b32 	%f5456, %r16977;
	cvt.rn.f32.s32 	%f5457, %r16976;
	fma.rn.f32 	%f5458, %f5457, 0f34000000, %f5455;
	add.f32 	%f5459, %f5456, 0fBF800000;
	fma.rn.f32 	%f5460, %f5459, 0fBE055027, 0f3E1039F6;
	fma.rn.f32 	%f5461, %f5460, %f5459, 0fBDF8CDCC;
	fma.rn.f32 	%f5462, %f5461, %f5459, 0f3E0F2955;
	fma.rn.f32 	%f5463, %f5462, %f5459, 0fBE2AD8B9;
	fma.rn.f32 	%f5464, %f5463, %f5459, 0f3E4CED0B;
	fma.rn.f32 	%f5465, %f5464, %f5459, 0fBE7FFF22;
	fma.rn.f32 	%f5466, %f5465, %f5459, 0f3EAAAA78;
	fma.rn.f32 	%f5467, %f5466, %f5459, 0fBF000000;
	mul.f32 	%f5468, %f5459, %f5467;
	fma.rn.f32 	%f5469, %f5468, %f5459, %f5459;
	fma.rn.f32 	%f5470, %f5458, 0f3F317218, %f5469;
	setp.gt.u32 	%p2856, %r16974, 2139095039;
	fma.rn.f32 	%f5471, %f5454, 0f7F800000, 0f7F800000;
	selp.f32 	%f5472, %f5471, %f5470, %p2856;
	setp.eq.f32 	%p2857, %f5454, 0f00000000;
	fma.rn.f32 	%f5473, %f5472, 0f3EDE5BD9, 0f3F800000;
	selp.f32 	%f5474, 0fFF800000, %f5473, %p2857;
	cvt.rzi.u32.f32 	%r1588, %f5474;
	setp.eq.s32 	%p2858, %r20571, 0;
	mov.b32 	%r21179, 0;
	@%p2858 bra 	$L__BB2_752;
	mov.b32 	%r21179, 0;
	mov.u32 	%r21177, %r20571;
$L__BB2_751:
	mul.hi.s32 	%r16979, %r21177, 1717986919;
	shr.u32 	%r16980, %r16979, 31;
	shr.s32 	%r16981, %r16979, 2;
	add.s32 	%r1592, %r16981, %r16980;
	mul.lo.s32 	%r16982, %r1592, 10;
	sub.s32 	%r16983, %r21177, %r16982;
	mad.lo.s32 	%r21179, %r21179, 10, %r16983;
	add.s32 	%r16984, %r21177, 9;
	setp.gt.u32 	%p2859, %r16984, 18;
	mov.u32 	%r21177, %r1592;
	@%p2859 bra 	$L__BB2_751;
$L__BB2_752:
	setp.eq.s32 	%p2860, %r20559, 0;
	mov.b32 	%r21182, 0;
	@%p2860 bra 	$L__BB2_755;
	mov.b32 	%r21182, 0;
	mov.u32 	%r21180, %r20559;
$L__BB2_754:
	mul.hi.s32 	%r16987, %r21180, 1717986919;
	shr.u32 	%r16988, %r16987, 31;
	shr.s32 	%r16989, %r16987, 2;
	add.s32 	%r1597, %r16989, %r16988;
	mul.lo.s32 	%r16990, %r1597, 10;
	sub.s32 	%r16991, %r21180, %r16990;
	mad.lo.s32 	%r21182, %r21182, 10, %r16991;
	add.s32 	%r16992, %r21180, 9;
	setp.gt.u32 	%p2861, %r16992, 18;
	mov.u32 	%r21180, %r1597;
	@%p2861 bra 	$L__BB2_754;
$L__BB2_755:
	setp.eq.s32 	%p2862, %r1588, 0;
	@%p2862 bra 	$L__BB2_760;
	mov.b32 	%r21183, 0;
$L__BB2_757:
	mul.hi.s32 	%r16994, %r21179, 1717986919;
	shr.u32 	%r16995, %r16994, 31;
	shr.s32 	%r16996, %r16994, 2;
	add.s32 	%r16997, %r16996, %r16995;
	mul.lo.s32 	%r16998, %r16997, 10;
	sub.s32 	%r1602, %r21179, %r16998;
	mul.hi.s32 	%r16999, %r21182, 1717986919;
	shr.u32 	%r17000, %r16999, 31;
	shr.s32 	%r17001, %r16999, 2;
	add.s32 	%r17002, %r17001, %r17000;
	mul.lo.s32 	%r17003, %r17002, 10;
	sub.s32 	%r1603, %r21182, %r17003;
	setp.eq.s32 	%p2863, %r1602, %r1603;
	@%p2863 bra 	$L__BB2_759;
	setp.gt.s32 	%p2864, %r1602, %r1603;
	selp.b32 	%r1604, %r20571, %r20559, %p2864;
	selp.b32 	%r20559, %r20559, %r20571, %p2864;
	mov.u32 	%r20571, %r1604;
	bra.uni 	$L__BB2_760;
$L__BB2_759:
	add.s32 	%r21183, %r21183, 1;
	setp.ne.s32 	%p2865, %r21183, %r1588;
	mov.u32 	%r21179, %r16997;
	mov.u32 	%r21182, %r17002;
	@%p2865 bra 	$L__BB2_757;
$L__BB2_760:
	max.s32 	%r17011, %r20582, %r20570;
	cvt.rn.f32.s32 	%f5475, %r17011;
	setp.lt.s32 	%p2866, %r17011, 1;
	mul.f32 	%f5476, %f5475, 0f4B000000;
	selp.f32 	%f5477, %f5476, %f5475, %p2866;
	selp.f32 	%f5478, 0fC1B80000, 0f00000000, %p2866;
	mov.b32 	%r17012, %f5477;
	add.s32 	%r17013, %r17012, -1059760811;
	and.b32  	%r17014, %r17013, -8388608;
	sub.s32 	%r17015, %r17012, %r17014;
	mov.b32 	%f5479, %r17015;
	cvt.rn.f32.s32 	%f5480, %r17014;
	fma.rn.f32 	%f5481, %f5480, 0f34000000, %f5478;
	add.f32 	%f5482, %f5479, 0fBF800000;
	fma.rn.f32 	%f5483, %f5482, 0fBE055027, 0f3E1039F6;
	fma.rn.f32 	%f5484, %f5483, %f5482, 0fBDF8CDCC;
	fma.rn.f32 	%f5485, %f5484, %f5482, 0f3E0F2955;
	fma.rn.f32 	%f5486, %f5485, %f5482, 0fBE2AD8B9;
	fma.rn.f32 	%f5487, %f5486, %f5482, 0f3E4CED0B;
	fma.rn.f32 	%f5488, %f5487, %f5482, 0fBE7FFF22;
	fma.rn.f32 	%f5489, %f5488, %f5482, 0f3EAAAA78;
	fma.rn.f32 	%f5490, %f5489, %f5482, 0fBF000000;
	mul.f32 	%f5491, %f5482, %f5490;
	fma.rn.f32 	%f5492, %f5491, %f5482, %f5482;
	fma.rn.f32 	%f5493, %f5481, 0f3F317218, %f5492;
	setp.gt.u32 	%p2867, %r17012, 2139095039;
	fma.rn.f32 	%f5494, %f5477, 0f7F800000, 0f7F800000;
	selp.f32 	%f5495, %f5494, %f5493, %p2867;
	setp.eq.f32 	%p2868, %f5477, 0f00000000;
	fma.rn.f32 	%f5496, %f5495, 0f3EDE5BD9, 0f3F800000;
	selp.f32 	%f5497, 0fFF800000, %f5496, %p2868;
	cvt.rzi.u32.f32 	%r1611, %f5497;
	setp.eq.s32 	%p2869, %r20582, 0;
	mov.b32 	%r21190, 0;
	@%p2869 bra 	$L__BB2_763;
	mov.b32 	%r21190, 0;
	mov.u32 	%r21188, %r20582;
$L__BB2_762:
	mul.hi.s32 	%r17017, %r21188, 1717986919;
	shr.u32 	%r17018, %r17017, 31;
	shr.s32 	%r17019, %r17017, 2;
	add.s32 	%r1615, %r17019, %r17018;
	mul.lo.s32 	%r17020, %r1615, 10;
	sub.s32 	%r17021, %r21188, %r17020;
	mad.lo.s32 	%r21190, %r21190, 10, %r17021;
	add.s32 	%r17022, %r21188, 9;
	setp.gt.u32 	%p2870, %r17022, 18;
	mov.u32 	%r21188, %r1615;
	@%p2870 bra 	$L__BB2_762;
$L__BB2_763:
	setp.eq.s32 	%p2871, %r20570, 0;
	mov.b32 	%r21193, 0;
	@%p2871 bra 	$L__BB2_766;
	mov.b32 	%r21193, 0;
	mov.u32 	%r21191, %r20570;
$L__BB2_765:
	mul.hi.s32 	%r17025, %r21191, 1717986919;
	shr.u32 	%r17026, %r17025, 31;
	shr.s32 	%r17027, %r17025, 2;
	add.s32 	%r1620, %r17027, %r17026;
	mul.lo.s32 	%r17028, %r1620, 10;
	sub.s32 	%r17029, %r21191, %r17028;
	mad.lo.s32 	%r21193, %r21193, 10, %r17029;
	add.s32 	%r17030, %r21191, 9;
	setp.gt.u32 	%p2872, %r17030, 18;
	mov.u32 	%r21191, %r1620;
	@%p2872 bra 	$L__BB2_765;
$L__BB2_766:
	setp.eq.s32 	%p2873, %r1611, 0;
	@%p2873 bra 	$L__BB2_771;
	mov.b32 	%r21194, 0;
$L__BB2_768:
	mul.hi.s32 	%r17032, %r21190, 1717986919;
	shr.u32 	%r17033, %r17032, 31;
	shr.s32 	%r17034, %r17032, 2;
	add.s32 	%r17035, %r17034, %r17033;
	mul.lo.s32 	%r17036, %r17035, 10;
	sub.s32 	%r1625, %r21190, %r17036;
	mul.hi.s32 	%r17037, %r21193, 1717986919;
	shr.u32 	%r17038, %r17037, 31;
	shr.s32 	%r17039, %r17037, 2;
	add.s32 	%r17040, %r17039, %r17038;
	mul.lo.s32 	%r17041, %r17040, 10;
	sub.s32 	%r1626, %r21193, %r17041;
	setp.eq.s32 	%p2874, %r1625, %r1626;
	@%p2874 bra 	$L__BB2_770;
	setp.gt.s32 	%p2875, %r1625, %r1626;
	selp.b32 	%r1627, %r20582, %r20570, %p2875;
	selp.b32 	%r20570, %r20570, %r20582, %p2875;
	mov.u32 	%r20582, %r1627;
	bra.uni 	$L__BB2_771;
$L__BB2_770:
	add.s32 	%r21194, %r21194, 1;
	setp.ne.s32 	%p2876, %r21194, %r1611;
	mov.u32 	%r21190, %r17035;
	mov.u32 	%r21193, %r17040;
	@%p2876 bra 	$L__BB2_768;
$L__BB2_771:
	max.s32 	%r17049, %r20593, %r20581;
	cvt.rn.f32.s32 	%f5498, %r17049;
	setp.lt.s32 	%p2877, %r17049, 1;
	mul.f32 	%f5499, %f5498, 0f4B000000;
	selp.f32 	%f5500, %f5499, %f5498, %p2877;
	selp.f32 	%f5501, 0fC1B80000, 0f00000000, %p2877;
	mov.b32 	%r17050, %f5500;
	add.s32 	%r17051, %r17050, -1059760811;
	and.b32  	%r17052, %r17051, -8388608;
	sub.s32 	%r17053, %r17050, %r17052;
	mov.b32 	%f5502, %r17053;
	cvt.rn.f32.s32 	%f5503, %r17052;
	fma.rn.f32 	%f5504, %f5503, 0f34000000, %f5501;
	add.f32 	%f5505, %f5502, 0fBF800000;
	fma.rn.f32 	%f5506, %f5505, 0fBE055027, 0f3E1039F6;
	fma.rn.f32 	%f5507, %f5506, %f5505, 0fBDF8CDCC;
	fma.rn.f32 	%f5508, %f5507, %f5505, 0f3E0F2955;
	fma.rn.f32 	%f5509, %f5508, %f5505, 0fBE2AD8B9;
	fma.rn.f32 	%f5510, %f5509, %f5505, 0f3E4CED0B;
	fma.rn.f32 	%f5511, %f5510, %f5505, 0fBE7FFF22;
	fma.rn.f32 	%f5512, %f5511, %f5505, 0f3EAAAA78;
	fma.rn.f32 	%f5513, %f5512, %f5505, 0fBF000000;
	mul.f32 	%f5514, %f5505, %f5513;
	fma.rn.f32 	%f5515, %f5514, %f5505, %f5505;
	fma.rn.f32 	%f5516, %f5504, 0f3F317218, %f5515;
	setp.gt.u32 	%p2878, %r17050, 2139095039;
	fma.rn.f32 	%f5517, %f5500, 0f7F800000, 0f7F800000;
	selp.f32 	%f5518, %f5517, %f5516, %p2878;
	setp.eq.f32 	%p2879, %f5500, 0f00000000;
	fma.rn.f32 	%f5519, %f5518, 0f3EDE5BD9, 0f3F800000;
	selp.f32 	%f5520, 0fFF800000, %f5519, %p2879;
	cvt.rzi.u32.f32 	%r1634, %f5520;
	setp.eq.s32 	%p2880, %r20593, 0;
	mov.b32 	%r21201, 0;
	@%p2880 bra 	$L__BB2_774;
	mov.b32 	%r21201, 0;
	mov.u32 	%r21199, %r20593;
$L__BB2_773:
	mul.hi.s32 	%r17055, %r21199, 1717986919;
	shr.u32 	%r17056, %r17055, 31;
	shr.s32 	%r17057, %r17055, 2;
	add.s32 	%r1638, %r17057, %r17056;
	mul.lo.s32 	%r17058, %r1638, 10;
	sub.s32 	%r17059, %r21199, %r17058;
	mad.lo.s32 	%r21201, %r21201, 10, %r17059;
	add.s32 	%r17060, %r21199, 9;
	setp.gt.u32 	%p2881, %r17060, 18;
	mov.u32 	%r21199, %r1638;
	@%p2881 bra 	$L__BB2_773;
$L__BB2_774:
	setp.eq.s32 	%p2882, %r20581, 0;
	mov.b32 	%r21204, 0;
	@%p2882 bra 	$L__BB2_777;
	mov.b32 	%r21204, 0;
	mov.u32 	%r21202, %r20581;
$L__BB2_776:
	mul.hi.s32 	%r17063, %r21202, 1717986919;
	shr.u32 	%r17064, %r17063, 31;
	shr.s32 	%r17065, %r17063, 2;
	add.s32 	%r1643, %r17065, %r17064;
	mul.lo.s32 	%r17066, %r1643, 10;
	sub.s32 	%r17067, %r21202, %r17066;
	mad.lo.s32 	%r21204, %r21204, 10, %r17067;
	add.s32 	%r17068, %r21202, 9;
	setp.gt.u32 	%p2883, %r17068, 18;
	mov.u32 	%r21202, %r1643;
	@%p2883 bra 	$L__BB2_776;
$L__BB2_777:
	setp.eq.s32 	%p2884, %r1634, 0;
	@%p2884 bra 	$L__BB2_782;
	mov.b32 	%r21205, 0;
$L__BB2_779:
	mul.hi.s32 	%r17070, %r21201, 1717986919;
	shr.u32 	%r17071, %r17070, 31;
	shr.s32 	%r17072, %r17070, 2;
	add.s32 	%r17073, %r17072, %r17071;
	mul.lo.s32 	%r17074, %r17073, 10;
	sub.s32 	%r1648, %r21201, %r17074;
	mul.hi.s32 	%r17075, %r21204, 1717986919;
	shr.u32 	%r17076, %r17075, 31;
	shr.s32 	%r17077, %r17075, 2;
	add.s32 	%r17078, %r17077, %r17076;
	mul.lo.s32 	%r17079, %r17078, 10;
	sub.s32 	%r1649, %r21204, %r17079;
	setp.eq.s32 	%p2885, %r1648, %r1649;
	@%p2885 bra 	$L__BB2_781;
	setp.gt.s32 	%p2886, %r1648, %r1649;
	selp.b32 	%r1650, %r20593, %r20581, %p2886;
	selp.b32 	%r20581, %r20581, %r20593, %p2886;
	mov.u32 	%r20593, %r1650;
	bra.uni 	$L__BB2_782;
$L__BB2_781:
	add.s32 	%r21205, %r21205, 1;
	setp.ne.s32 	%p2887, %r21205, %r1634;
	mov.u32 	%r21201, %r17073;
	mov.u32 	%r21204, %r17078;
	@%p2887 bra 	$L__BB2_779;
$L__BB2_782:
	max.s32 	%r17087, %r20604, %r20592;
	cvt.rn.f32.s32 	%f5521, %r17087;
	setp.lt.s32 	%p2888, %r17087, 1;
	mul.f32 	%f5522, %f5521, 0f4B000000;
	selp.f32 	%f5523, %f5522, %f5521, %p2888;
	selp.f32 	%f5524, 0fC1B80000, 0f00000000, %p2888;
	mov.b32 	%r17088, %f5523;
	add.s32 	%r17089, %r17088, -1059760811;
	and.b32  	%r17090, %r17089, -8388608;
	sub.s32 	%r17091, %r17088, %r17090;
	mov.b32 	%f5525, %r17091;
	cvt.rn.f32.s32 	%f5526, %r17090;
	fma.rn.f32 	%f5527, %f5526, 0f34000000, %f5524;
	add.f32 	%f5528, %f5525, 0fBF800000;
	fma.rn.f32 	%f5529, %f5528, 0fBE055027, 0f3E1039F6;
	fma.rn.f32 	%f5530, %f5529, %f5528, 0fBDF8CDCC;
	fma.rn.f32 	%f5531, %f5530, %f5528, 0f3E0F2955;
	fma.rn.f32 	%f5532, %f5531, %f5528, 0fBE2AD8B9;
	fma.rn.f32 	%f5533, %f5532, %f5528, 0f3E4CED0B;
	fma.rn.f32 	%f5534, %f5533, %f5528, 0fBE7FFF22;
	fma.rn.f32 	%f5535, %f5534, %f5528, 0f3EAAAA78;
	fma.rn.f32 	%f5536, %f5535, %f5528, 0fBF000000;
	mul.f32 	%f5537, %f5528, %f5536;
	fma.rn.f32 	%f5538, %f5537, %f5528, %f5528;
	fma.rn.f32 	%f5539, %f5527, 0f3F317218, %f5538;
	setp.gt.u32 	%p2889, %r17088, 2139095039;
	fma.rn.f32 	%f5540, %f5523, 0f7F800000, 0f7F800000;
	selp.f32 	%f5541, %f5540, %f5539, %p2889;
	setp.eq.f32 	%p2890, %f5523, 0f00000000;
	fma.rn.f32 	%f5542, %f5541, 0f3EDE5BD9, 0f3F800000;
	selp.f32 	%f5543, 0fFF800000, %f5542, %p2890;
	cvt.rzi.u32.f32 	%r1657, %f5543;
	setp.eq.s32 	%p2891, %r20604, 0;
	mov.b32 	%r21212, 0;
	@%p2891 bra 	$L__BB2_785;
	mov.b32 	%r21212, 0;
	mov.u32 	%r21210, %r20604;
$L__BB2_784:
	mul.hi.s32 	%r17093, %r21210, 1717986919;
	shr.u32 	%r17094, %r17093, 31;
	shr.s32 	%r17095, %r17093, 2;
	add.s32 	%r1661, %r17095, %r17094;
	mul.lo.s32 	%r17096, %r1661, 10;
	sub.s32 	%r17097, %r21210, %r17096;
	mad.lo.s32 	%r21212, %r21212, 10, %r17097;
	add.s32 	%r17098, %r21210, 9;
	setp.gt.u32 	%p2892, %r17098, 18;
	mov.u32 	%r21210, %r1661;
	@%p2892 bra 	$L__BB2_784;
$L__BB2_785:
	setp.eq.s32 	%p2893, %r20592, 0;
	mov.b32 	%r21215, 0;
	@%p2893 bra 	$L__BB2_788;
	mov.b32 	%r21215, 0;
	mov.u32 	%r21213, %r20592;
$L__BB2_787:
	mul.hi.s32 	%r17101, %r21213, 1717986919;
	shr.u32 	%r17102, %r17101, 31;
	shr.s32 	%r17103, %r17101, 2;
	add.s32 	%r1666, %r17103, %r17102;
	mul.lo.s32 	%r17104, %r1666, 10;
	sub.s32 	%r17105, %r21213, %r17104;
	mad.lo.s32 	%r21215, %r21215, 10, %r17105;
	add.s32 	%r17106, %r21213, 9;
	setp.gt.u32 	%p2894, %r17106, 18;
	mov.u32 	%r21213, %r1666;
	@%p2894 bra 	$L__BB2_787;
$L__BB2_788:
	setp.eq.s32 	%p2895, %r1657, 0;
	@%p2895 bra 	$L__BB2_793;
	mov.b32 	%r21216, 0;
$L__BB2_790:
	mul.hi.s32 	%r17108, %r21212, 1717986919;
	shr.u32 	%r17109, %r17108, 31;
	shr.s32 	%r17110, %r17108, 2;
	add.s32 	%r17111, %r17110, %r17109;
	mul.lo.s32 	%r17112, %r17111, 10;
	sub.s32 	%r1671, %r21212, %r17112;
	mul.hi.s32 	%r17113, %r21215, 1717986919;
	shr.u32 	%r17114, %r17113, 31;
	shr.s32 	%r17115, %r17113, 2;
	add.s32 	%r17116, %r17115, %r17114;
	mul.lo.s32 	%r17117, %r17116, 10;
	sub.s32 	%r1672, %r21215, %r17117;
	setp.eq.s32 	%p2896, %r1671, %r1672;
	@%p2896 bra 	$L__BB2_792;
	setp.gt.s32 	%p2897, %r1671, %r1672;
	selp.b32 	%r1673, %r20604, %r20592, %p2897;
	selp.b32 	%r20592, %r20592, %r20604, %p2897;
	mov.u32 	%r20604, %r1673;
	bra.uni 	$L__BB2_793;
$L__BB2_792:
	add.s32 	%r21216, %r21216, 1;
	setp.ne.s32 	%p2898, %r21216, %r1657;
	mov.u32 	%r21212, %r17111;
	mov.u32 	%r21215, %r17116;
	@%p2898 bra 	$L__BB2_790;
$L__BB2_793:
	max.s32 	%r17125, %r20526, %r20527;
	cvt.rn.f32.s32 	%f5544, %r17125;
	setp.lt.s32 	%p2899, %r17125, 1;
	mul.f32 	%f5545, %f5544, 0f4B000000;
	selp.f32 	%f5546, %f5545, %f5544, %p2899;
	selp.f32 	%f5547, 0fC1B80000, 0f00000000, %p2899;
	mov.b32 	%r17126, %f5546;
	add.s32 	%r17127, %r17126, -1059760811;
	and.b32  	%r17128, %r17127, -8388608;
	sub.s32 	%r17129, %r17126, %r17128;
	mov.b32 	%f5548, %r17129;
	cvt.rn.f32.s32 	%f5549, %r17128;
	fma.rn.f32 	%f5550, %f5549, 0f34000000, %f5547;
	add.f32 	%f5551, %f5548, 0fBF800000;
	fma.rn.f32 	%f5552, %f5551, 0fBE055027, 0f3E1039F6;
	fma.rn.f32 	%f5553, %f5552, %f5551, 0fBDF8CDCC;
	fma.rn.f32 	%f5554, %f5553, %f5551, 0f3E0F2955;
	fma.rn.f32 	%f5555, %f5554, %f5551, 0fBE2AD8B9;
	fma.rn.f32 	%f5556, %f5555, %f5551, 0f3E4CED0B;
	fma.rn.f32 	%f5557, %f5556, %f5551, 0fBE7FFF22;
	fma.rn.f32 	%f5558, %f5557, %f5551, 0f3EAAAA78;
	fma.rn.f32 	%f5559, %f5558, %f5551, 0fBF000000;
	mul.f32 	%f5560, %f5551, %f5559;
	fma.rn.f32 	%f5561, %f5560, %f5551, %f5551;
	fma.rn.f32 	%f5562, %f5550, 0f3F317218, %f5561;
	setp.gt.u32 	%p2900, %r17126, 2139095039;
	fma.rn.f32 	%f5563, %f5546, 0f7F800000, 0f7F800000;
	selp.f32 	%f5564, %f5563, %f5562, %p2900;
	setp.eq.f32 	%p2901, %f5546, 0f00000000;
	fma.rn.f32 	%f5565, %f5564, 0f3EDE5BD9, 0f3F800000;
	selp.f32 	%f5566, 0fFF800000, %f5565, %p2901;
	cvt.rzi.u32.f32 	%r1680, %f5566;
	setp.eq.s32 	%p2902, %r20526, 0;
	mov.b32 	%r21223, 0;
	@%p2902 bra 	$L__BB2_796;
	mov.b32 	%r21223, 0;
	mov.u32 	%r21221, %r20526;
$L__BB2_795:
	mul.hi.s32 	%r17131, %r21221, 1717986919;
	shr.u32 	%r17132, %r17131, 31;
	shr.s32 	%r17133, %r17131, 2;
	add.s32 	%r1684, %r17133, %r17132;
	mul.lo.s32 	%r17134, %r1684, 10;
	sub.s32 	%r17135, %r21221, %r17134;
	mad.lo.s32 	%r21223, %r21223, 10, %r17135;
	add.s32 	%r17136, %r21221, 9;
	setp.gt.u32 	%p2903, %r17136, 18;
	mov.u32 	%r21221, %r1684;
	@%p2903 bra 	$L__BB2_795;
$L__BB2_796:
	setp.eq.s32 	%p2904, %r20527, 0;
	mov.b32 	%r21226, 0;
	@%p2904 bra 	$L__BB2_799;
	mov.b32 	%r21226, 0;
	mov.u32 	%r21224, %r20527;
$L__BB2_798:
	mul.hi.s32 	%r17139, %r21224, 1717986919;
	shr.u32 	%r17140, %r17139, 31;
	shr.s32 	%r17141, %r17139, 2;
	add.s32 	%r1689, %r17141, %r17140;
	mul.lo.s32 	%r17142, %r1689, 10;
	sub.s32 	%r17143, %r21224, %r17142;
	mad.lo.s32 	%r21226, %r21226, 10, %r17143;
	add.s32 	%r17144, %r21224, 9;
	setp.gt.u32 	%p2905, %r17144, 18;
	mov.u32 	%r21224, %r1689;
	@%p2905 bra 	$L__BB2_798;
$L__BB2_799:
	setp.eq.s32 	%p2906, %r1680, 0;
	@%p2906 bra 	$L__BB2_804;
	mov.b32 	%r21227, 0;
$L__BB2_801:
	mul.hi.s32 	%r17146, %r21223, 1717986919;
	shr.u32 	%r17147, %r17146, 31;
	shr.s32 	%r17148, %r17146, 2;
	add.s32 	%r17149, %r17148, %r17147;
	mul.lo.s32 	%r17150, %r17149, 10;
	sub.s32 	%r1694, %r21223, %r17150;
	mul.hi.s32 	%r17151, %r21226, 1717986919;
	shr.u32 	%r17152, %r17151, 31;
	shr.s32 	%r17153, %r17151, 2;
	add.s32 	%r17154, %r17153, %r17152;
	mul.lo.s32 	%r17155, %r17154, 10;
	sub.s32 	%r1695, %r21226, %r17155;
	setp.eq.s32 	%p2907, %r1694, %r1695;
	@%p2907 bra 	$L__BB2_803;
	setp.gt.s32 	%p2908, %r1694, %r1695;
	selp.b32 	%r1696, %r20526, %r20527, %p2908;
	selp.b32 	%r20527, %r20527, %r20526, %p2908;
	mov.u32 	%r20526, %r1696;
	bra.uni 	$L__BB2_804;
$L__BB2_803:
	add.s32 	%r21227, %r21227, 1;
	setp.ne.s32 	%p2909, %r21227, %r1680;
	mov.u32 	%r21223, %r17149;
	mov.u32 	%r21226, %r17154;
	@%p2909 bra 	$L__BB2_801;
$L__BB2_804:
	max.s32 	%r17163, %r20537, %r20538;
	cvt.rn.f32.s32 	%f5567, %r17163;
	setp.lt.s32 	%p2910, %r17163, 1;
	mul.f32 	%f5568, %f5567, 0f4B000000;
	selp.f32 	%f5569, %f5568, %f5567, %p2910;
	selp.f32 	%f5570, 0fC1B80000, 0f00000000, %p2910;
	mov.b32 	%r17164, %f5569;
	add.s32 	%r17165, %r17164, -1059760811;
	and.b32  	%r17166, %r17165, -8388608;
	sub.s32 	%r17167, %r17164, %r17166;
	mov.b32 	%f5571, %r17167;
	cvt.rn.f32.s32 	%f5572, %r17166;
	fma.rn.f32 	%f5573, %f5572, 0f34000000, %f5570;
	add.f32 	%f5574, %f5571, 0fBF800000;
	fma.rn.f32 	%f5575, %f5574, 0fBE055027, 0f3E1039F6;
	fma.rn.f32 	%f5576, %f5575, %f5574, 0fBDF8CDCC;
	fma.rn.f32 	%f5577, %f5576, %f5574, 0f3E0F2955;
	fma.rn.f32 	%f5578, %f5577, %f5574, 0fBE2AD8B9;
	fma.rn.f32 	%f5579, %f5578, %f5574, 0f3E4CED0B;
	fma.rn.f32 	%f5580, %f5579, %f5574, 0fBE7FFF22;
	fma.rn.f32 	%f5581, %f5580, %f5574, 0f3EAAAA78;
	fma.rn.f32 	%f5582, %f5581, %f5574, 0fBF000000;
	mul.f32 	%f5583, %f5574, %f5582;
	fma.rn.f32 	%f5584, %f5583, %f5574, %f5574;
	fma.rn.f32 	%f5585, %f5573, 0f3F317218, %f5584;
	setp.gt.u32 	%p2911, %r17164, 2139095039;
	fma.rn.f32 	%f5586, %f5569, 0f7F800000, 0f7F800000;
	selp.f32 	%f5587, %f5586, %f5585, %p2911;
	setp.eq.f32 	%p2912, %f5569, 0f00000000;
	fma.rn.f32 	%f5588, %f5587, 0f3EDE5BD9, 0f3F800000;
	selp.f32 	%f5589, 0fFF800000, %f5588, %p2912;
	cvt.rzi.u32.f32 	%r1703, %f5589;
	setp.eq.s32 	%p2913, %r20537, 0;
	mov.b32 	%r21234, 0;
	@%p2913 bra 	$L__BB2_807;
	mov.b32 	%r21234, 0;
	mov.u32 	%r21232, %r20537;
$L__BB2_806:
	mul.hi.s32 	%r17169, %r21232, 1717986919;
	shr.u32 	%r17170, %r17169, 31;
	shr.s32 	%r17171, %r17169, 2;
	add.s32 	%r1707, %r17171, %r17170;
	mul.lo.s32 	%r17172, %r1707, 10;
	sub.s32 	%r17173, %r21232, %r17172;
	mad.lo.s32 	%r21234, %r21234, 10, %r17173;
	add.s32 	%r17174, %r21232, 9;
	setp.gt.u32 	%p2914, %r17174, 18;
	mov.u32 	%r21232, %r1707;
	@%p2914 bra 	$L__BB2_806;
$L__BB2_807:
	setp.eq.s32 	%p2915, %r20538, 0;
	mov.b32 	%r21237, 0;
	@%p2915 bra 	$L__BB2_810;
	mov.b32 	%r21237, 0;
	mov.u32 	%r21235, %r20538;
$L__BB2_809:
	mul.hi.s32 	%r17177, %r21235, 1717986919;
	shr.u32 	%r17178, %r17177, 31;
	shr.s32 	%r17179, %r17177, 2;
	add.s32 	%r1712, %r17179, %r17178;
	mul.lo.s32 	%r17180, %r1712, 10;
	sub.s32 	%r17181, %r21235, %r17180;
	mad.lo.s32 	%r21237, %r21237, 10, %r17181;
	add.s32 	%r17182, %r21235, 9;
	setp.gt.u32 	%p2916, %r17182, 18;
	mov.u32 	%r21235, %r1712;
	@%p2916 bra 	$L__BB2_809;
$L__BB2_810:
	setp.eq.s32 	%p2917, %r1703, 0;
	@%p2917 bra 	$L__BB2_815;
	mov.b32 	%r21238, 0;
$L__BB2_812:
	mul.hi.s32 	%r17184, %r21234, 1717986919;
	shr.u32 	%r17185, %r17184, 31;
	shr.s32 	%r17186, %r17184, 2;
	add.s32 	%r17187, %r17186, %r17185;
	mul.lo.s32 	%r17188, %r17187, 10;
	sub.s32 	%r1717, %r21234, %r17188;
	mul.hi.s32 	%r17189, %r21237, 1717986919;
	shr.u32 	%r17190, %r17189, 31;
	shr.s32 	%r17191, %r17189, 2;
	add.s32 	%r17192, %r17191, %r17190;
	mul.lo.s32 	%r17193, %r17192, 10;
	sub.s32 	%r1718, %r21237, %r17193;
	setp.eq.s32 	%p2918, %r1717, %r1718;
	@%p2918 bra 	$L__BB2_814;
	setp.gt.s32 	%p2919, %r1717, %r1718;
	selp.b32 	%r1719, %r20537, %r20538, %p2919;
	selp.b32 	%r20538, %r20538, %r20537, %p2919;
	mov.u32 	%r20537, %r1719;
	bra.uni 	$L__BB2_815;
$L__BB2_814:
	add.s32 	%r21238, %r21238, 1;
	setp.ne.s32 	%p2920, %r21238, %r1703;
	mov.u32 	%r21234, %r17187;
	mov.u32 	%r21237, %r17192;
	@%p2920 bra 	$L__BB2_812;
$L__BB2_815:
	max.s32 	%r17201, %r20548, %r20549;
	cvt.rn.f32.s32 	%f5590, %r17201;
	setp.lt.s32 	%p2921, %r17201, 1;
	mul.f32 	%f5591, %f5590, 0f4B000000;
	selp.f32 	%f5592, %f5591, %f5590, %p2921;
	selp.f32 	%f5593, 0fC1B80000, 0f00000000, %p2921;
	mov.b32 	%r17202, %f5592;
	add.s32 	%r17203, %r17202, -1059760811;
	and.b32  	%r17204, %r17203, -8388608;
	sub.s32 	%r17205, %r17202, %r17204;
	mov.b32 	%f5594, %r17205;
	cvt.rn.f32.s32 	%f5595, %r17204;
	fma.rn.f32 	%f5596, %f5595, 0f34000000, %f5593;
	add.f32 	%f5597, %f5594, 0fBF800000;
	fma.rn.f32 	%f5598, %f5597, 0fBE055027, 0f3E1039F6;
	fma.rn.f32 	%f5599, %f5598, %f5597, 0fBDF8CDCC;
	fma.rn.f32 	%f5600, %f5599, %f5597, 0f3E0F2955;
	fma.rn.f32 	%f5601, %f5600, %f5597, 0fBE2AD8B9;
	fma.rn.f32 	%f5602, %f5601, %f5597, 0f3E4CED0B;
	fma.rn.f32 	%f5603, %f5602, %f5597, 0fBE7FFF22;
	fma.rn.f32 	%f5604, %f5603, %f5597, 0f3EAAAA78;
	fma.rn.f32 	%f5605, %f5604, %f5597, 0fBF000000;
	mul.f32 	%f5606, %f5597, %f5605;
	fma.rn.f32 	%f5607, %f5606, %f5597, %f5597;
	fma.rn.f32 	%f5608, %f5596, 0f3F317218, %f5607;
	setp.gt.u32 	%p2922, %r17202, 2139095039;
	fma.rn.f32 	%f5609, %f5592, 0f7F800000, 0f7F800000;
	selp.f32 	%f5610, %f5609, %f5608, %p2922;
	setp.eq.f32 	%p2923, %f5592, 0f00000000;
	fma.rn.f32 	%f5611, %f5610, 0f3EDE5BD9, 0f3F800000;
	selp.f32 	%f5612, 0fFF800000, %f5611, %p2923;
	cvt.rzi.u32.f32 	%r1726, %f5612;
	setp.eq.s32 	%p2924, %r20548, 0;
	mov.b32 	%r21245, 0;
	@%p2924 bra 	$L__BB2_818;
	mov.b32 	%r21245, 0;
	mov.u32 	%r21243, %r20548;
$L__BB2_817:
	mul.hi.s32 	%r17207, %r21243, 1717986919;
	shr.u32 	%r17208, %r17207, 31;
	shr.s32 	%r17209, %r17207, 2;
	add.s32 	%r1730, %r17209, %r17208;
	mul.lo.s32 	%r17210, %r1730, 10;
	sub.s32 	%r17211, %r21243, %r17210;
	mad.lo.s32 	%r21245, %r21245, 10, %r17211;
	add.s32 	%r17212, %r21243, 9;
	setp.gt.u32 	%p2925, %r17212, 18;
	mov.u32 	%r21243, %r1730;
	@%p2925 bra 	$L__BB2_817;
$L__BB2_818:
	setp.eq.s32 	%p2926, %r20549, 0;
	mov.b32 	%r21248, 0;
	@%p2926 bra 	$L__BB2_821;
	mov.b32 	%r21248, 0;
	mov.u32 	%r21246, %r20549;
$L__BB2_820:
	mul.hi.s32 	%r17215, %r21246, 1717986919;
	shr.u32 	%r17216, %r17215, 31;
	shr.s32 	%r17217, %r17215, 2;
	add.s32 	%r1735, %r17217, %r17216;
	mul.lo.s32 	%r17218, %r1735, 10;
	sub.s32 	%r17219, %r21246, %r17218;
	mad.lo.s32 	%r21248, %r21248, 10, %r17219;
	add.s32 	%r17220, %r21246, 9;
	setp.gt.u32 	%p2927, %r17220, 18;
	mov.u32 	%r21246, %r1735;
	@%p2927 bra 	$L__BB2_820;
$L__BB2_821:
	setp.eq.s32 	%p2928, %r1726, 0;
	@%p2928 bra 	$L__BB2_826;
	mov.b32 	%r21249, 0;
$L__BB2_823:
	mul.hi.s32 	%r17222, %r21245, 1717986919;
	shr.u32 	%r17223, %r17222, 31;
	shr.s32 	%r17224, %r17222, 2;
	add.s32 	%r17225, %r17224, %r17223;
	mul.lo.s32 	%r17226, %r17225, 10;
	sub.s32 	%r1740, %r21245, %r17226;
	mul.hi.s32 	%r17227, %r21248, 1717986919;
	shr.u32 	%r17228, %r17227, 31;
	shr.s32 	%r17229, %r17227, 2;
	add.s32 	%r17230, %r17229, %r17228;
	mul.lo.s32 	%r17231, %r17230, 10;
	sub.s32 	%r1741, %r21248, %r17231;
	setp.eq.s32 	%p2929, %r1740, %r1741;
	@%p2929 bra 	$L__BB2_825;
	setp.gt.s32 	%p2930, %r1740, %r1741;
	selp.b32 	%r1742, %r20548, %r20549, %p2930;
	selp.b32 	%r20549, %r20549, %r20548, %p2930;
	mov.u32 	%r20548, %r1742;
	bra.uni 	$L__BB2_826;
$L__BB2_825:
	add.s32 	%r21249, %r21249, 1;
	setp.ne.s32 	%p2931, %r21249, %r1726;
	mov.u32 	%r21245, %r17225;
	mov.u32 	%r21248, %r17230;
	@%p2931 bra 	$L__BB2_823;
$L__BB2_826:
	max.s32 	%r17239, %r20559, %r20560;
	cvt.rn.f32.s32 	%f5613, %r17239;
	setp.lt.s32 	%p2932, %r17239, 1;
	mul.f32 	%f5614, %f5613, 0f4B000000;
	selp.f32 	%f5615, %f5614, %f5613, %p2932;
	selp.f32 	%f5616, 0fC1B80000, 0f00000000, %p2932;
	mov.b32 	%r17240, %f5615;
	add.s32 	%r17241, %r17240, -1059760811;
	and.b32  	%r17242, %r17241, -8388608;
	sub.s32 	%r17243, %r17240, %r17242;
	mov.b32 	%f5617, %r17243;
	cvt.rn.f32.s32 	%f5618, %r17242;
	fma.rn.f32 	%f5619, %f5618, 0f34000000, %f5616;
	add.f32 	%f5620, %f5617, 0fBF800000;
	fma.rn.f32 	%f5621, %f5620, 0fBE055027, 0f3E1039F6;
	fma.rn.f32 	%f5622, %f5621, %f5620, 0fBDF8CDCC;
	fma.rn.f32 	%f5623, %f5622, %f5620, 0f3E0F2955;
	fma.rn.f32 	%f5624, %f5623, %f5620, 0fBE2AD8B9;
	fma.rn.f32 	%f5625, %f5624, %f5620, 0f3E4CED0B;
	fma.rn.f32 	%f5626, %f5625, %f5620, 0fBE7FFF22;
	fma.rn.f32 	%f5627, %f5626, %f5620, 0f3EAAAA78;
	fma.rn.f32 	%f5628, %f5627, %f5620, 0fBF000000;
	mul.f32 	%f5629, %f5620, %f5628;
	fma.rn.f32 	%f5630, %f5629, %f5620, %f5620;
	fma.rn.f32 	%f5631, %f5619, 0f3F317218, %f5630;
	setp.gt.u32 	%p2933, %r17240, 2139095039;
	fma.rn.f32 	%f5632, %f5615, 0f7F800000, 0f7F800000;
	selp.f32 	%f5633, %f5632, %f5631, %p2933;
	setp.eq.f32 	%p2934, %f5615, 0f00000000;
	fma.rn.f32 	%f5634, %f5633, 0f3EDE5BD9, 0f3F800000;
	selp.f32 	%f5635, 0fFF800000, %f5634, %p2934;
	cvt.rzi.u32.f32 	%r1749, %f5635;
	setp.eq.s32 	%p2935, %r20559, 0;
	mov.b32 	%r21256, 0;
	@%p2935 bra 	$L__BB2_829;
	mov.b32 	%r21256, 0;
	mov.u32 	%r21254, %r20559;
$L__BB2_828:
	mul.hi.s32 	%r17245, %r21254, 1717986919;
	shr.u32 	%r17246, %r17245, 31;
	shr.s32 	%r17247, %r17245, 2;
	add.s32 	%r1753, %r17247, %r17246;
	mul.lo.s32 	%r17248, %r1753, 10;
	sub.s32 	%r17249, %r21254, %r17248;
	mad.lo.s32 	%r21256, %r21256, 10, %r17249;
	add.s32 	%r17250, %r21254, 9;
	setp.gt.u32 	%p2936, %r17250, 18;
	mov.u32 	%r21254, %r1753;
	@%p2936 bra 	$L__BB2_828;
$L__BB2_829:
	setp.eq.s32 	%p2937, %r20560, 0;
	mov.b32 	%r21259, 0;
	@%p2937 bra 	$L__BB2_832;
	mov.b32 	%r21259, 0;
	mov.u32 	%r21257, %r20560;
$L__BB2_831:
	mul.hi.s32 	%r17253, %r21257, 1717986919;
	shr.u32 	%r17254, %r17253, 31;
	shr.s32 	%r17255, %r17253, 2;
	add.s32 	%r1758, %r17255, %r17254;
	mul.lo.s32 	%r17256, %r1758, 10;
	sub.s32 	%r17257, %r21257, %r17256;
	mad.lo.s32 	%r21259, %r21259, 10, %r17257;
	add.s32 	%r17258, %r21257, 9;
	setp.gt.u32 	%p2938, %r17258, 18;
	mov.u32 	%r21257, %r1758;
	@%p2938 bra 	$L__BB2_831;
$L__BB2_832:
	setp.eq.s32 	%p2939, %r1749, 0;
	@%p2939 bra 	$L__BB2_837;
	mov.b32 	%r21260, 0;
$L__BB2_834:
	mul.hi.s32 	%r17260, %r21256, 1717986919;
	shr.u32 	%r17261, %r17260, 31;
	shr.s32 	%r17262, %r17260, 2;
	add.s32 	%r17263, %r17262, %r17261;
	mul.lo.s32 	%r17264, %r17263, 10;
	sub.s32 	%r1763, %r21256, %r17264;
	mul.hi.s32 	%r17265, %r21259, 1717986919;
	shr.u32 	%r17266, %r17265, 31;
	shr.s32 	%r17267, %r17265, 2;
	add.s32 	%r17268, %r17267, %r17266;
	mul.lo.s32 	%r17269, %r17268, 10;
	sub.s32 	%r1764, %r21259, %r17269;
	setp.eq.s32 	%p2940, %r1763, %r1764;
	@%p2940 bra 	$L__BB2_836;
	setp.gt.s32 	%p2941, %r1763, %r1764;
	selp.b32 	%r1765, %r20559, %r20560, %p2941;
	selp.b32 	%r20560, %r20560, %r20559, %p2941;
	mov.u32 	%r20559, %r1765;
	bra.uni 	$L__BB2_837;
$L__BB2_836:
	add.s32 	%r21260, %r21260, 1;
	setp.ne.s32 	%p2942, %r21260, %r1749;
	mov.u32 	%r21256, %r17263;
	mov.u32 	%r21259, %r17268;
	@%p2942 bra 	$L__BB2_834;
$L__BB2_837:
	max.s32 	%r17277, %r20570, %r20571;
	cvt.rn.f32.s32 	%f5636, %r17277;
	setp.lt.s32 	%p2943, %r17277, 1;
	mul.f32 	%f5637, %f5636, 0f4B000000;
	selp.f32 	%f5638, %f5637, %f5636, %p2943;
	selp.f32 	%f5639, 0fC1B80000, 0f00000000, %p2943;
	mov.b32 	%r17278, %f5638;
	add.s32 	%r17279, %r17278, -1059760811;
	and.b32  	%r17280, %r17279, -8388608;
	sub.s32 	%r17281, %r17278, %r17280;
	mov.b32 	%f5640, %r17281;
	cvt.rn.f32.s32 	%f5641, %r17280;
	fma.rn.f32 	%f5642, %f5641, 0f34000000, %f5639;
	add.f32 	%f5643, %f5640, 0fBF800000;
	fma.rn.f32 	%f5644, %f5643, 0fBE055027, 0f3E1039F6;
	fma.rn.f32 	%f5645, %f5644, %f5643, 0fBDF8CDCC;
	fma.rn.f32 	%f5646, %f5645, %f5643, 0f3E0F2955;
	fma.rn.f32 	%f5647, %f5646, %f5643, 0fBE2AD8B9;
	fma.rn.f32 	%f5648, %f5647, %f5643, 0f3E4CED0B;
	fma.rn.f32 	%f5649, %f5648, %f5643, 0fBE7FFF22;
	fma.rn.f32 	%f5650, %f5649, %f5643, 0f3EAAAA78;
	fma.rn.f32 	%f5651, %f5650, %f5643, 0fBF000000;
	mul.f32 	%f5652, %f5643, %f5651;
	fma.rn.f32 	%f5653, %f5652, %f5643, %f5643;
	fma.rn.f32 	%f5654, %f5642, 0f3F317218, %f5653;
	setp.gt.u32 	%p2944, %r17278, 2139095039;
	fma.rn.f32 	%f5655, %f5638, 0f7F800000, 0f7F800000;
	selp.f32 	%f5656, %f5655, %f5654, %p2944;
	setp.eq.f32 	%p2945, %f5638, 0f00000000;
	fma.rn.f32 	%f5657, %f5656, 0f3EDE5BD9, 0f3F800000;
	selp.f32 	%f5658, 0fFF800000, %f5657, %p2945;
	cvt.rzi.u32.f32 	%r1772, %f5658;
	setp.eq.s32 	%p2946, %r20570, 0;
	mov.b32 	%r21267, 0;
	@%p2946 bra 	$L__BB2_840;
	mov.b32 	%r21267, 0;
	mov.u32 	%r21265, %r20570;
$L__BB2_839:
	mul.hi.s32 	%r17283, %r21265, 1717986919;
	shr.u32 	%r17284, %r17283, 31;
	shr.s32 	%r17285, %r17283, 2;
	add.s32 	%r1776, %r17285, %r17284;
	mul.lo.s32 	%r17286, %r1776, 10;
	sub.s32 	%r17287, %r21265, %r17286;
	mad.lo.s32 	%r21267, %r21267, 10, %r17287;
	add.s32 	%r17288, %r21265, 9;
	setp.gt.u32 	%p2947, %r17288, 18;
	mov.u32 	%r21265, %r1776;
	@%p2947 bra 	$L__BB2_839;
$L__BB2_840:
	setp.eq.s32 	%p2948, %r20571, 0;
	mov.b32 	%r21270, 0;
	@%p2948 bra 	$L__BB2_843;
	mov.b32 	%r21270, 0;
	mov.u32 	%r21268, %r20571;
$L__BB2_842:
	mul.hi.s32 	%r17291, %r21268, 1717986919;
	shr.u32 	%r17292, %r17291, 31;
	shr.s32 	%r17293, %r17291, 2;
	add.s32 	%r1781, %r17293, %r17292;
	mul.lo.s32 	%r17294, %r1781, 10;
	sub.s32 	%r17295, %r21268, %r17294;
	mad.lo.s32 	%r21270, %r21270, 10, %r17295;
	add.s32 	%r17296, %r21268, 9;
	setp.gt.u32 	%p2949, %r17296, 18;
	mov.u32 	%r21268, %r1781;
	@%p2949 bra 	$L__BB2_842;
$L__BB2_843:
	setp.eq.s32 	%p2950, %r1772, 0;
	@%p2950 bra 	$L__BB2_848;
	mov.b32 	%r21271, 0;
$L__BB2_845:
	mul.hi.s32 	%r17298, %r21267, 1717986919;
	shr.u32 	%r17299, %r17298, 31;
	shr.s32 	%r17300, %r17298, 2;
	add.s32 	%r17301, %r17300, %r17299;
	mul.lo.s32 	%r17302, %r17301, 10;
	sub.s32 	%r1786, %r21267, %r17302;
	mul.hi.s32 	%r17303, %r21270, 1717986919;
	shr.u32 	%r17304, %r17303, 31;
	shr.s32 	%r17305, %r17303, 2;
	add.s32 	%r17306, %r17305, %r17304;
	mul.lo.s32 	%r17307, %r17306, 10;
	sub.s32 	%r1787, %r21270, %r17307;
	setp.eq.s32 	%p2951, %r1786, %r1787;
	@%p2951 bra 	$L__BB2_847;
	setp.gt.s32 	%p2952, %r1786, %r1787;
	selp.b32 	%r1788, %r20570, %r20571, %p2952;
	selp.b32 	%r20571, %r20571, %r20570, %p2952;
	mov.u32 	%r20570, %r1788;
	bra.uni 	$L__BB2_848;
$L__BB2_847:
	add.s32 	%r21271, %r21271, 1;
	setp.ne.s32 	%p2953, %r21271, %r1772;
	mov.u32 	%r21267, %r17301;
	mov.u32 	%r21270, %r17306;
	@%p2953 bra 	$L__BB2_845;
$L__BB2_848:
	max.s32 	%r17315, %r20581, %r20582;
	cvt.rn.f32.s32 	%f5659, %r17315;
	setp.lt.s32 	%p2954, %r17315, 1;
	mul.f32 	%f5660, %f5659, 0f4B000000;
	selp.f32 	%f5661, %f5660, %f5659, %p2954;
	selp.f32 	%f5662, 0fC1B80000, 0f00000000, %p2954;
	mov.b32 	%r17316, %f5661;
	add.s32 	%r17317, %r17316, -1059760811;
	and.b32  	%r17318, %r17317, -8388608;
	sub.s32 	%r17319, %r17316, %r17318;
	mov.b32 	%f5663, %r17319;
	cvt.rn.f32.s32 	%f5664, %r17318;
	fma.rn.f32 	%f5665, %f5664, 0f34000000, %f5662;
	add.f32 	%f5666, %f5663, 0fBF800000;
	fma.rn.f32 	%f5667, %f5666, 0fBE055027, 0f3E1039F6;
	fma.rn.f32 	%f5668, %f5667, %f5666, 0fBDF8CDCC;
	fma.rn.f32 	%f5669, %f5668, %f5666, 0f3E0F2955;
	fma.rn.f32 	%f5670, %f5669, %f5666, 0fBE2AD8B9;
	fma.rn.f32 	%f5671, %f5670, %f5666, 0f3E4CED0B;
	fma.rn.f32 	%f5672, %f5671, %f5666, 0fBE7FFF22;
	fma.rn.f32 	%f5673, %f5672, %f5666, 0f3EAAAA78;
	fma.rn.f32 	%f5674, %f5673, %f5666, 0fBF000000;
	mul.f32 	%f5675, %f5666, %f5674;
	fma.rn.f32 	%f5676, %f5675, %f5666, %f5666;
	fma.rn.f32 	%f5677, %f5665, 0f3F317218, %f5676;
	setp.gt.u32 	%p2955, %r17316, 2139095039;
	fma.rn.f32 	%f5678, %f5661, 0f7F800000, 0f7F800000;
	selp.f32 	%f5679, %f5678, %f5677, %p2955;
	setp.eq.f32 	%p2956, %f5661, 0f00000000;
	fma.rn.f32 	%f5680, %f5679, 0f3EDE5BD9, 0f3F800000;
	selp.f32 	%f5681, 0fFF800000, %f5680, %p2956;
	cvt.rzi.u32.f32 	%r1795, %f5681;
	setp.eq.s32 	%p2957, %r20581, 0;
	mov.b32 	%r21278, 0;
	@%p2957 bra 	$L__BB2_851;
	mov.b32 	%r21278, 0;
	mov.u32 	%r21276, %r20581;
$L__BB2_850:
	mul.hi.s32 	%r17321, %r21276, 1717986919;
	shr.u32 	%r17322, %r17321, 31;
	shr.s32 	%r17323, %r17321, 2;
	add.s32 	%r1799, %r17323, %r17322;
	mul.lo.s32 	%r17324, %r1799, 10;
	sub.s32 	%r17325, %r21276, %r17324;
	mad.lo.s32 	%r21278, %r21278, 10, %r17325;
	add.s32 	%r17326, %r21276, 9;
	setp.gt.u32 	%p2958, %r17326, 18;
	mov.u32 	%r21276, %r1799;
	@%p2958 bra 	$L__BB2_850;
$L__BB2_851:
	setp.eq.s32 	%p2959, %r20582, 0;
	mov.b32 	%r21281, 0;
	@%p2959 bra 	$L__BB2_854;
	mov.b32 	%r21281, 0;
	mov.u32 	%r21279, %r20582;
$L__BB2_853:
	mul.hi.s32 	%r17329, %r21279, 1717986919;
	shr.u32 	%r17330, %r17329, 31;
	shr.s32 	%r17331, %r17329, 2;
	add.s32 	%r1804, %r17331, %r17330;
	mul.lo.s32 	%r17332, %r1804, 10;
	sub.s32 	%r17333, %r21279, %r17332;
	mad.lo.s32 	%r21281, %r21281, 10, %r17333;
	add.s32 	%r17334, %r21279, 9;
	setp.gt.u32 	%p2960, %r17334, 18;
	mov.u32 	%r21279, %r1804;
	@%p2960 bra 	$L__BB2_853;
$L__BB2_854:
	setp.eq.s32 	%p2961, %r1795, 0;
	@%p2961 bra 	$L__BB2_859;
	mov.b32 	%r21282, 0;
$L__BB2_856:
	mul.hi.s32 	%r17336, %r21278, 1717986919;
	shr.u32 	%r17337, %r17336, 31;
	shr.s32 	%r17338, %r17336, 2;
	add.s32 	%r17339, %r17338, %r17337;
	mul.lo.s32 	%r17340, %r17339, 10;
	sub.s32 	%r1809, %r21278, %r17340;
	mul.hi.s32 	%r17341, %r21281, 1717986919;
	shr.u32 	%r17342, %r17341, 31;
	shr.s32 	%r17343, %r17341, 2;
	add.s32 	%r17344, %r17343, %r17342;
	mul.lo.s32 	%r17345, %r17344, 10;
	sub.s32 	%r1810, %r21281, %r17345;
	setp.eq.s32 	%p2962, %r1809, %r1810;
	@%p2962 bra 	$L__BB2_858;
	setp.gt.s32 	%p2963, %r1809, %r1810;
	selp.b32 	%r1811, %r20581, %r20582, %p2963;
	selp.b32 	%r20582, %r20582, %r20581, %p2963;
	mov.u32 	%r20581, %r1811;
	bra.uni 	$L__BB2_859;
$L__BB2_858:
	add.s32 	%r21282, %r21282, 1;
	setp.ne.s32 	%p2964, %r21282, %r1795;
	mov.u32 	%r21278, %r17339;
	mov.u32 	%r21281, %r17344;
	@%p2964 bra 	$L__BB2_856;
$L__BB2_859:
	max.s32 	%r17353, %r20592, %r20593;
	cvt.rn.f32.s32 	%f5682, %r17353;
	setp.lt.s32 	%p2965, %r17353, 1;
	mul.f32 	%f5683, %f5682, 0f4B000000;
	selp.f32 	%f5684, %f5683, %f5682, %p2965;
	selp.f32 	%f5685, 0fC1B80000, 0f00000000, %p2965;
	mov.b32 	%r17354, %f5684;
	add.s32 	%r17355, %r17354, -1059760811;
	and.b32  	%r17356, %r17355, -8388608;
	sub.s32 	%r17357, %r17354, %r17356;
	mov.b32 	%f5686, %r17357;
	cvt.rn.f32.s32 	%f5687, %r17356;
	fma.rn.f32 	%f5688, %f5687, 0f34000000, %f5685;
	add.f32 	%f5689, %f5686, 0fBF800000;
	fma.rn.f32 	%f5690, %f5689, 0fBE055027, 0f3E1039F6;
	fma.rn.f32 	%f5691, %f5690, %f5689, 0fBDF8CDCC;
	fma.rn.f32 	%f5692, %f5691, %f5689, 0f3E0F2955;
	fma.rn.f32 	%f5693, %f5692, %f5689, 0fBE2AD8B9;
	fma.rn.f32 	%f5694, %f5693, %f5689, 0f3E4CED0B;
	fma.rn.f32 	%f5695, %f5694, %f5689, 0fBE7FFF22;
	fma.rn.f32 	%f5696, %f5695, %f5689, 0f3EAAAA78;
	fma.rn.f32 	%f5697, %f5696, %f5689, 0fBF000000;
	mul.f32 	%f5698, %f5689, %f5697;
	fma.rn.f32 	%f5699, %f5698, %f5689, %f5689;
	fma.rn.f32 	%f5700, %f5688, 0f3F317218, %f5699;
	setp.gt.u32 	%p2966, %r17354, 2139095039;
	fma.rn.f32 	%f5701, %f5684, 0f7F800000, 0f7F800000;
	selp.f32 	%f5702, %f5701, %f5700, %p2966;
	setp.eq.f32 	%p2967, %f5684, 0f00000000;
	fma.rn.f32 	%f5703, %f5702, 0f3EDE5BD9, 0f3F800000;
	selp.f32 	%f5704, 0fFF800000, %f5703, %p2967;
	cvt.rzi.u32.f32 	%r1818, %f5704;
	setp.eq.s32 	%p2968, %r20592, 0;
	mov.b32 	%r21289, 0;
	@%p2968 bra 	$L__BB2_862;
	mov.b32 	%r21289, 0;
	mov.u32 	%r21287, %r20592;
$L__BB2_861:
	mul.hi.s32 	%r17359, %r21287, 1717986919;
	shr.u32 	%r17360, %r17359, 31;
	shr.s32 	%r17361, %r17359, 2;
	add.s32 	%r1822, %r17361, %r17360;
	mul.lo.s32 	%r17362, %r1822, 10;
	sub.s32 	%r17363, %r21287, %r17362;
	mad.lo.s32 	%r21289, %r21289, 10, %r17363;
	add.s32 	%r17364, %r21287, 9;
	setp.gt.u32 	%p2969, %r17364, 18;
	mov.u32 	%r21287, %r1822;
	@%p2969 bra 	$L__BB2_861;
$L__BB2_862:
	setp.eq.s32 	%p2970, %r20593, 0;
	mov.b32 	%r21292, 0;
	@%p2970 bra 	$L__BB2_865;
	mov.b32 	%r21292, 0;
	mov.u32 	%r21290, %r20593;
$L__BB2_864:
	mul.hi.s32 	%r17367, %r21290, 1717986919;
	shr.u32 	%r17368, %r17367, 31;
	shr.s32 	%r17369, %r17367, 2;
	add.s32 	%r1827, %r17369, %r17368;
	mul.lo.s32 	%r17370, %r1827, 10;
	sub.s32 	%r17371, %r21290, %r17370;
	mad.lo.s32 	%r21292, %r21292, 10, %r17371;
	add.s32 	%r17372, %r21290, 9;
	setp.gt.u32 	%p2971, %r17372, 18;
	mov.u32 	%r21290, %r1827;
	@%p2971 bra 	$L__BB2_864;
$L__BB2_865:
	setp.eq.s32 	%p2972, %r1818, 0;
	@%p2972 bra 	$L__BB2_870;
	mov.b32 	%r21293, 0;
$L__BB2_867:
	mul.hi.s32 	%r17374, %r21289, 1717986919;
	shr.u32 	%r17375, %r17374, 31;
	shr.s32 	%r17376, %r17374, 2;
	add.s32 	%r17377, %r17376, %r17375;
	mul.lo.s32 	%r17378, %r17377, 10;
	sub.s32 	%r1832, %r21289, %r17378;
	mul.hi.s32 	%r17379, %r21292, 1717986919;
	shr.u32 	%r17380, %r17379, 31;
	shr.s32 	%r17381, %r17379, 2;
	add.s32 	%r17382, %r17381, %r17380;
	mul.lo.s32 	%r17383, %r17382, 10;
	sub.s32 	%r1833, %r21292, %r17383;
	setp.eq.s32 	%p2973, %r1832, %r1833;
	@%p2973 bra 	$L__BB2_869;
	setp.gt.s32 	%p2974, %r1832, %r1833;
	selp.b32 	%r1834, %r20592, %r20593, %p2974;
	selp.b32 	%r20593, %r20593, %r20592, %p2974;
	mov.u32 	%r20592, %r1834;
	bra.uni 	$L__BB2_870;
$L__BB2_869:
	add.s32 	%r21293, %r21293, 1;
	setp.ne.s32 	%p2975, %r21293, %r1818;
	mov.u32 	%r21289, %r17377;
	mov.u32 	%r21292, %r17382;
	@%p2975 bra 	$L__BB2_867;
$L__BB2_870:
	max.s32 	%r17391, %r20779, %r20604;
	cvt.rn.f32.s32 	%f5705, %r17391;
	setp.lt.s32 	%p2976, %r17391, 1;
	mul.f32 	%f5706, %f5705, 0f4B000000;
	selp.f32 	%f5707, %f5706, %f5705, %p2976;
	selp.f32 	%f5708, 0fC1B80000, 0f00000000, %p2976;
	mov.b32 	%r17392, %f5707;
	add.s32 	%r17393, %r17392, -1059760811;
	and.b32  	%r17394, %r17393, -8388608;
	sub.s32 	%r17395, %r17392, %r17394;
	mov.b32 	%f5709, %r17395;
	cvt.rn.f32.s32 	%f5710, %r17394;
	fma.rn.f32 	%f5711, %f5710, 0f34000000, %f5708;
	add.f32 	%f5712, %f5709, 0fBF800000;
	fma.rn.f32 	%f5713, %f5712, 0fBE055027, 0f3E1039F6;
	fma.rn.f32 	%f5714, %f5713, %f5712, 0fBDF8CDCC;
	fma.rn.f32 	%f5715, %f5714, %f5712, 0f3E0F2955;
	fma.rn.f32 	%f5716, %f5715, %f5712, 0fBE2AD8B9;
	fma.rn.f32 	%f5717, %f5716, %f5712, 0f3E4CED0B;
	fma.rn.f32 	%f5718, %f5717, %f5712, 0fBE7FFF22;
	fma.rn.f32 	%f5719, %f5718, %f5712, 0f3EAAAA78;
	fma.rn.f32 	%f5720, %f5719, %f5712, 0fBF000000;
	mul.f32 	%f5721, %f5712, %f5720;
	fma.rn.f32 	%f5722, %f5721, %f5712, %f5712;
	fma.rn.f32 	%f5723, %f5711, 0f3F317218, %f5722;
	setp.gt.u32 	%p2977, %r17392, 2139095039;
	fma.rn.f32 	%f5724, %f5707, 0f7F800000, 0f7F800000;
	selp.f32 	%f5725, %f5724, %f5723, %p2977;
	setp.eq.f32 	%p2978, %f5707, 0f00000000;
	fma.rn.f32 	%f5726, %f5725, 0f3EDE5BD9, 0f3F800000;
	selp.f32 	%f5727, 0fFF800000, %f5726, %p2978;
	cvt.rzi.u32.f32 	%r1841, %f5727;
	setp.eq.s32 	%p2979, %r20779, 0;
	mov.b32 	%r21300, 0;
	@%p2979 bra 	$L__BB2_873;
	mov.b32 	%r21300, 0;
	mov.u32 	%r21298, %r20779;
$L__BB2_872:
	mul.hi.s32 	%r17397, %r21298, 1717986919;
	shr.u32 	%r17398, %r17397, 31;
	shr.s32 	%r17399, %r17397, 2;
	add.s32 	%r1845, %r17399, %r17398;
	mul.lo.s32 	%r17400, %r1845, 10;
	sub.s32 	%r17401, %r21298, %r17400;
	mad.lo.s32 	%r21300, %r21300, 10, %r17401;
	add.s32 	%r17402, %r21298, 9;
	setp.gt.u32 	%p2980, %r17402, 18;
	mov.u32 	%r21298, %r1845;
	@%p2980 bra 	$L__BB2_872;
$L__BB2_873:
	setp.eq.s32 	%p2981, %r20604, 0;
	mov.b32 	%r21303, 0;
	@%p2981 bra 	$L__BB2_876;
	mov.b32 	%r21303, 0;
	mov.u32 	%r21301, %r20604;
$L__BB2_875:
	mul.hi.s32 	%r17405, %r21301, 1717986919;
	shr.u32 	%r17406, %r17405, 31;
	shr.s32 	%r17407, %r17405, 2;
	add.s32 	%r1850, %r17407, %r17406;
	mul.lo.s32 	%r17408, %r1850, 10;
	sub.s32 	%r17409, %r21301, %r17408;
	mad.lo.s32 	%r21303, %r21303, 10, %r17409;
	add.s32 	%r17410, %r21301, 9;
	setp.gt.u32 	%p2982, %r17410, 18;
	mov.u32 	%r21301, %r1850;
	@%p2982 bra 	$L__BB2_875;
$L__BB2_876:
	setp.eq.s32 	%p2983, %r1841, 0;
	@%p2983 bra 	$L__BB2_881;
	mov.b32 	%r21304, 0;
$L__BB2_878:
	mul.hi.s32 	%r17412, %r21300, 1717986919;
	shr.u32 	%r17413, %r17412, 31;
	shr.s32 	%r17414, %r17412, 2;
	add.s32 	%r17415, %r17414, %r17413;
	mul.lo.s32 	%r17416, %r17415, 10;
	sub.s32 	%r1855, %r21300, %r17416;
	mul.hi.s32 	%r17417, %r21303, 1717986919;
	shr.u32 	%r17418, %r17417, 31;
	shr.s32 	%r17419, %r17417, 2;
	add.s32 	%r17420, %r17419, %r17418;
	mul.lo.s32 	%r17421, %r17420, 10;
	sub.s32 	%r1856, %r21303, %r17421;
	setp.eq.s32 	%p2984, %r1855, %r1856;
	@%p2984 bra 	$L__BB2_880;
	setp.gt.s32 	%p2985, %r1855, %r1856;
	selp.b32 	%r1857, %r20779, %r20604, %p2985;
	selp.b32 	%r20604, %r20604, %r20779, %p2985;
	mov.u32 	%r20779, %r1857;
	bra.uni 	$L__BB2_881;
$L__BB2_880:
	add.s32 	%r21304, %r21304, 1;
	setp.ne.s32 	%p2986, %r21304, %r1841;
	mov.u32 	%r21300, %r17415;
	mov.u32 	%r21303, %r17420;
	@%p2986 bra 	$L__BB2_878;
$L__BB2_881:
	max.s32 	%r17429, %r20527, %r20615;
	cvt.rn.f32.s32 	%f5728, %r17429;
	setp.lt.s32 	%p2987, %r17429, 1;
	mul.f32 	%f5729, %f5728, 0f4B000000;
	selp.f32 	%f5730, %f5729, %f5728, %p2987;
	selp.f32 	%f5731, 0fC1B80000, 0f00000000, %p2987;
	mov.b32 	%r17430, %f5730;
	add.s32 	%r17431, %r17430, -1059760811;
	and.b32  	%r17432, %r17431, -8388608;
	sub.s32 	%r17433, %r17430, %r17432;
	mov.b32 	%f5732, %r17433;
	cvt.rn.f32.s32 	%f5733, %r17432;
	fma.rn.f32 	%f5734, %f5733, 0f34000000, %f5731;
	add.f32 	%f5735, %f5732, 0fBF800000;
	fma.rn.f32 	%f5736, %f5735, 0fBE055027, 0f3E1039F6;
	fma.rn.f32 	%f5737, %f5736, %f5735, 0fBDF8CDCC;
	fma.rn.f32 	%f5738, %f5737, %f5735, 0f3E0F2955;
	fma.rn.f32 	%f5739, %f5738, %f5735, 0fBE2AD8B9;
	fma.rn.f32 	%f5740, %f5739, %f5735, 0f3E4CED0B;
	fma.rn.f32 	%f5741, %f5740, %f5735, 0fBE7FFF22;
	fma.rn.f32 	%f5742, %f5741, %f5735, 0f3EAAAA78;
	fma.rn.f32 	%f5743, %f5742, %f5735, 0fBF000000;
	mul.f32 	%f5744, %f5735, %f5743;
	fma.rn.f32 	%f5745, %f5744, %f5735, %f5735;
	fma.rn.f32 	%f5746, %f5734, 0f3F317218, %f5745;
	setp.gt.u32 	%p2988, %r17430, 2139095039;
	fma.rn.f32 	%f5747, %f5730, 0f7F800000, 0f7F800000;
	selp.f32 	%f5748, %f5747, %f5746, %p2988;
	setp.eq.f32 	%p2989, %f5730, 0f00000000;
	fma.rn.f32 	%f5749, %f5748, 0f3EDE5BD9, 0f3F800000;
	selp.f32 	%f5750, 0fFF800000, %f5749, %p2989;
	cvt.rzi.u32.f32 	%r1864, %f5750;
	setp.eq.s32 	%p2990, %r20527, 0;
	mov.b32 	%r21311, 0;
	@%p2990 bra 	$L__BB2_884;
	mov.b32 	%r21311, 0;
	mov.u32 	%r21309, %r20527;
$L__BB2_883:
	mul.hi.s32 	%r17435, %r21309, 1717986919;
	shr.u32 	%r17436, %r17435, 31;
	shr.s32 	%r17437, %r17435, 2;
	add.s32 	%r1868, %r17437, %r17436;
	mul.lo.s32 	%r17438, %r1868, 10;
	sub.s32 	%r17439, %r21309, %r17438;
	mad.lo.s32 	%r21311, %r21311, 10, %r17439;
	add.s32 	%r17440, %r21309, 9;
	setp.gt.u32 	%p2991, %r17440, 18;
	mov.u32 	%r21309, %r1868;
	@%p2991 bra 	$L__BB2_883;
$L__BB2_884:
	setp.eq.s32 	%p2992, %r20615, 0;
	mov.b32 	%r21314, 0;
	@%p2992 bra 	$L__BB2_887;
	mov.b32 	%r21314, 0;
	mov.u32 	%r21312, %r20615;
$L__BB2_886:
	mul.hi.s32 	%r17443, %r21312, 1717986919;
	shr.u32 	%r17444, %r17443, 31;
	shr.s32 	%r17445, %r17443, 2;
	add.s32 	%r1873, %r17445, %r17444;
	mul.lo.s32 	%r17446, %r1873, 10;
	sub.s32 	%r17447, %r21312, %r17446;
	mad.lo.s32 	%r21314, %r21314, 10, %r17447;
	add.s32 	%r17448, %r21312, 9;
	setp.gt.u32 	%p2993, %r17448, 18;
	mov.u32 	%r21312, %r1873;
	@%p2993 bra 	$L__BB2_886;
$L__BB2_887:
	setp.eq.s32 	%p2994, %r1864, 0;
	@%p2994 bra 	$L__BB2_892;
	mov.b32 	%r21315, 0;
$L__BB2_889:
	mul.hi.s32 	%r17450, %r21311, 1717986919;
	shr.u32 	%r17451, %r17450, 31;
	shr.s32 	%r17452, %r17450, 2;
	add.s32 	%r17453, %r17452, %r17451;
	mul.lo.s32 	%r17454, %r17453, 10;
	sub.s32 	%r1878, %r21311, %r17454;
	mul.hi.s32 	%r17455, %r21314, 1717986919;
	shr.u32 	%r17456, %r17455, 31;
	shr.s32 	%r17457, %r17455, 2;
	add.s32 	%r17458, %r17457, %r17456;
	mul.lo.s32 	%r17459, %r17458, 10;
	sub.s32 	%r1879, %r21314, %r17459;
	setp.eq.s32 	%p2995, %r1878, %r1879;
	@%p2995 bra 	$L__BB2_891;
	setp.gt.s32 	%p2996, %r1878, %r1879;
	selp.b32 	%r1880, %r20527, %r20615, %p2996;
	selp.b32 	%r20615, %r20615, %r20527, %p2996;
	mov.u32 	%r20527, %r1880;
	bra.uni 	$L__BB2_892;
$L__BB2_891:
	add.s32 	%r21315, %r21315, 1;
	setp.ne.s32 	%p2997, %r21315, %r1864;
	mov.u32 	%r21311, %r17453;
	mov.u32 	%r21314, %r17458;
	@%p2997 bra 	$L__BB2_889;
$L__BB2_892:
	max.s32 	%r17467, %r20538, %r20526;
	cvt.rn.f32.s32 	%f5751, %r17467;
	setp.lt.s32 	%p2998, %r17467, 1;
	mul.f32 	%f5752, %f5751, 0f4B000000;
	selp.f32 	%f5753, %f5752, %f5751, %p2998;
	selp.f32 	%f5754, 0fC1B80000, 0f00000000, %p2998;
	mov.b32 	%r17468, %f5753;
	add.s32 	%r17469, %r17468, -1059760811;
	and.b32  	%r17470, %r17469, -8388608;
	sub.s32 	%r17471, %r17468, %r17470;
	mov.b32 	%f5755, %r17471;
	cvt.rn.f32.s32 	%f5756, %r17470;
	fma.rn.f32 	%f5757, %f5756, 0f34000000, %f5754;
	add.f32 	%f5758, %f5755, 0fBF800000;
	fma.rn.f32 	%f5759, %f5758, 0fBE055027, 0f3E1039F6;
	fma.rn.f32 	%f5760, %f5759, %f5758, 0fBDF8CDCC;
	fma.rn.f32 	%f5761, %f5760, %f5758, 0f3E0F2955;
	fma.rn.f32 	%f5762, %f5761, %f5758, 0fBE2AD8B9;
	fma.rn.f32 	%f5763, %f5762, %f5758, 0f3E4CED0B;
	fma.rn.f32 	%f5764, %f5763, %f5758, 0fBE7FFF22;
	fma.rn.f32 	%f5765, %f5764, %f5758, 0f3EAAAA78;
	fma.rn.f32 	%f5766, %f5765, %f5758, 0fBF000000;
	mul.f32 	%f5767, %f5758, %f5766;
	fma.rn.f32 	%f5768, %f5767, %f5758, %f5758;
	fma.rn.f32 	%f5769, %f5757, 0f3F317218, %f5768;
	setp.gt.u32 	%p2999, %r17468, 2139095039;
	fma.rn.f32 	%f5770, %f5753, 0f7F800000, 0f7F800000;
	selp.f32 	%f5771, %f5770, %f5769, %p2999;
	setp.eq.f32 	%p3000, %f5753, 0f00000000;
	fma.rn.f32 	%f5772, %f5771, 0f3EDE5BD9, 0f3F800000;
	selp.f32 	%f5773, 0fFF800000, %f5772, %p3000;
	cvt.rzi.u32.f32 	%r1887, %f5773;
	setp.eq.s32 	%p3001, %r20538, 0;
	mov.b32 	%r21322, 0;
	@%p3001 bra 	$L__BB2_895;
	mov.b32 	%r21322, 0;
	mov.u32 	%r21320, %r20538;
$L__BB2_894:
	mul.hi.s32 	%r17473, %r21320, 1717986919;
	shr.u32 	%r17474, %r17473, 31;
	shr.s32 	%r17475, %r17473, 2;
	add.s32 	%r1891, %r17475, %r17474;
	mul.lo.s32 	%r17476, %r1891, 10;
	sub.s32 	%r17477, %r21320, %r17476;
	mad.lo.s32 	%r21322, %r21322, 10, %r17477;
	add.s32 	%r17478, %r21320, 9;
	setp.gt.u32 	%p3002, %r17478, 18;
	mov.u32 	%r21320, %r1891;
	@%p3002 bra 	$L__BB2_894;
$L__BB2_895:
	setp.eq.s32 	%p3003, %r20526, 0;
	mov.b32 	%r21325, 0;
	@%p3003 bra 	$L__BB2_898;
	mov.b32 	%r21325, 0;
	mov.u32 	%r21323, %r20526;
$L__BB2_897:
	mul.hi.s32 	%r17481, %r21323, 1717986919;
	shr.u32 	%r17482, %r17481, 31;
	shr.s32 	%r17483, %r17481, 2;
	add.s32 	%r1896, %r17483, %r17482;
	mul.lo.s32 	%r17484, %r1896, 10;
	sub.s32 	%r17485, %r21323, %r17484;
	mad.lo.s32 	%r21325, %r21325, 10, %r17485;
	add.s32 	%r17486, %r21323, 9;
	setp.gt.u32 	%p3004, %r17486, 18;
	mov.u32 	%r21323, %r1896;
	@%p3004 bra 	$L__BB2_897;
$L__BB2_898:
	setp.eq.s32 	%p3005, %r1887, 0;
	@%p3005 bra 	$L__BB2_903;
	mov.b32 	%r21326, 0;
$L__BB2_900:
	mul.hi.s32 	%r17488, %r21322, 1717986919;
	shr.u32 	%r17489, %r17488, 31;
	shr.s32 	%r17490, %r17488, 2;
	add.s32 	%r17491, %r17490, %r17489;
	mul.lo.s32 	%r17492, %r17491, 10;
	sub.s32 	%r1901, %r21322, %r17492;
	mul.hi.s32 	%r17493, %r21325, 1717986919;
	shr.u32 	%r17494, %r17493, 31;
	shr.s32 	%r17495, %r17493, 2;
	add.s32 	%r17496, %r17495, %r17494;
	mul.lo.s32 	%r17497, %r17496, 10;
	sub.s32 	%r1902, %r21325, %r17497;
	setp.eq.s32 	%p3006, %r1901, %r1902;
	@%p3006 bra 	$L__BB2_902;
	setp.gt.s32 	%p3007, %r1901, %r1902;
	selp.b32 	%r1903, %r20538, %r20526, %p3007;
	selp.b32 	%r20526, %r20526, %r20538, %p3007;
	mov.u32 	%r20538, %r1903;
	bra.uni 	$L__BB2_903;
$L__BB2_902:
	add.s32 	%r21326, %r21326, 1;
	setp.ne.s32 	%p3008, %r21326, %r1887;
	mov.u32 	%r21322, %r17491;
	mov.u32 	%r21325, %r17496;
	@%p3008 bra 	$L__BB2_900;
$L__BB2_903:
	max.s32 	%r17505, %r20549, %r20537;
	cvt.rn.f32.s32 	%f5774, %r17505;
	setp.lt.s32 	%p3009, %r17505, 1;
	mul.f32 	%f5775, %f5774, 0f4B000000;
	selp.f32 	%f5776, %f5775, %f5774, %p3009;
	selp.f32 	%f5777, 0fC1B80000, 0f00000000, %p3009;
	mov.b32 	%r17506, %f5776;
	add.s32 	%r17507, %r17506, -1059760811;
	and.b32  	%r17508, %r17507, -8388608;
	sub.s32 	%r17509, %r17506, %r17508;
	mov.b32 	%f5778, %r17509;
	cvt.rn.f32.s32 	%f5779, %r17508;
	fma.rn.f32 	%f5780, %f5779, 0f34000000, %f5777;
	add.f32 	%f5781, %f5778, 0fBF800000;
	fma.rn.f32 	%f5782, %f5781, 0fBE055027, 0f3E1039F6;
	fma.rn.f32 	%f5783, %f5782, %f5781, 0fBDF8CDCC;
	fma.rn.f32 	%f5784, %f5783, %f5781, 0f3E0F2955;
	fma.rn.f32 	%f5785, %f5784, %f5781, 0fBE2AD8B9;
	fma.rn.f32 	%f5786, %f5785, %f5781, 0f3E4CED0B;
	fma.rn.f32 	%f5787, %f5786, %f5781, 0fBE7FFF22;
	fma.rn.f32 	%f5788, %f5787, %f5781, 0f3EAAAA78;
	fma.rn.f32 	%f5789, %f5788, %f5781, 0fBF000000;
	mul.f32 	%f5790, %f5781, %f5789;
	fma.rn.f32 	%f5791, %f5790, %f5781, %f5781;
	fma.rn.f32 	%f5792, %f5780, 0f3F317218, %f5791;
	setp.gt.u32 	%p3010, %r17506, 2139095039;
	fma.rn.f32 	%f5793, %f5776, 0f7F800000, 0f7F800000;
	selp.f32 	%f5794, %f5793, %f5792, %p3010;
	setp.eq.f32 	%p3011, %f5776, 0f00000000;
	fma.rn.f32 	%f5795, %f5794, 0f3EDE5BD9, 0f3F800000;
	selp.f32 	%f5796, 0fFF800000, %f5795, %p3011;
	cvt.rzi.u32.f32 	%r1910, %f5796;
	setp.eq.s32 	%p3012, %r20549, 0;
	mov.b32 	%r21333, 0;
	@%p3012 bra 	$L__BB2_906;
	mov.b32 	%r21333, 0;
	mov.u32 	%r21331, %r20549;
$L__BB2_905:
	mul.hi.s32 	%r17511, %r21331, 1717986919;
	shr.u32 	%r17512, %r17511, 31;
	shr.s32 	%r17513, %r17511, 2;
	add.s32 	%r1914, %r17513, %r17512;
	mul.lo.s32 	%r17514, %r1914, 10;
	sub.s32 	%r17515, %r21331, %r17514;
	mad.lo.s32 	%r21333, %r21333, 10, %r17515;
	add.s32 	%r17516, %r21331, 9;
	setp.gt.u32 	%p3013, %r17516, 18;
	mov.u32 	%r21331, %r1914;
	@%p3013 bra 	$L__BB2_905;
$L__BB2_906:
	setp.eq.s32 	%p3014, %r20537, 0;
	mov.b32 	%r21336, 0;
	@%p3014 bra 	$L__BB2_909;
	mov.b32 	%r21336, 0;
	mov.u32 	%r21334, %r20537;
$L__BB2_908:
	mul.hi.s32 	%r17519, %r21334, 1717986919;
	shr.u32 	%r17520, %r17519, 31;
	shr.s32 	%r17521, %r17519, 2;
	add.s32 	%r1919, %r17521, %r17520;
	mul.lo.s32 	%r17522, %r1919, 10;
	sub.s32 	%r17523, %r21334, %r17522;
	mad.lo.s32 	%r21336, %r21336, 10, %r17523;
	add.s32 	%r17524, %r21334, 9;
	setp.gt.u32 	%p3015, %r17524, 18;
	mov.u32 	%r21334, %r1919;
	@%p3015 bra 	$L__BB2_908;
$L__BB2_909:
	setp.eq.s32 	%p3016, %r1910, 0;
	@%p3016 bra 	$L__BB2_914;
	mov.b32 	%r21337, 0;
$L__BB2_911:
	mul.hi.s32 	%r17526, %r21333, 1717986919;
	shr.u32 	%r17527, %r17526, 31;
	shr.s32 	%r17528, %r17526, 2;
	add.s32 	%r17529, %r17528, %r17527;
	mul.lo.s32 	%r17530, %r17529, 10;
	sub.s32 	%r1924, %r21333, %r17530;
	mul.hi.s32 	%r17531, %r21336, 1717986919;
	shr.u32 	%r17532, %r17531, 31;
	shr.s32 	%r17533, %r17531, 2;
	add.s32 	%r17534, %r17533, %r17532;
	mul.lo.s32 	%r17535, %r17534, 10;
	sub.s32 	%r1925, %r21336, %r17535;
	setp.eq.s32 	%p3017, %r1924, %r1925;
	@%p3017 bra 	$L__BB2_913;
	setp.gt.s32 	%p3018, %r1924, %r1925;
	selp.b32 	%r1926, %r20549, %r20537, %p3018;
	selp.b32 	%r20537, %r20537, %r20549, %p3018;
	mov.u32 	%r20549, %r1926;
	bra.uni 	$L__BB2_914;
$L__BB2_913:
	add.s32 	%r21337, %r21337, 1;
	setp.ne.s32 	%p3019, %r21337, %r1910;
	mov.u32 	%r21333, %r17529;
	mov.u32 	%r21336, %r17534;
	@%p3019 bra 	$L__BB2_911;
$L__BB2_914:
	max.s32 	%r17543, %r20560, %r20548;
	cvt.rn.f32.s32 	%f5797, %r17543;
	setp.lt.s32 	%p3020, %r17543, 1;
	mul.f32 	%f5798, %f5797, 0f4B000000;
	selp.f32 	%f5799, %f5798, %f5797, %p3020;
	selp.f32 	%f5800, 0fC1B80000, 0f00000000, %p3020;
	mov.b32 	%r17544, %f5799;
	add.s32 	%r17545, %r17544, -1059760811;
	and.b32  	%r17546, %r17545, -8388608;
	sub.s32 	%r17547, %r17544, %r17546;
	mov.b32 	%f5801, %r17547;
	cvt.rn.f32.s32 	%f5802, %r17546;
	fma.rn.f32 	%f5803, %f5802, 0f34000000, %f5800;
	add.f32 	%f5804, %f5801, 0fBF800000;
	fma.rn.f32 	%f5805, %f5804, 0fBE055027, 0f3E1039F6;
	fma.rn.f32 	%f5806, %f5805, %f5804, 0fBDF8CDCC;
	fma.rn.f32 	%f5807, %f5806, %f5804, 0f3E0F2955;
	fma.rn.f32 	%f5808, %f5807, %f5804, 0fBE2AD8B9;
	fma.rn.f32 	%f5809, %f5808, %f5804, 0f3E4CED0B;
	fma.rn.f32 	%f5810, %f5809, %f5804, 0fBE7FFF22;
	fma.rn.f32 	%f5811, %f5810, %f5804, 0f3EAAAA78;
	fma.rn.f32 	%f5812, %f5811, %f5804, 0fBF000000;
	mul.f32 	%f5813, %f5804, %f5812;
	fma.rn.f32 	%f5814, %f5813, %f5804, %f5804;
	fma.rn.f32 	%f5815, %f5803, 0f3F317218, %f5814;
	setp.gt.u32 	%p3021, %r17544, 2139095039;
	fma.rn.f32 	%f5816, %f5799, 0f7F800000, 0f7F800000;
	selp.f32 	%f5817, %f5816, %f5815, %p3021;
	setp.eq.f32 	%p3022, %f5799, 0f00000000;
	fma.rn.f32 	%f5818, %f5817, 0f3EDE5BD9, 0f3F800000;
	selp.f32 	%f5819, 0fFF800000, %f5818, %p3022;
	cvt.rzi.u32.f32 	%r1933, %f5819;
	setp.eq.s32 	%p3023, %r20560, 0;
	mov.b32 	%r21344, 0;
	@%p3023 bra 	$L__BB2_917;
	mov.b32 	%r21344, 0;
	mov.u32 	%r21342, %r20560;
$L__BB2_916:
	mul.hi.s32 	%r17549, %r21342, 1717986919;
	shr.u32 	%r17550, %r17549, 31;
	shr.s32 	%r17551, %r17549, 2;
	add.s32 	%r1937, %r17551, %r17550;
	mul.lo.s32 	%r17552, %r1937, 10;
	sub.s32 	%r17553, %r21342, %r17552;
	mad.lo.s32 	%r21344, %r21344, 10, %r17553;
	add.s32 	%r17554, %r21342, 9;
	setp.gt.u32 	%p3024, %r17554, 18;
	mov.u32 	%r21342, %r1937;
	@%p3024 bra 	$L__BB2_916;
$L__BB2_917:
	setp.eq.s32 	%p3025, %r20548, 0;
	mov.b32 	%r21347, 0;
	@%p3025 bra 	$L__BB2_920;
	mov.b32 	%r21347, 0;
	mov.u32 	%r21345, %r20548;
$L__BB2_919:
	mul.hi.s32 	%r17557, %r21345, 1717986919;
	shr.u32 	%r17558, %r17557, 31;
	shr.s32 	%r17559, %r17557, 2;
	add.s32 	%r1942, %r17559, %r17558;
	mul.lo.s32 	%r17560, %r1942, 10;
	sub.s32 	%r17561, %r21345, %r17560;
	mad.lo.s32 	%r21347, %r21347, 10, %r17561;
	add.s32 	%r17562, %r21345, 9;
	setp.gt.u32 	%p3026, %r17562, 18;
	mov.u32 	%r21345, %r1942;
	@%p3026 bra 	$L__BB2_919;
$L__BB2_920:
	setp.eq.s32 	%p3027, %r1933, 0;
	@%p3027 bra 	$L__BB2_925;
	mov.b32 	%r21348, 0;
$L__BB2_922:
	mul.hi.s32 	%r17564, %r21344, 1717986919;
	shr.u32 	%r17565, %r17564, 31;
	shr.s32 	%r17566, %r17564, 2;
	add.s32 	%r17567, %r17566, %r17565;
	mul.lo.s32 	%r17568, %r17567, 10;
	sub.s32 	%r1947, %r21344, %r17568;
	mul.hi.s32 	%r17569, %r21347, 1717986919;
	shr.u32 	%r17570, %r17569, 31;
	shr.s32 	%r17571, %r17569, 2;
	add.s32 	%r17572, %r17571, %r17570;
	mul.lo.s32 	%r17573, %r17572, 10;
	sub.s32 	%r1948, %r21347, %r17573;
	setp.eq.s32 	%p3028, %r1947, %r1948;
	@%p3028 bra 	$L__BB2_924;
	setp.gt.s32 	%p3029, %r1947, %r1948;
	selp.b32 	%r1949, %r20560, %r20548, %p3029;
	selp.b32 	%r20548, %r20548, %r20560, %p3029;
	mov.u32 	%r20560, %r1949;
	bra.uni 	$L__BB2_925;
$L__BB2_924:
	add.s32 	%r21348, %r21348, 1;
	setp.ne.s32 	%p3030, %r21348, %r1933;
	mov.u32 	%r21344, %r17567;
	mov.u32 	%r21347, %r17572;
	@%p3030 bra 	$L__BB2_922;
$L__BB2_925:
	max.s32 	%r17581, %r20571, %r20559;
	cvt.rn.f32.s32 	%f5820, %r17581;
	setp.lt.s32 	%p3031, %r17581, 1;
	mul.f32 	%f5821, %f5820, 0f4B000000;
	selp.f32 	%f5822, %f5821, %f5820, %p3031;
	selp.f32 	%f5823, 0fC1B80000, 0f00000000, %p3031;
	mov.b32 	%r17582, %f5822;
	add.s32 	%r17583, %r17582, -1059760811;
	and.b32  	%r17584, %r17583, -8388608;
	sub.s32 	%r17585, %r17582, %r17584;
	mov.b32 	%f5824, %r17585;
	cvt.rn.f32.s32 	%f5825, %r17584;
	fma.rn.f32 	%f5826, %f5825, 0f34000000, %f5823;
	add.f32 	%f5827, %f5824, 0fBF800000;
	fma.rn.f32 	%f5828, %f5827, 0fBE055027, 0f3E1039F6;
	fma.rn.f32 	%f5829, %f5828, %f5827, 0fBDF8CDCC;
	fma.rn.f32 	%f5830, %f5829, %f5827, 0f3E0F2955;
	fma.rn.f32 	%f5831, %f5830, %f5827, 0fBE2AD8B9;
	fma.rn.f32 	%f5832, %f5831, %f5827, 0f3E4CED0B;
	fma.rn.f32 	%f5833, %f5832, %f5827, 0fBE7FFF22;
	fma.rn.f32 	%f5834, %f5833, %f5827, 0f3EAAAA78;
	fma.rn.f32 	%f5835, %f5834, %f5827, 0fBF000000;
	mul.f32 	%f5836, %f5827, %f5835;
	fma.rn.f32 	%f5837, %f5836, %f5827, %f5827;
	fma.rn.f32 	%f5838, %f5826, 0f3F317218, %f5837;
	setp.gt.u32 	%p3032, %r17582, 2139095039;
	fma.rn.f32 	%f5839, %f5822, 0f7F800000, 0f7F800000;
	selp.f32 	%f5840, %f5839, %f5838, %p3032;
	setp.eq.f32 	%p3033, %f5822, 0f00000000;
	fma.rn.f32 	%f5841, %f5840, 0f3EDE5BD9, 0f3F800000;
	selp.f32 	%f5842, 0fFF800000, %f5841, %p3033;
	cvt.rzi.u32.f32 	%r1956, %f5842;
	setp.eq.s32 	%p3034, %r20571, 0;
	mov.b32 	%r21355, 0;
	@%p3034 bra 	$L__BB2_928;
	mov.b32 	%r21355, 0;
	mov.u32 	%r21353, %r20571;
$L__BB2_927:
	mul.hi.s32 	%r17587, %r21353, 1717986919;
	shr.u32 	%r17588, %r17587, 31;
	shr.s32 	%r17589, %r17587, 2;
	add.s32 	%r1960, %r17589, %r17588;
	mul.lo.s32 	%r17590, %r1960, 10;
	sub.s32 	%r17591, %r21353, %r17590;
	mad.lo.s32 	%r21355, %r21355, 10, %r17591;
	add.s32 	%r17592, %r21353, 9;
	setp.gt.u32 	%p3035, %r17592, 18;
	mov.u32 	%r21353, %r1960;
	@%p3035 bra 	$L__BB2_927;
$L__BB2_928:
	setp.eq.s32 	%p3036, %r20559, 0;
	mov.b32 	%r21358, 0;
	@%p3036 bra 	$L__BB2_931;
	mov.b32 	%r21358, 0;
	mov.u32 	%r21356, %r20559;
$L__BB2_930:
	mul.hi.s32 	%r17595, %r21356, 1717986919;
	shr.u32 	%r17596, %r17595, 31;
	shr.s32 	%r17597, %r17595, 2;
	add.s32 	%r1965, %r17597, %r17596;
	mul.lo.s32 	%r17598, %r1965, 10;
	sub.s32 	%r17599, %r21356, %r17598;
	mad.lo.s32 	%r21358, %r21358, 10, %r17599;
	add.s32 	%r17600, %r21356, 9;
	setp.gt.u32 	%p3037, %r17600, 18;
	mov.u32 	%r21356, %r1965;
	@%p3037 bra 	$L__BB2_930;
$L__BB2_931:
	setp.eq.s32 	%p3038, %r1956, 0;
	@%p3038 bra 	$L__BB2_936;
	mov.b32 	%r21359, 0;
$L__BB2_933:
	mul.hi.s32 	%r17602, %r21355, 1717986919;
	shr.u32 	%r17603, %r17602, 31;
	shr.s32 	%r17604, %r17602, 2;
	add.s32 	%r17605, %r17604, %r17603;
	mul.lo.s32 	%r17606, %r17605, 10;
	sub.s32 	%r1970, %r21355, %r17606;
	mul.hi.s32 	%r17607, %r21358, 1717986919;
	shr.u32 	%r17608, %r17607, 31;
	shr.s32 	%r17609, %r17607, 2;
	add.s32 	%r17610, %r17609, %r17608;
	mul.lo.s32 	%r17611, %r17610, 10;
	sub.s32 	%r1971, %r21358, %r17611;
	setp.eq.s32 	%p3039, %r1970, %r1971;
	@%p3039 bra 	$L__BB2_935;
	setp.gt.s32 	%p3040, %r1970, %r1971;
	selp.b32 	%r1972, %r20571, %r20559, %p3040;
	selp.b32 	%r20559, %r20559, %r20571, %p3040;
	mov.u32 	%r20571, %r1972;
	bra.uni 	$L__BB2_936;
$L__BB2_935:
	add.s32 	%r21359, %r21359, 1;
	setp.ne.s32 	%p3041, %r21359, %r1956;
	mov.u32 	%r21355, %r17605;
	mov.u32 	%r21358, %r17610;
	@%p3041 bra 	$L__BB2_933;
$L__BB2_936:
	max.s32 	%r17619, %r20582, %r20570;
	cvt.rn.f32.s32 	%f5843, %r17619;
	setp.lt.s32 	%p3042, %r17619, 1;
	mul.f32 	%f5844, %f5843, 0f4B000000;
	selp.f32 	%f5845, %f5844, %f5843, %p3042;
	selp.f32 	%f5846, 0fC1B80000, 0f00000000, %p3042;
	mov.b32 	%r17620, %f5845;
	add.s32 	%r17621, %r17620, -1059760811;
	and.b32  	%r17622, %r17621, -8388608;
	sub.s32 	%r17623, %r17620, %r17622;
	mov.b32 	%f5847, %r17623;
	cvt.rn.f32.s32 	%f5848, %r17622;
	fma.rn.f32 	%f5849, %f5848, 0f34000000, %f5846;
	add.f32 	%f5850, %f5847, 0fBF800000;
	fma.rn.f32 	%f5851, %f5850, 0fBE055027, 0f3E1039F6;
	fma.rn.f32 	%f5852, %f5851, %f5850, 0fBDF8CDCC;
	fma.rn.f32 	%f5853, %f5852, %f5850, 0f3E0F2955;
	fma.rn.f32 	%f5854, %f5853, %f5850, 0fBE2AD8B9;
	fma.rn.f32 	%f5855, %f5854, %f5850, 0f3E4CED0B;
	fma.rn.f32 	%f5856, %f5855, %f5850, 0fBE7FFF22;
	fma.rn.f32 	%f5857, %f5856, %f5850, 0f3EAAAA78;
	fma.rn.f32 	%f5858, %f5857, %f5850, 0fBF000000;
	mul.f32 	%f5859, %f5850, %f5858;
	fma.rn.f32 	%f5860, %f5859, %f5850, %f5850;
	fma.rn.f32 	%f5861, %f5849, 0f3F317218, %f5860;
	setp.gt.u32 	%p3043, %r17620, 2139095039;
	fma.rn.f32 	%f5862, %f5845, 0f7F800000, 0f7F800000;
	selp.f32 	%f5863, %f5862, %f5861, %p3043;
	setp.eq.f32 	%p3044, %f5845, 0f00000000;
	fma.rn.f32 	%f5864, %f5863, 0f3EDE5BD9, 0f3F800000;
	selp.f32 	%f5865, 0fFF800000, %f5864, %p3044;
	cvt.rzi.u32.f32 	%r1979, %f5865;
	setp.eq.s32 	%p3045, %r20582, 0;
	mov.b32 	%r21366, 0;
	@%p3045 bra 	$L__BB2_939;
	mov.b32 	%r21366, 0;
	mov.u32 	%r21364, %r20582;
$L__BB2_938:
	mul.hi.s32 	%r17625, %r21364, 1717986919;
	shr.u32 	%r17626, %r17625, 31;
	shr.s32 	%r17627, %r17625, 2;
	add.s32 	%r1983, %r17627, %r17626;
	mul.lo.s32 	%r17628, %r1983, 10;
	sub.s32 	%r17629, %r21364, %r17628;
	mad.lo.s32 	%r21366, %r21366, 10, %r17629;
	add.s32 	%r17630, %r21364, 9;
	setp.gt.u32 	%p3046, %r17630, 18;
	mov.u32 	%r21364, %r1983;
	@%p3046 bra 	$L__BB2_938;
$L__BB2_939:
	setp.eq.s32 	%p3047, %r20570, 0;
	mov.b32 	%r21369, 0;
	@%p3047 bra 	$L__BB2_942;
	mov.b32 	%r21369, 0;
	mov.u32 	%r21367, %r20570;
$L__BB2_941:
	mul.hi.s32 	%r17633, %r21367, 1717986919;
	shr.u32 	%r17634, %r17633, 31;
	shr.s32 	%r17635, %r17633, 2;
	add.s32 	%r1988, %r17635, %r17634;
	mul.lo.s32 	%r17636, %r1988, 10;
	sub.s32 	%r17637, %r21367, %r17636;
	mad.lo.s32 	%r21369, %r21369, 10, %r17637;
	add.s32 	%r17638, %r21367, 9;
	setp.gt.u32 	%p3048, %r17638, 18;
	mov.u32 	%r21367, %r1988;
	@%p3048 bra 	$L__BB2_941;
$L__BB2_942:
	setp.eq.s32 	%p3049, %r1979, 0;
	@%p3049 bra 	$L__BB2_947;
	mov.b32 	%r21370, 0;
$L__BB2_944:
	mul.hi.s32 	%r17640, %r21366, 1717986919;
	shr.u32 	%r17641, %r17640, 31;
	shr.s32 	%r17642, %r17640, 2;
	add.s32 	%r17643, %r17642, %r17641;
	mul.lo.s32 	%r17644, %r17643, 10;
	sub.s32 	%r1993, %r21366, %r17644;
	mul.hi.s32 	%r17645, %r21369, 1717986919;
	shr.u32 	%r17646, %r17645, 31;
	shr.s32 	%r17647, %r17645, 2;
	add.s32 	%r17648, %r17647, %r17646;
	mul.lo.s32 	%r17649, %r17648, 10;
	sub.s32 	%r1994, %r21369, %r17649;
	setp.eq.s32 	%p3050, %r1993, %r1994;
	@%p3050 bra 	$L__BB2_946;
	setp.gt.s32 	%p3051, %r1993, %r1994;
	selp.b32 	%r1995, %r20582, %r20570, %p3051;
	selp.b32 	%r20570, %r20570, %r20582, %p3051;
	mov.u32 	%r20582, %r1995;
	bra.uni 	$L__BB2_947;
$L__BB2_946:
	add.s32 	%r21370, %r21370, 1;
	setp.ne.s32 	%p3052, %r21370, %r1979;
	mov.u32 	%r21366, %r17643;
	mov.u32 	%r21369, %r17648;
	@%p3052 bra 	$L__BB2_944;
$L__BB2_947:
	max.s32 	%r17657, %r20593, %r20581;
	cvt.rn.f32.s32 	%f5866, %r17657;
	setp.lt.s32 	%p3053, %r17657, 1;
	mul.f32 	%f5867, %f5866, 0f4B000000;
	selp.f32 	%f5868, %f5867, %f5866, %p3053;
	selp.f32 	%f5869, 0fC1B80000, 0f00000000, %p3053;
	mov.b32 	%r17658, %f5868;
	add.s32 	%r17659, %r17658, -1059760811;
	and.b32  	%r17660, %r17659, -8388608;
	sub.s32 	%r17661, %r17658, %r17660;
	mov.b32 	%f5870, %r17661;
	cvt.rn.f32.s32 	%f5871, %r17660;
	fma.rn.f32 	%f5872, %f5871, 0f34000000, %f5869;
	add.f32 	%f5873, %f5870, 0fBF800000;
	fma.rn.f32 	%f5874, %f5873, 0fBE055027, 0f3E1039F6;
	fma.rn.f32 	%f5875, %f5874, %f5873, 0fBDF8CDCC;
	fma.rn.f32 	%f5876, %f5875, %f5873, 0f3E0F2955;
	fma.rn.f32 	%f5877, %f5876, %f5873, 0fBE2AD8B9;
	fma.rn.f32 	%f5878, %f5877, %f5873, 0f3E4CED0B;
	fma.rn.f32 	%f5879, %f5878, %f5873, 0fBE7FFF22;
	fma.rn.f32 	%f5880, %f5879, %f5873, 0f3EAAAA78;
	fma.rn.f32 	%f5881, %f5880, %f5873, 0fBF000000;
	mul.f32 	%f5882, %f5873, %f5881;
	fma.rn.f32 	%f5883, %f5882, %f5873, %f5873;
	fma.rn.f32 	%f5884, %f5872, 0f3F317218, %f5883;
	setp.gt.u32 	%p3054, %r17658, 2139095039;
	fma.rn.f32 	%f5885, %f5868, 0f7F800000, 0f7F800000;
	selp.f32 	%f5886, %f5885, %f5884, %p3054;
	setp.eq.f32 	%p3055, %f5868, 0f00000000;
	fma.rn.f32 	%f5887, %f5886, 0f3EDE5BD9, 0f3F800000;
	selp.f32 	%f5888, 0fFF800000, %f5887, %p3055;
	cvt.rzi.u32.f32 	%r2002, %f5888;
	setp.eq.s32 	%p3056, %r20593, 0;
	mov.b32 	%r21377, 0;
	@%p3056 bra 	$L__BB2_950;
	mov.b32 	%r21377, 0;
	mov.u32 	%r21375, %r20593;
$L__BB2_949:
	mul.hi.s32 	%r17663, %r21375, 1717986919;
	shr.u32 	%r17664, %r17663, 31;
	shr.s32 	%r17665, %r17663, 2;
	add.s32 	%r2006, %r17665, %r17664;
	mul.lo.s32 	%r17666, %r2006, 10;
	sub.s32 	%r17667, %r21375, %r17666;
	mad.lo.s32 	%r21377, %r21377, 10, %r17667;
	add.s32 	%r17668, %r21375, 9;
	setp.gt.u32 	%p3057, %r17668, 18;
	mov.u32 	%r21375, %r2006;
	@%p3057 bra 	$L__BB2_949;
$L__BB2_950:
	setp.eq.s32 	%p3058, %r20581, 0;
	mov.b32 	%r21380, 0;
	@%p3058 bra 	$L__BB2_953;
	mov.b32 	%r21380, 0;
	mov.u32 	%r21378, %r20581;
$L__BB2_952:
	mul.hi.s32 	%r17671, %r21378, 1717986919;
	shr.u32 	%r17672, %r17671, 31;
	shr.s32 	%r17673, %r17671, 2;
	add.s32 	%r2011, %r17673, %r17672;
	mul.lo.s32 	%r17674, %r2011, 10;
	sub.s32 	%r17675, %r21378, %r17674;
	mad.lo.s32 	%r21380, %r21380, 10, %r17675;
	add.s32 	%r17676, %r21378, 9;
	setp.gt.u32 	%p3059, %r17676, 18;
	mov.u32 	%r21378, %r2011;
	@%p3059 bra 	$L__BB2_952;
$L__BB2_953:
	setp.eq.s32 	%p3060, %r2002, 0;
	@%p3060 bra 	$L__BB2_958;
	mov.b32 	%r21381, 0;
$L__BB2_955:
	mul.hi.s32 	%r17678, %r21377, 1717986919;
	shr.u32 	%r17679, %r17678, 31;
	shr.s32 	%r17680, %r17678, 2;
	add.s32 	%r17681, %r17680, %r17679;
	mul.lo.s32 	%r17682, %r17681, 10;
	sub.s32 	%r2016, %r21377, %r17682;
	mul.hi.s32 	%r17683, %r21380, 1717986919;
	shr.u32 	%r17684, %r17683, 31;
	shr.s32 	%r17685, %r17683, 2;
	add.s32 	%r17686, %r17685, %r17684;
	mul.lo.s32 	%r17687, %r17686, 10;
	sub.s32 	%r2017, %r21380, %r17687;
	setp.eq.s32 	%p3061, %r2016, %r2017;
	@%p3061 bra 	$L__BB2_957;
	setp.gt.s32 	%p3062, %r2016, %r2017;
	selp.b32 	%r2018, %r20593, %r20581, %p3062;
	selp.b32 	%r20581, %r20581, %r20593, %p3062;
	mov.u32 	%r20593, %r2018;
	bra.uni 	$L__BB2_958;
$L__BB2_957:
	add.s32 	%r21381, %r21381, 1;
	setp.ne.s32 	%p3063, %r21381, %r2002;
	mov.u32 	%r21377, %r17681;
	mov.u32 	%r21380, %r17686;
	@%p3063 bra 	$L__BB2_955;
$L__BB2_958:
	max.s32 	%r17695, %r20604, %r20592;
	cvt.rn.f32.s32 	%f5889, %r17695;
	setp.lt.s32 	%p3064, %r17695, 1;
	mul.f32 	%f5890, %f5889, 0f4B000000;
	selp.f32 	%f5891, %f5890, %f5889, %p3064;
	selp.f32 	%f5892, 0fC1B80000, 0f00000000, %p3064;
	mov.b32 	%r17696, %f5891;
	add.s32 	%r17697, %r17696, -1059760811;
	and.b32  	%r17698, %r17697, -8388608;
	sub.s32 	%r17699, %r17696, %r17698;
	mov.b32 	%f5893, %r17699;
	cvt.rn.f32.s32 	%f5894, %r17698;
	fma.rn.f32 	%f5895, %f5894, 0f34000000, %f5892;
	add.f32 	%f5896, %f5893, 0fBF800000;
	fma.rn.f32 	%f5897, %f5896, 0fBE055027, 0f3E1039F6;
	fma.rn.f32 	%f5898, %f5897, %f5896, 0fBDF8CDCC;
	fma.rn.f32 	%f5899, %f5898, %f5896, 0f3E0F2955;
	fma.rn.f32 	%f5900, %f5899, %f5896, 0fBE2AD8B9;
	fma.rn.f32 	%f5901, %f5900, %f5896, 0f3E4CED0B;
	fma.rn.f32 	%f5902, %f5901, %f5896, 0fBE7FFF22;
	fma.rn.f32 	%f5903, %f5902, %f5896, 0f3EAAAA78;
	fma.rn.f32 	%f5904, %f5903, %f5896, 0fBF000000;
	mul.f32 	%f5905, %f5896, %f5904;
	fma.rn.f32 	%f5906, %f5905, %f5896, %f5896;
	fma.rn.f32 	%f5907, %f5895, 0f3F317218, %f5906;
	setp.gt.u32 	%p3065, %r17696, 2139095039;
	fma.rn.f32 	%f5908, %f5891, 0f7F800000, 0f7F800000;
	selp.f32 	%f5909, %f5908, %f5907, %p3065;
	setp.eq.f32 	%p3066, %f5891, 0f00000000;
	fma.rn.f32 	%f5910, %f5909, 0f3EDE5BD9, 0f3F800000;
	selp.f32 	%f5911, 0fFF800000, %f5910, %p3066;
	cvt.rzi.u32.f32 	%r2025, %f5911;
	setp.eq.s32 	%p3067, %r20604, 0;
	mov.b32 	%r21388, 0;
	@%p3067 bra 	$L__BB2_961;
	mov.b32 	%r21388, 0;
	mov.u32 	%r21386, %r20604;
$L__BB2_960:
	mul.hi.s32 	%r17701, %r21386, 1717986919;
	shr.u32 	%r17702, %r17701, 31;
	shr.s32 	%r17703, %r17701, 2;
	add.s32 	%r2029, %r17703, %r17702;
	mul.lo.s32 	%r17704, %r2029, 10;
	sub.s32 	%r17705, %r21386, %r17704;
	mad.lo.s32 	%r21388, %r21388, 10, %r17705;
	add.s32 	%r17706, %r21386, 9;
	setp.gt.u32 	%p3068, %r17706, 18;
	mov.u32 	%r21386, %r2029;
	@%p3068 bra 	$L__BB2_960;
$L__BB2_961:
	setp.eq.s32 	%p3069, %r20592, 0;
	mov.b32 	%r21391, 0;
	@%p3069 bra 	$L__BB2_964;
	mov.b32 	%r21391, 0;
	mov.u32 	%r21389, %r20592;
$L__BB2_963:
	mul.hi.s32 	%r17709, %r21389, 1717986919;
	shr.u32 	%r17710, %r17709, 31;
	shr.s32 	%r17711, %r17709, 2;
	add.s32 	%r2034, %r17711, %r17710;
	mul.lo.s32 	%r17712, %r2034, 10;
	sub.s32 	%r17713, %r21389, %r17712;
	mad.lo.s32 	%r21391, %r21391, 10, %r17713;
	add.s32 	%r17714, %r21389, 9;
	setp.gt.u32 	%p3070, %r17714, 18;
	mov.u32 	%r21389, %r2034;
	@%p3070 bra 	$L__BB2_963;
$L__BB2_964:
	setp.eq.s32 	%p3071, %r2025, 0;
	@%p3071 bra 	$L__BB2_969;
	mov.b32 	%r21392, 0;
$L__BB2_966:
	mul.hi.s32 	%r17716, %r21388, 1717986919;
	shr.u32 	%r17717, %r17716, 31;
	shr.s32 	%r17718, %r17716, 2;
	add.s32 	%r17719, %r17718, %r17717;
	mul.lo.s32 	%r17720, %r17719, 10;
	sub.s32 	%r2039, %r21388, %r17720;
	mul.hi.s32 	%r17721, %r21391, 1717986919;
	shr.u32 	%r17722, %r17721, 31;
	shr.s32 	%r17723, %r17721, 2;
	add.s32 	%r17724, %r17723, %r17722;
	mul.lo.s32 	%r17725, %r17724, 10;
	sub.s32 	%r2040, %r21391, %r17725;
	setp.eq.s32 	%p3072, %r2039, %r2040;
	@%p3072 bra 	$L__BB2_968;
	setp.gt.s32 	%p3073, %r2039, %r2040;
	selp.b32 	%r2041, %r20604, %r20592, %p3073;
	selp.b32 	%r20592, %r20592, %r20604, %p3073;
	mov.u32 	%r20604, %r2041;
	bra.uni 	$L__BB2_969;
$L__BB2_968:
	add.s32 	%r21392, %r21392, 1;
	setp.ne.s32 	%p3074, %r21392, %r2025;
	mov.u32 	%r21388, %r17719;
	mov.u32 	%r21391, %r17724;
	@%p3074 bra 	$L__BB2_966;
$L__BB2_969:
	max.s32 	%r17733, %r20526, %r20527;
	cvt.rn.f32.s32 	%f5912, %r17733;
	setp.lt.s32 	%p3075, %r17733, 1;
	mul.f32 	%f5913, %f5912, 0f4B000000;
	selp.f32 	%f5914, %f5913, %f5912, %p3075;
	selp.f32 	%f5915, 0fC1B80000, 0f00000000, %p3075;
	mov.b32 	%r17734, %f5914;
	add.s32 	%r17735, %r17734, -1059760811;
	and.b32  	%r17736, %r17735, -8388608;
	sub.s32 	%r17737, %r17734, %r17736;
	mov.b32 	%f5916, %r17737;
	cvt.rn.f32.s32 	%f5917, %r17736;
	fma.rn.f32 	%f5918, %f5917, 0f34000000, %f5915;
	add.f32 	%f5919, %f5916, 0fBF800000;
	fma.rn.f32 	%f5920, %f5919, 0fBE055027, 0f3E1039F6;
	fma.rn.f32 	%f5921, %f5920, %f5919, 0fBDF8CDCC;
	fma.rn.f32 	%f5922, %f5921, %f5919, 0f3E0F2955;
	fma.rn.f32 	%f5923, %f5922, %f5919, 0fBE2AD8B9;
	fma.rn.f32 	%f5924, %f5923, %f5919, 0f3E4CED0B;
	fma.rn.f32 	%f5925, %f5924, %f5919, 0fBE7FFF22;
	fma.rn.f32 	%f5926, %f5925, %f5919, 0f3EAAAA78;
	fma.rn.f32 	%f5927, %f5926, %f5919, 0fBF000000;
	mul.f32 	%f5928, %f5919, %f5927;
	fma.rn.f32 	%f5929, %f5928, %f5919, %f5919;
	fma.rn.f32 	%f5930, %f5918, 0f3F317218, %f5929;
	setp.gt.u32 	%p3076, %r17734, 2139095039;
	fma.rn.f32 	%f5931, %f5914, 0f7F800000, 0f7F800000;
	selp.f32 	%f5932, %f5931, %f5930, %p3076;
	setp.eq.f32 	%p3077, %f5914, 0f00000000;
	fma.rn.f32 	%f5933, %f5932, 0f3EDE5BD9, 0f3F800000;
	selp.f32 	%f5934, 0fFF800000, %f5933, %p3077;
	cvt.rzi.u32.f32 	%r2048, %f5934;
	setp.eq.s32 	%p3078, %r20526, 0;
	mov.b32 	%r21399, 0;
	@%p3078 bra 	$L__BB2_972;
	mov.b32 	%r21399, 0;
	mov.u32 	%r21397, %r20526;
$L__BB2_971:
	mul.hi.s32 	%r17739, %r21397, 1717986919;
	shr.u32 	%r17740, %r17739, 31;
	shr.s32 	%r17741, %r17739, 2;
	add.s32 	%r2052, %r17741, %r17740;
	mul.lo.s32 	%r17742, %r2052, 10;
	sub.s32 	%r17743, %r21397, %r17742;
	mad.lo.s32 	%r21399, %r21399, 10, %r17743;
	add.s32 	%r17744, %r21397, 9;
	setp.gt.u32 	%p3079, %r17744, 18;
	mov.u32 	%r21397, %r2052;
	@%p3079 bra 	$L__BB2_971;
$L__BB2_972:
	setp.eq.s32 	%p3080, %r20527, 0;
	mov.b32 	%r21402, 0;
	@%p3080 bra 	$L__BB2_975;
	mov.b32 	%r21402, 0;
	mov.u32 	%r21400, %r20527;
$L__BB2_974:
	mul.hi.s32 	%r17747, %r21400, 1717986919;
	shr.u32 	%r17748, %r17747, 31;
	shr.s32 	%r17749, %r17747, 2;
	add.s32 	%r2057, %r17749, %r17748;
	mul.lo.s32 	%r17750, %r2057, 10;
	sub.s32 	%r17751, %r21400, %r17750;
	mad.lo.s32 	%r21402, %r21402, 10, %r17751;
	add.s32 	%r17752, %r21400, 9;
	setp.gt.u32 	%p3081, %r17752, 18;
	mov.u32 	%r21400, %r2057;
	@%p3081 bra 	$L__BB2_974;
$L__BB2_975:
	setp.eq.s32 	%p3082, %r2048, 0;
	@%p3082 bra 	$L__BB2_980;
	mov.b32 	%r21403, 0;
$L__BB2_977:
	mul.hi.s32 	%r17754, %r21399, 1717986919;
	shr.u32 	%r17755, %r17754, 31;
	shr.s32 	%r17756, %r17754, 2;
	add.s32 	%r17757, %r17756, %r17755;
	mul.lo.s32 	%r17758, %r17757, 10;
	sub.s32 	%r2062, %r21399, %r17758;
	mul.hi.s32 	%r17759, %r21402, 1717986919;
	shr.u32 	%r17760, %r17759, 31;
	shr.s32 	%r17761, %r17759, 2;
	add.s32 	%r17762, %r17761, %r17760;
	mul.lo.s32 	%r17763, %r17762, 10;
	sub.s32 	%r2063, %r21402, %r17763;
	setp.eq.s32 	%p3083, %r2062, %r2063;
	@%p3083 bra 	$L__BB2_979;
	setp.gt.s32 	%p3084, %r2062, %r2063;
	selp.b32 	%r2064, %r20526, %r20527, %p3084;
	selp.b32 	%r20527, %r20527, %r20526, %p3084;
	mov.u32 	%r20526, %r2064;
	bra.uni 	$L__BB2_980;
$L__BB2_979:
	add.s32 	%r21403, %r21403, 1;
	setp.ne.s32 	%p3085, %r21403, %r2048;
	mov.u32 	%r21399, %r17757;
	mov.u32 	%r21402, %r17762;
	@%p3085 bra 	$L__BB2_977;
$L__BB2_980:
	max.s32 	%r17771, %r20537, %r20538;
	cvt.rn.f32.s32 	%f5935, %r17771;
	setp.lt.s32 	%p3086, %r17771, 1;
	mul.f32 	%f5936, %f5935, 0f4B000000;
	selp.f32 	%f5937, %f5936, %f5935, %p3086;
	selp.f32 	%f5938, 0fC1B80000, 0f00000000, %p3086;
	mov.b32 	%r17772, %f5937;
	add.s32 	%r17773, %r17772, -1059760811;
	and.b32  	%r17774, %r17773, -8388608;
	sub.s32 	%r17775, %r17772, %r17774;
	mov.b32 	%f5939, %r17775;
	cvt.rn.f32.s32 	%f5940, %r17774;
	fma.rn.f32 	%f5941, %f5940, 0f34000000, %f5938;
	add.f32 	%f5942, %f5939, 0fBF800000;
	fma.rn.f32 	%f5943, %f5942, 0fBE055027, 0f3E1039F6;
	fma.rn.f32 	%f5944, %f5943, %f5942, 0fBDF8CDCC;
	fma.rn.f32 	%f5945, %f5944, %f5942, 0f3E0F2955;
	fma.rn.f32 	%f5946, %f5945, %f5942, 0fBE2AD8B9;
	fma.rn.f32 	%f5947, %f5946, %f5942, 0f3E4CED0B;
	fma.rn.f32 	%f5948, %f5947, %f5942, 0fBE7FFF22;
	fma.rn.f32 	%f5949, %f5948, %f5942, 0f3EAAAA78;
	fma.rn.f32 	%f5950, %f5949, %f5942, 0fBF000000;
	mul.f32 	%f5951, %f5942, %f5950;
	fma.rn.f32 	%f5952, %f5951, %f5942, %f5942;
	fma.rn.f32 	%f5953, %f5941, 0f3F317218, %f5952;
	setp.gt.u32 	%p3087, %r17772, 2139095039;
	fma.rn.f32 	%f5954, %f5937, 0f7F800000, 0f7F800000;
	selp.f32 	%f5955, %f5954, %f5953, %p3087;
	setp.eq.f32 	%p3088, %f5937, 0f00000000;
	fma.rn.f32 	%f5956, %f5955, 0f3EDE5BD9, 0f3F800000;
	selp.f32 	%f5957, 0fFF800000, %f5956, %p3088;
	cvt.rzi.u32.f32 	%r2071, %f5957;
	setp.eq.s32 	%p3089, %r20537, 0;
	mov.b32 	%r21410, 0;
	@%p3089 bra 	$L__BB2_983;
	mov.b32 	%r21410, 0;
	mov.u32 	%r21408, %r20537;
$L__BB2_982:
	mul.hi.s32 	%r17777, %r21408, 1717986919;
	shr.u32 	%r17778, %r17777, 31;
	shr.s32 	%r17779, %r17777, 2;
	add.s32 	%r2075, %r17779, %r17778;
	mul.lo.s32 	%r17780, %r2075, 10;
	sub.s32 	%r17781, %r21408, %r17780;
	mad.lo.s32 	%r21410, %r21410, 10, %r17781;
	add.s32 	%r17782, %r21408, 9;
	setp.gt.u32 	%p3090, %r17782, 18;
	mov.u32 	%r21408, %r2075;
	@%p3090 bra 	$L__BB2_982;
$L__BB2_983:
	setp.eq.s32 	%p3091, %r20538, 0;
	mov.b32 	%r21413, 0;
	@%p3091 bra 	$L__BB2_986;
	mov.b32 	%r21413, 0;
	mov.u32 	%r21411, %r20538;
$L__BB2_985:
	mul.hi.s32 	%r17785, %r21411, 1717986919;
	shr.u32 	%r17786, %r17785, 31;
	shr.s32 	%r17787, %r17785, 2;
	add.s32 	%r2080, %r17787, %r17786;
	mul.lo.s32 	%r17788, %r2080, 10;
	sub.s32 	%r17789, %r21411, %r17788;
	mad.lo.s32 	%r21413, %r21413, 10, %r17789;
	add.s32 	%r17790, %r21411, 9;
	setp.gt.u32 	%p3092, %r17790, 18;
	mov.u32 	%r21411, %r2080;
	@%p3092 bra 	$L__BB2_985;
$L__BB2_986:
	setp.eq.s32 	%p3093, %r2071, 0;
	@%p3093 bra 	$L__BB2_991;
	mov.b32 	%r21414, 0;
$L__BB2_988:
	mul.hi.s32 	%r17792, %r21410, 1717986919;
	shr.u32 	%r17793, %r17792, 31;
	shr.s32 	%r17794, %r17792, 2;
	add.s32 	%r17795, %r17794, %r17793;
	mul.lo.s32 	%r17796, %r17795, 10;
	sub.s32 	%r2085, %r21410, %r17796;
	mul.hi.s32 	%r17797, %r21413, 1717986919;
	shr.u32 	%r17798, %r17797, 31;
	shr.s32 	%r17799, %r17797, 2;
	add.s32 	%r17800, %r17799, %r17798;
	mul.lo.s32 	%r17801, %r17800, 10;
	sub.s32 	%r2086, %r21413, %r17801;
	setp.eq.s32 	%p3094, %r2085, %r2086;
	@%p3094 bra 	$L__BB2_990;
	setp.gt.s32 	%p3095, %r2085, %r2086;
	selp.b32 	%r2087, %r20537, %r20538, %p3095;
	selp.b32 	%r20538, %r20538, %r20537, %p3095;
	mov.u32 	%r20537, %r2087;
	bra.uni 	$L__BB2_991;
$L__BB2_990:
	add.s32 	%r21414, %r21414, 1;
	setp.ne.s32 	%p3096, %r21414, %r2071;
	mov.u32 	%r21410, %r17795;
	mov.u32 	%r21413, %r17800;
	@%p3096 bra 	$L__BB2_988;
$L__BB2_991:
	max.s32 	%r17809, %r20548, %r20549;
	cvt.rn.f32.s32 	%f5958, %r17809;
	setp.lt.s32 	%p3097, %r17809, 1;
	mul.f32 	%f5959, %f5958, 0f4B000000;
	selp.f32 	%f5960, %f5959, %f5958, %p3097;
	selp.f32 	%f5961, 0fC1B80000, 0f00000000, %p3097;
	mov.b32 	%r17810, %f5960;
	add.s32 	%r17811, %r17810, -1059760811;
	and.b32  	%r17812, %r17811, -8388608;
	sub.s32 	%r17813, %r17810, %r17812;
	mov.b32 	%f5962, %r17813;
	cvt.rn.f32.s32 	%f5963, %r17812;
	fma.rn.f32 	%f5964, %f5963, 0f34000000, %f5961;
	add.f32 	%f5965, %f5962, 0fBF800000;
	fma.rn.f32 	%f5966, %f5965, 0fBE055027, 0f3E1039F6;
	fma.rn.f32 	%f5967, %f5966, %f5965, 0fBDF8CDCC;
	fma.rn.f32 	%f5968, %f5967, %f5965, 0f3E0F2955;
	fma.rn.f32 	%f5969, %f5968, %f5965, 0fBE2AD8B9;
	fma.rn.f32 	%f5970, %f5969, %f5965, 0f3E4CED0B;
	fma.rn.f32 	%f5971, %f5970, %f5965, 0fBE7FFF22;
	fma.rn.f32 	%f5972, %f5971, %f5965, 0f3EAAAA78;
	fma.rn.f32 	%f5973, %f5972, %f5965, 0fBF000000;
	mul.f32 	%f5974, %f5965, %f5973;
	fma.rn.f32 	%f5975, %f5974, %f5965, %f5965;
	fma.rn.f32 	%f5976, %f5964, 0f3F317218, %f5975;
	setp.gt.u32 	%p3098, %r17810, 2139095039;
	fma.rn.f32 	%f5977, %f5960, 0f7F800000, 0f7F800000;
	selp.f32 	%f5978, %f5977, %f5976, %p3098;
	setp.eq.f32 	%p3099, %f5960, 0f00000000;
	fma.rn.f32 	%f5979, %f5978, 0f3EDE5BD9, 0f3F800000;
	selp.f32 	%f5980, 0fFF800000, %f5979, %p3099;
	cvt.rzi.u32.f32 	%r2094, %f5980;
	setp.eq.s32 	%p3100, %r20548, 0;
	mov.b32 	%r21421, 0;
	@%p3100 bra 	$L__BB2_994;
	mov.b32 	%r21421, 0;
	mov.u32 	%r21419, %r20548;
$L__BB2_993:
	mul.hi.s32 	%r17815, %r21419, 1717986919;
	shr.u32 	%r17816, %r17815, 31;
	shr.s32 	%r17817, %r17815, 2;
	add.s32 	%r2098, %r17817, %r17816;
	mul.lo.s32 	%r17818, %r2098, 10;
	sub.s32 	%r17819, %r21419, %r17818;
	mad.lo.s32 	%r21421, %r21421, 10, %r17819;
	add.s32 	%r17820, %r21419, 9;
	setp.gt.u32 	%p3101, %r17820, 18;
	mov.u32 	%r21419, %r2098;
	@%p3101 bra 	$L__BB2_993;
$L__BB2_994:
	setp.eq.s32 	%p3102, %r20549, 0;
	mov.b32 	%r21424, 0;
	@%p3102 bra 	$L__BB2_997;
	mov.b32 	%r21424, 0;
	mov.u32 	%r21422, %r20549;
$L__BB2_996:
	mul.hi.s32 	%r17823, %r21422, 1717986919;
	shr.u32 	%r17824, %r17823, 31;
	shr.s32 	%r17825, %r17823, 2;
	add.s32 	%r2103, %r17825, %r17824;
	mul.lo.s32 	%r17826, %r2103, 10;
	sub.s32 	%r17827, %r21422, %r17826;
	mad.lo.s32 	%r21424, %r21424, 10, %r17827;
	add.s32 	%r17828, %r21422, 9;
	setp.gt.u32 	%p3103, %r17828, 18;
	mov.u32 	%r21422, %r2103;
	@%p3103 bra 	$L__BB2_996;
$L__BB2_997:
	setp.eq.s32 	%p3104, %r2094, 0;
	@%p3104 bra 	$L__BB2_1002;
	mov.b32 	%r21425, 0;
$L__BB2_999:
	mul.hi.s32 	%r17830, %r21421, 1717986919;
	shr.u32 	%r17831, %r17830, 31;
	shr.s32 	%r17832, %r17830, 2;
	add.s32 	%r17833, %r17832, %r17831;
	mul.lo.s32 	%r17834, %r17833, 10;
	sub.s32 	%r2108, %r21421, %r17834;
	mul.hi.s32 	%r17835, %r21424, 1717986919;
	shr.u32 	%r17836, %r17835, 31;
	shr.s32 	%r17837, %r17835, 2;
	add.s32 	%r17838, %r17837, %r17836;
	mul.lo.s32 	%r17839, %r17838, 10;
	sub.s32 	%r2109, %r21424, %r17839;
	setp.eq.s32 	%p3105, %r2108, %r2109;
	@%p3105 bra 	$L__BB2_1001;
	setp.gt.s32 	%p3106, %r2108, %r2109;
	selp.b32 	%r2110, %r20548, %r20549, %p3106;
	selp.b32 	%r20549, %r20549, %r20548, %p3106;
	mov.u32 	%r20548, %r2110;
	bra.uni 	$L__BB2_1002;
$L__BB2_1001:
	add.s32 	%r21425, %r21425, 1;
	setp.ne.s32 	%p3107, %r21425, %r2094;
	mov.u32 	%r21421, %r17833;
	mov.u32 	%r21424, %r17838;
	@%p3107 bra 	$L__BB2_999;
$L__BB2_1002:
	max.s32 	%r17847, %r20559, %r20560;
	cvt.rn.f32.s32 	%f5981, %r17847;
	setp.lt.s32 	%p3108, %r17847, 1;
	mul.f32 	%f5982, %f5981, 0f4B000000;
	selp.f32 	%f5983, %f5982, %f5981, %p3108;
	selp.f32 	%f5984, 0fC1B80000, 0f00000000, %p3108;
	mov.b32 	%r17848, %f5983;
	add.s32 	%r17849, %r17848, -1059760811;
	and.b32  	%r17850, %r17849, -8388608;
	sub.s32 	%r17851, %r17848, %r17850;
	mov.b32 	%f5985, %r17851;
	cvt.rn.f32.s32 	%f5986, %r17850;
	fma.rn.f32 	%f5987, %f5986, 0f34000000, %f5984;
	add.f32 	%f5988, %f5985, 0fBF800000;
	fma.rn.f32 	%f5989, %f5988, 0fBE055027, 0f3E1039F6;
	fma.rn.f32 	%f5990, %f5989, %f5988, 0fBDF8CDCC;
	fma.rn.f32 	%f5991, %f5990, %f5988, 0f3E0F2955;
	fma.rn.f32 	%f5992, %f5991, %f5988, 0fBE2AD8B9;
	fma.rn.f32 	%f5993, %f5992, %f5988, 0f3E4CED0B;
	fma.rn.f32 	%f5994, %f5993, %f5988, 0fBE7FFF22;
	fma.rn.f32 	%f5995, %f5994, %f5988, 0f3EAAAA78;
	fma.rn.f32 	%f5996, %f5995, %f5988, 0fBF000000;
	mul.f32 	%f5997, %f5988, %f5996;
	fma.rn.f32 	%f5998, %f5997, %f5988, %f5988;
	fma.rn.f32 	%f5999, %f5987, 0f3F317218, %f5998;
	setp.gt.u32 	%p3109, %r17848, 2139095039;
	fma.rn.f32 	%f6000, %f5983, 0f7F800000, 0f7F800000;
	selp.f32 	%f6001, %f6000, %f5999, %p3109;
	setp.eq.f32 	%p3110, %f5983, 0f00000000;
	fma.rn.f32 	%f6002, %f6001, 0f3EDE5BD9, 0f3F800000;
	selp.f32 	%f6003, 0fFF800000, %f6002, %p3110;
	cvt.rzi.u32.f32 	%r2117, %f6003;
	setp.eq.s32 	%p3111, %r20559, 0;
	mov.b32 	%r21432, 0;
	@%p3111 bra 	$L__BB2_1005;
	mov.b32 	%r21432, 0;
	mov.u32 	%r21430, %r20559;
$L__BB2_1004:
	mul.hi.s32 	%r17853, %r21430, 1717986919;
	shr.u32 	%r17854, %r17853, 31;
	shr.s32 	%r17855, %r17853, 2;
	add.s32 	%r2121, %r17855, %r17854;
	mul.lo.s32 	%r17856, %r2121, 10;
	sub.s32 	%r17857, %r21430, %r17856;
	mad.lo.s32 	%r21432, %r21432, 10, %r17857;
	add.s32 	%r17858, %r21430, 9;
	setp.gt.u32 	%p3112, %r17858, 18;
	mov.u32 	%r21430, %r2121;
	@%p3112 bra 	$L__BB2_1004;
$L__BB2_1005:
	setp.eq.s32 	%p3113, %r20560, 0;
	mov.b32 	%r21435, 0;
	@%p3113 bra 	$L__BB2_1008;
	mov.b32 	%r21435, 0;
	mov.u32 	%r21433, %r20560;
$L__BB2_1007:
	mul.hi.s32 	%r17861, %r21433, 1717986919;
	shr.u32 	%r17862, %r17861, 31;
	shr.s32 	%r17863, %r17861, 2;
	add.s32 	%r2126, %r17863, %r17862;
	mul.lo.s32 	%r17864, %r2126, 10;
	sub.s32 	%r17865, %r21433, %r17864;
	mad.lo.s32 	%r21435, %r21435, 10, %r17865;
	add.s32 	%r17866, %r21433, 9;
	setp.gt.u32 	%p3114, %r17866, 18;
	mov.u32 	%r21433, %r2126;
	@%p3114 bra 	$L__BB2_1007;
$L__BB2_1008:
	setp.eq.s32 	%p3115, %r2117, 0;
	@%p3115 bra 	$L__BB2_1013;
	mov.b32 	%r21436, 0;
$L__BB2_1010:
	mul.hi.s32 	%r17868, %r21432, 1717986919;
	shr.u32 	%r17869, %r17868, 31;
	shr.s32 	%r17870, %r17868, 2;
	add.s32 	%r17871, %r17870, %r17869;
	mul.lo.s32 	%r17872, %r17871, 10;
	sub.s32 	%r2131, %r21432, %r17872;
	mul.hi.s32 	%r17873, %r21435, 1717986919;
	shr.u32 	%r17874, %r17873, 31;
	shr.s32 	%r17875, %r17873, 2;
	add.s32 	%r17876, %r17875, %r17874;
	mul.lo.s32 	%r17877, %r17876, 10;
	sub.s32 	%r2132, %r21435, %r17877;
	setp.eq.s32 	%p3116, %r2131, %r2132;
	@%p3116 bra 	$L__BB2_1012;
	setp.gt.s32 	%p3117, %r2131, %r2132;
	selp.b32 	%r2133, %r20559, %r20560, %p3117;
	selp.b32 	%r20560, %r20560, %r20559, %p3117;
	mov.u32 	%r20559, %r2133;
	bra.uni 	$L__BB2_1013;
$L__BB2_1012:
	add.s32 	%r21436, %r21436, 1;
	setp.ne.s32 	%p3118, %r21436, %r2117;
	mov.u32 	%r21432, %r17871;
	mov.u32 	%r21435, %r17876;
	@%p3118 bra 	$L__BB2_1010;
$L__BB2_1013:
	max.s32 	%r17885, %r20570, %r20571;
	cvt.rn.f32.s32 	%f6004, %r17885;
	setp.lt.s32 	%p3119, %r17885, 1;
	mul.f32 	%f6005, %f6004, 0f4B000000;
	selp.f32 	%f6006, %f6005, %f6004, %p3119;
	selp.f32 	%f6007, 0fC1B80000, 0f00000000, %p3119;
	mov.b32 	%r17886, %f6006;
	add.s32 	%r17887, %r17886, -1059760811;
	and.b32  	%r17888, %r17887, -8388608;
	sub.s32 	%r17889, %r17886, %r17888;
	mov.b32 	%f6008, %r17889;
	cvt.rn.f32.s32 	%f6009, %r17888;
	fma.rn.f32 	%f6010, %f6009, 0f34000000, %f6007;
	add.f32 	%f6011, %f6008, 0fBF800000;
	fma.rn.f32 	%f6012, %f6011, 0fBE055027, 0f3E1039F6;
	fma.rn.f32 	%f6013, %f6012, %f6011, 0fBDF8CDCC;
	fma.rn.f32 	%f6014, %f6013, %f6011, 0f3E0F2955;
	fma.rn.f32 	%f6015, %f6014, %f6011, 0fBE2AD8B9;
	fma.rn.f32 	%f6016, %f6015, %f6011, 0f3E4CED0B;
	fma.rn.f32 	%f6017, %f6016, %f6011, 0fBE7FFF22;
	fma.rn.f32 	%f6018, %f6017, %f6011, 0f3EAAAA78;
	fma.rn.f32 	%f6019, %f6018, %f6011, 0fBF000000;
	mul.f32 	%f6020, %f6011, %f6019;
	fma.rn.f32 	%f6021, %f6020, %f6011, %f6011;
	fma.rn.f32 	%f6022, %f6010, 0f3F317218, %f6021;
	setp.gt.u32 	%p3120, %r17886, 2139095039;
	fma.rn.f32 	%f6023, %f6006, 0f7F800000, 0f7F800000;
	selp.f32 	%f6024, %f6023, %f6022, %p3120;
	setp.eq.f32 	%p3121, %f6006, 0f00000000;
	fma.rn.f32 	%f6025, %f6024, 0f3EDE5BD9, 0f3F800000;
	selp.f32 	%f6026, 0fFF800000, %f6025, %p3121;
	cvt.rzi.u32.f32 	%r2140, %f6026;
	setp.eq.s32 	%p3122, %r20570, 0;
	mov.b32 	%r21443, 0;
	@%p3122 bra 	$L__BB2_1016;
	mov.b32 	%r21443, 0;
	mov.u32 	%r21441, %r20570;
$L__BB2_1015:
	mul.hi.s32 	%r17891, %r21441, 1717986919;
	shr.u32 	%r17892, %r17891, 31;
	shr.s32 	%r17893, %r17891, 2;
	add.s32 	%r2144, %r17893, %r17892;
	mul.lo.s32 	%r17894, %r2144, 10;
	sub.s32 	%r17895, %r21441, %r17894;
	mad.lo.s32 	%r21443, %r21443, 10, %r17895;
	add.s32 	%r17896, %r21441, 9;
	setp.gt.u32 	%p3123, %r17896, 18;
	mov.u32 	%r21441, %r2144;
	@%p3123 bra 	$L__BB2_1015;
$L__BB2_1016:
	setp.eq.s32 	%p3124, %r20571, 0;
	mov.b32 	%r21446, 0;
	@%p3124 bra 	$L__BB2_1019;
	mov.b32 	%r21446, 0;
	mov.u32 	%r21444, %r20571;
$L__BB2_1018:
	mul.hi.s32 	%r17899, %r21444, 1717986919;
	shr.u32 	%r17900, %r17899, 31;
	shr.s32 	%r17901, %r17899, 2;
	add.s32 	%r2149, %r17901, %r17900;
	mul.lo.s32 	%r17902, %r2149, 10;
	sub.s32 	%r17903, %r21444, %r17902;
	mad.lo.s32 	%r21446, %r21446, 10, %r17903;
	add.s32 	%r17904, %r21444, 9;
	setp.gt.u32 	%p3125, %r17904, 18;
	mov.u32 	%r21444, %r2149;
	@%p3125 bra 	$L__BB2_1018;
$L__BB2_1019:
	setp.eq.s32 	%p3126, %r2140, 0;
	@%p3126 bra 	$L__BB2_1024;
	mov.b32 	%r21447, 0;
$L__BB2_1021:
	mul.hi.s32 	%r17906, %r21443, 1717986919;
	shr.u32 	%r17907, %r17906, 31;
	shr.s32 	%r17908, %r17906, 2;
	add.s32 	%r17909, %r17908, %r17907;
	mul.lo.s32 	%r17910, %r17909, 10;
	sub.s32 	%r2154, %r21443, %r17910;
	mul.hi.s32 	%r17911, %r21446, 1717986919;
	shr.u32 	%r17912, %r17911, 31;
	shr.s32 	%r17913, %r17911, 2;
	add.s32 	%r17914, %r17913, %r17912;
	mul.lo.s32 	%r17915, %r17914, 10;
	sub.s32 	%r2155, %r21446, %r17915;
	setp.eq.s32 	%p3127, %r2154, %r2155;
	@%p3127 bra 	$L__BB2_1023;
	setp.gt.s32 	%p3128, %r2154, %r2155;
	selp.b32 	%r2156, %r20570, %r20571, %p3128;
	selp.b32 	%r20571, %r20571, %r20570, %p3128;
	mov.u32 	%r20570, %r2156;
	bra.uni 	$L__BB2_1024;
$L__BB2_1023:
	add.s32 	%r21447, %r21447, 1;
	setp.ne.s32 	%p3129, %r21447, %r2140;
	mov.u32 	%r21443, %r17909;
	mov.u32 	%r21446, %r17914;
	@%p3129 bra 	$L__BB2_1021;
$L__BB2_1024:
	max.s32 	%r17923, %r20581, %r20582;
	cvt.rn.f32.s32 	%f6027, %r17923;
	setp.lt.s32 	%p3130, %r17923, 1;
	mul.f32 	%f6028, %f6027, 0f4B000000;
	selp.f32 	%f6029, %f6028, %f6027, %p3130;
	selp.f32 	%f6030, 0fC1B80000, 0f00000000, %p3130;
	mov.b32 	%r17924, %f6029;
	add.s32 	%r17925, %r17924, -1059760811;
	and.b32  	%r17926, %r17925, -8388608;
	sub.s32 	%r17927, %r17924, %r17926;
	mov.b32 	%f6031, %r17927;
	cvt.rn.f32.s32 	%f6032, %r17926;
	fma.rn.f32 	%f6033, %f6032, 0f34000000, %f6030;
	add.f32 	%f6034, %f6031, 0fBF800000;
	fma.rn.f32 	%f6035, %f6034, 0fBE055027, 0f3E1039F6;
	fma.rn.f32 	%f6036, %f6035, %f6034, 0fBDF8CDCC;
	fma.rn.f32 	%f6037, %f6036, %f6034, 0f3E0F2955;
	fma.rn.f32 	%f6038, %f6037, %f6034, 0fBE2AD8B9;
	fma.rn.f32 	%f6039, %f6038, %f6034, 0f3E4CED0B;
	fma.rn.f32 	%f6040, %f6039, %f6034, 0fBE7FFF22;
	fma.rn.f32 	%f6041, %f6040, %f6034, 0f3EAAAA78;
	fma.rn.f32 	%f6042, %f6041, %f6034, 0fBF000000;
	mul.f32 	%f6043, %f6034, %f6042;
	fma.rn.f32 	%f6044, %f6043, %f6034, %f6034;
	fma.rn.f32 	%f6045, %f6033, 0f3F317218, %f6044;
	setp.gt.u32 	%p3131, %r17924, 2139095039;
	fma.rn.f32 	%f6046, %f6029, 0f7F800000, 0f7F800000;
	selp.f32 	%f6047, %f6046, %f6045, %p3131;
	setp.eq.f32 	%p3132, %f6029, 0f00000000;
	fma.rn.f32 	%f6048, %f6047, 0f3EDE5BD9, 0f3F800000;
	selp.f32 	%f6049, 0fFF800000, %f6048, %p3132;
	cvt.rzi.u32.f32 	%r2163, %f6049;
	setp.eq.s32 	%p3133, %r20581, 0;
	mov.b32 	%r21454, 0;
	@%p3133 bra 	$L__BB2_1027;
	mov.b32 	%r21454, 0;
	mov.u32 	%r21452, %r20581;
$L__BB2_1026:
	mul.hi.s32 	%r17929, %r21452, 1717986919;
	shr.u32 	%r17930, %r17929, 31;
	shr.s32 	%r17931, %r17929, 2;
	add.s32 	%r2167, %r17931, %r17930;
	mul.lo.s32 	%r17932, %r2167, 10;
	sub.s32 	%r17933, %r21452, %r17932;
	mad.lo.s32 	%r21454, %r21454, 10, %r17933;
	add.s32 	%r17934, %r21452, 9;
	setp.gt.u32 	%p3134, %r17934, 18;
	mov.u32 	%r21452, %r2167;
	@%p3134 bra 	$L__BB2_1026;
$L__BB2_1027:
	setp.eq.s32 	%p3135, %r20582, 0;
	mov.b32 	%r21457, 0;
	@%p3135 bra 	$L__BB2_1030;
	mov.b32 	%r21457, 0;
	mov.u32 	%r21455, %r20582;
$L__BB2_1029:
	mul.hi.s32 	%r17937, %r21455, 1717986919;
	shr.u32 	%r17938, %r17937, 31;
	shr.s32 	%r17939, %r17937, 2;
	add.s32 	%r2172, %r17939, %r17938;
	mul.lo.s32 	%r17940, %r2172, 10;
	sub.s32 	%r17941, %r21455, %r17940;
	mad.lo.s32 	%r21457, %r21457, 10, %r17941;
	add.s32 	%r17942, %r21455, 9;
	setp.gt.u32 	%p3136, %r17942, 18;
	mov.u32 	%r21455, %r2172;
	@%p3136 bra 	$L__BB2_1029;
$L__BB2_1030:
	setp.eq.s32 	%p3137, %r2163, 0;
	@%p3137 bra 	$L__BB2_1035;
	mov.b32 	%r21458, 0;
$L__BB2_1032:
	mul.hi.s32 	%r17944, %r21454, 1717986919;
	shr.u32 	%r17945, %r17944, 31;
	shr.s32 	%r17946, %r17944, 2;
	add.s32 	%r17947, %r17946, %r17945;
	mul.lo.s32 	%r17948, %r17947, 10;
	sub.s32 	%r2177, %r21454, %r17948;
	mul.hi.s32 	%r17949, %r21457, 1717986919;
	shr.u32 	%r17950, %r17949, 31;
	shr.s32 	%r17951, %r17949, 2;
	add.s32 	%r17952, %r17951, %r17950;
	mul.lo.s32 	%r17953, %r17952, 10;
	sub.s32 	%r2178, %r21457, %r17953;
	setp.eq.s32 	%p3138, %r2177, %r2178;
	@%p3138 bra 	$L__BB2_1034;
	setp.gt.s32 	%p3139, %r2177, %r2178;
	selp.b32 	%r2179, %r20581, %r20582, %p3139;
	selp.b32 	%r20582, %r20582, %r20581, %p3139;
	mov.u32 	%r20581, %r2179;
	bra.uni 	$L__BB2_1035;
$L__BB2_1034:
	add.s32 	%r21458, %r21458, 1;
	setp.ne.s32 	%p3140, %r21458, %r2163;
	mov.u32 	%r21454, %r17947;
	mov.u32 	%r21457, %r17952;
	@%p3140 bra 	$L__BB2_1032;
$L__BB2_1035:
	max.s32 	%r17961, %r20592, %r20593;
	cvt.rn.f32.s32 	%f6050, %r17961;
	setp.lt.s32 	%p3141, %r17961, 1;
	mul.f32 	%f6051, %f6050, 0f4B000000;
	selp.f32 	%f6052, %f6051, %f6050, %p3141;
	selp.f32 	%f6053, 0fC1B80000, 0f00000000, %p3141;
	mov.b32 	%r17962, %f6052;
	add.s32 	%r17963, %r17962, -1059760811;
	and.b32  	%r17964, %r17963, -8388608;
	sub.s32 	%r17965, %r17962, %r17964;
	mov.b32 	%f6054, %r17965;
	cvt.rn.f32.s32 	%f6055, %r17964;
	fma.rn.f32 	%f6056, %f6055, 0f34000000, %f6053;
	add.f32 	%f6057, %f6054, 0fBF800000;
	fma.rn.f32 	%f6058, %f6057, 0fBE055027, 0f3E1039F6;
	fma.rn.f32 	%f6059, %f6058, %f6057, 0fBDF8CDCC;
	fma.rn.f32 	%f6060, %f6059, %f6057, 0f3E0F2955;
	fma.rn.f32 	%f6061, %f6060, %f6057, 0fBE2AD8B9;
	fma.rn.f32 	%f6062, %f6061, %f6057, 0f3E4CED0B;
	fma.rn.f32 	%f6063, %f6062, %f6057, 0fBE7FFF22;
	fma.rn.f32 	%f6064, %f6063, %f6057, 0f3EAAAA78;
	fma.rn.f32 	%f6065, %f6064, %f6057, 0fBF000000;
	mul.f32 	%f6066, %f6057, %f6065;
	fma.rn.f32 	%f6067, %f6066, %f6057, %f6057;
	fma.rn.f32 	%f6068, %f6056, 0f3F317218, %f6067;
	setp.gt.u32 	%p3142, %r17962, 2139095039;
	fma.rn.f32 	%f6069, %f6052, 0f7F800000, 0f7F800000;
	selp.f32 	%f6070, %f6069, %f6068, %p3142;
	setp.eq.f32 	%p3143, %f6052, 0f00000000;
	fma.rn.f32 	%f6071, %f6070, 0f3EDE5BD9, 0f3F800000;
	selp.f32 	%f6072, 0fFF800000, %f6071, %p3143;
	cvt.rzi.u32.f32 	%r2186, %f6072;
	setp.eq.s32 	%p3144, %r20592, 0;
	mov.b32 	%r21465, 0;
	@%p3144 bra 	$L__BB2_1038;
	mov.b32 	%r21465, 0;
	mov.u32 	%r21463, %r20592;
$L__BB2_1037:
	mul.hi.s32 	%r17967, %r21463, 1717986919;
	shr.u32 	%r17968, %r17967, 31;
	shr.s32 	%r17969, %r17967, 2;
	add.s32 	%r2190, %r17969, %r17968;
	mul.lo.s32 	%r17970, %r2190, 10;
	sub.s32 	%r17971, %r21463, %r17970;
	mad.lo.s32 	%r21465, %r21465, 10, %r17971;
	add.s32 	%r17972, %r21463, 9;
	setp.gt.u32 	%p3145, %r17972, 18;
	mov.u32 	%r21463, %r2190;
	@%p3145 bra 	$L__BB2_1037;
$L__BB2_1038:
	setp.eq.s32 	%p3146, %r20593, 0;
	mov.b32 	%r21468, 0;
	@%p3146 bra 	$L__BB2_1041;
	mov.b32 	%r21468, 0;
	mov.u32 	%r21466, %r20593;
$L__BB2_1040:
	mul.hi.s32 	%r17975, %r21466, 1717986919;
	shr.u32 	%r17976, %r17975, 31;
	shr.s32 	%r17977, %r17975, 2;
	add.s32 	%r2195, %r17977, %r17976;
	mul.lo.s32 	%r17978, %r2195, 10;
	sub.s32 	%r17979, %r21466, %r17978;
	mad.lo.s32 	%r21468, %r21468, 10, %r17979;
	add.s32 	%r17980, %r21466, 9;
	setp.gt.u32 	%p3147, %r17980, 18;
	mov.u32 	%r21466, %r2195;
	@%p3147 bra 	$L__BB2_1040;
$L__BB2_1041:
	setp.eq.s32 	%p3148, %r2186, 0;
	@%p3148 bra 	$L__BB2_1046;
	mov.b32 	%r21469, 0;
$L__BB2_1043:
	mul.hi.s32 	%r17982, %r21465, 1717986919;
	shr.u32 	%r17983, %r17982, 31;
	shr.s32 	%r17984, %r17982, 2;
	add.s32 	%r17985, %r17984, %r17983;
	mul.lo.s32 	%r17986, %r17985, 10;
	sub.s32 	%r2200, %r21465, %r17986;
	mul.hi.s32 	%r17987, %r21468, 1717986919;
	shr.u32 	%r17988, %r17987, 31;
	shr.s32 	%r17989, %r17987, 2;
	add.s32 	%r17990, %r17989, %r17988;
	mul.lo.s32 	%r17991, %r17990, 10;
	sub.s32 	%r2201, %r21468, %r17991;
	setp.eq.s32 	%p3149, %r2200, %r2201;
	@%p3149 bra 	$L__BB2_1045;
	setp.gt.s32 	%p3150, %r2200, %r2201;
	selp.b32 	%r2202, %r20592, %r20593, %p3150;
	selp.b32 	%r20593, %r20593, %r20592, %p3150;
	mov.u32 	%r20592, %r2202;
	bra.uni 	$L__BB2_1046;
$L__BB2_1045:
	add.s32 	%r21469, %r21469, 1;
	setp.ne.s32 	%p3151, %r21469, %r2186;
	mov.u32 	%r21465, %r17985;
	mov.u32 	%r21468, %r17990;
	@%p3151 bra 	$L__BB2_1043;
$L__BB2_1046:
	max.s32 	%r17999, %r20779, %r20604;
	cvt.rn.f32.s32 	%f6073, %r17999;
	setp.lt.s32 	%p3152, %r17999, 1;
	mul.f32 	%f6074, %f6073, 0f4B000000;
	selp.f32 	%f6075, %f6074, %f6073, %p3152;
	selp.f32 	%f6076, 0fC1B80000, 0f00000000, %p3152;
	mov.b32 	%r18000, %f6075;
	add.s32 	%r18001, %r18000, -1059760811;
	and.b32  	%r18002, %r18001, -8388608;
	sub.s32 	%r18003, %r18000, %r18002;
	mov.b32 	%f6077, %r18003;
	cvt.rn.f32.s32 	%f6078, %r18002;
	fma.rn.f32 	%f6079, %f6078, 0f34000000, %f6076;
	add.f32 	%f6080, %f6077, 0fBF800000;
	fma.rn.f32 	%f6081, %f6080, 0fBE055027, 0f3E1039F6;
	fma.rn.f32 	%f6082, %f6081, %f6080, 0fBDF8CDCC;
	fma.rn.f32 	%f6083, %f6082, %f6080, 0f3E0F2955;
	fma.rn.f32 	%f6084, %f6083, %f6080, 0fBE2AD8B9;
	fma.rn.f32 	%f6085, %f6084, %f6080, 0f3E4CED0B;
	fma.rn.f32 	%f6086, %f6085, %f6080, 0fBE7FFF22;
	fma.rn.f32 	%f6087, %f6086, %f6080, 0f3EAAAA78;
	fma.rn.f32 	%f6088, %f6087, %f6080, 0fBF000000;
	mul.f32 	%f6089, %f6080, %f6088;
	fma.rn.f32 	%f6090, %f6089, %f6080, %f6080;
	fma.rn.f32 	%f6091, %f6079, 0f3F317218, %f6090;
	setp.gt.u32 	%p3153, %r18000, 2139095039;
	fma.rn.f32 	%f6092, %f6075, 0f7F800000, 0f7F800000;
	selp.f32 	%f6093, %f6092, %f6091, %p3153;
	setp.eq.f32 	%p3154, %f6075, 0f00000000;
	fma.rn.f32 	%f6094, %f6093, 0f3EDE5BD9, 0f3F800000;
	selp.f32 	%f6095, 0fFF800000, %f6094, %p3154;
	cvt.rzi.u32.f32 	%r2209, %f6095;
	setp.eq.s32 	%p3155, %r20779, 0;
	mov.b32 	%r21476, 0;
	@%p3155 bra 	$L__BB2_1049;
	mov.b32 	%r21476, 0;
	mov.u32 	%r21474, %r20779;
$L__BB2_1048:
	mul.hi.s32 	%r18005, %r21474, 1717986919;
	shr.u32 	%r18006, %r18005, 31;
	shr.s32 	%r18007, %r18005, 2;
	add.s32 	%r2213, %r18007, %r18006;
	mul.lo.s32 	%r18008, %r2213, 10;
	sub.s32 	%r18009, %r21474, %r18008;
	mad.lo.s32 	%r21476, %r21476, 10, %r18009;
	add.s32 	%r18010, %r21474, 9;
	setp.gt.u32 	%p3156, %r18010, 18;
	mov.u32 	%r21474, %r2213;
	@%p3156 bra 	$L__BB2_1048;
$L__BB2_1049:
	setp.eq.s32 	%p3157, %r20604, 0;
	mov.b32 	%r21479, 0;
	@%p3157 bra 	$L__BB2_1052;
	mov.b32 	%r21479, 0;
	mov.u32 	%r21477, %r20604;
$L__BB2_1051:
	mul.hi.s32 	%r18013, %r21477, 1717986919;
	shr.u32 	%r18014, %r18013, 31;
	shr.s32 	%r18015, %r18013, 2;
	add.s32 	%r2218, %r18015, %r18014;
	mul.lo.s32 	%r18016, %r2218, 10;
	sub.s32 	%r18017, %r21477, %r18016;
	mad.lo.s32 	%r21479, %r21479, 10, %r18017;
	add.s32 	%r18018, %r21477, 9;
	setp.gt.u32 	%p3158, %r18018, 18;
	mov.u32 	%r21477, %r2218;
	@%p3158 bra 	$L__BB2_1051;
$L__BB2_1052:
	setp.eq.s32 	%p3159, %r2209, 0;
	@%p3159 bra 	$L__BB2_1057;
	mov.b32 	%r21480, 0;
$L__BB2_1054:
	mul.hi.s32 	%r18020, %r21476, 1717986919;
	shr.u32 	%r18021, %r18020, 31;
	shr.s32 	%r18022, %r18020, 2;
	add.s32 	%r18023, %r18022, %r18021;
	mul.lo.s32 	%r18024, %r18023, 10;
	sub.s32 	%r2223, %r21476, %r18024;
	mul.hi.s32 	%r18025, %r21479, 1717986919;
	shr.u32 	%r18026, %r18025, 31;
	shr.s32 	%r18027, %r18025, 2;
	add.s32 	%r18028, %r18027, %r18026;
	mul.lo.s32 	%r18029, %r18028, 10;
	sub.s32 	%r2224, %r21479, %r18029;
	setp.eq.s32 	%p3160, %r2223, %r2224;
	@%p3160 bra 	$L__BB2_1056;
	setp.gt.s32 	%p3161, %r2223, %r2224;
	selp.b32 	%r2225, %r20779, %r20604, %p3161;
	selp.b32 	%r20604, %r20604, %r20779, %p3161;
	mov.u32 	%r20779, %r2225;
	bra.uni 	$L__BB2_1057;
$L__BB2_1056:
	add.s32 	%r21480, %r21480, 1;
	setp.ne.s32 	%p3162, %r21480, %r2209;
	mov.u32 	%r21476, %r18023;
	mov.u32 	%r21479, %r18028;
	@%p3162 bra 	$L__BB2_1054;
$L__BB2_1057:
	max.s32 	%r18037, %r20527, %r20615;
	cvt.rn.f32.s32 	%f6096, %r18037;
	setp.lt.s32 	%p3163, %r18037, 1;
	mul.f32 	%f6097, %f6096, 0f4B000000;
	selp.f32 	%f6098, %f6097, %f6096, %p3163;
	selp.f32 	%f6099, 0fC1B80000, 0f00000000, %p3163;
	mov.b32 	%r18038, %f6098;
	add.s32 	%r18039, %r18038, -1059760811;
	and.b32  	%r18040, %r18039, -8388608;
	sub.s32 	%r18041, %r18038, %r18040;
	mov.b32 	%f6100, %r18041;
	cvt.rn.f32.s32 	%f6101, %r18040;
	fma.rn.f32 	%f6102, %f6101, 0f34000000, %f6099;
	add.f32 	%f6103, %f6100, 0fBF800000;
	fma.rn.f32 	%f6104, %f6103, 0fBE055027, 0f3E1039F6;
	fma.rn.f32 	%f6105, %f6104, %f6103, 0fBDF8CDCC;
	fma.rn.f32 	%f6106, %f6105, %f6103, 0f3E0F2955;
	fma.rn.f32 	%f6107, %f6106, %f6103, 0fBE2AD8B9;
	fma.rn.f32 	%f6108, %f6107, %f6103, 0f3E4CED0B;
	fma.rn.f32 	%f6109, %f6108, %f6103, 0fBE7FFF22;
	fma.rn.f32 	%f6110, %f6109, %f6103, 0f3EAAAA78;
	fma.rn.f32 	%f6111, %f6110, %f6103, 0fBF000000;
	mul.f32 	%f6112, %f6103, %f6111;
	fma.rn.f32 	%f6113, %f6112, %f6103, %f6103;
	fma.rn.f32 	%f6114, %f6102, 0f3F317218, %f6113;
	setp.gt.u32 	%p3164, %r18038, 2139095039;
	fma.rn.f32 	%f6115, %f6098, 0f7F800000, 0f7F800000;
	selp.f32 	%f6116, %f6115, %f6114, %p3164;
	setp.eq.f32 	%p3165, %f6098, 0f00000000;
	fma.rn.f32 	%f6117, %f6116, 0f3EDE5BD9, 0f3F800000;
	selp.f32 	%f6118, 0fFF800000, %f6117, %p3165;
	cvt.rzi.u32.f32 	%r2232, %f6118;
	setp.eq.s32 	%p3166, %r20527, 0;
	mov.b32 	%r21487, 0;
	@%p3166 bra 	$L__BB2_1060;
	mov.b32 	%r21487, 0;
	mov.u32 	%r21485, %r20527;
$L__BB2_1059:
	mul.hi.s32 	%r18043, %r21485, 1717986919;
	shr.u32 	%r18044, %r18043, 31;
	shr.s32 	%r18045, %r18043, 2;
	add.s32 	%r2236, %r18045, %r18044;
	mul.lo.s32 	%r18046, %r2236, 10;
	sub.s32 	%r18047, %r21485, %r18046;
	mad.lo.s32 	%r21487, %r21487, 10, %r18047;
	add.s32 	%r18048, %r21485, 9;
	setp.gt.u32 	%p3167, %r18048, 18;
	mov.u32 	%r21485, %r2236;
	@%p3167 bra 	$L__BB2_1059;
$L__BB2_1060:
	setp.eq.s32 	%p3168, %r20615, 0;
	mov.b32 	%r21490, 0;
	@%p3168 bra 	$L__BB2_1063;
	mov.b32 	%r21490, 0;
	mov.u32 	%r21488, %r20615;
$L__BB2_1062:
	mul.hi.s32 	%r18051, %r21488, 1717986919;
	shr.u32 	%r18052, %r18051, 31;
	shr.s32 	%r18053, %r18051, 2;
	add.s32 	%r2241, %r18053, %r18052;
	mul.lo.s32 	%r18054, %r2241, 10;
	sub.s32 	%r18055, %r21488, %r18054;
	mad.lo.s32 	%r21490, %r21490, 10, %r18055;
	add.s32 	%r18056, %r21488, 9;
	setp.gt.u32 	%p3169, %r18056, 18;
	mov.u32 	%r21488, %r2241;
	@%p3169 bra 	$L__BB2_1062;
$L__BB2_1063:
	setp.eq.s32 	%p3170, %r2232, 0;
	@%p3170 bra 	$L__BB2_1068;
	mov.b32 	%r21491, 0;
$L__BB2_1065:
	mul.hi.s32 	%r18058, %r21487, 1717986919;
	shr.u32 	%r18059, %r18058, 31;
	shr.s32 	%r18060, %r18058, 2;
	add.s32 	%r18061, %r18060, %r18059;
	mul.lo.s32 	%r18062, %r18061, 10;
	sub.s32 	%r2246, %r21487, %r18062;
	mul.hi.s32 	%r18063, %r21490, 1717986919;
	shr.u32 	%r18064, %r18063, 31;
	shr.s32 	%r18065, %r18063, 2;
	add.s32 	%r18066, %r18065, %r18064;
	mul.lo.s32 	%r18067, %r18066, 10;
	sub.s32 	%r2247, %r21490, %r18067;
	setp.eq.s32 	%p3171, %r2246, %r2247;
	@%p3171 bra 	$L__BB2_1067;
	setp.gt.s32 	%p3172, %r2246, %r2247;
	selp.b32 	%r2248, %r20527, %r20615, %p3172;
	selp.b32 	%r20615, %r20615, %r20527, %p3172;
	mov.u32 	%r20527, %r2248;
	bra.uni 	$L__BB2_1068;
$L__BB2_1067:
	add.s32 	%r21491, %r21491, 1;
	setp.ne.s32 	%p3173, %r21491, %r2232;
	mov.u32 	%r21487, %r18061;
	mov.u32 	%r21490, %r18066;
	@%p3173 bra 	$L__BB2_1065;
$L__BB2_1068:
	max.s32 	%r18075, %r20538, %r20526;
	cvt.rn.f32.s32 	%f6119, %r18075;
	setp.lt.s32 	%p3174, %r18075, 1;
	mul.f32 	%f6120, %f6119, 0f4B000000;
	selp.f32 	%f6121, %f6120, %f6119, %p3174;
	selp.f32 	%f6122, 0fC1B80000, 0f00000000, %p3174;
	mov.b32 	%r18076, %f6121;
	add.s32 	%r18077, %r18076, -1059760811;
	and.b32  	%r18078, %r18077, -8388608;
	sub.s32 	%r18079, %r18076, %r18078;
	mov.b32 	%f6123, %r18079;
	cvt.rn.f32.s32 	%f6124, %r18078;
	fma.rn.f32 	%f6125, %f6124, 0f34000000, %f6122;
	add.f32 	%f6126, %f6123, 0fBF800000;
	fma.rn.f32 	%f6127, %f6126, 0fBE055027, 0f3E1039F6;
	fma.rn.f32 	%f6128, %f6127, %f6126, 0fBDF8CDCC;
	fma.rn.f32 	%f6129, %f6128, %f6126, 0f3E0F2955;
	fma.rn.f32 	%f6130, %f6129, %f6126, 0fBE2AD8B9;
	fma.rn.f32 	%f6131, %f6130, %f6126, 0f3E4CED0B;
	fma.rn.f32 	%f6132, %f6131, %f6126, 0fBE7FFF22;
	fma.rn.f32 	%f6133, %f6132, %f6126, 0f3EAAAA78;
	fma.rn.f32 	%f6134, %f6133, %f6126, 0fBF000000;
	mul.f32 	%f6135, %f6126, %f6134;
	fma.rn.f32 	%f6136, %f6135, %f6126, %f6126;
	fma.rn.f32 	%f6137, %f6125, 0f3F317218, %f6136;
	setp.gt.u32 	%p3175, %r18076, 2139095039;
	fma.rn.f32 	%f6138, %f6121, 0f7F800000, 0f7F800000;
	selp.f32 	%f6139, %f6138, %f6137, %p3175;
	setp.eq.f32 	%p3176, %f6121, 0f00000000;
	fma.rn.f32 	%f6140, %f6139, 0f3EDE5BD9, 0f3F800000;
	selp.f32 	%f6141, 0fFF800000, %f6140, %p3176;
	cvt.rzi.u32.f32 	%r2255, %f6141;
	setp.eq.s32 	%p3177, %r20538, 0;
	mov.b32 	%r21498, 0;
	@%p3177 bra 	$L__BB2_1071;
	mov.b32 	%r21498, 0;
	mov.u32 	%r21496, %r20538;
$L__BB2_1070:
	mul.hi.s32 	%r18081, %r21496, 1717986919;
	shr.u32 	%r18082, %r18081, 31;
	shr.s32 	%r18083, %r18081, 2;
	add.s32 	%r2259, %r18083, %r18082;
	mul.lo.s32 	%r18084, %r2259, 10;
	sub.s32 	%r18085, %r21496, %r18084;
	mad.lo.s32 	%r21498, %r21498, 10, %r18085;
	add.s32 	%r18086, %r21496, 9;
	setp.gt.u32 	%p3178, %r18086, 18;
	mov.u32 	%r21496, %r2259;
	@%p3178 bra 	$L__BB2_1070;
$L__BB2_1071:
	setp.eq.s32 	%p3179, %r20526, 0;
	mov.b32 	%r21501, 0;
	@%p3179 bra 	$L__BB2_1074;
	mov.b32 	%r21501, 0;
	mov.u32 	%r21499, %r20526;
$L__BB2_1073:
	mul.hi.s32 	%r18089, %r21499, 1717986919;
	shr.u32 	%r18090, %r18089, 31;
	shr.s32 	%r18091, %r18089, 2;
	add.s32 	%r2264, %r18091, %r18090;
	mul.lo.s32 	%r18092, %r2264, 10;
	sub.s32 	%r18093, %r21499, %r18092;
	mad.lo.s32 	%r21501, %r21501, 10, %r18093;
	add.s32 	%r18094, %r21499, 9;
	setp.gt.u32 	%p3180, %r18094, 18;
	mov.u32 	%r21499, %r2264;
	@%p3180 bra 	$L__BB2_1073;
$L__BB2_1074:
	setp.eq.s32 	%p3181, %r2255, 0;
	@%p3181 bra 	$L__BB2_1079;
	mov.b32 	%r21502, 0;
$L__BB2_1076:
	mul.hi.s32 	%r18096, %r21498, 1717986919;
	shr.u32 	%r18097, %r18096, 31;
	shr.s32 	%r18098, %r18096, 2;
	add.s32 	%r18099, %r18098, %r18097;
	mul.lo.s32 	%r18100, %r18099, 10;
	sub.s32 	%r2269, %r21498, %r18100;
	mul.hi.s32 	%r18101, %r21501, 1717986919;
	shr.u32 	%r18102, %r18101, 31;
	shr.s32 	%r18103, %r18101, 2;
	add.s32 	%r18104, %r18103, %r18102;
	mul.lo.s32 	%r18105, %r18104, 10;
	sub.s32 	%r2270, %r21501, %r18105;
	setp.eq.s32 	%p3182, %r2269, %r2270;
	@%p3182 bra 	$L__BB2_1078;
	setp.gt.s32 	%p3183, %r2269, %r2270;
	selp.b32 	%r2271, %r20538, %r20526, %p3183;
	selp.b32 	%r20526, %r20526, %r20538, %p3183;
	mov.u32 	%r20538, %r2271;
	bra.uni 	$L__BB2_1079;
$L__BB2_1078:
	add.s32 	%r21502, %r21502, 1;
	setp.ne.s32 	%p3184, %r21502, %r2255;
	mov.u32 	%r21498, %r18099;
	mov.u32 	%r21501, %r18104;
	@%p3184 bra 	$L__BB2_1076;
$L__BB2_1079:
	max.s32 	%r18113, %r20549, %r20537;
	cvt.rn.f32.s32 	%f6142, %r18113;
	setp.lt.s32 	%p3185, %r18113, 1;
	mul.f32 	%f6143, %f6142, 0f4B000000;
	selp.f32 	%f6144, %f6143, %f6142, %p3185;
	selp.f32 	%f6145, 0fC1B80000, 0f00000000, %p3185;
	mov.b32 	%r18114, %f6144;
	add.s32 	%r18115, %r18114, -1059760811;
	and.b32  	%r18116, %r18115, -8388608;
	sub.s32 	%r18117, %r18114, %r18116;
	mov.b32 	%f6146, %r18117;
	cvt.rn.f32.s32 	%f6147, %r18116;
	fma.rn.f32 	%f6148, %f6147, 0f34000000, %f6145;
	add.f32 	%f6149, %f6146, 0fBF800000;
	fma.rn.f32 	%f6150, %f6149, 0fBE055027, 0f3E1039F6;
	fma.rn.f32 	%f6151, %f6150, %f6149, 0fBDF8CDCC;
	fma.rn.f32 	%f6152, %f6151, %f6149, 0f3E0F2955;
	fma.rn.f32 	%f6153, %f6152, %f6149, 0fBE2AD8B9;
	fma.rn.f32 	%f6154, %f6153, %f6149, 0f3E4CED0B;
	fma.rn.f32 	%f6155, %f6154, %f6149, 0fBE7FFF22;
	fma.rn.f32 	%f6156, %f6155, %f6149, 0f3EAAAA78;
	fma.rn.f32 	%f6157, %f6156, %f6149, 0fBF000000;
	mul.f32 	%f6158, %f6149, %f6157;
	fma.rn.f32 	%f6159, %f6158, %f6149, %f6149;
	fma.rn.f32 	%f6160, %f6148, 0f3F317218, %f6159;
	setp.gt.u32 	%p3186, %r18114, 2139095039;
	fma.rn.f32 	%f6161, %f6144, 0f7F800000, 0f7F800000;
	selp.f32 	%f6162, %f6161, %f6160, %p3186;
	setp.eq.f32 	%p3187, %f6144, 0f00000000;
	fma.rn.f32 	%f6163, %f6162, 0f3EDE5BD9, 0f3F800000;
	selp.f32 	%f6164, 0fFF800000, %f6163, %p3187;
	cvt.rzi.u32.f32 	%r2278, %f6164;
	setp.eq.s32 	%p3188, %r20549, 0;
	mov.b32 	%r21509, 0;
	@%p3188 bra 	$L__BB2_1082;
	mov.b32 	%r21509, 0;
	mov.u32 	%r21507, %r20549;
$L__BB2_1081:
	mul.hi.s32 	%r18119, %r21507, 1717986919;
	shr.u32 	%r18120, %r18119, 31;
	shr.s32 	%r18121, %r18119, 2;
	add.s32 	%r2282, %r18121, %r18120;
	mul.lo.s32 	%r18122, %r2282, 10;
	sub.s32 	%r18123, %r21507, %r18122;
	mad.lo.s32 	%r21509, %r21509, 10, %r18123;
	add.s32 	%r18124, %r21507, 9;
	setp.gt.u32 	%p3189, %r18124, 18;
	mov.u32 	%r21507, %r2282;
	@%p3189 bra 	$L__BB2_1081;
$L__BB2_1082:
	setp.eq.s32 	%p3190, %r20537, 0;
	mov.b32 	%r21512, 0;
	@%p3190 bra 	$L__BB2_1085;
	mov.b32 	%r21512, 0;
	mov.u32 	%r21510, %r20537;
$L__BB2_1084:
	mul.hi.s32 	%r18127, %r21510, 1717986919;
	shr.u32 	%r18128, %r18127, 31;
	shr.s32 	%r18129, %r18127, 2;
	add.s32 	%r2287, %r18129, %r18128;
	mul.lo.s32 	%r18130, %r2287, 10;
	sub.s32 	%r18131, %r21510, %r18130;
	mad.lo.s32 	%r21512, %r21512, 10, %r18131;
	add.s32 	%r18132, %r21510, 9;
	setp.gt.u32 	%p3191, %r18132, 18;
	mov.u32 	%r21510, %r2287;
	@%p3191 bra 	$L__BB2_1084;
$L__BB2_1085:
	setp.eq.s32 	%p3192, %r2278, 0;
	@%p3192 bra 	$L__BB2_1090;
	mov.b32 	%r21513, 0;
$L__BB2_1087:
	mul.hi.s32 	%r18134, %r21509, 1717986919;
	shr.u32 	%r18135, %r18134, 31;
	shr.s32 	%r18136, %r18134, 2;
	add.s32 	%r18137, %r18136, %r18135;
	mul.lo.s32 	%r18138, %r18137, 10;
	sub.s32 	%r2292, %r21509, %r18138;
	mul.hi.s32 	%r18139, %r21512, 1717986919;
	shr.u32 	%r18140, %r18139, 31;
	shr.s32 	%r18141, %r18139, 2;
	add.s32 	%r18142, %r18141, %r18140;
	mul.lo.s32 	%r18143, %r18142, 10;
	sub.s32 	%r2293, %r21512, %r18143;
	setp.eq.s32 	%p3193, %r2292, %r2293;
	@%p3193 bra 	$L__BB2_1089;
	setp.gt.s32 	%p3194, %r2292, %r2293;
	selp.b32 	%r2294, %r20549, %r20537, %p3194;
	selp.b32 	%r20537, %r20537, %r20549, %p3194;
	mov.u32 	%r20549, %r2294;
	bra.uni 	$L__BB2_1090;
$L__BB2_1089:
	add.s32 	%r21513, %r21513, 1;
	setp.ne.s32 	%p3195, %r21513, %r2278;
	mov.u32 	%r21509, %r18137;
	mov.u32 	%r21512, %r18142;
	@%p3195 bra 	$L__BB2_1087;
$L__BB2_1090:
	max.s32 	%r18151, %r20560, %r20548;
	cvt.rn.f32.s32 	%f6165, %r18151;
	setp.lt.s32 	%p3196, %r18151, 1;
	mul.f32 	%f6166, %f6165, 0f4B000000;
	selp.f32 	%f6167, %f6166, %f6165, %p3196;
	selp.f32 	%f6168, 0fC1B80000, 0f00000000, %p3196;
	mov.b32 	%r18152, %f6167;
	add.s32 	%r18153, %r18152, -1059760811;
	and.b32  	%r18154, %r18153, -8388608;
	sub.s32 	%r18155, %r18152, %r18154;
	mov.b32 	%f6169, %r18155;
	cvt.rn.f32.s32 	%f6170, %r18154;
	fma.rn.f32 	%f6171, %f6170, 0f34000000, %f6168;
	add.f32 	%f6172, %f6169, 0fBF800000;
	fma.rn.f32 	%f6173, %f6172, 0fBE055027, 0f3E1039F6;
	fma.rn.f32 	%f6174, %f6173, %f6172, 0fBDF8CDCC;
	fma.rn.f32 	%f6175, %f6174, %f6172, 0f3E0F2955;
	fma.rn.f32 	%f6176, %f6175, %f6172, 0fBE2AD8B9;
	fma.rn.f32 	%f6177, %f6176, %f6172, 0f3E4CED0B;
	fma.rn.f32 	%f6178, %f6177, %f6172, 0fBE7FFF22;
	fma.rn.f32 	%f6179, %f6178, %f6172, 0f3EAAAA78;
	fma.rn.f32 	%f6180, %f6179, %f6172, 0fBF000000;
	mul.f32 	%f6181, %f6172, %f6180;
	fma.rn.f32 	%f6182, %f6181, %f6172, %f6172;
	fma.rn.f32 	%f6183, %f6171, 0f3F317218, %f6182;
	setp.gt.u32 	%p3197, %r18152, 2139095039;
	fma.rn.f32 	%f6184, %f6167, 0f7F800000, 0f7F800000;
	selp.f32 	%f6185, %f6184, %f6183, %p3197;
	setp.eq.f32 	%p3198, %f6167, 0f00000000;
	fma.rn.f32 	%f6186, %f6185, 0f3EDE5BD9, 0f3F800000;
	selp.f32 	%f6187, 0fFF800000, %f6186, %p3198;
	cvt.rzi.u32.f32 	%r2301, %f6187;
	setp.eq.s32 	%p3199, %r20560, 0;
	mov.b32 	%r21520, 0;
	@%p3199 bra 	$L__BB2_1093;
	mov.b32 	%r21520, 0;
	mov.u32 	%r21518, %r20560;
$L__BB2_1092:
	mul.hi.s32 	%r18157, %r21518, 1717986919;
	shr.u32 	%r18158, %r18157, 31;
	shr.s32 	%r18159, %r18157, 2;
	add.s32 	%r2305, %r18159, %r18158;
	mul.lo.s32 	%r18160, %r2305, 10;
	sub.s32 	%r18161, %r21518, %r18160;
	mad.lo.s32 	%r21520, %r21520, 10, %r18161;
	add.s32 	%r18162, %r21518, 9;
	setp.gt.u32 	%p3200, %r18162, 18;
	mov.u32 	%r21518, %r2305;
	@%p3200 bra 	$L__BB2_1092;
$L__BB2_1093:
	setp.eq.s32 	%p3201, %r20548, 0;
	mov.b32 	%r21523, 0;
	@%p3201 bra 	$L__BB2_1096;
	mov.b32 	%r21523, 0;
	mov.u32 	%r21521, %r20548;
$L__BB2_1095:
	mul.hi.s32 	%r18165, %r21521, 1717986919;
	shr.u32 	%r18166, %r18165, 31;
	shr.s32 	%r18167, %r18165, 2;
	add.s32 	%r2310, %r18167, %r18166;
	mul.lo.s32 	%r18168, %r2310, 10;
	sub.s32 	%r18169, %r21521, %r18168;
	mad.lo.s32 	%r21523, %r21523, 10, %r18169;
	add.s32 	%r18170, %r21521, 9;
	setp.gt.u32 	%p3202, %r18170, 18;
	mov.u32 	%r21521, %r2310;
	@%p3202 bra 	$L__BB2_1095;
$L__BB2_1096:
	setp.eq.s32 	%p3203, %r2301, 0;
	@%p3203 bra 	$L__BB2_1101;
	mov.b32 	%r21524, 0;
$L__BB2_1098:
	mul.hi.s32 	%r18172, %r21520, 1717986919;
	shr.u32 	%r18173, %r18172, 31;
	shr.s32 	%r18174, %r18172, 2;
	add.s32 	%r18175, %r18174, %r18173;
	mul.lo.s32 	%r18176, %r18175, 10;
	sub.s32 	%r2315, %r21520, %r18176;
	mul.hi.s32 	%r18177, %r21523, 1717986919;
	shr.u32 	%r18178, %r18177, 31;
	shr.s32 	%r18179, %r18177, 2;
	add.s32 	%r18180, %r18179, %r18178;
	mul.lo.s32 	%r18181, %r18180, 10;
	sub.s32 	%r2316, %r21523, %r18181;
	setp.eq.s32 	%p3204, %r2315, %r2316;
	@%p3204 bra 	$L__BB2_1100;
	setp.gt.s32 	%p3205, %r2315, %r2316;
	selp.b32 	%r2317, %r20560, %r20548, %p3205;
	selp.b32 	%r20548, %r20548, %r20560, %p3205;
	mov.u32 	%r20560, %r2317;
	bra.uni 	$L__BB2_1101;
$L__BB2_1100:
	add.s32 	%r21524, %r21524, 1;
	setp.ne.s32 	%p3206, %r21524, %r2301;
	mov.u32 	%r21520, %r18175;
	mov.u32 	%r21523, %r18180;
	@%p3206 bra 	$L__BB2_1098;
$L__BB2_1101:
	max.s32 	%r18189, %r20571, %r20559;
	cvt.rn.f32.s32 	%f6188, %r18189;
	setp.lt.s32 	%p3207, %r18189, 1;
	mul.f32 	%f6189, %f6188, 0f4B000000;
	selp.f32 	%f6190, %f6189, %f6188, %p3207;
	selp.f32 	%f6191, 0fC1B80000, 0f00000000, %p3207;
	mov.b32 	%r18190, %f6190;
	add.s32 	%r18191, %r18190, -1059760811;
	and.b32  	%r18192, %r18191, -8388608;
	sub.s32 	%r18193, %r18190, %r18192;
	mov.b32 	%f6192, %r18193;
	cvt.rn.f32.s32 	%f6193, %r18192;
	fma.rn.f32 	%f6194, %f6193, 0f34000000, %f6191;
	add.f32 	%f6195, %f6192, 0fBF800000;
	fma.rn.f32 	%f6196, %f6195, 0fBE055027, 0f3E1039F6;
	fma.rn.f32 	%f6197, %f6196, %f6195, 0fBDF8CDCC;
	fma.rn.f32 	%f6198, %f6197, %f6195, 0f3E0F2955;
	fma.rn.f32 	%f6199, %f6198, %f6195, 0fBE2AD8B9;
	fma.rn.f32 	%f6200, %f6199, %f6195, 0f3E4CED0B;
	fma.rn.f32 	%f6201, %f6200, %f6195, 0fBE7FFF22;
	fma.rn.f32 	%f6202, %f6201, %f6195, 0f3EAAAA78;
	fma.rn.f32 	%f6203, %f6202, %f6195, 0fBF000000;
	mul.f32 	%f6204, %f6195, %f6203;
	fma.rn.f32 	%f6205, %f6204, %f6195, %f6195;
	fma.rn.f32 	%f6206, %f6194, 0f3F317218, %f6205;
	setp.gt.u32 	%p3208, %r18190, 2139095039;
	fma.rn.f32 	%f6207, %f6190, 0f7F800000, 0f7F800000;
	selp.f32 	%f6208, %f6207, %f6206, %p3208;
	setp.eq.f32 	%p3209, %f6190, 0f00000000;
	fma.rn.f32 	%f6209, %f6208, 0f3EDE5BD9, 0f3F800000;
	selp.f32 	%f6210, 0fFF800000, %f6209, %p3209;
	cvt.rzi.u32.f32 	%r2324, %f6210;
	setp.eq.s32 	%p3210, %r20571, 0;
	mov.b32 	%r21531, 0;
	@%p3210 bra 	$L__BB2_1104;
	mov.b32 	%r21531, 0;
	mov.u32 	%r21529, %r20571;
$L__BB2_1103:
	mul.hi.s32 	%r18195, %r21529, 1717986919;
	shr.u32 	%r18196, %r18195, 31;
	shr.s32 	%r18197, %r18195, 2;
	add.s32 	%r2328, %r18197, %r18196;
	mul.lo.s32 	%r18198, %r2328, 10;
	sub.s32 	%r18199, %r21529, %r18198;
	mad.lo.s32 	%r21531, %r21531, 10, %r18199;
	add.s32 	%r18200, %r21529, 9;
	setp.gt.u32 	%p3211, %r18200, 18;
	mov.u32 	%r21529, %r2328;
	@%p3211 bra 	$L__BB2_1103;
$L__BB2_1104:
	setp.eq.s32 	%p3212, %r20559, 0;
	mov.b32 	%r21534, 0;
	@%p3212 bra 	$L__BB2_1107;
	mov.b32 	%r21534, 0;
	mov.u32 	%r21532, %r20559;
$L__BB2_1106:
	mul.hi.s32 	%r18203, %r21532, 1717986919;
	shr.u32 	%r18204, %r18203, 31;
	shr.s32 	%r18205, %r18203, 2;
	add.s32 	%r2333, %r18205, %r18204;
	mul.lo.s32 	%r18206, %r2333, 10;
	sub.s32 	%r18207, %r21532, %r18206;
	mad.lo.s32 	%r21534, %r21534, 10, %r18207;
	add.s32 	%r18208, %r21532, 9;
	setp.gt.u32 	%p3213, %r18208, 18;
	mov.u32 	%r21532, %r2333;
	@%p3213 bra 	$L__BB2_1106;
$L__BB2_1107:
	setp.eq.s32 	%p3214, %r2324, 0;
	@%p3214 bra 	$L__BB2_1112;
	mov.b32 	%r21535, 0;
$L__BB2_1109:
	mul.hi.s32 	%r18210, %r21531, 1717986919;
	shr.u32 	%r18211, %r18210, 31;
	shr.s32 	%r18212, %r18210, 2;
	add.s32 	%r18213, %r18212, %r18211;
	mul.lo.s32 	%r18214, %r18213, 10;
	sub.s32 	%r2338, %r21531, %r18214;
	mul.hi.s32 	%r18215, %r21534, 1717986919;
	shr.u32 	%r18216, %r18215, 31;
	shr.s32 	%r18217, %r18215, 2;
	add.s32 	%r18218, %r18217, %r18216;
	mul.lo.s32 	%r18219, %r18218, 10;
	sub.s32 	%r2339, %r21534, %r18219;
	setp.eq.s32 	%p3215, %r2338, %r2339;
	@%p3215 bra 	$L__BB2_1111;
	setp.gt.s32 	%p3216, %r2338, %r2339;
	selp.b32 	%r2340, %r20571, %r20559, %p3216;
	selp.b32 	%r20559, %r20559, %r20571, %p3216;
	mov.u32 	%r20571, %r2340;
	bra.uni 	$L__BB2_1112;
$L__BB2_1111:
	add.s32 	%r21535, %r21535, 1;
	setp.ne.s32 	%p3217, %r21535, %r2324;
	mov.u32 	%r21531, %r18213;
	mov.u32 	%r21534, %r18218;
	@%p3217 bra 	$L__BB2_1109;
$L__BB2_1112:
	max.s32 	%r18227, %r20582, %r20570;
	cvt.rn.f32.s32 	%f6211, %r18227;
	setp.lt.s32 	%p3218, %r18227, 1;
	mul.f32 	%f6212, %f6211, 0f4B000000;
	selp.f32 	%f6213, %f6212, %f6211, %p3218;
	selp.f32 	%f6214, 0fC1B80000, 0f00000000, %p3218;
	mov.b32 	%r18228, %f6213;
	add.s32 	%r18229, %r18228, -1059760811;
	and.b32  	%r18230, %r18229, -8388608;
	sub.s32 	%r18231, %r18228, %r18230;
	mov.b32 	%f6215, %r18231;
	cvt.rn.f32.s32 	%f6216, %r18230;
	fma.rn.f32 	%f6217, %f6216, 0f34000000, %f6214;
	add.f32 	%f6218, %f6215, 0fBF800000;
	fma.rn.f32 	%f6219, %f6218, 0fBE055027, 0f3E1039F6;
	fma.rn.f32 	%f6220, %f6219, %f6218, 0fBDF8CDCC;
	fma.rn.f32 	%f6221, %f6220, %f6218, 0f3E0F2955;
	fma.rn.f32 	%f6222, %f6221, %f6218, 0fBE2AD8B9;
	fma.rn.f32 	%f6223, %f6222, %f6218, 0f3E4CED0B;
	fma.rn.f32 	%f6224, %f6223, %f6218, 0fBE7FFF22;
	fma.rn.f32 	%f6225, %f6224, %f6218, 0f3EAAAA78;
	fma.rn.f32 	%f6226, %f6225, %f6218, 0fBF000000;
	mul.f32 	%f6227, %f6218, %f6226;
	fma.rn.f32 	%f6228, %f6227, %f6218, %f6218;
	fma.rn.f32 	%f6229, %f6217, 0f3F317218, %f6228;
	setp.gt.u32 	%p3219, %r18228, 2139095039;
	fma.rn.f32 	%f6230, %f6213, 0f7F800000, 0f7F800000;
	selp.f32 	%f6231, %f6230, %f6229, %p3219;
	setp.eq.f32 	%p3220, %f6213, 0f00000000;
	fma.rn.f32 	%f6232, %f6231, 0f3EDE5BD9, 0f3F800000;
	selp.f32 	%f6233, 0fFF800000, %f6232, %p3220;
	cvt.rzi.u32.f32 	%r2347, %f6233;
	setp.eq.s32 	%p3221, %r20582, 0;
	mov.b32 	%r21542, 0;
	@%p3221 bra 	$L__BB2_1115;
	mov.b32 	%r21542, 0;
	mov.u32 	%r21540, %r20582;
$L__BB2_1114:
	mul.hi.s32 	%r18233, %r21540, 1717986919;
	shr.u32 	%r18234, %r18233, 31;
	shr.s32 	%r18235, %r18233, 2;
	add.s32 	%r2351, %r18235, %r18234;
	mul.lo.s32 	%r18236, %r2351, 10;
	sub.s32 	%r18237, %r21540, %r18236;
	mad.lo.s32 	%r21542, %r21542, 10, %r18237;
	add.s32 	%r18238, %r21540, 9;
	setp.gt.u32 	%p3222, %r18238, 18;
	mov.u32 	%r21540, %r2351;
	@%p3222 bra 	$L__BB2_1114;
$L__BB2_1115:
	setp.eq.s32 	%p3223, %r20570, 0;
	mov.b32 	%r21545, 0;
	@%p3223 bra 	$L__BB2_1118;
	mov.b32 	%r21545, 0;
	mov.u32 	%r21543, %r20570;
$L__BB2_1117:
	mul.hi.s32 	%r18241, %r21543, 1717986919;
	shr.u32 	%r18242, %r18241, 31;
	shr.s32 	%r18243, %r18241, 2;
	add.s32 	%r2356, %r18243, %r18242;
	mul.lo.s32 	%r18244, %r2356, 10;
	sub.s32 	%r18245, %r21543, %r18244;
	mad.lo.s32 	%r21545, %r21545, 10, %r18245;
	add.s32 	%r18246, %r21543, 9;
	setp.gt.u32 	%p3224, %r18246, 18;
	mov.u32 	%r21543, %r2356;
	@%p3224 bra 	$L__BB2_1117;
$L__BB2_1118:
	setp.eq.s32 	%p3225, %r2347, 0;
	@%p3225 bra 	$L__BB2_1123;
	mov.b32 	%r21546, 0;
$L__BB2_1120:
	mul.hi.s32 	%r18248, %r21542, 1717986919;
	shr.u32 	%r18249, %r18248, 31;
	shr.s32 	%r18250, %r18248, 2;
	add.s32 	%r18251, %r18250, %r18249;
	mul.lo.s32 	%r18252, %r18251, 10;
	sub.s32 	%r2361, %r21542, %r18252;
	mul.hi.s32 	%r18253, %r21545, 1717986919;
	shr.u32 	%r18254, %r18253, 31;
	shr.s32 	%r18255, %r18253, 2;
	add.s32 	%r18256, %r18255, %r18254;
	mul.lo.s32 	%r18257, %r18256, 10;
	sub.s32 	%r2362, %r21545, %r18257;
	setp.eq.s32 	%p3226, %r2361, %r2362;
	@%p3226 bra 	$L__BB2_1122;
	setp.gt.s32 	%p3227, %r2361, %r2362;
	selp.b32 	%r2363, %r20582, %r20570, %p3227;
	selp.b32 	%r20570, %r20570, %r20582, %p3227;
	mov.u32 	%r20582, %r2363;
	bra.uni 	$L__BB2_1123;
$L__BB2_1122:
	add.s32 	%r21546, %r21546, 1;
	setp.ne.s32 	%p3228, %r21546, %r2347;
	mov.u32 	%r21542, %r18251;
	mov.u32 	%r21545, %r18256;
	@%p3228 bra 	$L__BB2_1120;
$L__BB2_1123:
	max.s32 	%r18265, %r20593, %r20581;
	cvt.rn.f32.s32 	%f6234, %r18265;
	setp.lt.s32 	%p3229, %r18265, 1;
	mul.f32 	%f6235, %f6234, 0f4B000000;
	selp.f32 	%f6236, %f6235, %f6234, %p3229;
	selp.f32 	%f6237, 0fC1B80000, 0f00000000, %p3229;
	mov.b32 	%r18266, %f6236;
	add.s32 	%r18267, %r18266, -1059760811;
	and.b32  	%r18268, %r18267, -8388608;
	sub.s32 	%r18269, %r18266, %r18268;
	mov.b32 	%f6238, %r18269;
	cvt.rn.f32.s32 	%f6239, %r18268;
	fma.rn.f32 	%f6240, %f6239, 0f34000000, %f6237;
	add.f32 	%f6241, %f6238, 0fBF800000;
	fma.rn.f32 	%f6242, %f6241, 0fBE055027, 0f3E1039F6;
	fma.rn.f32 	%f6243, %f6242, %f6241, 0fBDF8CDCC;
	fma.rn.f32 	%f6244, %f6243, %f6241, 0f3E0F2955;
	fma.rn.f32 	%f6245, %f6244, %f6241, 0fBE2AD8B9;
	fma.rn.f32 	%f6246, %f6245, %f6241, 0f3E4CED0B;
	fma.rn.f32 	%f6247, %f6246, %f6241, 0fBE7FFF22;
	fma.rn.f32 	%f6248, %f6247, %f6241, 0f3EAAAA78;
	fma.rn.f32 	%f6249, %f6248, %f6241, 0fBF000000;
	mul.f32 	%f6250, %f6241, %f6249;
	fma.rn.f32 	%f6251, %f6250, %f6241, %f6241;
	fma.rn.f32 	%f6252, %f6240, 0f3F317218, %f6251;
	setp.gt.u32 	%p3230, %r18266, 2139095039;
	fma.rn.f32 	%f6253, %f6236, 0f7F800000, 0f7F800000;
	selp.f32 	%f6254, %f6253, %f6252, %p3230;
	setp.eq.f32 	%p3231, %f6236, 0f00000000;
	fma.rn.f32 	%f6255, %f6254, 0f3EDE5BD9, 0f3F800000;
	selp.f32 	%f6256, 0fFF800000, %f6255, %p3231;
	cvt.rzi.u32.f32 	%r2370, %f6256;
	setp.eq.s32 	%p3232, %r20593, 0;
	mov.b32 	%r21553, 0;
	@%p3232 bra 	$L__BB2_1126;
	mov.b32 	%r21553, 0;
	mov.u32 	%r21551, %r20593;
$L__BB2_1125:
	mul.hi.s32 	%r18271, %r21551, 1717986919;
	shr.u32 	%r18272, %r18271, 31;
	shr.s32 	%r18273, %r18271, 2;
	add.s32 	%r2374, %r18273, %r18272;
	mul.lo.s32 	%r18274, %r2374, 10;
	sub.s32 	%r18275, %r21551, %r18274;
	mad.lo.s32 	%r21553, %r21553, 10, %r18275;
	add.s32 	%r18276, %r21551, 9;
	setp.gt.u32 	%p3233, %r18276, 18;
	mov.u32 	%r21551, %r2374;
	@%p3233 bra 	$L__BB2_1125;
$L__BB2_1126:
	setp.eq.s32 	%p3234, %r20581, 0;
	mov.b32 	%r21556, 0;
	@%p3234 bra 	$L__BB2_1129;
	mov.b32 	%r21556, 0;
	mov.u32 	%r21554, %r20581;
$L__BB2_1128:
	mul.hi.s32 	%r18279, %r21554, 1717986919;
	shr.u32 	%r18280, %r18279, 31;
	shr.s32 	%r18281, %r18279, 2;
	add.s32 	%r2379, %r18281, %r18280;
	mul.lo.s32 	%r18282, %r2379, 10;
	sub.s32 	%r18283, %r21554, %r18282;
	mad.lo.s32 	%r21556, %r21556, 10, %r18283;
	add.s32 	%r18284, %r21554, 9;
	setp.gt.u32 	%p3235, %r18284, 18;
	mov.u32 	%r21554, %r2379;
	@%p3235 bra 	$L__BB2_1128;
$L__BB2_1129:
	setp.eq.s32 	%p3236, %r2370, 0;
	@%p3236 bra 	$L__BB2_1134;
	mov.b32 	%r21557, 0;
$L__BB2_1131:
	mul.hi.s32 	%r18286, %r21553, 1717986919;
	shr.u32 	%r18287, %r18286, 31;
	shr.s32 	%r18288, %r18286, 2;
	add.s32 	%r18289, %r18288, %r18287;
	mul.lo.s32 	%r18290, %r18289, 10;
	sub.s32 	%r2384, %r21553, %r18290;
	mul.hi.s32 	%r18291, %r21556, 1717986919;
	shr.u32 	%r18292, %r18291, 31;
	shr.s32 	%r18293, %r18291, 2;
	add.s32 	%r18294, %r18293, %r18292;
	mul.lo.s32 	%r18295, %r18294, 10;
	sub.s32 	%r2385, %r21556, %r18295;
	setp.eq.s32 	%p3237, %r2384, %r2385;
	@%p3237 bra 	$L__BB2_1133;
	setp.gt.s32 	%p3238, %r2384, %r2385;
	selp.b32 	%r2386, %r20593, %r20581, %p3238;
	selp.b32 	%r20581, %r20581, %r20593, %p3238;
	mov.u32 	%r20593, %r2386;
	bra.uni 	$L__BB2_1134;
$L__BB2_1133:
	add.s32 	%r21557, %r21557, 1;
	setp.ne.s32 	%p3239, %r21557, %r2370;
	mov.u32 	%r21553, %r18289;
	mov.u32 	%r21556, %r18294;
	@%p3239 bra 	$L__BB2_1131;
$L__BB2_1134:
	max.s32 	%r18303, %r20604, %r20592;
	cvt.rn.f32.s32 	%f6257, %r18303;
	setp.lt.s32 	%p3240, %r18303, 1;
	mul.f32 	%f6258, %f6257, 0f4B000000;
	selp.f32 	%f6259, %f6258, %f6257, %p3240;
	selp.f32 	%f6260, 0fC1B80000, 0f00000000, %p3240;
	mov.b32 	%r18304, %f6259;
	add.s32 	%r18305, %r18304, -1059760811;
	and.b32  	%r18306, %r18305, -8388608;
	sub.s32 	%r18307, %r18304, %r18306;
	mov.b32 	%f6261, %r18307;
	cvt.rn.f32.s32 	%f6262, %r18306;
	fma.rn.f32 	%f6263, %f6262, 0f34000000, %f6260;
	add.f32 	%f6264, %f6261, 0fBF800000;
	fma.rn.f32 	%f6265, %f6264, 0fBE055027, 0f3E1039F6;
	fma.rn.f32 	%f6266, %f6265, %f6264, 0fBDF8CDCC;
	fma.rn.f32 	%f6267, %f6266, %f6264, 0f3E0F2955;
	fma.rn.f32 	%f6268, %f6267, %f6264, 0fBE2AD8B9;
	fma.rn.f32 	%f6269, %f6268, %f6264, 0f3E4CED0B;
	fma.rn.f32 	%f6270, %f6269, %f6264, 0fBE7FFF22;
	fma.rn.f32 	%f6271, %f6270, %f6264, 0f3EAAAA78;
	fma.rn.f32 	%f6272, %f6271, %f6264, 0fBF000000;
	mul.f32 	%f6273, %f6264, %f6272;
	fma.rn.f32 	%f6274, %f6273, %f6264, %f6264;
	fma.rn.f32 	%f6275, %f6263, 0f3F317218, %f6274;
	setp.gt.u32 	%p3241, %r18304, 2139095039;
	fma.rn.f32 	%f6276, %f6259, 0f7F800000, 0f7F800000;
	selp.f32 	%f6277, %f6276, %f6275, %p3241;
	setp.eq.f32 	%p3242, %f6259, 0f00000000;
	fma.rn.f32 	%f6278, %f6277, 0f3EDE5BD9, 0f3F800000;
	selp.f32 	%f6279, 0fFF800000, %f6278, %p3242;
	cvt.rzi.u32.f32 	%r2393, %f6279;
	setp.eq.s32 	%p3243, %r20604, 0;
	mov.b32 	%r21564, 0;
	@%p3243 bra 	$L__BB2_1137;
	mov.b32 	%r21564, 0;
	mov.u32 	%r21562, %r20604;
$L__BB2_1136:
	mul.hi.s32 	%r18309, %r21562, 1717986919;
	shr.u32 	%r18310, %r18309, 31;
	shr.s32 	%r18311, %r18309, 2;
	add.s32 	%r2397, %r18311, %r18310;
	mul.lo.s32 	%r18312, %r2397, 10;
	sub.s32 	%r18313, %r21562, %r18312;
	mad.lo.s32 	%r21564, %r21564, 10, %r18313;
	add.s32 	%r18314, %r21562, 9;
	setp.gt.u32 	%p3244, %r18314, 18;
	mov.u32 	%r21562, %r2397;
	@%p3244 bra 	$L__BB2_1136;
$L__BB2_1137:
	setp.eq.s32 	%p3245, %r20592, 0;
	mov.b32 	%r21567, 0;
	@%p3245 bra 	$L__BB2_1140;
	mov.b32 	%r21567, 0;
	mov.u32 	%r21565, %r20592;
$L__BB2_1139:
	mul.hi.s32 	%r18317, %r21565, 1717986919;
	shr.u32 	%r18318, %r18317, 31;
	shr.s32 	%r18319, %r18317, 2;
	add.s32 	%r2402, %r18319, %r18318;
	mul.lo.s32 	%r18320, %r2402, 10;
	sub.s32 	%r18321, %r21565, %r18320;
	mad.lo.s32 	%r21567, %r21567, 10, %r18321;
	add.s32 	%r18322, %r21565, 9;
	setp.gt.u32 	%p3246, %r18322, 18;
	mov.u32 	%r21565, %r2402;
	@%p3246 bra 	$L__BB2_1139;
$L__BB2_1140:
	setp.eq.s32 	%p3247, %r2393, 0;
	@%p3247 bra 	$L__BB2_1145;
	mov.b32 	%r21568, 0;
$L__BB2_1142:
	mul.hi.s32 	%r18324, %r21564, 1717986919;
	shr.u32 	%r18325, %r18324, 31;
	shr.s32 	%r18326, %r18324, 2;
	add.s32 	%r18327, %r18326, %r18325;
	mul.lo.s32 	%r18328, %r18327, 10;
	sub.s32 	%r2407, %r21564, %r18328;
	mul.hi.s32 	%r18329, %r21567, 1717986919;
	shr.u32 	%r18330, %r18329, 31;
	shr.s32 	%r18331, %r18329, 2;
	add.s32 	%r18332, %r18331, %r18330;
	mul.lo.s32 	%r18333, %r18332, 10;
	sub.s32 	%r2408, %r21567, %r18333;
	setp.eq.s32 	%p3248, %r2407, %r2408;
	@%p3248 bra 	$L__BB2_1144;
	setp.gt.s32 	%p3249, %r2407, %r2408;
	selp.b32 	%r2409, %r20604, %r20592, %p3249;
	selp.b32 	%r20592, %r20592, %r20604, %p3249;
	mov.u32 	%r20604, %r2409;
	bra.uni 	$L__BB2_1145;
$L__BB2_1144:
	add.s32 	%r21568, %r21568, 1;
	setp.ne.s32 	%p3250, %r21568, %r2393;
	mov.u32 	%r21564, %r18327;
	mov.u32 	%r21567, %r18332;
	@%p3250 bra 	$L__BB2_1142;
$L__BB2_1145:
	max.s32 	%r18341, %r20526, %r20527;
	cvt.rn.f32.s32 	%f6280, %r18341;
	setp.lt.s32 	%p3251, %r18341, 1;
	mul.f32 	%f6281, %f6280, 0f4B000000;
	selp.f32 	%f6282, %f6281, %f6280, %p3251;
	selp.f32 	%f6283, 0fC1B80000, 0f00000000, %p3251;
	mov.b32 	%r18342, %f6282;
	add.s32 	%r18343, %r18342, -1059760811;
	and.b32  	%r18344, %r18343, -8388608;
	sub.s32 	%r18345, %r18342, %r18344;
	mov.b32 	%f6284, %r18345;
	cvt.rn.f32.s32 	%f6285, %r18344;
	fma.rn.f32 	%f6286, %f6285, 0f34000000, %f6283;
	add.f32 	%f6287, %f6284, 0fBF800000;
	fma.rn.f32 	%f6288, %f6287, 0fBE055027, 0f3E1039F6;
	fma.rn.f32 	%f6289, %f6288, %f6287, 0fBDF8CDCC;
	fma.rn.f32 	%f6290, %f6289, %f6287, 0f3E0F2955;
	fma.rn.f32 	%f6291, %f6290, %f6287, 0fBE2AD8B9;
	fma.rn.f32 	%f6292, %f6291, %f6287, 0f3E4CED0B;
	fma.rn.f32 	%f6293, %f6292, %f6287, 0fBE7FFF22;
	fma.rn.f32 	%f6294, %f6293, %f6287, 0f3EAAAA78;
	fma.rn.f32 	%f6295, %f6294, %f6287, 0fBF000000;
	mul.f32 	%f6296, %f6287, %f6295;
	fma.rn.f32 	%f6297, %f6296, %f6287, %f6287;
	fma.rn.f32 	%f6298, %f6286, 0f3F317218, %f6297;
	setp.gt.u32 	%p3252, %r18342, 2139095039;
	fma.rn.f32 	%f6299, %f6282, 0f7F800000, 0f7F800000;
	selp.f32 	%f6300, %f6299, %f6298, %p3252;
	setp.eq.f32 	%p3253, %f6282, 0f00000000;
	fma.rn.f32 	%f6301, %f6300, 0f3EDE5BD9, 0f3F800000;
	selp.f32 	%f6302, 0fFF800000, %f6301, %p3253;
	cvt.rzi.u32.f32 	%r2416, %f6302;
	setp.eq.s32 	%p3254, %r20526, 0;
	mov.b32 	%r21575, 0;
	@%p3254 bra 	$L__BB2_1148;
	mov.b32 	%r21575, 0;
	mov.u32 	%r21573, %r20526;
$L__BB2_1147:
	mul.hi.s32 	%r18347, %r21573, 1717986919;
	shr.u32 	%r18348, %r18347, 31;
	shr.s32 	%r18349, %r18347, 2;
	add.s32 	%r2420, %r18349, %r18348;
	mul.lo.s32 	%r18350, %r2420, 10;
	sub.s32 	%r18351, %r21573, %r18350;
	mad.lo.s32 	%r21575, %r21575, 10, %r18351;
	add.s32 	%r18352, %r21573, 9;
	setp.gt.u32 	%p3255, %r18352, 18;
	mov.u32 	%r21573, %r2420;
	@%p3255 bra 	$L__BB2_1147;
$L__BB2_1148:
	setp.eq.s32 	%p3256, %r20527, 0;
	mov.b32 	%r21578, 0;
	@%p3256 bra 	$L__BB2_1151;
	mov.b32 	%r21578, 0;
	mov.u32 	%r21576, %r20527;
$L__BB2_1150:
	mul.hi.s32 	%r18355, %r21576, 1717986919;
	shr.u32 	%r18356, %r18355, 31;
	shr.s32 	%r18357, %r18355, 2;
	add.s32 	%r2425, %r18357, %r18356;
	mul.lo.s32 	%r18358, %r2425, 10;
	sub.s32 	%r18359, %r21576, %r18358;
	mad.lo.s32 	%r21578, %r21578, 10, %r18359;
	add.s32 	%r18360, %r21576, 9;
	setp.gt.u32 	%p3257, %r18360, 18;
	mov.u32 	%r21576, %r2425;
	@%p3257 bra 	$L__BB2_1150;
$L__BB2_1151:
	setp.eq.s32 	%p3258, %r2416, 0;
	@%p3258 bra 	$L__BB2_1156;
	mov.b32 	%r21579, 0;
$L__BB2_1153:
	mul.hi.s32 	%r18362, %r21575, 1717986919;
	shr.u32 	%r18363, %r18362, 31;
	shr.s32 	%r18364, %r18362, 2;
	add.s32 	%r18365, %r18364, %r18363;
	mul.lo.s32 	%r18366, %r18365, 10;
	sub.s32 	%r2430, %r21575, %r18366;
	mul.hi.s32 	%r18367, %r21578, 1717986919;
	shr.u32 	%r18368, %r18367, 31;
	shr.s32 	%r18369, %r18367, 2;
	add.s32 	%r18370, %r18369, %r18368;
	mul.lo.s32 	%r18371, %r18370, 10;
	sub.s32 	%r2431, %r21578, %r18371;
	setp.eq.s32 	%p3259, %r2430, %r2431;
	@%p3259 bra 	$L__BB2_1155;
	setp.gt.s32 	%p3260, %r2430, %r2431;
	selp.b32 	%r2432, %r20526, %r20527, %p3260;
	selp.b32 	%r20527, %r20527, %r20526, %p3260;
	mov.u32 	%r20526, %r2432;
	bra.uni 	$L__BB2_1156;
$L__BB2_1155:
	add.s32 	%r21579, %r21579, 1;
	setp.ne.s32 	%p3261, %r21579, %r2416;
	mov.u32 	%r21575, %r18365;
	mov.u32 	%r21578, %r18370;
	@%p3261 bra 	$L__BB2_1153;
$L__BB2_1156:
	max.s32 	%r18379, %r20537, %r20538;
	cvt.rn.f32.s32 	%f6303, %r18379;
	setp.lt.s32 	%p3262, %r18379, 1;
	mul.f32 	%f6304, %f6303, 0f4B000000;
	selp.f32 	%f6305, %f6304, %f6303, %p3262;
	selp.f32 	%f6306, 0fC1B80000, 0f00000000, %p3262;
	mov.b32 	%r18380, %f6305;
	add.s32 	%r18381, %r18380, -1059760811;
	and.b32  	%r18382, %r18381, -8388608;
	sub.s32 	%r18383, %r18380, %r18382;
	mov.b32 	%f6307, %r18383;
	cvt.rn.f32.s32 	%f6308, %r18382;
	fma.rn.f32 	%f6309, %f6308, 0f34000000, %f6306;
	add.f32 	%f6310, %f6307, 0fBF800000;
	fma.rn.f32 	%f6311, %f6310, 0fBE055027, 0f3E1039F6;
	fma.rn.f32 	%f6312, %f6311, %f6310, 0fBDF8CDCC;
	fma.rn.f32 	%f6313, %f6312, %f6310, 0f3E0F2955;
	fma.rn.f32 	%f6314, %f6313, %f6310, 0fBE2AD8B9;
	fma.rn.f32 	%f6315, %f6314, %f6310, 0f3E4CED0B;
	fma.rn.f32 	%f6316, %f6315, %f6310, 0fBE7FFF22;
	fma.rn.f32 	%f6317, %f6316, %f6310, 0f3EAAAA78;
	fma.rn.f32 	%f6318, %f6317, %f6310, 0fBF000000;
	mul.f32 	%f6319, %f6310, %f6318;
	fma.rn.f32 	%f6320, %f6319, %f6310, %f6310;
	fma.rn.f32 	%f6321, %f6309, 0f3F317218, %f6320;
	setp.gt.u32 	%p3263, %r18380, 2139095039;
	fma.rn.f32 	%f6322, %f6305, 0f7F800000, 0f7F800000;
	selp.f32 	%f6323, %f6322, %f6321, %p3263;
	setp.eq.f32 	%p3264, %f6305, 0f00000000;
	fma.rn.f32 	%f6324, %f6323, 0f3EDE5BD9, 0f3F800000;
	selp.f32 	%f6325, 0fFF800000, %f6324, %p3264;
	cvt.rzi.u32.f32 	%r2439, %f6325;
	setp.eq.s32 	%p3265, %r20537, 0;
	mov.b32 	%r21586, 0;
	@%p3265 bra 	$L__BB2_1159;
	mov.b32 	%r21586, 0;
	mov.u32 	%r21584, %r20537;
$L__BB2_1158:
	mul.hi.s32 	%r18385, %r21584, 1717986919;
	shr.u32 	%r18386, %r18385, 31;
	shr.s32 	%r18387, %r18385, 2;
	add.s32 	%r2443, %r18387, %r18386;
	mul.lo.s32 	%r18388, %r2443, 10;
	sub.s32 	%r18389, %r21584, %r18388;
	mad.lo.s32 	%r21586, %r21586, 10, %r18389;
	add.s32 	%r18390, %r21584, 9;
	setp.gt.u32 	%p3266, %r18390, 18;
	mov.u32 	%r21584, %r2443;
	@%p3266 bra 	$L__BB2_1158;
$L__BB2_1159:
	setp.eq.s32 	%p3267, %r20538, 0;
	mov.b32 	%r21589, 0;
	@%p3267 bra 	$L__BB2_1162;
	mov.b32 	%r21589, 0;
	mov.u32 	%r21587, %r20538;
$L__BB2_1161:
	mul.hi.s32 	%r18393, %r21587, 1717986919;
	shr.u32 	%r18394, %r18393, 31;
	shr.s32 	%r18395, %r18393, 2;
	add.s32 	%r2448, %r18395, %r18394;
	mul.lo.s32 	%r18396, %r2448, 10;
	sub.s32 	%r18397, %r21587, %r18396;
	mad.lo.s32 	%r21589, %r21589, 10, %r18397;
	add.s32 	%r18398, %r21587, 9;
	setp.gt.u32 	%p3268, %r18398, 18;
	mov.u32 	%r21587, %r2448;
	@%p3268 bra 	$L__BB2_1161;
$L__BB2_1162:
	setp.eq.s32 	%p3269, %r2439, 0;
	@%p3269 bra 	$L__BB2_1167;
	mov.b32 	%r21590, 0;
$L__BB2_1164:
	mul.hi.s32 	%r18400, %r21586, 1717986919;
	shr.u32 	%r18401, %r18400, 31;
	shr.s32 	%r18402, %r18400, 2;
	add.s32 	%r18403, %r18402, %r18401;
	mul.lo.s32 	%r18404, %r18403, 10;
	sub.s32 	%r2453, %r21586, %r18404;
	mul.hi.s32 	%r18405, %r21589, 1717986919;
	shr.u32 	%r18406, %r18405, 31;
	shr.s32 	%r18407, %r18405, 2;
	add.s32 	%r18408, %r18407, %r18406;
	mul.lo.s32 	%r18409, %r18408, 10;
	sub.s32 	%r2454, %r21589, %r18409;
	setp.eq.s32 	%p3270, %r2453, %r2454;
	@%p3270 bra 	$L__BB2_1166;
	setp.gt.s32 	%p3271, %r2453, %r2454;
	selp.b32 	%r2455, %r20537, %r20538, %p3271;
	selp.b32 	%r20538, %r20538, %r20537, %p3271;
	mov.u32 	%r20537, %r2455;
	bra.uni 	$L__BB2_1167;
$L__BB2_1166:
	add.s32 	%r21590, %r21590, 1;
	setp.ne.s32 	%p3272, %r21590, %r2439;
	mov.u32 	%r21586, %r18403;
	mov.u32 	%r21589, %r18408;
	@%p3272 bra 	$L__BB2_1164;
$L__BB2_1167:
	max.s32 	%r18417, %r20548, %r20549;
	cvt.rn.f32.s32 	%f6326, %r18417;
	setp.lt.s32 	%p3273, %r18417, 1;
	mul.f32 	%f6327, %f6326, 0f4B000000;
	selp.f32 	%f6328, %f6327, %f6326, %p3273;
	selp.f32 	%f6329, 0fC1B80000, 0f00000000, %p3273;
	mov.b32 	%r18418, %f6328;
	add.s32 	%r18419, %r18418, -1059760811;
	and.b32  	%r18420, %r18419, -8388608;
	sub.s32 	%r18421, %r18418, %r18420;
	mov.b32 	%f6330, %r18421;
	cvt.rn.f32.s32 	%f6331, %r18420;
	fma.rn.f32 	%f6332, %f6331, 0f34000000, %f6329;
	add.f32 	%f6333, %f6330, 0fBF800000;
	fma.rn.f32 	%f6334, %f6333, 0fBE055027, 0f3E1039F6;
	fma.rn.f32 	%f6335, %f6334, %f6333, 0fBDF8CDCC;
	fma.rn.f32 	%f6336, %f6335, %f6333, 0f3E0F2955;
	fma.rn.f32 	%f6337, %f6336, %f6333, 0fBE2AD8B9;
	fma.rn.f32 	%f6338, %f6337, %f6333, 0f3E4CED0B;
	fma.rn.f32 	%f6339, %f6338, %f6333, 0fBE7FFF22;
	fma.rn.f32 	%f6340, %f6339, %f6333, 0f3EAAAA78;
	fma.rn.f32 	%f6341, %f6340, %f6333, 0fBF000000;
	mul.f32 	%f6342, %f6333, %f6341;
	fma.rn.f32 	%f6343, %f6342, %f6333, %f6333;
	fma.rn.f32 	%f6344, %f6332, 0f3F317218, %f6343;
	setp.gt.u32 	%p3274, %r18418, 2139095039;
	fma.rn.f32 	%f6345, %f6328, 0f7F800000, 0f7F800000;
	selp.f32 	%f6346, %f6345, %f6344, %p3274;
	setp.eq.f32 	%p3275, %f6328, 0f00000000;
	fma.rn.f32 	%f6347, %f6346, 0f3EDE5BD9, 0f3F800000;
	selp.f32 	%f6348, 0fFF800000, %f6347, %p3275;
	cvt.rzi.u32.f32 	%r2462, %f6348;
	setp.eq.s32 	%p3276, %r20548, 0;
	mov.b32 	%r21597, 0;
	@%p3276 bra 	$L__BB2_1170;
	mov.b32 	%r21597, 0;
	mov.u32 	%r21595, %r20548;
$L__BB2_1169:
	mul.hi.s32 	%r18423, %r21595, 1717986919;
	shr.u32 	%r18424, %r18423, 31;
	shr.s32 	%r18425, %r18423, 2;
	add.s32 	%r2466, %r18425, %r18424;
	mul.lo.s32 	%r18426, %r2466, 10;
	sub.s32 	%r18427, %r21595, %r18426;
	mad.lo.s32 	%r21597, %r21597, 10, %r18427;
	add.s32 	%r18428, %r21595, 9;
	setp.gt.u32 	%p3277, %r18428, 18;
	mov.u32 	%r21595, %r2466;
	@%p3277 bra 	$L__BB2_1169;
$L__BB2_1170:
	setp.eq.s32 	%p3278, %r20549, 0;
	mov.b32 	%r21600, 0;
	@%p3278 bra 	$L__BB2_1173;
	mov.b32 	%r21600, 0;
	mov.u32 	%r21598, %r20549;
$L__BB2_1172:
	mul.hi.s32 	%r18431, %r21598, 1717986919;
	shr.u32 	%r18432, %r18431, 31;
	shr.s32 	%r18433, %r18431, 2;
	add.s32 	%r2471, %r18433, %r18432;
	mul.lo.s32 	%r18434, %r2471, 10;
	sub.s32 	%r18435, %r21598, %r18434;
	mad.lo.s32 	%r21600, %r21600, 10, %r18435;
	add.s32 	%r18436, %r21598, 9;
	setp.gt.u32 	%p3279, %r18436, 18;
	mov.u32 	%r21598, %r2471;
	@%p3279 bra 	$L__BB2_1172;
$L__BB2_1173:
	setp.eq.s32 	%p3280, %r2462, 0;
	@%p3280 bra 	$L__BB2_1178;
	mov.b32 	%r21601, 0;
$L__BB2_1175:
	mul.hi.s32 	%r18438, %r21597, 1717986919;
	shr.u32 	%r18439, %r18438, 31;
	shr.s32 	%r18440, %r18438, 2;
	add.s32 	%r18441, %r18440, %r18439;
	mul.lo.s32 	%r18442, %r18441, 10;
	sub.s32 	%r2476, %r21597, %r18442;
	mul.hi.s32 	%r18443, %r21600, 1717986919;
	shr.u32 	%r18444, %r18443, 31;
	shr.s32 	%r18445, %r18443, 2;
	add.s32 	%r18446, %r18445, %r18444;
	mul.lo.s32 	%r18447, %r18446, 10;
	sub.s32 	%r2477, %r21600, %r18447;
	setp.eq.s32 	%p3281, %r2476, %r2477;
	@%p3281 bra 	$L__BB2_1177;
	setp.gt.s32 	%p3282, %r2476, %r2477;
	selp.b32 	%r2478, %r20548, %r20549, %p3282;
	selp.b32 	%r20549, %r20549, %r20548, %p3282;
	mov.u32 	%r20548, %r2478;
	bra.uni 	$L__BB2_1178;
$L__BB2_1177:
	add.s32 	%r21601, %r21601, 1;
	setp.ne.s32 	%p3283, %r21601, %r2462;
	mov.u32 	%r21597, %r18441;
	mov.u32 	%r21600, %r18446;
	@%p3283 bra 	$L__BB2_1175;
$L__BB2_1178:
	max.s32 	%r18455, %r20559, %r20560;
	cvt.rn.f32.s32 	%f6349, %r18455;
	setp.lt.s32 	%p3284, %r18455, 1;
	mul.f32 	%f6350, %f6349, 0f4B000000;
	selp.f32 	%f6351, %f6350, %f6349, %p3284;
	selp.f32 	%f6352, 0fC1B80000, 0f00000000, %p3284;
	mov.b32 	%r18456, %f6351;
	add.s32 	%r18457, %r18456, -1059760811;
	and.b32  	%r18458, %r18457, -8388608;
	sub.s32 	%r18459, %r18456, %r18458;
	mov.b32 	%f6353, %r18459;
	cvt.rn.f32.s32 	%f6354, %r18458;
	fma.rn.f32 	%f6355, %f6354, 0f34000000, %f6352;
	add.f32 	%f6356, %f6353, 0fBF800000;
	fma.rn.f32 	%f6357, %f6356, 0fBE055027, 0f3E1039F6;
	fma.rn.f32 	%f6358, %f6357, %f6356, 0fBDF8CDCC;
	fma.rn.f32 	%f6359, %f6358, %f6356, 0f3E0F2955;
	fma.rn.f32 	%f6360, %f6359, %f6356, 0fBE2AD8B9;
	fma.rn.f32 	%f6361, %f6360, %f6356, 0f3E4CED0B;
	fma.rn.f32 	%f6362, %f6361, %f6356, 0fBE7FFF22;
	fma.rn.f32 	%f6363, %f6362, %f6356, 0f3EAAAA78;
	fma.rn.f32 	%f6364, %f6363, %f6356, 0fBF000000;
	mul.f32 	%f6365, %f6356, %f6364;
	fma.rn.f32 	%f6366, %f6365, %f6356, %f6356;
	fma.rn.f32 	%f6367, %f6355, 0f3F317218, %f6366;
	setp.gt.u32 	%p3285, %r18456, 2139095039;
	fma.rn.f32 	%f6368, %f6351, 0f7F800000, 0f7F800000;
	selp.f32 	%f6369, %f6368, %f6367, %p3285;
	setp.eq.f32 	%p3286, %f6351, 0f00000000;
	fma.rn.f32 	%f6370, %f6369, 0f3EDE5BD9, 0f3F800000;
	selp.f32 	%f6371, 0fFF800000, %f6370, %p3286;
	cvt.rzi.u32.f32 	%r2485, %f6371;
	setp.eq.s32 	%p3287, %r20559, 0;
	mov.b32 	%r21608, 0;
	@%p3287 bra 	$L__BB2_1181;
	mov.b32 	%r21608, 0;
	mov.u32 	%r21606, %r20559;
$L__BB2_1180:
	mul.hi.s32 	%r18461, %r21606, 1717986919;
	shr.u32 	%r18462, %r18461, 31;
	shr.s32 	%r18463, %r18461, 2;
	add.s32 	%r2489, %r18463, %r18462;
	mul.lo.s32 	%r18464, %r2489, 10;
	sub.s32 	%r18465, %r21606, %r18464;
	mad.lo.s32 	%r21608, %r21608, 10, %r18465;
	add.s32 	%r18466, %r21606, 9;
	setp.gt.u32 	%p3288, %r18466, 18;
	mov.u32 	%r21606, %r2489;
	@%p3288 bra 	$L__BB2_1180;
$L__BB2_1181:
	setp.eq.s32 	%p3289, %r20560, 0;
	mov.b32 	%r21611, 0;
	@%p3289 bra 	$L__BB2_1184;
	mov.b32 	%r21611, 0;
	mov.u32 	%r21609, %r20560;
$L__BB2_1183:
	mul.hi.s32 	%r18469, %r21609, 1717986919;
	shr.u32 	%r18470, %r18469, 31;
	shr.s32 	%r18471, %r18469, 2;
	add.s32 	%r2494, %r18471, %r18470;
	mul.lo.s32 	%r18472, %r2494, 10;
	sub.s32 	%r18473, %r21609, %r18472;
	mad.lo.s32 	%r21611, %r21611, 10, %r18473;
	add.s32 	%r18474, %r21609, 9;
	setp.gt.u32 	%p3290, %r18474, 18;
	mov.u32 	%r21609, %r2494;
	@%p3290 bra 	$L__BB2_1183;
$L__BB2_1184:
	setp.eq.s32 	%p3291, %r2485, 0;
	@%p3291 bra 	$L__BB2_1189;
	mov.b32 	%r21612, 0;
$L__BB2_1186:
	mul.hi.s32 	%r18476, %r21608, 1717986919;
	shr.u32 	%r18477, %r18476, 31;
	shr.s32 	%r18478, %r18476, 2;
	add.s32 	%r18479, %r18478, %r18477;
	mul.lo.s32 	%r18480, %r18479, 10;
	sub.s32 	%r2499, %r21608, %r18480;
	mul.hi.s32 	%r18481, %r21611, 1717986919;
	shr.u32 	%r18482, %r18481, 31;
	shr.s32 	%r18483, %r18481, 2;
	add.s32 	%r18484, %r18483, %r18482;
	mul.lo.s32 	%r18485, %r18484, 10;
	sub.s32 	%r2500, %r21611, %r18485;
	setp.eq.s32 	%p3292, %r2499, %r2500;
	@%p3292 bra 	$L__BB2_1188;
	setp.gt.s32 	%p3293, %r2499, %r2500;
	selp.b32 	%r2501, %r20559, %r20560, %p3293;
	selp.b32 	%r20560, %r20560, %r20559, %p3293;
	mov.u32 	%r20559, %r2501;
	bra.uni 	$L__BB2_1189;
$L__BB2_1188:
	add.s32 	%r21612, %r21612, 1;
	setp.ne.s32 	%p3294, %r21612, %r2485;
	mov.u32 	%r21608, %r18479;
	mov.u32 	%r21611, %r18484;
	@%p3294 bra 	$L__BB2_1186;
$L__BB2_1189:
	max.s32 	%r18493, %r20570, %r20571;
	cvt.rn.f32.s32 	%f6372, %r18493;
	setp.lt.s32 	%p3295, %r18493, 1;
	mul.f32 	%f6373, %f6372, 0f4B000000;
	selp.f32 	%f6374, %f6373, %f6372, %p3295;
	selp.f32 	%f6375, 0fC1B80000, 0f00000000, %p3295;
	mov.b32 	%r18494, %f6374;
	add.s32 	%r18495, %r18494, -1059760811;
	and.b32  	%r18496, %r18495, -8388608;
	sub.s32 	%r18497, %r18494, %r18496;
	mov.b32 	%f6376, %r18497;
	cvt.rn.f32.s32 	%f6377, %r18496;
	fma.rn.f32 	%f6378, %f6377, 0f34000000, %f6375;
	add.f32 	%f6379, %f6376, 0fBF800000;
	fma.rn.f32 	%f6380, %f6379, 0fBE055027, 0f3E1039F6;
	fma.rn.f32 	%f6381, %f6380, %f6379, 0fBDF8CDCC;
	fma.rn.f32 	%f6382, %f6381, %f6379, 0f3E0F2955;
	fma.rn.f32 	%f6383, %f6382, %f6379, 0fBE2AD8B9;
	fma.rn.f32 	%f6384, %f6383, %f6379, 0f3E4CED0B;
	fma.rn.f32 	%f6385, %f6384, %f6379, 0fBE7FFF22;
	fma.rn.f32 	%f6386, %f6385, %f6379, 0f3EAAAA78;
	fma.rn.f32 	%f6387, %f6386, %f6379, 0fBF000000;
	mul.f32 	%f6388, %f6379, %f6387;
	fma.rn.f32 	%f6389, %f6388, %f6379, %f6379;
	fma.rn.f32 	%f6390, %f6378, 0f3F317218, %f6389;
	setp.gt.u32 	%p3296, %r18494, 2139095039;
	fma.rn.f32 	%f6391, %f6374, 0f7F800000, 0f7F800000;
	selp.f32 	%f6392, %f6391, %f6390, %p3296;
	setp.eq.f32 	%p3297, %f6374, 0f00000000;
	fma.rn.f32 	%f6393, %f6392, 0f3EDE5BD9, 0f3F800000;
	selp.f32 	%f6394, 0fFF800000, %f6393, %p3297;
	cvt.rzi.u32.f32 	%r2508, %f6394;
	setp.eq.s32 	%p3298, %r20570, 0;
	mov.b32 	%r21619, 0;
	@%p3298 bra 	$L__BB2_1192;
	mov.b32 	%r21619, 0;
	mov.u32 	%r21617, %r20570;
$L__BB2_1191:
	mul.hi.s32 	%r18499, %r21617, 1717986919;
	shr.u32 	%r18500, %r18499, 31;
	shr.s32 	%r18501, %r18499, 2;
	add.s32 	%r2512, %r18501, %r18500;
	mul.lo.s32 	%r18502, %r2512, 10;
	sub.s32 	%r18503, %r21617, %r18502;
	mad.lo.s32 	%r21619, %r21619, 10, %r18503;
	add.s32 	%r18504, %r21617, 9;
	setp.gt.u32 	%p3299, %r18504, 18;
	mov.u32 	%r21617, %r2512;
	@%p3299 bra 	$L__BB2_1191;
$L__BB2_1192:
	setp.eq.s32 	%p3300, %r20571, 0;
	mov.b32 	%r21622, 0;
	@%p3300 bra 	$L__BB2_1195;
	mov.b32 	%r21622, 0;
	mov.u32 	%r21620, %r20571;
$L__BB2_1194:
	mul.hi.s32 	%r18507, %r21620, 1717986919;
	shr.u32 	%r18508, %r18507, 31;
	shr.s32 	%r18509, %r18507, 2;
	add.s32 	%r2517, %r18509, %r18508;
	mul.lo.s32 	%r18510, %r2517, 10;
	sub.s32 	%r18511, %r21620, %r18510;
	mad.lo.s32 	%r21622, %r21622, 10, %r18511;
	add.s32 	%r18512, %r21620, 9;
	setp.gt.u32 	%p3301, %r18512, 18;
	mov.u32 	%r21620, %r2517;
	@%p3301 bra 	$L__BB2_1194;
$L__BB2_1195:
	setp.eq.s32 	%p3302, %r2508, 0;
	@%p3302 bra 	$L__BB2_1200;
	mov.b32 	%r21623, 0;
$L__BB2_1197:
	mul.hi.s32 	%r18514, %r21619, 1717986919;
	shr.u32 	%r18515, %r18514, 31;
	shr.s32 	%r18516, %r18514, 2;
	add.s32 	%r18517, %r18516, %r18515;
	mul.lo.s32 	%r18518, %r18517, 10;
	sub.s32 	%r2522, %r21619, %r18518;
	mul.hi.s32 	%r18519, %r21622, 1717986919;
	shr.u32 	%r18520, %r18519, 31;
	shr.s32 	%r18521, %r18519, 2;
	add.s32 	%r18522, %r18521, %r18520;
	mul.lo.s32 	%r18523, %r18522, 10;
	sub.s32 	%r2523, %r21622, %r18523;
	setp.eq.s32 	%p3303, %r2522, %r2523;
	@%p3303 bra 	$L__BB2_1199;
	setp.gt.s32 	%p3304, %r2522, %r2523;
	selp.b32 	%r2524, %r20570, %r20571, %p3304;
	selp.b32 	%r20571, %r20571, %r20570, %p3304;
	mov.u32 	%r20570, %r2524;
	bra.uni 	$L__BB2_1200;
$L__BB2_1199:
	add.s32 	%r21623, %r21623, 1;
	setp.ne.s32 	%p3305, %r21623, %r2508;
	mov.u32 	%r21619, %r18517;
	mov.u32 	%r21622, %r18522;
	@%p3305 bra 	$L__BB2_1197;
$L__BB2_1200:
	max.s32 	%r18531, %r20581, %r20582;
	cvt.rn.f32.s32 	%f6395, %r18531;
	setp.lt.s32 	%p3306, %r18531, 1;
	mul.f32 	%f6396, %f6395, 0f4B000000;
	selp.f32 	%f6397, %f6396, %f6395, %p3306;
	selp.f32 	%f6398, 0fC1B80000, 0f00000000, %p3306;
	mov.b32 	%r18532, %f6397;
	add.s32 	%r18533, %r18532, -1059760811;
	and.b32  	%r18534, %r18533, -8388608;
	sub.s32 	%r18535, %r18532, %r18534;
	mov.b32 	%f6399, %r18535;
	cvt.rn.f32.s32 	%f6400, %r18534;
	fma.rn.f32 	%f6401, %f6400, 0f34000000, %f6398;
	add.f32 	%f6402, %f6399, 0fBF800000;
	fma.rn.f32 	%f6403, %f6402, 0fBE055027, 0f3E1039F6;
	fma.rn.f32 	%f6404, %f6403, %f6402, 0fBDF8CDCC;
	fma.rn.f32 	%f6405, %f6404, %f6402, 0f3E0F2955;
	fma.rn.f32 	%f6406, %f6405, %f6402, 0fBE2AD8B9;
	fma.rn.f32 	%f6407, %f6406, %f6402, 0f3E4CED0B;
	fma.rn.f32 	%f6408, %f6407, %f6402, 0fBE7FFF22;
	fma.rn.f32 	%f6409, %f6408, %f6402, 0f3EAAAA78;
	fma.rn.f32 	%f6410, %f6409, %f6402, 0fBF000000;
	mul.f32 	%f6411, %f6402, %f6410;
	fma.rn.f32 	%f6412, %f6411, %f6402, %f6402;
	fma.rn.f32 	%f6413, %f6401, 0f3F317218, %f6412;
	setp.gt.u32 	%p3307, %r18532, 2139095039;
	fma.rn.f32 	%f6414, %f6397, 0f7F800000, 0f7F800000;
	selp.f32 	%f6415, %f6414, %f6413, %p3307;
	setp.eq.f32 	%p3308, %f6397, 0f00000000;
	fma.rn.f32 	%f6416, %f6415, 0f3EDE5BD9, 0f3F800000;
	selp.f32 	%f6417, 0fFF800000, %f6416, %p3308;
	cvt.rzi.u32.f32 	%r2531, %f6417;
	setp.eq.s32 	%p3309, %r20581, 0;
	mov.b32 	%r21630, 0;
	@%p3309 bra 	$L__BB2_1203;
	mov.b32 	%r21630, 0;
	mov.u32 	%r21628, %r20581;
$L__BB2_1202:
	mul.hi.s32 	%r18537, %r21628, 1717986919;
	shr.u32 	%r18538, %r18537, 31;
	shr.s32 	%r18539, %r18537, 2;
	add.s32 	%r2535, %r18539, %r18538;
	mul.lo.s32 	%r18540, %r2535, 10;
	sub.s32 	%r18541, %r21628, %r18540;
	mad.lo.s32 	%r21630, %r21630, 10, %r18541;
	add.s32 	%r18542, %r21628, 9;
	setp.gt.u32 	%p3310, %r18542, 18;
	mov.u32 	%r21628, %r2535;
	@%p3310 bra 	$L__BB2_1202;
$L__BB2_1203:
	setp.eq.s32 	%p3311, %r20582, 0;
	mov.b32 	%r21633, 0;
	@%p3311 bra 	$L__BB2_1206;
	mov.b32 	%r21633, 0;
	mov.u32 	%r21631, %r20582;
$L__BB2_1205:
	mul.hi.s32 	%r18545, %r21631, 1717986919;
	shr.u32 	%r18546, %r18545, 31;
	shr.s32 	%r18547, %r18545, 2;
	add.s32 	%r2540, %r18547, %r18546;
	mul.lo.s32 	%r18548, %r2540, 10;
	sub.s32 	%r18549, %r21631, %r18548;
	mad.lo.s32 	%r21633, %r21633, 10, %r18549;
	add.s32 	%r18550, %r21631, 9;
	setp.gt.u32 	%p3312, %r18550, 18;
	mov.u32 	%r21631, %r2540;
	@%p3312 bra 	$L__BB2_1205;
$L__BB2_1206:
	setp.eq.s32 	%p3313, %r2531, 0;
	@%p3313 bra 	$L__BB2_1211;
	mov.b32 	%r21634, 0;
$L__BB2_1208:
	mul.hi.s32 	%r18552, %r21630, 1717986919;
	shr.u32 	%r18553, %r18552, 31;
	shr.s32 	%r18554, %r18552, 2;
	add.s32 	%r18555, %r18554, %r18553;
	mul.lo.s32 	%r18556, %r18555, 10;
	sub.s32 	%r2545, %r21630, %r18556;
	mul.hi.s32 	%r18557, %r21633, 1717986919;
	shr.u32 	%r18558, %r18557, 31;
	shr.s32 	%r18559, %r18557, 2;
	add.s32 	%r18560, %r18559, %r18558;
	mul.lo.s32 	%r18561, %r18560, 10;
	sub.s32 	%r2546, %r21633, %r18561;
	setp.eq.s32 	%p3314, %r2545, %r2546;
	@%p3314 bra 	$L__BB2_1210;
	setp.gt.s32 	%p3315, %r2545, %r2546;
	selp.b32 	%r2547, %r20581, %r20582, %p3315;
	selp.b32 	%r20582, %r20582, %r20581, %p3315;
	mov.u32 	%r20581, %r2547;
	bra.uni 	$L__BB2_1211;
$L__BB2_1210:
	add.s32 	%r21634, %r21634, 1;
	setp.ne.s32 	%p3316, %r21634, %r2531;
	mov.u32 	%r21630, %r18555;
	mov.u32 	%r21633, %r18560;
	@%p3316 bra 	$L__BB2_1208;
$L__BB2_1211:
	max.s32 	%r18569, %r20592, %r20593;
	cvt.rn.f32.s32 	%f6418, %r18569;
	setp.lt.s32 	%p3317, %r18569, 1;
	mul.f32 	%f6419, %f6418, 0f4B000000;
	selp.f32 	%f6420, %f6419, %f6418, %p3317;
	selp.f32 	%f6421, 0fC1B80000, 0f00000000, %p3317;
	mov.b32 	%r18570, %f6420;
	add.s32 	%r18571, %r18570, -1059760811;
	and.b32  	%r18572, %r18571, -8388608;
	sub.s32 	%r18573, %r18570, %r18572;
	mov.b32 	%f6422, %r18573;
	cvt.rn.f32.s32 	%f6423, %r18572;
	fma.rn.f32 	%f6424, %f6423, 0f34000000, %f6421;
	add.f32 	%f6425, %f6422, 0fBF800000;
	fma.rn.f32 	%f6426, %f6425, 0fBE055027, 0f3E1039F6;
	fma.rn.f32 	%f6427, %f6426, %f6425, 0fBDF8CDCC;
	fma.rn.f32 	%f6428, %f6427, %f6425, 0f3E0F2955;
	fma.rn.f32 	%f6429, %f6428, %f6425, 0fBE2AD8B9;
	fma.rn.f32 	%f6430, %f6429, %f6425, 0f3E4CED0B;
	fma.rn.f32 	%f6431, %f6430, %f6425, 0fBE7FFF22;
	fma.rn.f32 	%f6432, %f6431, %f6425, 0f3EAAAA78;
	fma.rn.f32 	%f6433, %f6432, %f6425, 0fBF000000;
	mul.f32 	%f6434, %f6425, %f6433;
	fma.rn.f32 	%f6435, %f6434, %f6425, %f6425;
	fma.rn.f32 	%f6436, %f6424, 0f3F317218, %f6435;
	setp.gt.u32 	%p3318, %r18570, 2139095039;
	fma.rn.f32 	%f6437, %f6420, 0f7F800000, 0f7F800000;
	selp.f32 	%f6438, %f6437, %f6436, %p3318;
	setp.eq.f32 	%p3319, %f6420, 0f00000000;
	fma.rn.f32 	%f6439, %f6438, 0f3EDE5BD9, 0f3F800000;
	selp.f32 	%f6440, 0fFF800000, %f6439, %p3319;
	cvt.rzi.u32.f32 	%r2554, %f6440;
	setp.eq.s32 	%p3320, %r20592, 0;
	mov.b32 	%r21641, 0;
	@%p3320 bra 	$L__BB2_1214;
	mov.b32 	%r21641, 0;
	mov.u32 	%r21639, %r20592;
$L__BB2_1213:
	mul.hi.s32 	%r18575, %r21639, 1717986919;
	shr.u32 	%r18576, %r18575, 31;
	shr.s32 	%r18577, %r18575, 2;
	add.s32 	%r2558, %r18577, %r18576;
	mul.lo.s32 	%r18578, %r2558, 10;
	sub.s32 	%r18579, %r21639, %r18578;
	mad.lo.s32 	%r21641, %r21641, 10, %r18579;
	add.s32 	%r18580, %r21639, 9;
	setp.gt.u32 	%p3321, %r18580, 18;
	mov.u32 	%r21639, %r2558;
	@%p3321 bra 	$L__BB2_1213;
$L__BB2_1214:
	setp.eq.s32 	%p3322, %r20593, 0;
	mov.b32 	%r21644, 0;
	@%p3322 bra 	$L__BB2_1217;
	mov.b32 	%r21644, 0;
	mov.u32 	%r21642, %r20593;
$L__BB2_1216:
	mul.hi.s32 	%r18583, %r21642, 1717986919;
	shr.u32 	%r18584, %r18583, 31;
	shr.s32 	%r18585, %r18583, 2;
	add.s32 	%r2563, %r18585, %r18584;
	mul.lo.s32 	%r18586, %r2563, 10;
	sub.s32 	%r18587, %r21642, %r18586;
	mad.lo.s32 	%r21644, %r21644, 10, %r18587;
	add.s32 	%r18588, %r21642, 9;
	setp.gt.u32 	%p3323, %r18588, 18;
	mov.u32 	%r21642, %r2563;
	@%p3323 bra 	$L__BB2_1216;
$L__BB2_1217:
	setp.eq.s32 	%p3324, %r2554, 0;
	@%p3324 bra 	$L__BB2_1222;
	mov.b32 	%r21645, 0;
$L__BB2_1219:
	mul.hi.s32 	%r18590, %r21641, 1717986919;
	shr.u32 	%r18591, %r18590, 31;
	shr.s32 	%r18592, %r18590, 2;
	add.s32 	%r18593, %r18592, %r18591;
	mul.lo.s32 	%r18594, %r18593, 10;
	sub.s32 	%r2568, %r21641, %r18594;
	mul.hi.s32 	%r18595, %r21644, 1717986919;
	shr.u32 	%r18596, %r18595, 31;
	shr.s32 	%r18597, %r18595, 2;
	add.s32 	%r18598, %r18597, %r18596;
	mul.lo.s32 	%r18599, %r18598, 10;
	sub.s32 	%r2569, %r21644, %r18599;
	setp.eq.s32 	%p3325, %r2568, %r2569;
	@%p3325 bra 	$L__BB2_1221;
	setp.gt.s32 	%p3326, %r2568, %r2569;
	selp.b32 	%r2570, %r20592, %r20593, %p3326;
	selp.b32 	%r20593, %r20593, %r20592, %p3326;
	mov.u32 	%r20592, %r2570;
	bra.uni 	$L__BB2_1222;
$L__BB2_1221:
	add.s32 	%r21645, %r21645, 1;
	setp.ne.s32 	%p3327, %r21645, %r2554;
	mov.u32 	%r21641, %r18593;
	mov.u32 	%r21644, %r18598;
	@%p3327 bra 	$L__BB2_1219;
$L__BB2_1222:
	max.s32 	%r18607, %r20779, %r20604;
	cvt.rn.f32.s32 	%f6441, %r18607;
	setp.lt.s32 	%p3328, %r18607, 1;
	mul.f32 	%f6442, %f6441, 0f4B000000;
	selp.f32 	%f6443, %f6442, %f6441, %p3328;
	selp.f32 	%f6444, 0fC1B80000, 0f00000000, %p3328;
	mov.b32 	%r18608, %f6443;
	add.s32 	%r18609, %r18608, -1059760811;
	and.b32  	%r18610, %r18609, -8388608;
	sub.s32 	%r18611, %r18608, %r18610;
	mov.b32 	%f6445, %r18611;
	cvt.rn.f32.s32 	%f6446, %r18610;
	fma.rn.f32 	%f6447, %f6446, 0f34000000, %f6444;
	add.f32 	%f6448, %f6445, 0fBF800000;
	fma.rn.f32 	%f6449, %f6448, 0fBE055027, 0f3E1039F6;
	fma.rn.f32 	%f6450, %f6449, %f6448, 0fBDF8CDCC;
	fma.rn.f32 	%f6451, %f6450, %f6448, 0f3E0F2955;
	fma.rn.f32 	%f6452, %f6451, %f6448, 0fBE2AD8B9;
	fma.rn.f32 	%f6453, %f6452, %f6448, 0f3E4CED0B;
	fma.rn.f32 	%f6454, %f6453, %f6448, 0fBE7FFF22;
	fma.rn.f32 	%f6455, %f6454, %f6448, 0f3EAAAA78;
	fma.rn.f32 	%f6456, %f6455, %f6448, 0fBF000000;
	mul.f32 	%f6457, %f6448, %f6456;
	fma.rn.f32 	%f6458, %f6457, %f6448, %f6448;
	fma.rn.f32 	%f6459, %f6447, 0f3F317218, %f6458;
	setp.gt.u32 	%p3329, %r18608, 2139095039;
	fma.rn.f32 	%f6460, %f6443, 0f7F800000, 0f7F800000;
	selp.f32 	%f6461, %f6460, %f6459, %p3329;
	setp.eq.f32 	%p3330, %f6443, 0f00000000;
	fma.rn.f32 	%f6462, %f6461, 0f3EDE5BD9, 0f3F800000;
	selp.f32 	%f6463, 0fFF800000, %f6462, %p3330;
	cvt.rzi.u32.f32 	%r2577, %f6463;
	setp.eq.s32 	%p3331, %r20779, 0;
	mov.b32 	%r21652, 0;
	@%p3331 bra 	$L__BB2_1225;
	mov.b32 	%r21652, 0;
	mov.u32 	%r21650, %r20779;
$L__BB2_1224:
	mul.hi.s32 	%r18613, %r21650, 1717986919;
	shr.u32 	%r18614, %r18613, 31;
	shr.s32 	%r18615, %r18613, 2;
	add.s32 	%r2581, %r18615, %r18614;
	mul.lo.s32 	%r18616, %r2581, 10;
	sub.s32 	%r18617, %r21650, %r18616;
	mad.lo.s32 	%r21652, %r21652, 10, %r18617;
	add.s32 	%r18618, %r21650, 9;
	setp.gt.u32 	%p3332, %r18618, 18;
	mov.u32 	%r21650, %r2581;
	@%p3332 bra 	$L__BB2_1224;
$L__BB2_1225:
	setp.eq.s32 	%p3333, %r20604, 0;
	mov.b32 	%r21655, 0;
	@%p3333 bra 	$L__BB2_1228;
	mov.b32 	%r21655, 0;
	mov.u32 	%r21653, %r20604;
$L__BB2_1227:
	mul.hi.s32 	%r18621, %r21653, 1717986919;
	shr.u32 	%r18622, %r18621, 31;
	shr.s32 	%r18623, %r18621, 2;
	add.s32 	%r2586, %r18623, %r18622;
	mul.lo.s32 	%r18624, %r2586, 10;
	sub.s32 	%r18625, %r21653, %r18624;
	mad.lo.s32 	%r21655, %r21655, 10, %r18625;
	add.s32 	%r18626, %r21653, 9;
	setp.gt.u32 	%p3334, %r18626, 18;
	mov.u32 	%r21653, %r2586;
	@%p3334 bra 	$L__BB2_1227;
$L__BB2_1228:
	setp.eq.s32 	%p3335, %r2577, 0;
	@%p3335 bra 	$L__BB2_1233;
	mov.b32 	%r21656, 0;
$L__BB2_1230:
	mul.hi.s32 	%r18628, %r21652, 1717986919;
	shr.u32 	%r18629, %r18628, 31;
	shr.s32 	%r18630, %r18628, 2;
	add.s32 	%r18631, %r18630, %r18629;
	mul.lo.s32 	%r18632, %r18631, 10;
	sub.s32 	%r2591, %r21652, %r18632;
	mul.hi.s32 	%r18633, %r21655, 1717986919;
	shr.u32 	%r18634, %r18633, 31;
	shr.s32 	%r18635, %r18633, 2;
	add.s32 	%r18636, %r18635, %r18634;
	mul.lo.s32 	%r18637, %r18636, 10;
	sub.s32 	%r2592, %r21655, %r18637;
	setp.eq.s32 	%p3336, %r2591, %r2592;
	@%p3336 bra 	$L__BB2_1232;
	setp.gt.s32 	%p3337, %r2591, %r2592;
	selp.b32 	%r2593, %r20779, %r20604, %p3337;
	selp.b32 	%r20604, %r20604, %r20779, %p3337;
	mov.u32 	%r20779, %r2593;
	bra.uni 	$L__BB2_1233;
$L__BB2_1232:
	add.s32 	%r21656, %r21656, 1;
	setp.ne.s32 	%p3338, %r21656, %r2577;
	mov.u32 	%r21652, %r18631;
	mov.u32 	%r21655, %r18636;
	@%p3338 bra 	$L__BB2_1230;
$L__BB2_1233:
	max.s32 	%r18645, %r20527, %r20615;
	cvt.rn.f32.s32 	%f6464, %r18645;
	setp.lt.s32 	%p3339, %r18645, 1;
	mul.f32 	%f6465, %f6464, 0f4B000000;
	selp.f32 	%f6466, %f6465, %f6464, %p3339;
	selp.f32 	%f6467, 0fC1B80000, 0f00000000, %p3339;
	mov.b32 	%r18646, %f6466;
	add.s32 	%r18647, %r18646, -1059760811;
	and.b32  	%r18648, %r18647, -8388608;
	sub.s32 	%r18649, %r18646, %r18648;
	mov.b32 	%f6468, %r18649;
	cvt.rn.f32.s32 	%f6469, %r18648;
	fma.rn.f32 	%f6470, %f6469, 0f34000000, %f6467;
	add.f32 	%f6471, %f6468, 0fBF800000;
	fma.rn.f32 	%f6472, %f6471, 0fBE055027, 0f3E1039F6;
	fma.rn.f32 	%f6473, %f6472, %f6471, 0fBDF8CDCC;
	fma.rn.f32 	%f6474, %f6473, %f6471, 0f3E0F2955;
	fma.rn.f32 	%f6475, %f6474, %f6471, 0fBE2AD8B9;
	fma.rn.f32 	%f6476, %f6475, %f6471, 0f3E4CED0B;
	fma.rn.f32 	%f6477, %f6476, %f6471, 0fBE7FFF22;
	fma.rn.f32 	%f6478, %f6477, %f6471, 0f3EAAAA78;
	fma.rn.f32 	%f6479, %f6478, %f6471, 0fBF000000;
	mul.f32 	%f6480, %f6471, %f6479;
	fma.rn.f32 	%f6481, %f6480, %f6471, %f6471;
	fma.rn.f32 	%f6482, %f6470, 0f3F317218, %f6481;
	setp.gt.u32 	%p3340, %r18646, 2139095039;
	fma.rn.f32 	%f6483, %f6466, 0f7F800000, 0f7F800000;
	selp.f32 	%f6484, %f6483, %f6482, %p3340;
	setp.eq.f32 	%p3341, %f6466, 0f00000000;
	fma.rn.f32 	%f6485, %f6484, 0f3EDE5BD9, 0f3F800000;
	selp.f32 	%f6486, 0fFF800000, %f6485, %p3341;
	cvt.rzi.u32.f32 	%r2600, %f6486;
	setp.eq.s32 	%p3342, %r20527, 0;
	mov.b32 	%r21663, 0;
	@%p3342 bra 	$L__BB2_1236;
	mov.b32 	%r21663, 0;
	mov.u32 	%r21661, %r20527;
$L__BB2_1235:
	mul.hi.s32 	%r18651, %r21661, 1717986919;
	shr.u32 	%r18652, %r18651, 31;
	shr.s32 	%r18653, %r18651, 2;
	add.s32 	%r2604, %r18653, %r18652;
	mul.lo.s32 	%r18654, %r2604, 10;
	sub.s32 	%r18655, %r21661, %r18654;
	mad.lo.s32 	%r21663, %r21663, 10, %r18655;
	add.s32 	%r18656, %r21661, 9;
	setp.gt.u32 	%p3343, %r18656, 18;
	mov.u32 	%r21661, %r2604;
	@%p3343 bra 	$L__BB2_1235;
$L__BB2_1236:
	setp.eq.s32 	%p3344, %r20615, 0;
	mov.b32 	%r21666, 0;
	@%p3344 bra 	$L__BB2_1239;
	mov.b32 	%r21666, 0;
	mov.u32 	%r21664, %r20615;
$L__BB2_1238:
	mul.hi.s32 	%r18659, %r21664, 1717986919;
	shr.u32 	%r18660, %r18659, 31;
	shr.s32 	%r18661, %r18659, 2;
	add.s32 	%r2609, %r18661, %r18660;
	mul.lo.s32 	%r18662, %r2609, 10;
	sub.s32 	%r18663, %r21664, %r18662;
	mad.lo.s32 	%r21666, %r21666, 10, %r18663;
	add.s32 	%r18664, %r21664, 9;
	setp.gt.u32 	%p3345, %r18664, 18;
	mov.u32 	%r21664, %r2609;
	@%p3345 bra 	$L__BB2_1238;
$L__BB2_1239:
	setp.eq.s32 	%p3346, %r2600, 0;
	@%p3346 bra 	$L__BB2_1244;
	mov.b32 	%r21667, 0;
$L__BB2_1241:
	mul.hi.s32 	%r18666, %r21663, 1717986919;
	shr.u32 	%r18667, %r18666, 31;
	shr.s32 	%r18668, %r18666, 2;
	add.s32 	%r18669, %r18668, %r18667;
	mul.lo.s32 	%r18670, %r18669, 10;
	sub.s32 	%r2614, %r21663, %r18670;
	mul.hi.s32 	%r18671, %r21666, 1717986919;
	shr.u32 	%r18672, %r18671, 31;
	shr.s32 	%r18673, %r18671, 2;
	add.s32 	%r18674, %r18673, %r18672;
	mul.lo.s32 	%r18675, %r18674, 10;
	sub.s32 	%r2615, %r21666, %r18675;
	setp.eq.s32 	%p3347, %r2614, %r2615;
	@%p3347 bra 	$L__BB2_1243;
	setp.gt.s32 	%p3348, %r2614, %r2615;
	selp.b32 	%r2616, %r20527, %r20615, %p3348;
	selp.b32 	%r20615, %r20615, %r20527, %p3348;
	mov.u32 	%r20527, %r2616;
	bra.uni 	$L__BB2_1244;
$L__BB2_1243:
	add.s32 	%r21667, %r21667, 1;
	setp.ne.s32 	%p3349, %r21667, %r2600;
	mov.u32 	%r21663, %r18669;
	mov.u32 	%r21666, %r18674;
	@%p3349 bra 	$L__BB2_1241;
$L__BB2_1244:
	max.s32 	%r18683, %r20538, %r20526;
	cvt.rn.f32.s32 	%f6487, %r18683;
	setp.lt.s32 	%p3350, %r18683, 1;
	mul.f32 	%f6488, %f6487, 0f4B000000;
	selp.f32 	%f6489, %f6488, %f6487, %p3350;
	selp.f32 	%f6490, 0fC1B80000, 0f00000000, %p3350;
	mov.b32 	%r18684, %f6489;
	add.s32 	%r18685, %r18684, -1059760811;
	and.b32  	%r18686, %r18685, -8388608;
	sub.s32 	%r18687, %r18684, %r18686;
	mov.b32 	%f6491, %r18687;
	cvt.rn.f32.s32 	%f6492, %r18686;
	fma.rn.f32 	%f6493, %f6492, 0f34000000, %f6490;
	add.f32 	%f6494, %f6491, 0fBF800000;
	fma.rn.f32 	%f6495, %f6494, 0fBE055027, 0f3E1039F6;
	fma.rn.f32 	%f6496, %f6495, %f6494, 0fBDF8CDCC;
	fma.rn.f32 	%f6497, %f6496, %f6494, 0f3E0F2955;
	fma.rn.f32 	%f6498, %f6497, %f6494, 0fBE2AD8B9;
	fma.rn.f32 	%f6499, %f6498, %f6494, 0f3E4CED0B;
	fma.rn.f32 	%f6500, %f6499, %f6494, 0fBE7FFF22;
	fma.rn.f32 	%f6501, %f6500, %f6494, 0f3EAAAA78;
	fma.rn.f32 	%f6502, %f6501, %f6494, 0fBF000000;
	mul.f32 	%f6503, %f6494, %f6502;
	fma.rn.f32 	%f6504, %f6503, %f6494, %f6494;
	fma.rn.f32 	%f6505, %f6493, 0f3F317218, %f6504;
	setp.gt.u32 	%p3351, %r18684, 2139095039;
	fma.rn.f32 	%f6506, %f6489, 0f7F800000, 0f7F800000;
	selp.f32 	%f6507, %f6506, %f6505, %p3351;
	setp.eq.f32 	%p3352, %f6489, 0f00000000;
	fma.rn.f32 	%f6508, %f6507, 0f3EDE5BD9, 0f3F800000;
	selp.f32 	%f6509, 0fFF800000, %f6508, %p3352;
	cvt.rzi.u32.f32 	%r2623, %f6509;
	setp.eq.s32 	%p3353, %r20538, 0;
	mov.b32 	%r21674, 0;
	@%p3353 bra 	$L__BB2_1247;
	mov.b32 	%r21674, 0;
	mov.u32 	%r21672, %r20538;
$L__BB2_1246:
	mul.hi.s32 	%r18689, %r21672, 1717986919;
	shr.u32 	%r18690, %r18689, 31;
	shr.s32 	%r18691, %r18689, 2;
	add.s32 	%r2627, %r18691, %r18690;
	mul.lo.s32 	%r18692, %r2627, 10;
	sub.s32 	%r18693, %r21672, %r18692;
	mad.lo.s32 	%r21674, %r21674, 10, %r18693;
	add.s32 	%r18694, %r21672, 9;
	setp.gt.u32 	%p3354, %r18694, 18;
	mov.u32 	%r21672, %r2627;
	@%p3354 bra 	$L__BB2_1246;
$L__BB2_1247:
	setp.eq.s32 	%p3355, %r20526, 0;
	mov.b32 	%r21677, 0;
	@%p3355 bra 	$L__BB2_1250;
	mov.b32 	%r21677, 0;
	mov.u32 	%r21675, %r20526;
$L__BB2_1249:
	mul.hi.s32 	%r18697, %r21675, 1717986919;
	shr.u32 	%r18698, %r18697, 31;
	shr.s32 	%r18699, %r18697, 2;
	add.s32 	%r2632, %r18699, %r18698;
	mul.lo.s32 	%r18700, %r2632, 10;
	sub.s32 	%r18701, %r21675, %r18700;
	mad.lo.s32 	%r21677, %r21677, 10, %r18701;
	add.s32 	%r18702, %r21675, 9;
	setp.gt.u32 	%p3356, %r18702, 18;
	mov.u32 	%r21675, %r2632;
	@%p3356 bra 	$L__BB2_1249;
$L__BB2_1250:
	setp.eq.s32 	%p3357, %r2623, 0;
	@%p3357 bra 	$L__BB2_1255;
	mov.b32 	%r21678, 0;
$L__BB2_1252:
	mul.hi.s32 	%r18704, %r21674, 1717986919;
	shr.u32 	%r18705, %r18704, 31;
	shr.s32 	%r18706, %r18704, 2;
	add.s32 	%r18707, %r18706, %r18705;
	mul.lo.s32 	%r18708, %r18707, 10;
	sub.s32 	%r2637, %r21674, %r18708;
	mul.hi.s32 	%r18709, %r21677, 1717986919;
	shr.u32 	%r18710, %r18709, 31;
	shr.s32 	%r18711, %r18709, 2;
	add.s32 	%r18712, %r18711, %r18710;
	mul.lo.s32 	%r18713, %r18712, 10;
	sub.s32 	%r2638, %r21677, %r18713;
	setp.eq.s32 	%p3358, %r2637, %r2638;
	@%p3358 bra 	$L__BB2_1254;
	setp.gt.s32 	%p3359, %r2637, %r2638;
	selp.b32 	%r2639, %r20538, %r20526, %p3359;
	selp.b32 	%r20526, %r20526, %r20538, %p3359;
	mov.u32 	%r20538, %r2639;
	bra.uni 	$L__BB2_1255;
$L__BB2_1254:
	add.s32 	%r21678, %r21678, 1;
	setp.ne.s32 	%p3360, %r21678, %r2623;
	mov.u32 	%r21674, %r18707;
	mov.u32 	%r21677, %r18712;
	@%p3360 bra 	$L__BB2_1252;
$L__BB2_1255:
	max.s32 	%r18721, %r20549, %r20537;
	cvt.rn.f32.s32 	%f6510, %r18721;
	setp.lt.s32 	%p3361, %r18721, 1;
	mul.f32 	%f6511, %f6510, 0f4B000000;
	selp.f32 	%f6512, %f6511, %f6510, %p3361;
	selp.f32 	%f6513, 0fC1B80000, 0f00000000, %p3361;
	mov.b32 	%r18722, %f6512;
	add.s32 	%r18723, %r18722, -1059760811;
	and.b32  	%r18724, %r18723, -8388608;
	sub.s32 	%r18725, %r18722, %r18724;
	mov.b32 	%f6514, %r18725;
	cvt.rn.f32.s32 	%f6515, %r18724;
	fma.rn.f32 	%f6516, %f6515, 0f34000000, %f6513;
	add.f32 	%f6517, %f6514, 0fBF800000;
	fma.rn.f32 	%f6518, %f6517, 0fBE055027, 0f3E1039F6;
	fma.rn.f32 	%f6519, %f6518, %f6517, 0fBDF8CDCC;
	fma.rn.f32 	%f6520, %f6519, %f6517, 0f3E0F2955;
	fma.rn.f32 	%f6521, %f6520, %f6517, 0fBE2AD8B9;
	fma.rn.f32 	%f6522, %f6521, %f6517, 0f3E4CED0B;
	fma.rn.f32 	%f6523, %f6522, %f6517, 0fBE7FFF22;
	fma.rn.f32 	%f6524, %f6523, %f6517, 0f3EAAAA78;
	fma.rn.f32 	%f6525, %f6524, %f6517, 0fBF000000;
	mul.f32 	%f6526, %f6517, %f6525;
	fma.rn.f32 	%f6527, %f6526, %f6517, %f6517;
	fma.rn.f32 	%f6528, %f6516, 0f3F317218, %f6527;
	setp.gt.u32 	%p3362, %r18722, 2139095039;
	fma.rn.f32 	%f6529, %f6512, 0f7F800000, 0f7F800000;
	selp.f32 	%f6530, %f6529, %f6528, %p3362;
	setp.eq.f32 	%p3363, %f6512, 0f00000000;
	fma.rn.f32 	%f6531, %f6530, 0f3EDE5BD9, 0f3F800000;
	selp.f32 	%f6532, 0fFF800000, %f6531, %p3363;
	cvt.rzi.u32.f32 	%r2646, %f6532;
	setp.eq.s32 	%p3364, %r20549, 0;
	mov.b32 	%r21685, 0;
	@%p3364 bra 	$L__BB2_1258;
	mov.b32 	%r21685, 0;
	mov.u32 	%r21683, %r20549;
$L__BB2_1257:
	mul.hi.s32 	%r18727, %r21683, 1717986919;
	shr.u32 	%r18728, %r18727, 31;
	shr.s32 	%r18729, %r18727, 2;
	add.s32 	%r2650, %r18729, %r18728;
	mul.lo.s32 	%r18730, %r2650, 10;
	sub.s32 	%r18731, %r21683, %r18730;
	mad.lo.s32 	%r21685, %r21685, 10, %r18731;
	add.s32 	%r18732, %r21683, 9;
	setp.gt.u32 	%p3365, %r18732, 18;
	mov.u32 	%r21683, %r2650;
	@%p3365 bra 	$L__BB2_1257;
$L__BB2_1258:
	setp.eq.s32 	%p3366, %r20537, 0;
	mov.b32 	%r21688, 0;
	@%p3366 bra 	$L__BB2_1261;
	mov.b32 	%r21688, 0;
	mov.u32 	%r21686, %r20537;
$L__BB2_1260:
	mul.hi.s32 	%r18735, %r21686, 1717986919;
	shr.u32 	%r18736, %r18735, 31;
	shr.s32 	%r18737, %r18735, 2;
	add.s32 	%r2655, %r18737, %r18736;
	mul.lo.s32 	%r18738, %r2655, 10;
	sub.s32 	%r18739, %r21686, %r18738;
	mad.lo.s32 	%r21688, %r21688, 10, %r18739;
	add.s32 	%r18740, %r21686, 9;
	setp.gt.u32 	%p3367, %r18740, 18;
	mov.u32 	%r21686, %r2655;
	@%p3367 bra 	$L__BB2_1260;
$L__BB2_1261:
	setp.eq.s32 	%p3368, %r2646, 0;
	@%p3368 bra 	$L__BB2_1266;
	mov.b32 	%r21689, 0;
$L__BB2_1263:
	mul.hi.s32 	%r18742, %r21685, 1717986919;
	shr.u32 	%r18743, %r18742, 31;
	shr.s32 	%r18744, %r18742, 2;
	add.s32 	%r18745, %r18744, %r18743;
	mul.lo.s32 	%r18746, %r18745, 10;
	sub.s32 	%r2660, %r21685, %r18746;
	mul.hi.s32 	%r18747, %r21688, 1717986919;
	shr.u32 	%r18748, %r18747, 31;
	shr.s32 	%r18749, %r18747, 2;
	add.s32 	%r18750, %r18749, %r18748;
	mul.lo.s32 	%r18751, %r18750, 10;
	sub.s32 	%r2661, %r21688, %r18751;
	setp.eq.s32 	%p3369, %r2660, %r2661;
	@%p3369 bra 	$L__BB2_1265;
	setp.gt.s32 	%p3370, %r2660, %r2661;
	selp.b32 	%r2662, %r20549, %r20537, %p3370;
	selp.b32 	%r20537, %r20537, %r20549, %p3370;
	mov.u32 	%r20549, %r2662;
	bra.uni 	$L__BB2_1266;
$L__BB2_1265:
	add.s32 	%r21689, %r21689, 1;
	setp.ne.s32 	%p3371, %r21689, %r2646;
	mov.u32 	%r21685, %r18745;
	mov.u32 	%r21688, %r18750;
	@%p3371 bra 	$L__BB2_1263;
$L__BB2_1266:
	max.s32 	%r18759, %r20560, %r20548;
	cvt.rn.f32.s32 	%f6533, %r18759;
	setp.lt.s32 	%p3372, %r18759, 1;
	mul.f32 	%f6534, %f6533, 0f4B000000;
	selp.f32 	%f6535, %f6534, %f6533, %p3372;
	selp.f32 	%f6536, 0fC1B80000, 0f00000000, %p3372;
	mov.b32 	%r18760, %f6535;
	add.s32 	%r18761, %r18760, -1059760811;
	and.b32  	%r18762, %r18761, -8388608;
	sub.s32 	%r18763, %r18760, %r18762;
	mov.b32 	%f6537, %r18763;
	cvt.rn.f32.s32 	%f6538, %r18762;
	fma.rn.f32 	%f6539, %f6538, 0f34000000, %f6536;
	add.f32 	%f6540, %f6537, 0fBF800000;
	fma.rn.f32 	%f6541, %f6540, 0fBE055027, 0f3E1039F6;
	fma.rn.f32 	%f6542, %f6541, %f6540, 0fBDF8CDCC;
	fma.rn.f32 	%f6543, %f6542, %f6540, 0f3E0F2955;
	fma.rn.f32 	%f6544, %f6543, %f6540, 0fBE2AD8B9;
	fma.rn.f32 	%f6545, %f6544, %f6540, 0f3E4CED0B;
	fma.rn.f32 	%f6546, %f6545, %f6540, 0fBE7FFF22;
	fma.rn.f32 	%f6547, %f6546, %f6540, 0f3EAAAA78;
	fma.rn.f32 	%f6548, %f6547, %f6540, 0fBF000000;
	mul.f32 	%f6549, %f6540, %f6548;
	fma.rn.f32 	%f6550, %f6549, %f6540, %f6540;
	fma.rn.f32 	%f6551, %f6539, 0f3F317218, %f6550;
	setp.gt.u32 	%p3373, %r18760, 2139095039;
	fma.rn.f32 	%f6552, %f6535, 0f7F800000, 0f7F800000;
	selp.f32 	%f6553, %f6552, %f6551, %p3373;
	setp.eq.f32 	%p3374, %f6535, 0f00000000;
	fma.rn.f32 	%f6554, %f6553, 0f3EDE5BD9, 0f3F800000;
	selp.f32 	%f6555, 0fFF800000, %f6554, %p3374;
	cvt.rzi.u32.f32 	%r2669, %f6555;
	setp.eq.s32 	%p3375, %r20560, 0;
	mov.b32 	%r21696, 0;
	@%p3375 bra 	$L__BB2_1269;
	mov.b32 	%r21696, 0;
	mov.u32 	%r21694, %r20560;
$L__BB2_1268:
	mul.hi.s32 	%r18765, %r21694, 1717986919;
	shr.u32 	%r18766, %r18765, 31;
	shr.s32 	%r18767, %r18765, 2;
	add.s32 	%r2673, %r18767, %r18766;
	mul.lo.s32 	%r18768, %r2673, 10;
	sub.s32 	%r18769, %r21694, %r18768;
	mad.lo.s32 	%r21696, %r21696, 10, %r18769;
	add.s32 	%r18770, %r21694, 9;
	setp.gt.u32 	%p3376, %r18770, 18;
	mov.u32 	%r21694, %r2673;
	@%p3376 bra 	$L__BB2_1268;
$L__BB2_1269:
	setp.eq.s32 	%p3377, %r20548, 0;
	mov.b32 	%r21699, 0;
	@%p3377 bra 	$L__BB2_1272;
	mov.b32 	%r21699, 0;
	mov.u32 	%r21697, %r20548;
$L__BB2_1271:
	mul.hi.s32 	%r18773, %r21697, 1717986919;
	shr.u32 	%r18774, %r18773, 31;
	shr.s32 	%r18775, %r18773, 2;
	add.s32 	%r2678, %r18775, %r18774;
	mul.lo.s32 	%r18776, %r2678, 10;
	sub.s32 	%r18777, %r21697, %r18776;
	mad.lo.s32 	%r21699, %r21699, 10, %r18777;
	add.s32 	%r18778, %r21697, 9;
	setp.gt.u32 	%p3378, %r18778, 18;
	mov.u32 	%r21697, %r2678;
	@%p3378 bra 	$L__BB2_1271;
$L__BB2_1272:
	setp.eq.s32 	%p3379, %r2669, 0;
	@%p3379 bra 	$L__BB2_1277;
	mov.b32 	%r21700, 0;
$L__BB2_1274:
	mul.hi.s32 	%r18780, %r21696, 1717986919;
	shr.u32 	%r18781, %r18780, 31;
	shr.s32 	%r18782, %r18780, 2;
	add.s32 	%r18783, %r18782, %r18781;
	mul.lo.s32 	%r18784, %r18783, 10;
	sub.s32 	%r2683, %r21696, %r18784;
	mul.hi.s32 	%r18785, %r21699, 1717986919;
	shr.u32 	%r18786, %r18785, 31;
	shr.s32 	%r18787, %r18785, 2;
	add.s32 	%r18788, %r18787, %r18786;
	mul.lo.s32 	%r18789, %r18788, 10;
	sub.s32 	%r2684, %r21699, %r18789;
	setp.eq.s32 	%p3380, %r2683, %r2684;
	@%p3380 bra 	$L__BB2_1276;
	setp.gt.s32 	%p3381, %r2683, %r2684;
	selp.b32 	%r2685, %r20560, %r20548, %p3381;
	selp.b32 	%r20548, %r20548, %r20560, %p3381;
	mov.u32 	%r20560, %r2685;
	bra.uni 	$L__BB2_1277;
$L__BB2_1276:
	add.s32 	%r21700, %r21700, 1;
	setp.ne.s32 	%p3382, %r21700, %r2669;
	mov.u32 	%r21696, %r18783;
	mov.u32 	%r21699, %r18788;
	@%p3382 bra 	$L__BB2_1274;
$L__BB2_1277:
	max.s32 	%r18797, %r20571, %r20559;
	cvt.rn.f32.s32 	%f6556, %r18797;
	setp.lt.s32 	%p3383, %r18797, 1;
	mul.f32 	%f6557, %f6556, 0f4B000000;
	selp.f32 	%f6558, %f6557, %f6556, %p3383;
	selp.f32 	%f6559, 0fC1B80000, 0f00000000, %p3383;
	mov.b32 	%r18798, %f6558;
	add.s32 	%r18799, %r18798, -1059760811;
	and.b32  	%r18800, %r18799, -8388608;
	sub.s32 	%r18801, %r18798, %r18800;
	mov.b32 	%f6560, %r18801;
	cvt.rn.f32.s32 	%f6561, %r18800;
	fma.rn.f32 	%f6562, %f6561, 0f34000000, %f6559;
	add.f32 	%f6563, %f6560, 0fBF800000;
	fma.rn.f32 	%f6564, %f6563, 0fBE055027, 0f3E1039F6;
	fma.rn.f32 	%f6565, %f6564, %f6563, 0fBDF8CDCC;
	fma.rn.f32 	%f6566, %f6565, %f6563, 0f3E0F2955;
	fma.rn.f32 	%f6567, %f6566, %f6563, 0fBE2AD8B9;
	fma.rn.f32 	%f6568, %f6567, %f6563, 0f3E4CED0B;
	fma.rn.f32 	%f6569, %f6568, %f6563, 0fBE7FFF22;
	fma.rn.f32 	%f6570, %f6569, %f6563, 0f3EAAAA78;
	fma.rn.f32 	%f6571, %f6570, %f6563, 0fBF000000;
	mul.f32 	%f6572, %f6563, %f6571;
	fma.rn.f32 	%f6573, %f6572, %f6563, %f6563;
	fma.rn.f32 	%f6574, %f6562, 0f3F317218, %f6573;
	setp.gt.u32 	%p3384, %r18798, 2139095039;
	fma.rn.f32 	%f6575, %f6558, 0f7F800000, 0f7F800000;
	selp.f32 	%f6576, %f6575, %f6574, %p3384;
	setp.eq.f32 	%p3385, %f6558, 0f00000000;
	fma.rn.f32 	%f6577, %f6576, 0f3EDE5BD9, 0f3F800000;
	selp.f32 	%f6578, 0fFF800000, %f6577, %p3385;
	cvt.rzi.u32.f32 	%r2692, %f6578;
	setp.eq.s32 	%p3386, %r20571, 0;
	mov.b32 	%r21707, 0;
	@%p3386 bra 	$L__BB2_1280;
	mov.b32 	%r21707, 0;
	mov.u32 	%r21705, %r20571;
$L__BB2_1279:
	mul.hi.s32 	%r18803, %r21705, 1717986919;
	shr.u32 	%r18804, %r18803, 31;
	shr.s32 	%r18805, %r18803, 2;
	add.s32 	%r2696, %r18805, %r18804;
	mul.lo.s32 	%r18806, %r2696, 10;
	sub.s32 	%r18807, %r21705, %r18806;
	mad.lo.s32 	%r21707, %r21707, 10, %r18807;
	add.s32 	%r18808, %r21705, 9;
	setp.gt.u32 	%p3387, %r18808, 18;
	mov.u32 	%r21705, %r2696;
	@%p3387 bra 	$L__BB2_1279;
$L__BB2_1280:
	setp.eq.s32 	%p3388, %r20559, 0;
	mov.b32 	%r21710, 0;
	@%p3388 bra 	$L__BB2_1283;
	mov.b32 	%r21710, 0;
	mov.u32 	%r21708, %r20559;
$L__BB2_1282:
	mul.hi.s32 	%r18811, %r21708, 1717986919;
	shr.u32 	%r18812, %r18811, 31;
	shr.s32 	%r18813, %r18811, 2;
	add.s32 	%r2701, %r18813, %r18812;
	mul.lo.s32 	%r18814, %r2701, 10;
	sub.s32 	%r18815, %r21708, %r18814;
	mad.lo.s32 	%r21710, %r21710, 10, %r18815;
	add.s32 	%r18816, %r21708, 9;
	setp.gt.u32 	%p3389, %r18816, 18;
	mov.u32 	%r21708, %r2701;
	@%p3389 bra 	$L__BB2_1282;
$L__BB2_1283:
	setp.eq.s32 	%p3390, %r2692, 0;
	@%p3390 bra 	$L__BB2_1288;
	mov.b32 	%r21711, 0;
$L__BB2_1285:
	mul.hi.s32 	%r18818, %r21707, 1717986919;
	shr.u32 	%r18819, %r18818, 31;
	shr.s32 	%r18820, %r18818, 2;
	add.s32 	%r18821, %r18820, %r18819;
	mul.lo.s32 	%r18822, %r18821, 10;
	sub.s32 	%r2706, %r21707, %r18822;
	mul.hi.s32 	%r18823, %r21710, 1717986919;
	shr.u32 	%r18824, %r18823, 31;
	shr.s32 	%r18825, %r18823, 2;
	add.s32 	%r18826, %r18825, %r18824;
	mul.lo.s32 	%r18827, %r18826, 10;
	sub.s32 	%r2707, %r21710, %r18827;
	setp.eq.s32 	%p3391, %r2706, %r2707;
	@%p3391 bra 	$L__BB2_1287;
	setp.gt.s32 	%p3392, %r2706, %r2707;
	selp.b32 	%r2708, %r20571, %r20559, %p3392;
	selp.b32 	%r20559, %r20559, %r20571, %p3392;
	mov.u32 	%r20571, %r2708;
	bra.uni 	$L__BB2_1288;
$L__BB2_1287:
	add.s32 	%r21711, %r21711, 1;
	setp.ne.s32 	%p3393, %r21711, %r2692;
	mov.u32 	%r21707, %r18821;
	mov.u32 	%r21710, %r18826;
	@%p3393 bra 	$L__BB2_1285;
$L__BB2_1288:
	max.s32 	%r18835, %r20582, %r20570;
	cvt.rn.f32.s32 	%f6579, %r18835;
	setp.lt.s32 	%p3394, %r18835, 1;
	mul.f32 	%f6580, %f6579, 0f4B000000;
	selp.f32 	%f6581, %f6580, %f6579, %p3394;
	selp.f32 	%f6582, 0fC1B80000, 0f00000000, %p3394;
	mov.b32 	%r18836, %f6581;
	add.s32 	%r18837, %r18836, -1059760811;
	and.b32  	%r18838, %r18837, -8388608;
	sub.s32 	%r18839, %r18836, %r18838;
	mov.b32 	%f6583, %r18839;
	cvt.rn.f32.s32 	%f6584, %r18838;
	fma.rn.f32 	%f6585, %f6584, 0f34000000, %f6582;
	add.f32 	%f6586, %f6583, 0fBF800000;
	fma.rn.f32 	%f6587, %f6586, 0fBE055027, 0f3E1039F6;
	fma.rn.f32 	%f6588, %f6587, %f6586, 0fBDF8CDCC;
	fma.rn.f32 	%f6589, %f6588, %f6586, 0f3E0F2955;
	fma.rn.f32 	%f6590, %f6589, %f6586, 0fBE2AD8B9;
	fma.rn.f32 	%f6591, %f6590, %f6586, 0f3E4CED0B;
	fma.rn.f32 	%f6592, %f6591, %f6586, 0fBE7FFF22;
	fma.rn.f32 	%f6593, %f6592, %f6586, 0f3EAAAA78;
	fma.rn.f32 	%f6594, %f6593, %f6586, 0fBF000000;
	mul.f32 	%f6595, %f6586, %f6594;
	fma.rn.f32 	%f6596, %f6595, %f6586, %f6586;
	fma.rn.f32 	%f6597, %f6585, 0f3F317218, %f6596;
	setp.gt.u32 	%p3395, %r18836, 2139095039;
	fma.rn.f32 	%f6598, %f6581, 0f7F800000, 0f7F800000;
	selp.f32 	%f6599, %f6598, %f6597, %p3395;
	setp.eq.f32 	%p3396, %f6581, 0f00000000;
	fma.rn.f32 	%f6600, %f6599, 0f3EDE5BD9, 0f3F800000;
	selp.f32 	%f6601, 0fFF800000, %f6600, %p3396;
	cvt.rzi.u32.f32 	%r2715, %f6601;
	setp.eq.s32 	%p3397, %r20582, 0;
	mov.b32 	%r21718, 0;
	@%p3397 bra 	$L__BB2_1291;
	mov.b32 	%r21718, 0;
	mov.u32 	%r21716, %r20582;
$L__BB2_1290:
	mul.hi.s32 	%r18841, %r21716, 1717986919;
	shr.u32 	%r18842, %r18841, 31;
	shr.s32 	%r18843, %r18841, 2;
	add.s32 	%r2719, %r18843, %r18842;
	mul.lo.s32 	%r18844, %r2719, 10;
	sub.s32 	%r18845, %r21716, %r18844;
	mad.lo.s32 	%r21718, %r21718, 10, %r18845;
	add.s32 	%r18846, %r21716, 9;
	setp.gt.u32 	%p3398, %r18846, 18;
	mov.u32 	%r21716, %r2719;
	@%p3398 bra 	$L__BB2_1290;
$L__BB2_1291:
	setp.eq.s32 	%p3399, %r20570, 0;
	mov.b32 	%r21721, 0;
	@%p3399 bra 	$L__BB2_1294;
	mov.b32 	%r21721, 0;
	mov.u32 	%r21719, %r20570;
$L__BB2_1293:
	mul.hi.s32 	%r18849, %r21719, 1717986919;
	shr.u32 	%r18850, %r18849, 31;
	shr.s32 	%r18851, %r18849, 2;
	add.s32 	%r2724, %r18851, %r18850;
	mul.lo.s32 	%r18852, %r2724, 10;
	sub.s32 	%r18853, %r21719, %r18852;
	mad.lo.s32 	%r21721, %r21721, 10, %r18853;
	add.s32 	%r18854, %r21719, 9;
	setp.gt.u32 	%p3400, %r18854, 18;
	mov.u32 	%r21719, %r2724;
	@%p3400 bra 	$L__BB2_1293;
$L__BB2_1294:
	setp.eq.s32 	%p3401, %r2715, 0;
	@%p3401 bra 	$L__BB2_1299;
	mov.b32 	%r21722, 0;
$L__BB2_1296:
	mul.hi.s32 	%r18856, %r21718, 1717986919;
	shr.u32 	%r18857, %r18856, 31;
	shr.s32 	%r18858, %r18856, 2;
	add.s32 	%r18859, %r18858, %r18857;
	mul.lo.s32 	%r18860, %r18859, 10;
	sub.s32 	%r2729, %r21718, %r18860;
	mul.hi.s32 	%r18861, %r21721, 1717986919;
	shr.u32 	%r18862, %r18861, 31;
	shr.s32 	%r18863, %r18861, 2;
	add.s32 	%r18864, %r18863, %r18862;
	mul.lo.s32 	%r18865, %r18864, 10;
	sub.s32 	%r2730, %r21721, %r18865;
	setp.eq.s32 	%p3402, %r2729, %r2730;
	@%p3402 bra 	$L__BB2_1298;
	setp.gt.s32 	%p3403, %r2729, %r2730;
	selp.b32 	%r2731, %r20582, %r20570, %p3403;
	selp.b32 	%r20570, %r20570, %r20582, %p3403;
	mov.u32 	%r20582, %r2731;
	bra.uni 	$L__BB2_1299;
$L__BB2_1298:
	add.s32 	%r21722, %r21722, 1;
	setp.ne.s32 	%p3404, %r21722, %r2715;
	mov.u32 	%r21718, %r18859;
	mov.u32 	%r21721, %r18864;
	@%p3404 bra 	$L__BB2_1296;
$L__BB2_1299:
	max.s32 	%r18873, %r20593, %r20581;
	cvt.rn.f32.s32 	%f6602, %r18873;
	setp.lt.s32 	%p3405, %r18873, 1;
	mul.f32 	%f6603, %f6602, 0f4B000000;
	selp.f32 	%f6604, %f6603, %f6602, %p3405;
	selp.f32 	%f6605, 0fC1B80000, 0f00000000, %p3405;
	mov.b32 	%r18874, %f6604;
	add.s32 	%r18875, %r18874, -1059760811;
	and.b32  	%r18876, %r18875, -8388608;
	sub.s32 	%r18877, %r18874, %r18876;
	mov.b32 	%f6606, %r18877;
	cvt.rn.f32.s32 	%f6607, %r18876;
	fma.rn.f32 	%f6608, %f6607, 0f34000000, %f6605;
	add.f32 	%f6609, %f6606, 0fBF800000;
	fma.rn.f32 	%f6610, %f6609, 0fBE055027, 0f3E1039F6;
	fma.rn.f32 	%f6611, %f6610, %f6609, 0fBDF8CDCC;
	fma.rn.f32 	%f6612, %f6611, %f6609, 0f3E0F2955;
	fma.rn.f32 	%f6613, %f6612, %f6609, 0fBE2AD8B9;
	fma.rn.f32 	%f6614, %f6613, %f6609, 0f3E4CED0B;
	fma.rn.f32 	%f6615, %f6614, %f6609, 0fBE7FFF22;
	fma.rn.f32 	%f6616, %f6615, %f6609, 0f3EAAAA78;
	fma.rn.f32 	%f6617, %f6616, %f6609, 0fBF000000;
	mul.f32 	%f6618, %f6609, %f6617;
	fma.rn.f32 	%f6619, %f6618, %f6609, %f6609;
	fma.rn.f32 	%f6620, %f6608, 0f3F317218, %f6619;
	setp.gt.u32 	%p3406, %r18874, 2139095039;
	fma.rn.f32 	%f6621, %f6604, 0f7F800000, 0f7F800000;
	selp.f32 	%f6622, %f6621, %f6620, %p3406;
	setp.eq.f32 	%p3407, %f6604, 0f00000000;
	fma.rn.f32 	%f6623, %f6622, 0f3EDE5BD9, 0f3F800000;
	selp.f32 	%f6624, 0fFF800000, %f6623, %p3407;
	cvt.rzi.u32.f32 	%r2738, %f6624;
	setp.eq.s32 	%p3408, %r20593, 0;
	mov.b32 	%r21729, 0;
	@%p3408 bra 	$L__BB2_1302;
	mov.b32 	%r21729, 0;
	mov.u32 	%r21727, %r20593;
$L__BB2_1301:
	mul.hi.s32 	%r18879, %r21727, 1717986919;
	shr.u32 	%r18880, %r18879, 31;
	shr.s32 	%r18881, %r18879, 2;
	add.s32 	%r2742, %r18881, %r18880;
	mul.lo.s32 	%r18882, %r2742, 10;
	sub.s32 	%r18883, %r21727, %r18882;
	mad.lo.s32 	%r21729, %r21729, 10, %r18883;
	add.s32 	%r18884, %r21727, 9;
	setp.gt.u32 	%p3409, %r18884, 18;
	mov.u32 	%r21727, %r2742;
	@%p3409 bra 	$L__BB2_1301;
$L__BB2_1302:
	setp.eq.s32 	%p3410, %r20581, 0;
	mov.b32 	%r21732, 0;
	@%p3410 bra 	$L__BB2_1305;
	mov.b32 	%r21732, 0;
	mov.u32 	%r21730, %r20581;
$L__BB2_1304:
	mul.hi.s32 	%r18887, %r21730, 1717986919;
	shr.u32 	%r18888, %r18887, 31;
	shr.s32 	%r18889, %r18887, 2;
	add.s32 	%r2747, %r18889, %r18888;
	mul.lo.s32 	%r18890, %r2747, 10;
	sub.s32 	%r18891, %r21730, %r18890;
	mad.lo.s32 	%r21732, %r21732, 10, %r18891;
	add.s32 	%r18892, %r21730, 9;
	setp.gt.u32 	%p3411, %r18892, 18;
	mov.u32 	%r21730, %r2747;
	@%p3411 bra 	$L__BB2_1304;
$L__BB2_1305:
	setp.eq.s32 	%p3412, %r2738, 0;
	@%p3412 bra 	$L__BB2_1310;
	mov.b32 	%r21733, 0;
$L__BB2_1307:
	mul.hi.s32 	%r18894, %r21729, 1717986919;
	shr.u32 	%r18895, %r18894, 31;
	shr.s32 	%r18896, %r18894, 2;
	add.s32 	%r18897, %r18896, %r18895;
	mul.lo.s32 	%r18898, %r18897, 10;
	sub.s32 	%r2752, %r21729, %r18898;
	mul.hi.s32 	%r18899, %r21732, 1717986919;
	shr.u32 	%r18900, %r18899, 31;
	shr.s32 	%r18901, %r18899, 2;
	add.s32 	%r18902, %r18901, %r18900;
	mul.lo.s32 	%r18903, %r18902, 10;
	sub.s32 	%r2753, %r21732, %r18903;
	setp.eq.s32 	%p3413, %r2752, %r2753;
	@%p3413 bra 	$L__BB2_1309;
	setp.gt.s32 	%p3414, %r2752, %r2753;
	selp.b32 	%r2754, %r20593, %r20581, %p3414;
	selp.b32 	%r20581, %r20581, %r20593, %p3414;
	mov.u32 	%r20593, %r2754;
	bra.uni 	$L__BB2_1310;
$L__BB2_1309:
	add.s32 	%r21733, %r21733, 1;
	setp.ne.s32 	%p3415, %r21733, %r2738;
	mov.u32 	%r21729, %r18897;
	mov.u32 	%r21732, %r18902;
	@%p3415 bra 	$L__BB2_1307;
$L__BB2_1310:
	max.s32 	%r18911, %r20604, %r20592;
	cvt.rn.f32.s32 	%f6625, %r18911;
	setp.lt.s32 	%p3416, %r18911, 1;
	mul.f32 	%f6626, %f6625, 0f4B000000;
	selp.f32 	%f6627, %f6626, %f6625, %p3416;
	selp.f32 	%f6628, 0fC1B80000, 0f00000000, %p3416;
	mov.b32 	%r18912, %f6627;
	add.s32 	%r18913, %r18912, -1059760811;
	and.b32  	%r18914, %r18913, -8388608;
	sub.s32 	%r18915, %r18912, %r18914;
	mov.b32 	%f6629, %r18915;
	cvt.rn.f32.s32 	%f6630, %r18914;
	fma.rn.f32 	%f6631, %f6630, 0f34000000, %f6628;
	add.f32 	%f6632, %f6629, 0fBF800000;
	fma.rn.f32 	%f6633, %f6632, 0fBE055027, 0f3E1039F6;
	fma.rn.f32 	%f6634, %f6633, %f6632, 0fBDF8CDCC;
	fma.rn.f32 	%f6635, %f6634, %f6632, 0f3E0F2955;
	fma.rn.f32 	%f6636, %f6635, %f6632, 0fBE2AD8B9;
	fma.rn.f32 	%f6637, %f6636, %f6632, 0f3E4CED0B;
	fma.rn.f32 	%f6638, %f6637, %f6632, 0fBE7FFF22;
	fma.rn.f32 	%f6639, %f6638, %f6632, 0f3EAAAA78;
	fma.rn.f32 	%f6640, %f6639, %f6632, 0fBF000000;
	mul.f32 	%f6641, %f6632, %f6640;
	fma.rn.f32 	%f6642, %f6641, %f6632, %f6632;
	fma.rn.f32 	%f6643, %f6631, 0f3F317218, %f6642;
	setp.gt.u32 	%p3417, %r18912, 2139095039;
	fma.rn.f32 	%f6644, %f6627, 0f7F800000, 0f7F800000;
	selp.f32 	%f6645, %f6644, %f6643, %p3417;
	setp.eq.f32 	%p3418, %f6627, 0f00000000;
	fma.rn.f32 	%f6646, %f6645, 0f3EDE5BD9, 0f3F800000;
	selp.f32 	%f6647, 0fFF800000, %f6646, %p3418;
	cvt.rzi.u32.f32 	%r2761, %f6647;
	setp.eq.s32 	%p3419, %r20604, 0;
	mov.b32 	%r21740, 0;
	@%p3419 bra 	$L__BB2_1313;
	mov.b32 	%r21740, 0;
	mov.u32 	%r21738, %r20604;
$L__BB2_1312:
	mul.hi.s32 	%r18917, %r21738, 1717986919;
	shr.u32 	%r18918, %r18917, 31;
	shr.s32 	%r18919, %r18917, 2;
	add.s32 	%r2765, %r18919, %r18918;
	mul.lo.s32 	%r18920, %r2765, 10;
	sub.s32 	%r18921, %r21738, %r18920;
	mad.lo.s32 	%r21740, %r21740, 10, %r18921;
	add.s32 	%r18922, %r21738, 9;
	setp.gt.u32 	%p3420, %r18922, 18;
	mov.u32 	%r21738, %r2765;
	@%p3420 bra 	$L__BB2_1312;
$L__BB2_1313:
	setp.eq.s32 	%p3421, %r20592, 0;
	mov.b32 	%r21743, 0;
	@%p3421 bra 	$L__BB2_1316;
	mov.b32 	%r21743, 0;
	mov.u32 	%r21741, %r20592;
$L__BB2_1315:
	mul.hi.s32 	%r18925, %r21741, 1717986919;
	shr.u32 	%r18926, %r18925, 31;
	shr.s32 	%r18927, %r18925, 2;
	add.s32 	%r2770, %r18927, %r18926;
	mul.lo.s32 	%r18928, %r2770, 10;
	sub.s32 	%r18929, %r21741, %r18928;
	mad.lo.s32 	%r21743, %r21743, 10, %r18929;
	add.s32 	%r18930, %r21741, 9;
	setp.gt.u32 	%p3422, %r18930, 18;
	mov.u32 	%r21741, %r2770;
	@%p3422 bra 	$L__BB2_1315;
$L__BB2_1316:
	setp.eq.s32 	%p3423, %r2761, 0;
	@%p3423 bra 	$L__BB2_1321;
	mov.b32 	%r21744, 0;
$L__BB2_1318:
	mul.hi.s32 	%r18932, %r21740, 1717986919;
	shr.u32 	%r18933, %r18932, 31;
	shr.s32 	%r18934, %r18932, 2;
	add.s32 	%r18935, %r18934, %r18933;
	mul.lo.s32 	%r18936, %r18935, 10;
	sub.s32 	%r2775, %r21740, %r18936;
	mul.hi.s32 	%r18937, %r21743, 1717986919;
	shr.u32 	%r18938, %r18937, 31;
	shr.s32 	%r18939, %r18937, 2;
	add.s32 	%r18940, %r18939, %r18938;
	mul.lo.s32 	%r18941, %r18940, 10;
	sub.s32 	%r2776, %r21743, %r18941;
	setp.eq.s32 	%p3424, %r2775, %r2776;
	@%p3424 bra 	$L__BB2_1320;
	setp.gt.s32 	%p3425, %r2775, %r2776;
	selp.b32 	%r2777, %r20604, %r20592, %p3425;
	selp.b32 	%r20592, %r20592, %r20604, %p3425;
	mov.u32 	%r20604, %r2777;
	bra.uni 	$L__BB2_1321;
$L__BB2_1320:
	add.s32 	%r21744, %r21744, 1;
	setp.ne.s32 	%p3426, %r21744, %r2761;
	mov.u32 	%r21740, %r18935;
	mov.u32 	%r21743, %r18940;
	@%p3426 bra 	$L__BB2_1318;
$L__BB2_1321:
	max.s32 	%r18949, %r20526, %r20527;
	cvt.rn.f32.s32 	%f6648, %r18949;
	setp.lt.s32 	%p3427, %r18949, 1;
	mul.f32 	%f6649, %f6648, 0f4B000000;
	selp.f32 	%f6650, %f6649, %f6648, %p3427;
	selp.f32 	%f6651, 0fC1B80000, 0f00000000, %p3427;
	mov.b32 	%r18950, %f6650;
	add.s32 	%r18951, %r18950, -1059760811;
	and.b32  	%r18952, %r18951, -8388608;
	sub.s32 	%r18953, %r18950, %r18952;
	mov.b32 	%f6652, %r18953;
	cvt.rn.f32.s32 	%f6653, %r18952;
	fma.rn.f32 	%f6654, %f6653, 0f34000000, %f6651;
	add.f32 	%f6655, %f6652, 0fBF800000;
	fma.rn.f32 	%f6656, %f6655, 0fBE055027, 0f3E1039F6;
	fma.rn.f32 	%f6657, %f6656, %f6655, 0fBDF8CDCC;
	fma.rn.f32 	%f6658, %f6657, %f6655, 0f3E0F2955;
	fma.rn.f32 	%f6659, %f6658, %f6655, 0fBE2AD8B9;
	fma.rn.f32 	%f6660, %f6659, %f6655, 0f3E4CED0B;
	fma.rn.f32 	%f6661, %f6660, %f6655, 0fBE7FFF22;
	fma.rn.f32 	%f6662, %f6661, %f6655, 0f3EAAAA78;
	fma.rn.f32 	%f6663, %f6662, %f6655, 0fBF000000;
	mul.f32 	%f6664, %f6655, %f6663;
	fma.rn.f32 	%f6665, %f6664, %f6655, %f6655;
	fma.rn.f32 	%f6666, %f6654, 0f3F317218, %f6665;
	setp.gt.u32 	%p3428, %r18950, 2139095039;
	fma.rn.f32 	%f6667, %f6650, 0f7F800000, 0f7F800000;
	selp.f32 	%f6668, %f6667, %f6666, %p3428;
	setp.eq.f32 	%p3429, %f6650, 0f00000000;
	fma.rn.f32 	%f6669, %f6668, 0f3EDE5BD9, 0f3F800000;
	selp.f32 	%f6670, 0fFF800000, %f6669, %p3429;
	cvt.rzi.u32.f32 	%r2784, %f6670;
	setp.eq.s32 	%p3430, %r20526, 0;
	mov.b32 	%r21751, 0;
	@%p3430 bra 	$L__BB2_1324;
	mov.b32 	%r21751, 0;
	mov.u32 	%r21749, %r20526;
$L__BB2_1323:
	mul.hi.s32 	%r18955, %r21749, 1717986919;
	shr.u32 	%r18956, %r18955, 31;
	shr.s32 	%r18957, %r18955, 2;
	add.s32 	%r2788, %r18957, %r18956;
	mul.lo.s32 	%r18958, %r2788, 10;
	sub.s32 	%r18959, %r21749, %r18958;
	mad.lo.s32 	%r21751, %r21751, 10, %r18959;
	add.s32 	%r18960, %r21749, 9;
	setp.gt.u32 	%p3431, %r18960, 18;
	mov.u32 	%r21749, %r2788;
	@%p3431 bra 	$L__BB2_1323;
$L__BB2_1324:
	setp.eq.s32 	%p3432, %r20527, 0;
	mov.b32 	%r21754, 0;
	@%p3432 bra 	$L__BB2_1327;
	mov.b32 	%r21754, 0;
	mov.u32 	%r21752, %r20527;
$L__BB2_1326:
	mul.hi.s32 	%r18963, %r21752, 1717986919;
	shr.u32 	%r18964, %r18963, 31;
	shr.s32 	%r18965, %r18963, 2;
	add.s32 	%r2793, %r18965, %r18964;
	mul.lo.s32 	%r18966, %r2793, 10;
	sub.s32 	%r18967, %r21752, %r18966;
	mad.lo.s32 	%r21754, %r21754, 10, %r18967;
	add.s32 	%r18968, %r21752, 9;
	setp.gt.u32 	%p3433, %r18968, 18;
	mov.u32 	%r21752, %r2793;
	@%p3433 bra 	$L__BB2_1326;
$L__BB2_1327:
	setp.eq.s32 	%p3434, %r2784, 0;
	@%p3434 bra 	$L__BB2_1332;
	mov.b32 	%r21755, 0;
$L__BB2_1329:
	mul.hi.s32 	%r18970, %r21751, 1717986919;
	shr.u32 	%r18971, %r18970, 31;
	shr.s32 	%r18972, %r18970, 2;
	add.s32 	%r18973, %r18972, %r18971;
	mul.lo.s32 	%r18974, %r18973, 10;
	sub.s32 	%r2798, %r21751, %r18974;
	mul.hi.s32 	%r18975, %r21754, 1717986919;
	shr.u32 	%r18976, %r18975, 31;
	shr.s32 	%r18977, %r18975, 2;
	add.s32 	%r18978, %r18977, %r18976;
	mul.lo.s32 	%r18979, %r18978, 10;
	sub.s32 	%r2799, %r21754, %r18979;
	setp.eq.s32 	%p3435, %r2798, %r2799;
	@%p3435 bra 	$L__BB2_1331;
	setp.gt.s32 	%p3436, %r2798, %r2799;
	selp.b32 	%r2800, %r20526, %r20527, %p3436;
	selp.b32 	%r20527, %r20527, %r20526, %p3436;
	mov.u32 	%r20526, %r2800;
	bra.uni 	$L__BB2_1332;
$L__BB2_1331:
	add.s32 	%r21755, %r21755, 1;
	setp.ne.s32 	%p3437, %r21755, %r2784;
	mov.u32 	%r21751, %r18973;
	mov.u32 	%r21754, %r18978;
	@%p3437 bra 	$L__BB2_1329;
$L__BB2_1332:
	max.s32 	%r18987, %r20537, %r20538;
	cvt.rn.f32.s32 	%f6671, %r18987;
	setp.lt.s32 	%p3438, %r18987, 1;
	mul.f32 	%f6672, %f6671, 0f4B000000;
	selp.f32 	%f6673, %f6672, %f6671, %p3438;
	selp.f32 	%f6674, 0fC1B80000, 0f00000000, %p3438;
	mov.b32 	%r18988, %f6673;
	add.s32 	%r18989, %r18988, -1059760811;
	and.b32  	%r18990, %r18989, -8388608;
	sub.s32 	%r18991, %r18988, %r18990;
	mov.b32 	%f6675, %r18991;
	cvt.rn.f32.s32 	%f6676, %r18990;
	fma.rn.f32 	%f6677, %f6676, 0f34000000, %f6674;
	add.f32 	%f6678, %f6675, 0fBF800000;
	fma.rn.f32 	%f6679, %f6678, 0fBE055027, 0f3E1039F6;
	fma.rn.f32 	%f6680, %f6679, %f6678, 0fBDF8CDCC;
	fma.rn.f32 	%f6681, %f6680, %f6678, 0f3E0F2955;
	fma.rn.f32 	%f6682, %f6681, %f6678, 0fBE2AD8B9;
	fma.rn.f32 	%f6683, %f6682, %f6678, 0f3E4CED0B;
	fma.rn.f32 	%f6684, %f6683, %f6678, 0fBE7FFF22;
	fma.rn.f32 	%f6685, %f6684, %f6678, 0f3EAAAA78;
	fma.rn.f32 	%f6686, %f6685, %f6678, 0fBF000000;
	mul.f32 	%f6687, %f6678, %f6686;
	fma.rn.f32 	%f6688, %f6687, %f6678, %f6678;
	fma.rn.f32 	%f6689, %f6677, 0f3F317218, %f6688;
	setp.gt.u32 	%p3439, %r18988, 2139095039;
	fma.rn.f32 	%f6690, %f6673, 0f7F800000, 0f7F800000;
	selp.f32 	%f6691, %f6690, %f6689, %p3439;
	setp.eq.f32 	%p3440, %f6673, 0f00000000;
	fma.rn.f32 	%f6692, %f6691, 0f3EDE5BD9, 0f3F800000;
	selp.f32 	%f6693, 0fFF800000, %f6692, %p3440;
	cvt.rzi.u32.f32 	%r2807, %f6693;
	setp.eq.s32 	%p3441, %r20537, 0;
	mov.b32 	%r21762, 0;
	@%p3441 bra 	$L__BB2_1335;
	mov.b32 	%r21762, 0;
	mov.u32 	%r21760, %r20537;
$L__BB2_1334:
	mul.hi.s32 	%r18993, %r21760, 1717986919;
	shr.u32 	%r18994, %r18993, 31;
	shr.s32 	%r18995, %r18993, 2;
	add.s32 	%r2811, %r18995, %r18994;
	mul.lo.s32 	%r18996, %r2811, 10;
	sub.s32 	%r18997, %r21760, %r18996;
	mad.lo.s32 	%r21762, %r21762, 10, %r18997;
	add.s32 	%r18998, %r21760, 9;
	setp.gt.u32 	%p3442, %r18998, 18;
	mov.u32 	%r21760, %r2811;
	@%p3442 bra 	$L__BB2_1334;
$L__BB2_1335:
	setp.eq.s32 	%p3443, %r20538, 0;
	mov.b32 	%r21765, 0;
	@%p3443 bra 	$L__BB2_1338;
	mov.b32 	%r21765, 0;
	mov.u32 	%r21763, %r20538;
$L__BB2_1337:
	mul.hi.s32 	%r19001, %r21763, 1717986919;
	shr.u32 	%r19002, %r19001, 31;
	shr.s32 	%r19003, %r19001, 2;
	add.s32 	%r2816, %r19003, %r19002;
	mul.lo.s32 	%r19004, %r2816, 10;
	sub.s32 	%r19005, %r21763, %r19004;
	mad.lo.s32 	%r21765, %r21765, 10, %r19005;
	add.s32 	%r19006, %r21763, 9;
	setp.gt.u32 	%p3444, %r19006, 18;
	mov.u32 	%r21763, %r2816;
	@%p3444 bra 	$L__BB2_1337;
$L__BB2_1338:
	setp.eq.s32 	%p3445, %r2807, 0;
	@%p3445 bra 	$L__BB2_1343;
	mov.b32 	%r21766, 0;
$L__BB2_1340:
	mul.hi.s32 	%r19008, %r21762, 1717986919;
	shr.u32 	%r19009, %r19008, 31;
	shr.s32 	%r19010, %r19008, 2;
	add.s32 	%r19011, %r19010, %r19009;
	mul.lo.s32 	%r19012, %r19011, 10;
	sub.s32 	%r2821, %r21762, %r19012;
	mul.hi.s32 	%r19013, %r21765, 1717986919;
	shr.u32 	%r19014, %r19013, 31;
	shr.s32 	%r19015, %r19013, 2;
	add.s32 	%r19016, %r19015, %r19014;
	mul.lo.s32 	%r19017, %r19016, 10;
	sub.s32 	%r2822, %r21765, %r19017;
	setp.eq.s32 	%p3446, %r2821, %r2822;
	@%p3446 bra 	$L__BB2_1342;
	setp.gt.s32 	%p3447, %r2821, %r2822;
	selp.b32 	%r2823, %r20537, %r20538, %p3447;
	selp.b32 	%r20538, %r20538, %r20537, %p3447;
	mov.u32 	%r20537, %r2823;
	bra.uni 	$L__BB2_1343;
$L__BB2_1342:
	add.s32 	%r21766, %r21766, 1;
	setp.ne.s32 	%p3448, %r21766, %r2807;
	mov.u32 	%r21762, %r19011;
	mov.u32 	%r21765, %r19016;
	@%p3448 bra 	$L__BB2_1340;
$L__BB2_1343:
	max.s32 	%r19025, %r20548, %r20549;
	cvt.rn.f32.s32 	%f6694, %r19025;
	setp.lt.s32 	%p3449, %r19025, 1;
	mul.f32 	%f6695, %f6694, 0f4B000000;
	selp.f32 	%f6696, %f6695, %f6694, %p3449;
	selp.f32 	%f6697, 0fC1B80000, 0f00000000, %p3449;
	mov.b32 	%r19026, %f6696;
	add.s32 	%r19027, %r19026, -1059760811;
	and.b32  	%r19028, %r19027, -8388608;
	sub.s32 	%r19029, %r19026, %r19028;
	mov.b32 	%f6698, %r19029;
	cvt.rn.f32.s32 	%f6699, %r19028;
	fma.rn.f32 	%f6700, %f6699, 0f34000000, %f6697;
	add.f32 	%f6701, %f6698, 0fBF800000;
	fma.rn.f32 	%f6702, %f6701, 0fBE055027, 0f3E1039F6;
	fma.rn.f32 	%f6703, %f6702, %f6701, 0fBDF8CDCC;
	fma.rn.f32 	%f6704, %f6703, %f6701, 0f3E0F2955;
	fma.rn.f32 	%f6705, %f6704, %f6701, 0fBE2AD8B9;
	fma.rn.f32 	%f6706, %f6705, %f6701, 0f3E4CED0B;
	fma.rn.f32 	%f6707, %f6706, %f6701, 0fBE7FFF22;
	fma.rn.f32 	%f6708, %f6707, %f6701, 0f3EAAAA78;
	fma.rn.f32 	%f6709, %f6708, %f6701, 0fBF000000;
	mul.f32 	%f6710, %f6701, %f6709;
	fma.rn.f32 	%f6711, %f6710, %f6701, %f6701;
	fma.rn.f32 	%f6712, %f6700, 0f3F317218, %f6711;
	setp.gt.u32 	%p3450, %r19026, 2139095039;
	fma.rn.f32 	%f6713, %f6696, 0f7F800000, 0f7F800000;
	selp.f32 	%f6714, %f6713, %f6712, %p3450;
	setp.eq.f32 	%p3451, %f6696, 0f00000000;
	fma.rn.f32 	%f6715, %f6714, 0f3EDE5BD9, 0f3F800000;
	selp.f32 	%f6716, 0fFF800000, %f6715, %p3451;
	cvt.rzi.u32.f32 	%r2830, %f6716;
	setp.eq.s32 	%p3452, %r20548, 0;
	mov.b32 	%r21773, 0;
	@%p3452 bra 	$L__BB2_1346;
	mov.b32 	%r21773, 0;
	mov.u32 	%r21771, %r20548;
$L__BB2_1345:
	mul.hi.s32 	%r19031, %r21771, 1717986919;
	shr.u32 	%r19032, %r19031, 31;
	shr.s32 	%r19033, %r19031, 2;
	add.s32 	%r2834, %r19033, %r19032;
	mul.lo.s32 	%r19034, %r2834, 10;
	sub.s32 	%r19035, %r21771, %r19034;
	mad.lo.s32 	%r21773, %r21773, 10, %r19035;
	add.s32 	%r19036, %r21771, 9;
	setp.gt.u32 	%p3453, %r19036, 18;
	mov.u32 	%r21771, %r2834;
	@%p3453 bra 	$L__BB2_1345;
$L__BB2_1346:
	setp.eq.s32 	%p3454, %r20549, 0;
	mov.b32 	%r21776, 0;
	@%p3454 bra 	$L__BB2_1349;
	mov.b32 	%r21776, 0;
	mov.u32 	%r21774, %r20549;
$L__BB2_1348:
	mul.hi.s32 	%r19039, %r21774, 1717986919;
	shr.u32 	%r19040, %r19039, 31;
	shr.s32 	%r19041, %r19039, 2;
	add.s32 	%r2839, %r19041, %r19040;
	mul.lo.s32 	%r19042, %r2839, 10;
	sub.s32 	%r19043, %r21774, %r19042;
	mad.lo.s32 	%r21776, %r21776, 10, %r19043;
	add.s32 	%r19044, %r21774, 9;
	setp.gt.u32 	%p3455, %r19044, 18;
	mov.u32 	%r21774, %r2839;
	@%p3455 bra 	$L__BB2_1348;
$L__BB2_1349:
	setp.eq.s32 	%p3456, %r2830, 0;
	@%p3456 bra 	$L__BB2_1354;
	mov.b32 	%r21777, 0;
$L__BB2_1351:
	mul.hi.s32 	%r19046, %r21773, 1717986919;
	shr.u32 	%r19047, %r19046, 31;
	shr.s32 	%r19048, %r19046, 2;
	add.s32 	%r19049, %r19048, %r19047;
	mul.lo.s32 	%r19050, %r19049, 10;
	sub.s32 	%r2844, %r21773, %r19050;
	mul.hi.s32 	%r19051, %r21776, 1717986919;
	shr.u32 	%r19052, %r19051, 31;
	shr.s32 	%r19053, %r19051, 2;
	add.s32 	%r19054, %r19053, %r19052;
	mul.lo.s32 	%r19055, %r19054, 10;
	sub.s32 	%r2845, %r21776, %r19055;
	setp.eq.s32 	%p3457, %r2844, %r2845;
	@%p3457 bra 	$L__BB2_1353;
	setp.gt.s32 	%p3458, %r2844, %r2845;
	selp.b32 	%r2846, %r20548, %r20549, %p3458;
	selp.b32 	%r20549, %r20549, %r20548, %p3458;
	mov.u32 	%r20548, %r2846;
	bra.uni 	$L__BB2_1354;
$L__BB2_1353:
	add.s32 	%r21777, %r21777, 1;
	setp.ne.s32 	%p3459, %r21777, %r2830;
	mov.u32 	%r21773, %r19049;
	mov.u32 	%r21776, %r19054;
	@%p3459 bra 	$L__BB2_1351;
$L__BB2_1354:
	max.s32 	%r19063, %r20559, %r20560;
	cvt.rn.f32.s32 	%f6717, %r19063;
	setp.lt.s32 	%p3460, %r19063, 1;
	mul.f32 	%f6718, %f6717, 0f4B000000;
	selp.f32 	%f6719, %f6718, %f6717, %p3460;
	selp.f32 	%f6720, 0fC1B80000, 0f00000000, %p3460;
	mov.b32 	%r19064, %f6719;
	add.s32 	%r19065, %r19064, -1059760811;
	and.b32  	%r19066, %r19065, -8388608;
	sub.s32 	%r19067, %r19064, %r19066;
	mov.b32 	%f6721, %r19067;
	cvt.rn.f32.s32 	%f6722, %r19066;
	fma.rn.f32 	%f6723, %f6722, 0f34000000, %f6720;
	add.f32 	%f6724, %f6721, 0fBF800000;
	fma.rn.f32 	%f6725, %f6724, 0fBE055027, 0f3E1039F6;
	fma.rn.f32 	%f6726, %f6725, %f6724, 0fBDF8CDCC;
	fma.rn.f32 	%f6727, %f6726, %f6724, 0f3E0F2955;
	fma.rn.f32 	%f6728, %f6727, %f6724, 0fBE2AD8B9;
	fma.rn.f32 	%f6729, %f6728, %f6724, 0f3E4CED0B;
	fma.rn.f32 	%f6730, %f6729, %f6724, 0fBE7FFF22;
	fma.rn.f32 	%f6731, %f6730, %f6724, 0f3EAAAA78;
	fma.rn.f32 	%f6732, %f6731, %f6724, 0fBF000000;
	mul.f32 	%f6733, %f6724, %f6732;
	fma.rn.f32 	%f6734, %f6733, %f6724, %f6724;
	fma.rn.f32 	%f6735, %f6723, 0f3F317218, %f6734;
	setp.gt.u32 	%p3461, %r19064, 2139095039;
	fma.rn.f32 	%f6736, %f6719, 0f7F800000, 0f7F800000;
	selp.f32 	%f6737, %f6736, %f6735, %p3461;
	setp.eq.f32 	%p3462, %f6719, 0f00000000;
	fma.rn.f32 	%f6738, %f6737, 0f3EDE5BD9, 0f3F800000;
	selp.f32 	%f6739, 0fFF800000, %f6738, %p3462;
	cvt.rzi.u32.f32 	%r2853, %f6739;
	setp.eq.s32 	%p3463, %r20559, 0;
	mov.b32 	%r21784, 0;
	@%p3463 bra 	$L__BB2_1357;
	mov.b32 	%r21784, 0;
	mov.u32 	%r21782, %r20559;
$L__BB2_1356:
	mul.hi.s32 	%r19069, %r21782, 1717986919;
	shr.u32 	%r19070, %r19069, 31;
	shr.s32 	%r19071, %r19069, 2;
	add.s32 	%r2857, %r19071, %r19070;
	mul.lo.s32 	%r19072, %r2857, 10;
	sub.s32 	%r19073, %r21782, %r19072;
	mad.lo.s32 	%r21784, %r21784, 10, %r19073;
	add.s32 	%r19074, %r21782, 9;
	setp.gt.u32 	%p3464, %r19074, 18;
	mov.u32 	%r21782, %r2857;
	@%p3464 bra 	$L__BB2_1356;
$L__BB2_1357:
	setp.eq.s32 	%p3465, %r20560, 0;
	mov.b32 	%r21787, 0;
	@%p3465 bra 	$L__BB2_1360;
	mov.b32 	%r21787, 0;
	mov.u32 	%r21785, %r20560;
$L__BB2_1359:
	mul.hi.s32 	%r19077, %r21785, 1717986919;
	shr.u32 	%r19078, %r19077, 31;
	shr.s32 	%r19079, %r19077, 2;
	add.s32 	%r2862, %r19079, %r19078;
	mul.lo.s32 	%r19080, %r2862, 10;
	sub.s32 	%r19081, %r21785, %r19080;
	mad.lo.s32 	%r21787, %r21787, 10, %r19081;
	add.s32 	%r19082, %r21785, 9;
	setp.gt.u32 	%p3466, %r19082, 18;
	mov.u32 	%r21785, %r2862;
	@%p3466 bra 	$L__BB2_1359;
$L__BB2_1360:
	setp.eq.s32 	%p3467, %r2853, 0;
	@%p3467 bra 	$L__BB2_1365;
	mov.b32 	%r21788, 0;
$L__BB2_1362:
	mul.hi.s32 	%r19084, %r21784, 1717986919;
	shr.u32 	%r19085, %r19084, 31;
	shr.s32 	%r19086, %r19084, 2;
	add.s32 	%r19087, %r19086, %r19085;
	mul.lo.s32 	%r19088, %r19087, 10;
	sub.s32 	%r2867, %r21784, %r19088;
	mul.hi.s32 	%r19089, %r21787, 1717986919;
	shr.u32 	%r19090, %r19089, 31;
	shr.s32 	%r19091, %r19089, 2;
	add.s32 	%r19092, %r19091, %r19090;
	mul.lo.s32 	%r19093, %r19092, 10;
	sub.s32 	%r2868, %r21787, %r19093;
	setp.eq.s32 	%p3468, %r2867, %r2868;
	@%p3468 bra 	$L__BB2_1364;
	setp.gt.s32 	%p3469, %r2867, %r2868;
	selp.b32 	%r2869, %r20559, %r20560, %p3469;
	selp.b32 	%r20560, %r20560, %r20559, %p3469;
	mov.u32 	%r20559, %r2869;
	bra.uni 	$L__BB2_1365;
$L__BB2_1364:
	add.s32 	%r21788, %r21788, 1;
	setp.ne.s32 	%p3470, %r21788, %r2853;
	mov.u32 	%r21784, %r19087;
	mov.u32 	%r21787, %r19092;
	@%p3470 bra 	$L__BB2_1362;
$L__BB2_1365:
	max.s32 	%r19101, %r20570, %r20571;
	cvt.rn.f32.s32 	%f6740, %r19101;
	setp.lt.s32 	%p3471, %r19101, 1;
	mul.f32 	%f6741, %f6740, 0f4B000000;
	selp.f32 	%f6742, %f6741, %f6740, %p3471;
	selp.f32 	%f6743, 0fC1B80000, 0f00000000, %p3471;
	mov.b32 	%r19102, %f6742;
	add.s32 	%r19103, %r19102, -1059760811;
	and.b32  	%r19104, %r19103, -8388608;
	sub.s32 	%r19105, %r19102, %r19104;
	mov.b32 	%f6744, %r19105;
	cvt.rn.f32.s32 	%f6745, %r19104;
	fma.rn.f32 	%f6746, %f6745, 0f34000000, %f6743;
	add.f32 	%f6747, %f6744, 0fBF800000;
	fma.rn.f32 	%f6748, %f6747, 0fBE055027, 0f3E1039F6;
	fma.rn.f32 	%f6749, %f6748, %f6747, 0fBDF8CDCC;
	fma.rn.f32 	%f6750, %f6749, %f6747, 0f3E0F2955;
	fma.rn.f32 	%f6751, %f6750, %f6747, 0fBE2AD8B9;
	fma.rn.f32 	%f6752, %f6751, %f6747, 0f3E4CED0B;
	fma.rn.f32 	%f6753, %f6752, %f6747, 0fBE7FFF22;
	fma.rn.f32 	%f6754, %f6753, %f6747, 0f3EAAAA78;
	fma.rn.f32 	%f6755, %f6754, %f6747, 0fBF000000;
	mul.f32 	%f6756, %f6747, %f6755;
	fma.rn.f32 	%f6757, %f6756, %f6747, %f6747;
	fma.rn.f32 	%f6758, %f6746, 0f3F317218, %f6757;
	setp.gt.u32 	%p3472, %r19102, 2139095039;
	fma.rn.f32 	%f6759, %f6742, 0f7F800000, 0f7F800000;
	selp.f32 	%f6760, %f6759, %f6758, %p3472;
	setp.eq.f32 	%p3473, %f6742, 0f00000000;
	fma.rn.f32 	%f6761, %f6760, 0f3EDE5BD9, 0f3F800000;
	selp.f32 	%f6762, 0fFF800000, %f6761, %p3473;
	cvt.rzi.u32.f32 	%r2876, %f6762;
	setp.eq.s32 	%p3474, %r20570, 0;
	mov.b32 	%r21795, 0;
	@%p3474 bra 	$L__BB2_1368;
	mov.b32 	%r21795, 0;
	mov.u32 	%r21793, %r20570;
$L__BB2_1367:
	mul.hi.s32 	%r19107, %r21793, 1717986919;
	shr.u32 	%r19108, %r19107, 31;
	shr.s32 	%r19109, %r19107, 2;
	add.s32 	%r2880, %r19109, %r19108;
	mul.lo.s32 	%r19110, %r2880, 10;
	sub.s32 	%r19111, %r21793, %r19110;
	mad.lo.s32 	%r21795, %r21795, 10, %r19111;
	add.s32 	%r19112, %r21793, 9;
	setp.gt.u32 	%p3475, %r19112, 18;
	mov.u32 	%r21793, %r2880;
	@%p3475 bra 	$L__BB2_1367;
$L__BB2_1368:
	setp.eq.s32 	%p3476, %r20571, 0;
	mov.b32 	%r21798, 0;
	@%p3476 bra 	$L__BB2_1371;
	mov.b32 	%r21798, 0;
	mov.u32 	%r21796, %r20571;
$L__BB2_1370:
	mul.hi.s32 	%r19115, %r21796, 1717986919;
	shr.u32 	%r19116, %r19115, 31;
	shr.s32 	%r19117, %r19115, 2;
	add.s32 	%r2885, %r19117, %r19116;
	mul.lo.s32 	%r19118, %r2885, 10;
	sub.s32 	%r19119, %r21796, %r19118;
	mad.lo.s32 	%r21798, %r21798, 10, %r19119;
	add.s32 	%r19120, %r21796, 9;
	setp.gt.u32 	%p3477, %r19120, 18;
	mov.u32 	%r21796, %r2885;
	@%p3477 bra 	$L__BB2_1370;
$L__BB2_1371:
	setp.eq.s32 	%p3478, %r2876, 0;
	@%p3478 bra 	$L__BB2_1376;
	mov.b32 	%r21799, 0;
$L__BB2_1373:
	mul.hi.s32 	%r19122, %r21795, 1717986919;
	shr.u32 	%r19123, %r19122, 31;
	shr.s32 	%r19124, %r19122, 2;
	add.s32 	%r19125, %r19124, %r19123;
	mul.lo.s32 	%r19126, %r19125, 10;
	sub.s32 	%r2890, %r21795, %r19126;
	mul.hi.s32 	%r19127, %r21798, 1717986919;
	shr.u32 	%r19128, %r19127, 31;
	shr.s32 	%r19129, %r19127, 2;
	add.s32 	%r19130, %r19129, %r19128;
	mul.lo.s32 	%r19131, %r19130, 10;
	sub.s32 	%r2891, %r21798, %r19131;
	setp.eq.s32 	%p3479, %r2890, %r2891;
	@%p3479 bra 	$L__BB2_1375;
	setp.gt.s32 	%p3480, %r2890, %r2891;
	selp.b32 	%r2892, %r20570, %r20571, %p3480;
	selp.b32 	%r20571, %r20571, %r20570, %p3480;
	mov.u32 	%r20570, %r2892;
	bra.uni 	$L__BB2_1376;
$L__BB2_1375:
	add.s32 	%r21799, %r21799, 1;
	setp.ne.s32 	%p3481, %r21799, %r2876;
	mov.u32 	%r21795, %r19125;
	mov.u32 	%r21798, %r19130;
	@%p3481 bra 	$L__BB2_1373;
$L__BB2_1376:
	max.s32 	%r19139, %r20581, %r20582;
	cvt.rn.f32.s32 	%f6763, %r19139;
	setp.lt.s32 	%p3482, %r19139, 1;
	mul.f32 	%f6764, %f6763, 0f4B000000;
	selp.f32 	%f6765, %f6764, %f6763, %p3482;
	selp.f32 	%f6766, 0fC1B80000, 0f00000000, %p3482;
	mov.b32 	%r19140, %f6765;
	add.s32 	%r19141, %r19140, -1059760811;
	and.b32  	%r19142, %r19141, -8388608;
	sub.s32 	%r19143, %r19140, %r19142;
	mov.b32 	%f6767, %r19143;
	cvt.rn.f32.s32 	%f6768, %r19142;
	fma.rn.f32 	%f6769, %f6768, 0f34000000, %f6766;
	add.f32 	%f6770, %f6767, 0fBF800000;
	fma.rn.f32 	%f6771, %f6770, 0fBE055027, 0f3E1039F6;
	fma.rn.f32 	%f6772, %f6771, %f6770, 0fBDF8CDCC;
	fma.rn.f32 	%f6773, %f6772, %f6770, 0f3E0F2955;
	fma.rn.f32 	%f6774, %f6773, %f6770, 0fBE2AD8B9;
	fma.rn.f32 	%f6775, %f6774, %f6770, 0f3E4CED0B;
	fma.rn.f32 	%f6776, %f6775, %f6770, 0fBE7FFF22;
	fma.rn.f32 	%f6777, %f6776, %f6770, 0f3EAAAA78;
	fma.rn.f32 	%f6778, %f6777, %f6770, 0fBF000000;
	mul.f32 	%f6779, %f6770, %f6778;
	fma.rn.f32 	%f6780, %f6779, %f6770, %f6770;
	fma.rn.f32 	%f6781, %f6769, 0f3F317218, %f6780;
	setp.gt.u32 	%p3483, %r19140, 2139095039;
	fma.rn.f32 	%f6782, %f6765, 0f7F800000, 0f7F800000;
	selp.f32 	%f6783, %f6782, %f6781, %p3483;
	setp.eq.f32 	%p3484, %f6765, 0f00000000;
	fma.rn.f32 	%f6784, %f6783, 0f3EDE5BD9, 0f3F800000;
	selp.f32 	%f6785, 0fFF800000, %f6784, %p3484;
	cvt.rzi.u32.f32 	%r2899, %f6785;
	setp.eq.s32 	%p3485, %r20581, 0;
	mov.b32 	%r21806, 0;
	@%p3485 bra 	$L__BB2_1379;
	mov.b32 	%r21806, 0;
	mov.u32 	%r21804, %r20581;
$L__BB2_1378:
	mul.hi.s32 	%r19145, %r21804, 1717986919;
	shr.u32 	%r19146, %r19145, 31;
	shr.s32 	%r19147, %r19145, 2;
	add.s32 	%r2903, %r19147, %r19146;
	mul.lo.s32 	%r19148, %r2903, 10;
	sub.s32 	%r19149, %r21804, %r19148;
	mad.lo.s32 	%r21806, %r21806, 10, %r19149;
	add.s32 	%r19150, %r21804, 9;
	setp.gt.u32 	%p3486, %r19150, 18;
	mov.u32 	%r21804, %r2903;
	@%p3486 bra 	$L__BB2_1378;
$L__BB2_1379:
	setp.eq.s32 	%p3487, %r20582, 0;
	mov.b32 	%r21809, 0;
	@%p3487 bra 	$L__BB2_1382;
	mov.b32 	%r21809, 0;
	mov.u32 	%r21807, %r20582;
$L__BB2_1381:
	mul.hi.s32 	%r19153, %r21807, 1717986919;
	shr.u32 	%r19154, %r19153, 31;
	shr.s32 	%r19155, %r19153, 2;
	add.s32 	%r2908, %r19155, %r19154;
	mul.lo.s32 	%r19156, %r2908, 10;
	sub.s32 	%r19157, %r21807, %r19156;
	mad.lo.s32 	%r21809, %r21809, 10, %r19157;
	add.s32 	%r19158, %r21807, 9;
	setp.gt.u32 	%p3488, %r19158, 18;
	mov.u32 	%r21807, %r2908;
	@%p3488 bra 	$L__BB2_1381;
$L__BB2_1382:
	setp.eq.s32 	%p3489, %r2899, 0;
	@%p3489 bra 	$L__BB2_1387;
	mov.b32 	%r21810, 0;
$L__BB2_1384:
	mul.hi.s32 	%r19160, %r21806, 1717986919;
	shr.u32 	%r19161, %r19160, 31;
	shr.s32 	%r19162, %r19160, 2;
	add.s32 	%r19163, %r19162, %r19161;
	mul.lo.s32 	%r19164, %r19163, 10;
	sub.s32 	%r2913, %r21806, %r19164;
	mul.hi.s32 	%r19165, %r21809, 1717986919;
	shr.u32 	%r19166, %r19165, 31;
	shr.s32 	%r19167, %r19165, 2;
	add.s32 	%r19168, %r19167, %r19166;
	mul.lo.s32 	%r19169, %r19168, 10;
	sub.s32 	%r2914, %r21809, %r19169;
	setp.eq.s32 	%p3490, %r2913, %r2914;
	@%p3490 bra 	$L__BB2_1386;
	setp.gt.s32 	%p3491, %r2913, %r2914;
	selp.b32 	%r2915, %r20581, %r20582, %p3491;
	selp.b32 	%r20582, %r20582, %r20581, %p3491;
	mov.u32 	%r20581, %r2915;
	bra.uni 	$L__BB2_1387;
$L__BB2_1386:
	add.s32 	%r21810, %r21810, 1;
	setp.ne.s32 	%p3492, %r21810, %r2899;
	mov.u32 	%r21806, %r19163;
	mov.u32 	%r21809, %r19168;
	@%p3492 bra 	$L__BB2_1384;
$L__BB2_1387:
	max.s32 	%r19177, %r20592, %r20593;
	cvt.rn.f32.s32 	%f6786, %r19177;
	setp.lt.s32 	%p3493, %r19177, 1;
	mul.f32 	%f6787, %f6786, 0f4B000000;
	selp.f32 	%f6788, %f6787, %f6786, %p3493;
	selp.f32 	%f6789, 0fC1B80000, 0f00000000, %p3493;
	mov.b32 	%r19178, %f6788;
	add.s32 	%r19179, %r19178, -1059760811;
	and.b32  	%r19180, %r19179, -8388608;
	sub.s32 	%r19181, %r19178, %r19180;
	mov.b32 	%f6790, %r19181;
	cvt.rn.f32.s32 	%f6791, %r19180;
	fma.rn.f32 	%f6792, %f6791, 0f34000000, %f6789;
	add.f32 	%f6793, %f6790, 0fBF800000;
	fma.rn.f32 	%f6794, %f6793, 0fBE055027, 0f3E1039F6;
	fma.rn.f32 	%f6795, %f6794, %f6793, 0fBDF8CDCC;
	fma.rn.f32 	%f6796, %f6795, %f6793, 0f3E0F2955;
	fma.rn.f32 	%f6797, %f6796, %f6793, 0fBE2AD8B9;
	fma.rn.f32 	%f6798, %f6797, %f6793, 0f3E4CED0B;
	fma.rn.f32 	%f6799, %f6798, %f6793, 0fBE7FFF22;
	fma.rn.f32 	%f6800, %f6799, %f6793, 0f3EAAAA78;
	fma.rn.f32 	%f6801, %f6800, %f6793, 0fBF000000;
	mul.f32 	%f6802, %f6793, %f6801;
	fma.rn.f32 	%f6803, %f6802, %f6793, %f6793;
	fma.rn.f32 	%f6804, %f6792, 0f3F317218, %f6803;
	setp.gt.u32 	%p3494, %r19178, 2139095039;
	fma.rn.f32 	%f6805, %f6788, 0f7F800000, 0f7F800000;
	selp.f32 	%f6806, %f6805, %f6804, %p3494;
	setp.eq.f32 	%p3495, %f6788, 0f00000000;
	fma.rn.f32 	%f6807, %f6806, 0f3EDE5BD9, 0f3F800000;
	selp.f32 	%f6808, 0fFF800000, %f6807, %p3495;
	cvt.rzi.u32.f32 	%r2922, %f6808;
	setp.eq.s32 	%p3496, %r20592, 0;
	mov.b32 	%r21817, 0;
	@%p3496 bra 	$L__BB2_1390;
	mov.b32 	%r21817, 0;
	mov.u32 	%r21815, %r20592;
$L__BB2_1389:
	mul.hi.s32 	%r19183, %r21815, 1717986919;
	shr.u32 	%r19184, %r19183, 31;
	shr.s32 	%r19185, %r19183, 2;
	add.s32 	%r2926, %r19185, %r19184;
	mul.lo.s32 	%r19186, %r2926, 10;
	sub.s32 	%r19187, %r21815, %r19186;
	mad.lo.s32 	%r21817, %r21817, 10, %r19187;
	add.s32 	%r19188, %r21815, 9;
	setp.gt.u32 	%p3497, %r19188, 18;
	mov.u32 	%r21815, %r2926;
	@%p3497 bra 	$L__BB2_1389;
$L__BB2_1390:
	setp.eq.s32 	%p3498, %r20593, 0;
	mov.b32 	%r21820, 0;
	@%p3498 bra 	$L__BB2_1393;
	mov.b32 	%r21820, 0;
	mov.u32 	%r21818, %r20593;
$L__BB2_1392:
	mul.hi.s32 	%r19191, %r21818, 1717986919;
	shr.u32 	%r19192, %r19191, 31;
	shr.s32 	%r19193, %r19191, 2;
	add.s32 	%r2931, %r19193, %r19192;
	mul.lo.s32 	%r19194, %r2931, 10;
	sub.s32 	%r19195, %r21818, %r19194;
	mad.lo.s32 	%r21820, %r21820, 10, %r19195;
	add.s32 	%r19196, %r21818, 9;
	setp.gt.u32 	%p3499, %r19196, 18;
	mov.u32 	%r21818, %r2931;
	@%p3499 bra 	$L__BB2_1392;
$L__BB2_1393:
	setp.eq.s32 	%p3500, %r2922, 0;
	@%p3500 bra 	$L__BB2_1398;
	mov.b32 	%r21821, 0;
$L__BB2_1395:
	mul.hi.s32 	%r19198, %r21817, 1717986919;
	shr.u32 	%r19199, %r19198, 31;
	shr.s32 	%r19200, %r19198, 2;
	add.s32 	%r19201, %r19200, %r19199;
	mul.lo.s32 	%r19202, %r19201, 10;
	sub.s32 	%r2936, %r21817, %r19202;
	mul.hi.s32 	%r19203, %r21820, 1717986919;
	shr.u32 	%r19204, %r19203, 31;
	shr.s32 	%r19205, %r19203, 2;
	add.s32 	%r19206, %r19205, %r19204;
	mul.lo.s32 	%r19207, %r19206, 10;
	sub.s32 	%r2937, %r21820, %r19207;
	setp.eq.s32 	%p3501, %r2936, %r2937;
	@%p3501 bra 	$L__BB2_1397;
	setp.gt.s32 	%p3502, %r2936, %r2937;
	selp.b32 	%r2938, %r20592, %r20593, %p3502;
	selp.b32 	%r20593, %r20593, %r20592, %p3502;
	mov.u32 	%r20592, %r2938;
	bra.uni 	$L__BB2_1398;
$L__BB2_1397:
	add.s32 	%r21821, %r21821, 1;
	setp.ne.s32 	%p3503, %r21821, %r2922;
	mov.u32 	%r21817, %r19201;
	mov.u32 	%r21820, %r19206;
	@%p3503 bra 	$L__BB2_1395;
$L__BB2_1398:
	max.s32 	%r19215, %r20779, %r20604;
	cvt.rn.f32.s32 	%f6809, %r19215;
	setp.lt.s32 	%p3504, %r19215, 1;
	mul.f32 	%f6810, %f6809, 0f4B000000;
	selp.f32 	%f6811, %f6810, %f6809, %p3504;
	selp.f32 	%f6812, 0fC1B80000, 0f00000000, %p3504;
	mov.b32 	%r19216, %f6811;
	add.s32 	%r19217, %r19216, -1059760811;
	and.b32  	%r19218, %r19217, -8388608;
	sub.s32 	%r19219, %r19216, %r19218;
	mov.b32 	%f6813, %r19219;
	cvt.rn.f32.s32 	%f6814, %r19218;
	fma.rn.f32 	%f6815, %f6814, 0f34000000, %f6812;
	add.f32 	%f6816, %f6813, 0fBF800000;
	fma.rn.f32 	%f6817, %f6816, 0fBE055027, 0f3E1039F6;
	fma.rn.f32 	%f6818, %f6817, %f6816, 0fBDF8CDCC;
	fma.rn.f32 	%f6819, %f6818, %f6816, 0f3E0F2955;
	fma.rn.f32 	%f6820, %f6819, %f6816, 0fBE2AD8B9;
	fma.rn.f32 	%f6821, %f6820, %f6816, 0f3E4CED0B;
	fma.rn.f32 	%f6822, %f6821, %f6816, 0fBE7FFF22;
	fma.rn.f32 	%f6823, %f6822, %f6816, 0f3EAAAA78;
	fma.rn.f32 	%f6824, %f6823, %f6816, 0fBF000000;
	mul.f32 	%f6825, %f6816, %f6824;
	fma.rn.f32 	%f6826, %f6825, %f6816, %f6816;
	fma.rn.f32 	%f6827, %f6815, 0f3F317218, %f6826;
	setp.gt.u32 	%p3505, %r19216, 2139095039;
	fma.rn.f32 	%f6828, %f6811, 0f7F800000, 0f7F800000;
	selp.f32 	%f6829, %f6828, %f6827, %p3505;
	setp.eq.f32 	%p3506, %f6811, 0f00000000;
	fma.rn.f32 	%f6830, %f6829, 0f3EDE5BD9, 0f3F800000;
	selp.f32 	%f6831, 0fFF800000, %f6830, %p3506;
	cvt.rzi.u32.f32 	%r2945, %f6831;
	setp.eq.s32 	%p3507, %r20779, 0;
	mov.b32 	%r21828, 0;
	@%p3507 bra 	$L__BB2_1401;
	mov.b32 	%r21828, 0;
	mov.u32 	%r21826, %r20779;
$L__BB2_1400:
	mul.hi.s32 	%r19221, %r21826, 1717986919;
	shr.u32 	%r19222, %r19221, 31;
	shr.s32 	%r19223, %r19221, 2;
	add.s32 	%r2949, %r19223, %r19222;
	mul.lo.s32 	%r19224, %r2949, 10;
	sub.s32 	%r19225, %r21826, %r19224;
	mad.lo.s32 	%r21828, %r21828, 10, %r19225;
	add.s32 	%r19226, %r21826, 9;
	setp.gt.u32 	%p3508, %r19226, 18;
	mov.u32 	%r21826, %r2949;
	@%p3508 bra 	$L__BB2_1400;
$L__BB2_1401:
	setp.eq.s32 	%p3509, %r20604, 0;
	mov.b32 	%r21831, 0;
	@%p3509 bra 	$L__BB2_1404;
	mov.b32 	%r21831, 0;
	mov.u32 	%r21829, %r20604;
$L__BB2_1403:
	mul.hi.s32 	%r19229, %r21829, 1717986919;
	shr.u32 	%r19230, %r19229, 31;
	shr.s32 	%r19231, %r19229, 2;
	add.s32 	%r2954, %r19231, %r19230;
	mul.lo.s32 	%r19232, %r2954, 10;
	sub.s32 	%r19233, %r21829, %r19232;
	mad.lo.s32 	%r21831, %r21831, 10, %r19233;
	add.s32 	%r19234, %r21829, 9;
	setp.gt.u32 	%p3510, %r19234, 18;
	mov.u32 	%r21829, %r2954;
	@%p3510 bra 	$L__BB2_1403;
$L__BB2_1404:
	setp.eq.s32 	%p3511, %r2945, 0;
	@%p3511 bra 	$L__BB2_1409;
	mov.b32 	%r21832, 0;
$L__BB2_1406:
	mul.hi.s32 	%r19236, %r21828, 1717986919;
	shr.u32 	%r19237, %r19236, 31;
	shr.s32 	%r19238, %r19236, 2;
	add.s32 	%r19239, %r19238, %r19237;
	mul.lo.s32 	%r19240, %r19239, 10;
	sub.s32 	%r2959, %r21828, %r19240;
	mul.hi.s32 	%r19241, %r21831, 1717986919;
	shr.u32 	%r19242, %r19241, 31;
	shr.s32 	%r19243, %r19241, 2;
	add.s32 	%r19244, %r19243, %r19242;
	mul.lo.s32 	%r19245, %r19244, 10;
	sub.s32 	%r2960, %r21831, %r19245;
	setp.eq.s32 	%p3512, %r2959, %r2960;
	@%p3512 bra 	$L__BB2_1408;
	setp.gt.s32 	%p3513, %r2959, %r2960;
	selp.b32 	%r2961, %r20779, %r20604, %p3513;
	selp.b32 	%r20604, %r20604, %r20779, %p3513;
	mov.u32 	%r20779, %r2961;
	bra.uni 	$L__BB2_1409;
$L__BB2_1408:
	add.s32 	%r21832, %r21832, 1;
	setp.ne.s32 	%p3514, %r21832, %r2945;
	mov.u32 	%r21828, %r19239;
	mov.u32 	%r21831, %r19244;
	@%p3514 bra 	$L__BB2_1406;
$L__BB2_1409:
	max.s32 	%r19253, %r20527, %r20615;
	cvt.rn.f32.s32 	%f6832, %r19253;
	setp.lt.s32 	%p3515, %r19253, 1;
	mul.f32 	%f6833, %f6832, 0f4B000000;
	selp.f32 	%f6834, %f6833, %f6832, %p3515;
	selp.f32 	%f6835, 0fC1B80000, 0f00000000, %p3515;
	mov.b32 	%r19254, %f6834;
	add.s32 	%r19255, %r19254, -1059760811;
	and.b32  	%r19256, %r19255, -8388608;
	sub.s32 	%r19257, %r19254, %r19256;
	mov.b32 	%f6836, %r19257;
	cvt.rn.f32.s32 	%f6837, %r19256;
	fma.rn.f32 	%f6838, %f6837, 0f34000000, %f6835;
	add.f32 	%f6839, %f6836, 0fBF800000;
	fma.rn.f32 	%f6840, %f6839, 0fBE055027, 0f3E1039F6;
	fma.rn.f32 	%f6841, %f6840, %f6839, 0fBDF8CDCC;
	fma.rn.f32 	%f6842, %f6841, %f6839, 0f3E0F2955;
	fma.rn.f32 	%f6843, %f6842, %f6839, 0fBE2AD8B9;
	fma.rn.f32 	%f6844, %f6843, %f6839, 0f3E4CED0B;
	fma.rn.f32 	%f6845, %f6844, %f6839, 0fBE7FFF22;
	fma.rn.f32 	%f6846, %f6845, %f6839, 0f3EAAAA78;
	fma.rn.f32 	%f6847, %f6846, %f6839, 0fBF000000;
	mul.f32 	%f6848, %f6839, %f6847;
	fma.rn.f32 	%f6849, %f6848, %f6839, %f6839;
	fma.rn.f32 	%f6850, %f6838, 0f3F317218, %f6849;
	setp.gt.u32 	%p3516, %r19254, 2139095039;
	fma.rn.f32 	%f6851, %f6834, 0f7F800000, 0f7F800000;
	selp.f32 	%f6852, %f6851, %f6850, %p3516;
	setp.eq.f32 	%p3517, %f6834, 0f00000000;
	fma.rn.f32 	%f6853, %f6852, 0f3EDE5BD9, 0f3F800000;
	selp.f32 	%f6854, 0fFF800000, %f6853, %p3517;
	cvt.rzi.u32.f32 	%r2968, %f6854;
	setp.eq.s32 	%p3518, %r20527, 0;
	mov.b32 	%r21839, 0;
	@%p3518 bra 	$L__BB2_1412;
	mov.b32 	%r21839, 0;
	mov.u32 	%r21837, %r20527;
$L__BB2_1411:
	mul.hi.s32 	%r19259, %r21837, 1717986919;
	shr.u32 	%r19260, %r19259, 31;
	shr.s32 	%r19261, %r19259, 2;
	add.s32 	%r2972, %r19261, %r19260;
	mul.lo.s32 	%r19262, %r2972, 10;
	sub.s32 	%r19263, %r21837, %r19262;
	mad.lo.s32 	%r21839, %r21839, 10, %r19263;
	add.s32 	%r19264, %r21837, 9;
	setp.gt.u32 	%p3519, %r19264, 18;
	mov.u32 	%r21837, %r2972;
	@%p3519 bra 	$L__BB2_1411;
$L__BB2_1412:
	setp.eq.s32 	%p3520, %r20615, 0;
	mov.b32 	%r21842, 0;
	@%p3520 bra 	$L__BB2_1415;
	mov.b32 	%r21842, 0;
	mov.u32 	%r21840, %r20615;
$L__BB2_1414:
	mul.hi.s32 	%r19267, %r21840, 1717986919;
	shr.u32 	%r19268, %r19267, 31;
	shr.s32 	%r19269, %r19267, 2;
	add.s32 	%r2977, %r19269, %r19268;
	mul.lo.s32 	%r19270, %r2977, 10;
	sub.s32 	%r19271, %r21840, %r19270;
	mad.lo.s32 	%r21842, %r21842, 10, %r19271;
	add.s32 	%r19272, %r21840, 9;
	setp.gt.u32 	%p3521, %r19272, 18;
	mov.u32 	%r21840, %r2977;
	@%p3521 bra 	$L__BB2_1414;
$L__BB2_1415:
	setp.eq.s32 	%p3522, %r2968, 0;
	@%p3522 bra 	$L__BB2_1420;
	mov.b32 	%r21843, 0;
$L__BB2_1417:
	mul.hi.s32 	%r19274, %r21839, 1717986919;
	shr.u32 	%r19275, %r19274, 31;
	shr.s32 	%r19276, %r19274, 2;
	add.s32 	%r19277, %r19276, %r19275;
	mul.lo.s32 	%r19278, %r19277, 10;
	sub.s32 	%r2982, %r21839, %r19278;
	mul.hi.s32 	%r19279, %r21842, 1717986919;
	shr.u32 	%r19280, %r19279, 31;
	shr.s32 	%r19281, %r19279, 2;
	add.s32 	%r19282, %r19281, %r19280;
	mul.lo.s32 	%r19283, %r19282, 10;
	sub.s32 	%r2983, %r21842, %r19283;
	setp.eq.s32 	%p3523, %r2982, %r2983;
	@%p3523 bra 	$L__BB2_1419;
	setp.gt.s32 	%p3524, %r2982, %r2983;
	selp.b32 	%r2984, %r20527, %r20615, %p3524;
	selp.b32 	%r20615, %r20615, %r20527, %p3524;
	mov.u32 	%r20527, %r2984;
	bra.uni 	$L__BB2_1420;
$L__BB2_1419:
	add.s32 	%r21843, %r21843, 1;
	setp.ne.s32 	%p3525, %r21843, %r2968;
	mov.u32 	%r21839, %r19277;
	mov.u32 	%r21842, %r19282;
	@%p3525 bra 	$L__BB2_1417;
$L__BB2_1420:
	max.s32 	%r19291, %r20538, %r20526;
	cvt.rn.f32.s32 	%f6855, %r19291;
	setp.lt.s32 	%p3526, %r19291, 1;
	mul.f32 	%f6856, %f6855, 0f4B000000;
	selp.f32 	%f6857, %f6856, %f6855, %p3526;
	selp.f32 	%f6858, 0fC1B80000, 0f00000000, %p3526;
	mov.b32 	%r19292, %f6857;
	add.s32 	%r19293, %r19292, -1059760811;
	and.b32  	%r19294, %r19293, -8388608;
	sub.s32 	%r19295, %r19292, %r19294;
	mov.b32 	%f6859, %r19295;
	cvt.rn.f32.s32 	%f6860, %r19294;
	fma.rn.f32 	%f6861, %f6860, 0f34000000, %f6858;
	add.f32 	%f6862, %f6859, 0fBF800000;
	fma.rn.f32 	%f6863, %f6862, 0fBE055027, 0f3E1039F6;
	fma.rn.f32 	%f6864, %f6863, %f6862, 0fBDF8CDCC;
	fma.rn.f32 	%f6865, %f6864, %f6862, 0f3E0F2955;
	fma.rn.f32 	%f6866, %f6865, %f6862, 0fBE2AD8B9;
	fma.rn.f32 	%f6867, %f6866, %f6862, 0f3E4CED0B;
	fma.rn.f32 	%f6868, %f6867, %f6862, 0fBE7FFF22;
	fma.rn.f32 	%f6869, %f6868, %f6862, 0f3EAAAA78;
	fma.rn.f32 	%f6870, %f6869, %f6862, 0fBF000000;
	mul.f32 	%f6871, %f6862, %f6870;
	fma.rn.f32 	%f6872, %f6871, %f6862, %f6862;
	fma.rn.f32 	%f6873, %f6861, 0f3F317218, %f6872;
	setp.gt.u32 	%p3527, %r19292, 2139095039;
	fma.rn.f32 	%f6874, %f6857, 0f7F800000, 0f7F800000;
	selp.f32 	%f6875, %f6874, %f6873, %p3527;
	setp.eq.f32 	%p3528, %f6857, 0f00000000;
	fma.rn.f32 	%f6876, %f6875, 0f3EDE5BD9, 0f3F800000;
	selp.f32 	%f6877, 0fFF800000, %f6876, %p3528;
	cvt.rzi.u32.f32 	%r2991, %f6877;
	setp.eq.s32 	%p3529, %r20538, 0;
	mov.b32 	%r21850, 0;
	@%p3529 bra 	$L__BB2_1423;
	mov.b32 	%r21850, 0;
	mov.u32 	%r21848, %r20538;
$L__BB2_1422:
	mul.hi.s32 	%r19297, %r21848, 1717986919;
	shr.u32 	%r19298, %r19297, 31;
	shr.s32 	%r19299, %r19297, 2;
	add.s32 	%r2995, %r19299, %r19298;
	mul.lo.s32 	%r19300, %r2995, 10;
	sub.s32 	%r19301, %r21848, %r19300;
	mad.lo.s32 	%r21850, %r21850, 10, %r19301;
	add.s32 	%r19302, %r21848, 9;
	setp.gt.u32 	%p3530, %r19302, 18;
	mov.u32 	%r21848, %r2995;
	@%p3530 bra 	$L__BB2_1422;
$L__BB2_1423:
	setp.eq.s32 	%p3531, %r20526, 0;
	mov.b32 	%r21853, 0;
	@%p3531 bra 	$L__BB2_1426;
	mov.b32 	%r21853, 0;
	mov.u32 	%r21851, %r20526;
$L__BB2_1425:
	mul.hi.s32 	%r19305, %r21851, 1717986919;
	shr.u32 	%r19306, %r19305, 31;
	shr.s32 	%r19307, %r19305, 2;
	add.s32 	%r3000, %r19307, %r19306;
	mul.lo.s32 	%r19308, %r3000, 10;
	sub.s32 	%r19309, %r21851, %r19308;
	mad.lo.s32 	%r21853, %r21853, 10, %r19309;
	add.s32 	%r19310, %r21851, 9;
	setp.gt.u32 	%p3532, %r19310, 18;
	mov.u32 	%r21851, %r3000;
	@%p3532 bra 	$L__BB2_1425;
$L__BB2_1426:
	setp.eq.s32 	%p3533, %r2991, 0;
	@%p3533 bra 	$L__BB2_1431;
	mov.b32 	%r21854, 0;
$L__BB2_1428:
	mul.hi.s32 	%r19312, %r21850, 1717986919;
	shr.u32 	%r19313, %r19312, 31;
	shr.s32 	%r19314, %r19312, 2;
	add.s32 	%r19315, %r19314, %r19313;
	mul.lo.s32 	%r19316, %r19315, 10;
	sub.s32 	%r3005, %r21850, %r19316;
	mul.hi.s32 	%r19317, %r21853, 1717986919;
	shr.u32 	%r19318, %r19317, 31;
	shr.s32 	%r19319, %r19317, 2;
	add.s32 	%r19320, %r19319, %r19318;
	mul.lo.s32 	%r19321, %r19320, 10;
	sub.s32 	%r3006, %r21853, %r19321;
	setp.eq.s32 	%p3534, %r3005, %r3006;
	@%p3534 bra 	$L__BB2_1430;
	setp.gt.s32 	%p3535, %r3005, %r3006;
	selp.b32 	%r3007, %r20538, %r20526, %p3535;
	selp.b32 	%r20526, %r20526, %r20538, %p3535;
	mov.u32 	%r20538, %r3007;
	bra.uni 	$L__BB2_1431;
$L__BB2_1430:
	add.s32 	%r21854, %r21854, 1;
	setp.ne.s32 	%p3536, %r21854, %r2991;
	mov.u32 	%r21850, %r19315;
	mov.u32 	%r21853, %r19320;
	@%p3536 bra 	$L__BB2_1428;
$L__BB2_1431:
	max.s32 	%r19329, %r20549, %r20537;
	cvt.rn.f32.s32 	%f6878, %r19329;
	setp.lt.s32 	%p3537, %r19329, 1;
	mul.f32 	%f6879, %f6878, 0f4B000000;
	selp.f32 	%f6880, %f6879, %f6878, %p3537;
	selp.f32 	%f6881, 0fC1B80000, 0f00000000, %p3537;
	mov.b32 	%r19330, %f6880;
	add.s32 	%r19331, %r19330, -1059760811;
	and.b32  	%r19332, %r19331, -8388608;
	sub.s32 	%r19333, %r19330, %r19332;
	mov.b32 	%f6882, %r19333;
	cvt.rn.f32.s32 	%f6883, %r19332;
	fma.rn.f32 	%f6884, %f6883, 0f34000000, %f6881;
	add.f32 	%f6885, %f6882, 0fBF800000;
	fma.rn.f32 	%f6886, %f6885, 0fBE055027, 0f3E1039F6;
	fma.rn.f32 	%f6887, %f6886, %f6885, 0fBDF8CDCC;
	fma.rn.f32 	%f6888, %f6887, %f6885, 0f3E0F2955;
	fma.rn.f32 	%f6889, %f6888, %f6885, 0fBE2AD8B9;
	fma.rn.f32 	%f6890, %f6889, %f6885, 0f3E4CED0B;
	fma.rn.f32 	%f6891, %f6890, %f6885, 0fBE7FFF22;
	fma.rn.f32 	%f6892, %f6891, %f6885, 0f3EAAAA78;
	fma.rn.f32 	%f6893, %f6892, %f6885, 0fBF000000;
	mul.f32 	%f6894, %f6885, %f6893;
	fma.rn.f32 	%f6895, %f6894, %f6885, %f6885;
	fma.rn.f32 	%f6896, %f6884, 0f3F317218, %f6895;
	setp.gt.u32 	%p3538, %r19330, 2139095039;
	fma.rn.f32 	%f6897, %f6880, 0f7F800000, 0f7F800000;
	selp.f32 	%f6898, %f6897, %f6896, %p3538;
	setp.eq.f32 	%p3539, %f6880, 0f00000000;
	fma.rn.f32 	%f6899, %f6898, 0f3EDE5BD9, 0f3F800000;
	selp.f32 	%f6900, 0fFF800000, %f6899, %p3539;
	cvt.rzi.u32.f32 	%r3014, %f6900;
	setp.eq.s32 	%p3540, %r20549, 0;
	mov.b32 	%r21861, 0;
	@%p3540 bra 	$L__BB2_1434;
	mov.b32 	%r21861, 0;
	mov.u32 	%r21859, %r20549;
$L__BB2_1433:
	mul.hi.s32 	%r19335, %r21859, 1717986919;
	shr.u32 	%r19336, %r19335, 31;
	shr.s32 	%r19337, %r19335, 2;
	add.s32 	%r3018, %r19337, %r19336;
	mul.lo.s32 	%r19338, %r3018, 10;
	sub.s32 	%r19339, %r21859, %r19338;
	mad.lo.s32 	%r21861, %r21861, 10, %r19339;
	add.s32 	%r19340, %r21859, 9;
	setp.gt.u32 	%p3541, %r19340, 18;
	mov.u32 	%r21859, %r3018;
	@%p3541 bra 	$L__BB2_1433;
$L__BB2_1434:
	setp.eq.s32 	%p3542, %r20537, 0;
	mov.b32 	%r21864, 0;
	@%p3542 bra 	$L__BB2_1437;
	mov.b32 	%r21864, 0;
	mov.u32 	%r21862, %r20537;
$L__BB2_1436:
	mul.hi.s32 	%r19343, %r21862, 1717986919;
	shr.u32 	%r19344, %r19343, 31;
	shr.s32 	%r19345, %r19343, 2;
	add.s32 	%r3023, %r19345, %r19344;
	mul.lo.s32 	%r19346, %r3023, 10;
	sub.s32 	%r19347, %r21862, %r19346;
	mad.lo.s32 	%r21864, %r21864, 10, %r19347;
	add.s32 	%r19348, %r21862, 9;
	setp.gt.u32 	%p3543, %r19348, 18;
	mov.u32 	%r21862, %r3023;
	@%p3543 bra 	$L__BB2_1436;
$L__BB2_1437:
	setp.eq.s32 	%p3544, %r3014, 0;
	@%p3544 bra 	$L__BB2_1442;
	mov.b32 	%r21865, 0;
$L__BB2_1439:
	mul.hi.s32 	%r19350, %r21861, 1717986919;
	shr.u32 	%r19351, %r19350, 31;
	shr.s32 	%r19352, %r19350, 2;
	add.s32 	%r19353, %r19352, %r19351;
	mul.lo.s32 	%r19354, %r19353, 10;
	sub.s32 	%r3028, %r21861, %r19354;
	mul.hi.s32 	%r19355, %r21864, 1717986919;
	shr.u32 	%r19356, %r19355, 31;
	shr.s32 	%r19357, %r19355, 2;
	add.s32 	%r19358, %r19357, %r19356;
	mul.lo.s32 	%r19359, %r19358, 10;
	sub.s32 	%r3029, %r21864, %r19359;
	setp.eq.s32 	%p3545, %r3028, %r3029;
	@%p3545 bra 	$L__BB2_1441;
	setp.gt.s32 	%p3546, %r3028, %r3029;
	selp.b32 	%r3030, %r20549, %r20537, %p3546;
	selp.b32 	%r20537, %r20537, %r20549, %p3546;
	mov.u32 	%r20549, %r3030;
	bra.uni 	$L__BB2_1442;
$L__BB2_1441:
	add.s32 	%r21865, %r21865, 1;
	setp.ne.s32 	%p3547, %r21865, %r3014;
	mov.u32 	%r21861, %r19353;
	mov.u32 	%r21864, %r19358;
	@%p3547 bra 	$L__BB2_1439;
$L__BB2_1442:
	max.s32 	%r19367, %r20560, %r20548;
	cvt.rn.f32.s32 	%f6901, %r19367;
	setp.lt.s32 	%p3548, %r19367, 1;
	mul.f32 	%f6902, %f6901, 0f4B000000;
	selp.f32 	%f6903, %f6902, %f6901, %p3548;
	selp.f32 	%f6904, 0fC1B80000, 0f00000000, %p3548;
	mov.b32 	%r19368, %f6903;
	add.s32 	%r19369, %r19368, -1059760811;
	and.b32  	%r19370, %r19369, -8388608;
	sub.s32 	%r19371, %r19368, %r19370;
	mov.b32 	%f6905, %r19371;
	cvt.rn.f32.s32 	%f6906, %r19370;
	fma.rn.f32 	%f6907, %f6906, 0f34000000, %f6904;
	add.f32 	%f6908, %f6905, 0fBF800000;
	fma.rn.f32 	%f6909, %f6908, 0fBE055027, 0f3E1039F6;
	fma.rn.f32 	%f6910, %f6909, %f6908, 0fBDF8CDCC;
	fma.rn.f32 	%f6911, %f6910, %f6908, 0f3E0F2955;
	fma.rn.f32 	%f6912, %f6911, %f6908, 0fBE2AD8B9;
	fma.rn.f32 	%f6913, %f6912, %f6908, 0f3E4CED0B;
	fma.rn.f32 	%f6914, %f6913, %f6908, 0fBE7FFF22;
	fma.rn.f32 	%f6915, %f6914, %f6908, 0f3EAAAA78;
	fma.rn.f32 	%f6916, %f6915, %f6908, 0fBF000000;
	mul.f32 	%f6917, %f6908, %f6916;
	fma.rn.f32 	%f6918, %f6917, %f6908, %f6908;
	fma.rn.f32 	%f6919, %f6907, 0f3F317218, %f6918;
	setp.gt.u32 	%p3549, %r19368, 2139095039;
	fma.rn.f32 	%f6920, %f6903, 0f7F800000, 0f7F800000;
	selp.f32 	%f6921, %f6920, %f6919, %p3549;
	setp.eq.f32 	%p3550, %f6903, 0f00000000;
	fma.rn.f32 	%f6922, %f6921, 0f3EDE5BD9, 0f3F800000;
	selp.f32 	%f6923, 0fFF800000, %f6922, %p3550;
	cvt.rzi.u32.f32 	%r3037, %f6923;
	setp.eq.s32 	%p3551, %r20560, 0;
	mov.b32 	%r21872, 0;
	@%p3551 bra 	$L__BB2_1445;
	mov.b32 	%r21872, 0;
	mov.u32 	%r21870, %r20560;
$L__BB2_1444:
	mul.hi.s32 	%r19373, %r21870, 1717986919;
	shr.u32 	%r19374, %r19373, 31;
	shr.s32 	%r19375, %r19373, 2;
	add.s32 	%r3041, %r19375, %r19374;
	mul.lo.s32 	%r19376, %r3041, 10;
	sub.s32 	%r19377, %r21870, %r19376;
	mad.lo.s32 	%r21872, %r21872, 10, %r19377;
	add.s32 	%r19378, %r21870, 9;
	setp.gt.u32 	%p3552, %r19378, 18;
	mov.u32 	%r21870, %r3041;
	@%p3552 bra 	$L__BB2_1444;
$L__BB2_1445:
	setp.eq.s32 	%p3553, %r20548, 0;
	mov.b32 	%r21875, 0;
	@%p3553 bra 	$L__BB2_1448;
	mov.b32 	%r21875, 0;
	mov.u32 	%r21873, %r20548;
$L__BB2_1447:
	mul.hi.s32 	%r19381, %r21873, 1717986919;
	shr.u32 	%r19382, %r19381, 31;
	shr.s32 	%r19383, %r19381, 2;
	add.s32 	%r3046, %r19383, %r19382;
	mul.lo.s32 	%r19384, %r3046, 10;
	sub.s32 	%r19385, %r21873, %r19384;
	mad.lo.s32 	%r21875, %r21875, 10, %r19385;
	add.s32 	%r19386, %r21873, 9;
	setp.gt.u32 	%p3554, %r19386, 18;
	mov.u32 	%r21873, %r3046;
	@%p3554 bra 	$L__BB2_1447;
$L__BB2_1448:
	setp.eq.s32 	%p3555, %r3037, 0;
	@%p3555 bra 	$L__BB2_1453;
	mov.b32 	%r21876, 0;
$L__BB2_1450:
	mul.hi.s32 	%r19388, %r21872, 1717986919;
	shr.u32 	%r19389, %r19388, 31;
	shr.s32 	%r19390, %r19388, 2;
	add.s32 	%r19391, %r19390, %r19389;
	mul.lo.s32 	%r19392, %r19391, 10;
	sub.s32 	%r3051, %r21872, %r19392;
	mul.hi.s32 	%r19393, %r21875, 1717986919;
	shr.u32 	%r19394, %r19393, 31;
	shr.s32 	%r19395, %r19393, 2;
	add.s32 	%r19396, %r19395, %r19394;
	mul.lo.s32 	%r19397, %r19396, 10;
	sub.s32 	%r3052, %r21875, %r19397;
	setp.eq.s32 	%p3556, %r3051, %r3052;
	@%p3556 bra 	$L__BB2_1452;
	setp.gt.s32 	%p3557, %r3051, %r3052;
	selp.b32 	%r3053, %r20560, %r20548, %p3557;
	selp.b32 	%r20548, %r20548, %r20560, %p3557;
	mov.u32 	%r20560, %r3053;
	bra.uni 	$L__BB2_1453;
$L__BB2_1452:
	add.s32 	%r21876, %r21876, 1;
	setp.ne.s32 	%p3558, %r21876, %r3037;
	mov.u32 	%r21872, %r19391;
	mov.u32 	%r21875, %r19396;
	@%p3558 bra 	$L__BB2_1450;
$L__BB2_1453:
	max.s32 	%r19405, %r20571, %r20559;
	cvt.rn.f32.s32 	%f6924, %r19405;
	setp.lt.s32 	%p3559, %r19405, 1;
	mul.f32 	%f6925, %f6924, 0f4B000000;
	selp.f32 	%f6926, %f6925, %f6924, %p3559;
	selp.f32 	%f6927, 0fC1B80000, 0f00000000, %p3559;
	mov.b32 	%r19406, %f6926;
	add.s32 	%r19407, %r19406, -1059760811;
	and.b32  	%r19408, %r19407, -8388608;
	sub.s32 	%r19409, %r19406, %r19408;
	mov.b32 	%f6928, %r19409;
	cvt.rn.f32.s32 	%f6929, %r19408;
	fma.rn.f32 	%f6930, %f6929, 0f34000000, %f6927;
	add.f32 	%f6931, %f6928, 0fBF800000;
	fma.rn.f32 	%f6932, %f6931, 0fBE055027, 0f3E1039F6;
	fma.rn.f32 	%f6933, %f6932, %f6931, 0fBDF8CDCC;
	fma.rn.f32 	%f6934, %f6933, %f6931, 0f3E0F2955;
	fma.rn.f32 	%f6935, %f6934, %f6931, 0fBE2AD8B9;
	fma.rn.f32 	%f6936, %f6935, %f6931, 0f3E4CED0B;
	fma.rn.f32 	%f6937, %f6936, %f6931, 0fBE7FFF22;
	fma.rn.f32 	%f6938, %f6937, %f6931, 0f3EAAAA78;
	fma.rn.f32 	%f6939, %f6938, %f6931, 0fBF000000;
	mul.f32 	%f6940, %f6931, %f6939;
	fma.rn.f32 	%f6941, %f6940, %f6931, %f6931;
	fma.rn.f32 	%f6942, %f6930, 0f3F317218, %f6941;
	setp.gt.u32 	%p3560, %r19406, 2139095039;
	fma.rn.f32 	%f6943, %f6926, 0f7F800000, 0f7F800000;
	selp.f32 	%f6944, %f6943, %f6942, %p3560;
	setp.eq.f32 	%p3561, %f6926, 0f00000000;
	fma.rn.f32 	%f6945, %f6944, 0f3EDE5BD9, 0f3F800000;
	selp.f32 	%f6946, 0fFF800000, %f6945, %p3561;
	cvt.rzi.u32.f32 	%r3060, %f6946;
	setp.eq.s32 	%p3562, %r20571, 0;
	mov.b32 	%r21883, 0;
	@%p3562 bra 	$L__BB2_1456;
	mov.b32 	%r21883, 0;
	mov.u32 	%r21881, %r20571;
$L__BB2_1455:
	mul.hi.s32 	%r19411, %r21881, 1717986919;
	shr.u32 	%r19412, %r19411, 31;
	shr.s32 	%r19413, %r19411, 2;
	add.s32 	%r3064, %r19413, %r19412;
	mul.lo.s32 	%r19414, %r3064, 10;
	sub.s32 	%r19415, %r21881, %r19414;
	mad.lo.s32 	%r21883, %r21883, 10, %r19415;
	add.s32 	%r19416, %r21881, 9;
	setp.gt.u32 	%p3563, %r19416, 18;
	mov.u32 	%r21881, %r3064;
	@%p3563 bra 	$L__BB2_1455;
$L__BB2_1456:
	setp.eq.s32 	%p3564, %r20559, 0;
	mov.b32 	%r21886, 0;
	@%p3564 bra 	$L__BB2_1459;
	mov.b32 	%r21886, 0;
	mov.u32 	%r21884, %r20559;
$L__BB2_1458:
	mul.hi.s32 	%r19419, %r21884, 1717986919;
	shr.u32 	%r19420, %r19419, 31;
	shr.s32 	%r19421, %r19419, 2;
	add.s32 	%r3069, %r19421, %r19420;
	mul.lo.s32 	%r19422, %r3069, 10;
	sub.s32 	%r19423, %r21884, %r19422;
	mad.lo.s32 	%r21886, %r21886, 10, %r19423;
	add.s32 	%r19424, %r21884, 9;
	setp.gt.u32 	%p3565, %r19424, 18;
	mov.u32 	%r21884, %r3069;
	@%p3565 bra 	$L__BB2_1458;
$L__BB2_1459:
	setp.eq.s32 	%p3566, %r3060, 0;
	@%p3566 bra 	$L__BB2_1464;
	mov.b32 	%r21887, 0;
$L__BB2_1461:
	mul.hi.s32 	%r19426, %r21883, 1717986919;
	shr.u32 	%r19427, %r19426, 31;
	shr.s32 	%r19428, %r19426, 2;
	add.s32 	%r19429, %r19428, %r19427;
	mul.lo.s32 	%r19430, %r19429, 10;
	sub.s32 	%r3074, %r21883, %r19430;
	mul.hi.s32 	%r19431, %r21886, 1717986919;
	shr.u32 	%r19432, %r19431, 31;
	shr.s32 	%r19433, %r19431, 2;
	add.s32 	%r19434, %r19433, %r19432;
	mul.lo.s32 	%r19435, %r19434, 10;
	sub.s32 	%r3075, %r21886, %r19435;
	setp.eq.s32 	%p3567, %r3074, %r3075;
	@%p3567 bra 	$L__BB2_1463;
	setp.gt.s32 	%p3568, %r3074, %r3075;
	selp.b32 	%r3076, %r20571, %r20559, %p3568;
	selp.b32 	%r20559, %r20559, %r20571, %p3568;
	mov.u32 	%r20571, %r3076;
	bra.uni 	$L__BB2_1464;
$L__BB2_1463:
	add.s32 	%r21887, %r21887, 1;
	setp.ne.s32 	%p3569, %r21887, %r3060;
	mov.u32 	%r21883, %r19429;
	mov.u32 	%r21886, %r19434;
	@%p3569 bra 	$L__BB2_1461;
$L__BB2_1464:
	max.s32 	%r19443, %r20582, %r20570;
	cvt.rn.f32.s32 	%f6947, %r19443;
	setp.lt.s32 	%p3570, %r19443, 1;
	mul.f32 	%f6948, %f6947, 0f4B000000;
	selp.f32 	%f6949, %f6948, %f6947, %p3570;
	selp.f32 	%f6950, 0fC1B80000, 0f00000000, %p3570;
	mov.b32 	%r19444, %f6949;
	add.s32 	%r19445, %r19444, -1059760811;
	and.b32  	%r19446, %r19445, -8388608;
	sub.s32 	%r19447, %r19444, %r19446;
	mov.b32 	%f6951, %r19447;
	cvt.rn.f32.s32 	%f6952, %r19446;
	fma.rn.f32 	%f6953, %f6952, 0f34000000, %f6950;
	add.f32 	%f6954, %f6951, 0fBF800000;
	fma.rn.f32 	%f6955, %f6954, 0fBE055027, 0f3E1039F6;
	fma.rn.f32 	%f6956, %f6955, %f6954, 0fBDF8CDCC;
	fma.rn.f32 	%f6957, %f6956, %f6954, 0f3E0F2955;
	fma.rn.f32 	%f6958, %f6957, %f6954, 0fBE2AD8B9;
	fma.rn.f32 	%f6959, %f6958, %f6954, 0f3E4CED0B;
	fma.rn.f32 	%f6960, %f6959, %f6954, 0fBE7FFF22;
	fma.rn.f32 	%f6961, %f6960, %f6954, 0f3EAAAA78;
	fma.rn.f32 	%f6962, %f6961, %f6954, 0fBF000000;
	mul.f32 	%f6963, %f6954, %f6962;
	fma.rn.f32 	%f6964, %f6963, %f6954, %f6954;
	fma.rn.f32 	%f6965, %f6953, 0f3F317218, %f6964;
	setp.gt.u32 	%p3571, %r19444, 2139095039;
	fma.rn.f32 	%f6966, %f6949, 0f7F800000, 0f7F800000;
	selp.f32 	%f6967, %f6966, %f6965, %p3571;
	setp.eq.f32 	%p3572, %f6949, 0f00000000;
	fma.rn.f32 	%f6968, %f6967, 0f3EDE5BD9, 0f3F800000;
	selp.f32 	%f6969, 0fFF800000, %f6968, %p3572;
	cvt.rzi.u32.f32 	%r3083, %f6969;
	setp.eq.s32 	%p3573, %r20582, 0;
	mov.b32 	%r21894, 0;
	@%p3573 bra 	$L__BB2_1467;
	mov.b32 	%r21894, 0;
	mov.u32 	%r21892, %r20582;
$L__BB2_1466:
	mul.hi.s32 	%r19449, %r21892, 1717986919;
	shr.u32 	%r19450, %r19449, 31;
	shr.s32 	%r19451, %r19449, 2;
	add.s32 	%r3087, %r19451, %r19450;
	mul.lo.s32 	%r19452, %r3087, 10;
	sub.s32 	%r19453, %r21892, %r19452;
	mad.lo.s32 	%r21894, %r21894, 10, %r19453;
	add.s32 	%r19454, %r21892, 9;
	setp.gt.u32 	%p3574, %r19454, 18;
	mov.u32 	%r21892, %r3087;
	@%p3574 bra 	$L__BB2_1466;
$L__BB2_1467:
	setp.eq.s32 	%p3575, %r20570, 0;
	mov.b32 	%r21897, 0;
	@%p3575 bra 	$L__BB2_1470;
	mov.b32 	%r21897, 0;
	mov.u32 	%r21895, %r20570;
$L__BB2_1469:
	mul.hi.s32 	%r19457, %r21895, 1717986919;
	shr.u32 	%r19458, %r19457, 31;
	shr.s32 	%r19459, %r19457, 2;
	add.s32 	%r3092, %r19459, %r19458;
	mul.lo.s32 	%r19460, %r3092, 10;
	sub.s32 	%r19461, %r21895, %r19460;
	mad.lo.s32 	%r21897, %r21897, 10, %r19461;
	add.s32 	%r19462, %r21895, 9;
	setp.gt.u32 	%p3576, %r19462, 18;
	mov.u32 	%r21895, %r3092;
	@%p3576 bra 	$L__BB2_1469;
$L__BB2_1470:
	setp.eq.s32 	%p3577, %r3083, 0;
	@%p3577 bra 	$L__BB2_1475;
	mov.b32 	%r21898, 0;
$L__BB2_1472:
	mul.hi.s32 	%r19464, %r21894, 1717986919;
	shr.u32 	%r19465, %r19464, 31;
	shr.s32 	%r19466, %r19464, 2;
	add.s32 	%r19467, %r19466, %r19465;
	mul.lo.s32 	%r19468, %r19467, 10;
	sub.s32 	%r3097, %r21894, %r19468;
	mul.hi.s32 	%r19469, %r21897, 1717986919;
	shr.u32 	%r19470, %r19469, 31;
	shr.s32 	%r19471, %r19469, 2;
	add.s32 	%r19472, %r19471, %r19470;
	mul.lo.s32 	%r19473, %r19472, 10;
	sub.s32 	%r3098, %r21897, %r19473;
	setp.eq.s32 	%p3578, %r3097, %r3098;
	@%p3578 bra 	$L__BB2_1474;
	setp.gt.s32 	%p3579, %r3097, %r3098;
	selp.b32 	%r3099, %r20582, %r20570, %p3579;
	selp.b32 	%r20570, %r20570, %r20582, %p3579;
	mov.u32 	%r20582, %r3099;
	bra.uni 	$L__BB2_1475;
$L__BB2_1474:
	add.s32 	%r21898, %r21898, 1;
	setp.ne.s32 	%p3580, %r21898, %r3083;
	mov.u32 	%r21894, %r19467;
	mov.u32 	%r21897, %r19472;
	@%p3580 bra 	$L__BB2_1472;
$L__BB2_1475:
	max.s32 	%r19481, %r20593, %r20581;
	cvt.rn.f32.s32 	%f6970, %r19481;
	setp.lt.s32 	%p3581, %r19481, 1;
	mul.f32 	%f6971, %f6970, 0f4B000000;
	selp.f32 	%f6972, %f6971, %f6970, %p3581;
	selp.f32 	%f6973, 0fC1B80000, 0f00000000, %p3581;
	mov.b32 	%r19482, %f6972;
	add.s32 	%r19483, %r19482, -1059760811;
	and.b32  	%r19484, %r19483, -8388608;
	sub.s32 	%r19485, %r19482, %r19484;
	mov.b32 	%f6974, %r19485;
	cvt.rn.f32.s32 	%f6975, %r19484;
	fma.rn.f32 	%f6976, %f6975, 0f34000000, %f6973;
	add.f32 	%f6977, %f6974, 0fBF800000;
	fma.rn.f32 	%f6978, %f6977, 0fBE055027, 0f3E1039F6;
	fma.rn.f32 	%f6979, %f6978, %f6977, 0fBDF8CDCC;
	fma.rn.f32 	%f6980, %f6979, %f6977, 0f3E0F2955;
	fma.rn.f32 	%f6981, %f6980, %f6977, 0fBE2AD8B9;
	fma.rn.f32 	%f6982, %f6981, %f6977, 0f3E4CED0B;
	fma.rn.f32 	%f6983, %f6982, %f6977, 0fBE7FFF22;
	fma.rn.f32 	%f6984, %f6983, %f6977, 0f3EAAAA78;
	fma.rn.f32 	%f6985, %f6984, %f6977, 0fBF000000;
	mul.f32 	%f6986, %f6977, %f6985;
	fma.rn.f32 	%f6987, %f6986, %f6977, %f6977;
	fma.rn.f32 	%f6988, %f6976, 0f3F317218, %f6987;
	setp.gt.u32 	%p3582, %r19482, 2139095039;
	fma.rn.f32 	%f6989, %f6972, 0f7F800000, 0f7F800000;
	selp.f32 	%f6990, %f6989, %f6988, %p3582;
	setp.eq.f32 	%p3583, %f6972, 0f00000000;
	fma.rn.f32 	%f6991, %f6990, 0f3EDE5BD9, 0f3F800000;
	selp.f32 	%f6992, 0fFF800000, %f6991, %p3583;
	cvt.rzi.u32.f32 	%r3106, %f6992;
	setp.eq.s32 	%p3584, %r20593, 0;
	mov.b32 	%r21905, 0;
	@%p3584 bra 	$L__BB2_1478;
	mov.b32 	%r21905, 0;
	mov.u32 	%r21903, %r20593;
$L__BB2_1477:
	mul.hi.s32 	%r19487, %r21903, 1717986919;
	shr.u32 	%r19488, %r19487, 31;
	shr.s32 	%r19489, %r19487, 2;
	add.s32 	%r3110, %r19489, %r19488;
	mul.lo.s32 	%r19490, %r3110, 10;
	sub.s32 	%r19491, %r21903, %r19490;
	mad.lo.s32 	%r21905, %r21905, 10, %r19491;
	add.s32 	%r19492, %r21903, 9;
	setp.gt.u32 	%p3585, %r19492, 18;
	mov.u32 	%r21903, %r3110;
	@%p3585 bra 	$L__BB2_1477;
$L__BB2_1478:
	setp.eq.s32 	%p3586, %r20581, 0;
	mov.b32 	%r21908, 0;
	@%p3586 bra 	$L__BB2_1481;
	mov.b32 	%r21908, 0;
	mov.u32 	%r21906, %r20581;
$L__BB2_1480:
	mul.hi.s32 	%r19495, %r21906, 1717986919;
	shr.u32 	%r19496, %r19495, 31;
	shr.s32 	%r19497, %r19495, 2;
	add.s32 	%r3115, %r19497, %r19496;
	mul.lo.s32 	%r19498, %r3115, 10;
	sub.s32 	%r19499, %r21906, %r19498;
	mad.lo.s32 	%r21908, %r21908, 10, %r19499;
	add.s32 	%r19500, %r21906, 9;
	setp.gt.u32 	%p3587, %r19500, 18;
	mov.u32 	%r21906, %r3115;
	@%p3587 bra 	$L__BB2_1480;
$L__BB2_1481:
	setp.eq.s32 	%p3588, %r3106, 0;
	@%p3588 bra 	$L__BB2_1486;
	mov.b32 	%r21909, 0;
$L__BB2_1483:
	mul.hi.s32 	%r19502, %r21905, 1717986919;
	shr.u32 	%r19503, %r19502, 31;
	shr.s32 	%r19504, %r19502, 2;
	add.s32 	%r19505, %r19504, %r19503;
	mul.lo.s32 	%r19506, %r19505, 10;
	sub.s32 	%r3120, %r21905, %r19506;
	mul.hi.s32 	%r19507, %r21908, 1717986919;
	shr.u32 	%r19508, %r19507, 31;
	shr.s32 	%r19509, %r19507, 2;
	add.s32 	%r19510, %r19509, %r19508;
	mul.lo.s32 	%r19511, %r19510, 10;
	sub.s32 	%r3121, %r21908, %r19511;
	setp.eq.s32 	%p3589, %r3120, %r3121;
	@%p3589 bra 	$L__BB2_1485;
	setp.gt.s32 	%p3590, %r3120, %r3121;
	selp.b32 	%r3122, %r20593, %r20581, %p3590;
	selp.b32 	%r20581, %r20581, %r20593, %p3590;
	mov.u32 	%r20593, %r3122;
	bra.uni 	$L__BB2_1486;
$L__BB2_1485:
	add.s32 	%r21909, %r21909, 1;
	setp.ne.s32 	%p3591, %r21909, %r3106;
	mov.u32 	%r21905, %r19505;
	mov.u32 	%r21908, %r19510;
	@%p3591 bra 	$L__BB2_1483;
$L__BB2_1486:
	max.s32 	%r19519, %r20604, %r20592;
	cvt.rn.f32.s32 	%f6993, %r19519;
	setp.lt.s32 	%p3592, %r19519, 1;
	mul.f32 	%f6994, %f6993, 0f4B000000;
	selp.f32 	%f6995, %f6994, %f6993, %p3592;
	selp.f32 	%f6996, 0fC1B80000, 0f00000000, %p3592;
	mov.b32 	%r19520, %f6995;
	add.s32 	%r19521, %r19520, -1059760811;
	and.b32  	%r19522, %r19521, -8388608;
	sub.s32 	%r19523, %r19520, %r19522;
	mov.b32 	%f6997, %r19523;
	cvt.rn.f32.s32 	%f6998, %r19522;
	fma.rn.f32 	%f6999, %f6998, 0f34000000, %f6996;
	add.f32 	%f7000, %f6997, 0fBF800000;
	fma.rn.f32 	%f7001, %f7000, 0fBE055027, 0f3E1039F6;
	fma.rn.f32 	%f7002, %f7001, %f7000, 0fBDF8CDCC;
	fma.rn.f32 	%f7003, %f7002, %f7000, 0f3E0F2955;
	fma.rn.f32 	%f7004, %f7003, %f7000, 0fBE2AD8B9;
	fma.rn.f32 	%f7005, %f7004, %f7000, 0f3E4CED0B;
	fma.rn.f32 	%f7006, %f7005, %f7000, 0fBE7FFF22;
	fma.rn.f32 	%f7007, %f7006, %f7000, 0f3EAAAA78;
	fma.rn.f32 	%f7008, %f7007, %f7000, 0fBF000000;
	mul.f32 	%f7009, %f7000, %f7008;
	fma.rn.f32 	%f7010, %f7009, %f7000, %f7000;
	fma.rn.f32 	%f7011, %f6999, 0f3F317218, %f7010;
	setp.gt.u32 	%p3593, %r19520, 2139095039;
	fma.rn.f32 	%f7012, %f6995, 0f7F800000, 0f7F800000;
	selp.f32 	%f7013, %f7012, %f7011, %p3593;
	setp.eq.f32 	%p3594, %f6995, 0f00000000;
	fma.rn.f32 	%f7014, %f7013, 0f3EDE5BD9, 0f3F800000;
	selp.f32 	%f7015, 0fFF800000, %f7014, %p3594;
	cvt.rzi.u32.f32 	%r3129, %f7015;
	setp.eq.s32 	%p3595, %r20604, 0;
	mov.b32 	%r21916, 0;
	@%p3595 bra 	$L__BB2_1489;
	mov.b32 	%r21916, 0;
	mov.u32 	%r21914, %r20604;
$L__BB2_1488:
	mul.hi.s32 	%r19525, %r21914, 1717986919;
	shr.u32 	%r19526, %r19525, 31;
	shr.s32 	%r19527, %r19525, 2;
	add.s32 	%r3133, %r19527, %r19526;
	mul.lo.s32 	%r19528, %r3133, 10;
	sub.s32 	%r19529, %r21914, %r19528;
	mad.lo.s32 	%r21916, %r21916, 10, %r19529;
	add.s32 	%r19530, %r21914, 9;
	setp.gt.u32 	%p3596, %r19530, 18;
	mov.u32 	%r21914, %r3133;
	@%p3596 bra 	$L__BB2_1488;
$L__BB2_1489:
	setp.eq.s32 	%p3597, %r20592, 0;
	mov.b32 	%r21919, 0;
	@%p3597 bra 	$L__BB2_1492;
	mov.b32 	%r21919, 0;
	mov.u32 	%r21917, %r20592;
$L__BB2_1491:
	mul.hi.s32 	%r19533, %r21917, 1717986919;
	shr.u32 	%r19534, %r19533, 31;
	shr.s32 	%r19535, %r19533, 2;
	add.s32 	%r3138, %r19535, %r19534;
	mul.lo.s32 	%r19536, %r3138, 10;
	sub.s32 	%r19537, %r21917, %r19536;
	mad.lo.s32 	%r21919, %r21919, 10, %r19537;
	add.s32 	%r19538, %r21917, 9;
	setp.gt.u32 	%p3598, %r19538, 18;
	mov.u32 	%r21917, %r3138;
	@%p3598 bra 	$L__BB2_1491;
$L__BB2_1492:
	setp.eq.s32 	%p3599, %r3129, 0;
	@%p3599 bra 	$L__BB2_1497;
	mov.b32 	%r21920, 0;
$L__BB2_1494:
	mul.hi.s32 	%r19540, %r21916, 1717986919;
	shr.u32 	%r19541, %r19540, 31;
	shr.s32 	%r19542, %r19540, 2;
	add.s32 	%r19543, %r19542, %r19541;
	mul.lo.s32 	%r19544, %r19543, 10;
	sub.s32 	%r3143, %r21916, %r19544;
	mul.hi.s32 	%r19545, %r21919, 1717986919;
	shr.u32 	%r19546, %r19545, 31;
	shr.s32 	%r19547, %r19545, 2;
	add.s32 	%r19548, %r19547, %r19546;
	mul.lo.s32 	%r19549, %r19548, 10;
	sub.s32 	%r3144, %r21919, %r19549;
	setp.eq.s32 	%p3600, %r3143, %r3144;
	@%p3600 bra 	$L__BB2_1496;
	setp.gt.s32 	%p3601, %r3143, %r3144;
	selp.b32 	%r3145, %r20604, %r20592, %p3601;
	selp.b32 	%r20592, %r20592, %r20604, %p3601;
	mov.u32 	%r20604, %r3145;
	bra.uni 	$L__BB2_1497;
$L__BB2_1496:
	add.s32 	%r21920, %r21920, 1;
	setp.ne.s32 	%p3602, %r21920, %r3129;
	mov.u32 	%r21916, %r19543;
	mov.u32 	%r21919, %r19548;
	@%p3602 bra 	$L__BB2_1494;
$L__BB2_1497:
	mad.lo.s32 	%r3152, %r2, 68, %r14387;
	mov.b32 	%r21942, 2;
$L__BB2_1498:
	mov.u32 	%r3170, %r21942;
	bar.sync 	0;
	add.s32 	%r19558, %r3170, -1;
	shr.u32 	%r19559, %r3170, 1;
	st.shared.u32 	[%r3152], %r20615;
	st.shared.u32 	[%r3152+4], %r20527;
	st.shared.u32 	[%r3152+8], %r20526;
	st.shared.u32 	[%r3152+12], %r20538;
	st.shared.u32 	[%r3152+16], %r20537;
	st.shared.u32 	[%r3152+20], %r20549;
	st.shared.u32 	[%r3152+24], %r20548;
	st.shared.u32 	[%r3152+28], %r20560;
	st.shared.u32 	[%r3152+32], %r20559;
	st.shared.u32 	[%r3152+36], %r20571;
	st.shared.u32 	[%r3152+40], %r20570;
	st.shared.u32 	[%r3152+44], %r20582;
	st.shared.u32 	[%r3152+48], %r20581;
	st.shared.u32 	[%r3152+52], %r20593;
	st.shared.u32 	[%r3152+56], %r20592;
	st.shared.u32 	[%r3152+60], %r20604;
	st.shared.u32 	[%r3152+64], %r20779;
	bar.sync 	0;
	neg.s32 	%r19560, %r3170;
	and.b32  	%r19561, %r2, %r19560;
	mul.lo.s32 	%r19562, %r19561, 17;
	mul.lo.s32 	%r19563, %r19559, 17;
	and.b32  	%r19564, %r19558, %r2;
	mul.lo.s32 	%r19565, %r19564, 17;
	min.u32 	%r3171, %r19565, 4352;
	min.u32 	%r3172, %r19562, 4352;
	add.s32 	%r19566, %r3172, %r19563;
	min.u32 	%r3173, %r19566, 4352;
	add.s32 	%r19567, %r3173, %r19563;
	min.u32 	%r3174, %r19567, 4352;
	sub.s32 	%r19568, %r3173, %r3172;
	sub.s32 	%r19569, %r3174, %r3173;
	setp.lt.s32 	%p3603, %r3171, %r19569;
	sub.s32 	%r19570, %r3171, %r19569;
	selp.b32 	%r21954, 0, %r19570, %p3603;
	min.s32 	%r21943, %r19568, %r3171;
	setp.ge.s32 	%p3604, %r21954, %r21943;
	@%p3604 bra 	$L__BB2_1512;
	add.s32 	%r3177, %r3173, %r3171;
$L__BB2_1500:
	sub.s32 	%r19572, %r21943, %r21954;
	shr.u32 	%r19573, %r19572, 31;
	add.s32 	%r19574, %r19572, %r19573;
	shr.s32 	%r19575, %r19574, 1;
	add.s32 	%r3180, %r19575, %r21954;
	add.s32 	%r19576, %r3180, %r3172;
	shl.b32 	%r19577, %r19576, 2;
	add.s32 	%r19579, %r14387, %r19577;
	ld.shared.u32 	%r21949, [%r19579];
	not.b32 	%r19580, %r3180;
	add.s32 	%r19581, %r3177, %r19580;
	shl.b32 	%r19582, %r19581, 2;
	add.s32 	%r19583, %r14387, %r19582;
	ld.shared.u32 	%r21946, [%r19583];
	max.s32 	%r19584, %r21946, %r21949;
	cvt.rn.f32.s32 	%f7016, %r19584;
	setp.lt.s32 	%p3605, %r19584, 1;
	mul.f32 	%f7017, %f7016, 0f4B000000;
	selp.f32 	%f7018, %f7017, %f7016, %p3605;
	selp.f32 	%f7019, 0fC1B80000, 0f00000000, %p3605;
	mov.b32 	%r19585, %f7018;
	add.s32 	%r19586, %r19585, -1059760811;
	and.b32  	%r19587, %r19586, -8388608;
	sub.s32 	%r19588, %r19585, %r19587;
	mov.b32 	%f7020, %r19588;
	cvt.rn.f32.s32 	%f7021, %r19587;
	fma.rn.f32 	%f7022, %f7021, 0f34000000, %f7019;
	add.f32 	%f7023, %f7020, 0fBF800000;
	fma.rn.f32 	%f7024, %f7023, 0fBE055027, 0f3E1039F6;
	fma.rn.f32 	%f7025, %f7024, %f7023, 0fBDF8CDCC;
	fma.rn.f32 	%f7026, %f7025, %f7023, 0f3E0F2955;
	fma.rn.f32 	%f7027, %f7026, %f7023, 0fBE2AD8B9;
	fma.rn.f32 	%f7028, %f7027, %f7023, 0f3E4CED0B;
	fma.rn.f32 	%f7029, %f7028, %f7023, 0fBE7FFF22;
	fma.rn.f32 	%f7030, %f7029, %f7023, 0f3EAAAA78;
	fma.rn.f32 	%f7031, %f7030, %f7023, 0fBF000000;
	mul.f32 	%f7032, %f7023, %f7031;
	fma.rn.f32 	%f7033, %f7032, %f7023, %f7023;
	fma.rn.f32 	%f7034, %f7022, 0f3F317218, %f7033;
	setp.gt.u32 	%p3606, %r19585, 2139095039;
	fma.rn.f32 	%f7035, %f7018, 0f7F800000, 0f7F800000;
	selp.f32 	%f7036, %f7035, %f7034, %p3606;
	setp.eq.f32 	%p3607, %f7018, 0f00000000;
	fma.rn.f32 	%f7037, %f7036, 0f3EDE5BD9, 0f3F800000;
	selp.f32 	%f7038, 0fFF800000, %f7037, %p3607;
	cvt.rzi.u32.f32 	%r3183, %f7038;
	setp.eq.s32 	%p3608, %r21946, 0;
	mov.b32 	%r21947, 0;
	@%p3608 bra 	$L__BB2_1503;
	mov.b32 	%r21947, 0;
$L__BB2_1502:
	mul.hi.s32 	%r19590, %r21946, 1717986919;
	shr.u32 	%r19591, %r19590, 31;
	shr.s32 	%r19592, %r19590, 2;
	add.s32 	%r3188, %r19592, %r19591;
	mul.lo.s32 	%r19593, %r3188, 10;
	sub.s32 	%r19594, %r21946, %r19593;
	mad.lo.s32 	%r21947, %r21947, 10, %r19594;
	add.s32 	%r19595, %r21946, 9;
	setp.lt.u32 	%p3609, %r19595, 19;
	mov.u32 	%r21946, %r3188;
	@%p3609 bra 	$L__BB2_1503;
	bra.uni 	$L__BB2_1502;
$L__BB2_1503:
	setp.eq.s32 	%p3610, %r21949, 0;
	mov.b32 	%r21950, 0;
	@%p3610 bra 	$L__BB2_1506;
	mov.b32 	%r21950, 0;
$L__BB2_1505:
	mul.hi.s32 	%r19598, %r21949, 1717986919;
	shr.u32 	%r19599, %r19598, 31;
	shr.s32 	%r19600, %r19598, 2;
	add.s32 	%r3193, %r19600, %r19599;
	mul.lo.s32 	%r19601, %r3193, 10;
	sub.s32 	%r19602, %r21949, %r19601;
	mad.lo.s32 	%r21950, %r21950, 10, %r19602;
	add.s32 	%r19603, %r21949, 9;
	setp.lt.u32 	%p3611, %r19603, 19;
	mov.u32 	%r21949, %r3193;
	@%p3611 bra 	$L__BB2_1506;
	bra.uni 	$L__BB2_1505;
$L__BB2_1506:
	setp.eq.s32 	%p3613, %r3183, 0;
	mov.pred 	%p3905, -1;
	@%p3613 bra 	$L__BB2_1511;
	mov.b32 	%r21951, 0;
$L__BB2_1508:
	mul.hi.s32 	%r19605, %r21947, 1717986919;
	shr.u32 	%r19606, %r19605, 31;
	shr.s32 	%r19607, %r19605, 2;
	add.s32 	%r19608, %r19607, %r19606;
	mul.lo.s32 	%r19609, %r19608, 10;
	sub.s32 	%r3197, %r21947, %r19609;
	mul.hi.s32 	%r19610, %r21950, 1717986919;
	shr.u32 	%r19611, %r19610, 31;
	shr.s32 	%r19612, %r19610, 2;
	add.s32 	%r19613, %r19612, %r19611;
	mul.lo.s32 	%r19614, %r19613, 10;
	sub.s32 	%r3198, %r21950, %r19614;
	setp.eq.s32 	%p3614, %r3197, %r3198;
	@%p3614 bra 	$L__BB2_1510;
	setp.gt.s32 	%p3905, %r3197, %r3198;
	bra.uni 	$L__BB2_1511;
$L__BB2_1510:
	add.s32 	%r21951, %r21951, 1;
	setp.ne.s32 	%p3616, %r21951, %r3183;
	mov.u32 	%r21947, %r19608;
	mov.u32 	%r21950, %r19613;
	@%p3616 bra 	$L__BB2_1508;
$L__BB2_1511:
	add.s32 	%r19621, %r3180, 1;
	selp.b32 	%r21954, %r19621, %r21954, %p3905;
	selp.b32 	%r21943, %r21943, %r3180, %p3905;
	setp.lt.s32 	%p3617, %r21954, %r21943;
	@%p3617 bra 	$L__BB2_1500;
$L__BB2_1512:
	add.s32 	%r3205, %r21954, %r3172;
	add.s32 	%r19622, %r3173, %r3171;
	sub.s32 	%r3206, %r19622, %r21954;
	shl.b32 	%r19623, %r3205, 2;
	add.s32 	%r3207, %r14387, %r19623;
	ld.shared.u32 	%r21975, [%r3207];
	shl.b32 	%r19625, %r3206, 2;
	add.s32 	%r3209, %r14387, %r19625;
	ld.shared.u32 	%r21965, [%r3209];
	setp.ge.s32 	%p3619, %r3206, %r3174;
	mov.pred 	%p3618, 0;
	mov.pred 	%p3906, %p3618;
	@%p3619 bra 	$L__BB2_1525;
	setp.ge.s32 	%p3621, %r3205, %r3173;
	mov.pred 	%p3906, -1;
	@%p3621 bra 	$L__BB2_1525;
	max.s32 	%r19627, %r21965, %r21975;
	cvt.rn.f32.s32 	%f7039, %r19627;
	setp.lt.s32 	%p3622, %r19627, 1;
	mul.f32 	%f7040, %f7039, 0f4B000000;
	selp.f32 	%f7041, %f7040, %f7039, %p3622;
	selp.f32 	%f7042, 0fC1B80000, 0f00000000, %p3622;
	mov.b32 	%r19628, %f7041;
	add.s32 	%r19629, %r19628, -1059760811;
	and.b32  	%r19630, %r19629, -8388608;
	sub.s32 	%r19631, %r19628, %r19630;
	mov.b32 	%f7043, %r19631;
	cvt.rn.f32.s32 	%f7044, %r19630;
	fma.rn.f32 	%f7045, %f7044, 0f34000000, %f7042;
	add.f32 	%f7046, %f7043, 0fBF800000;
	fma.rn.f32 	%f7047, %f7046, 0fBE055027, 0f3E1039F6;
	fma.rn.f32 	%f7048, %f7047, %f7046, 0fBDF8CDCC;
	fma.rn.f32 	%f7049, %f7048, %f7046, 0f3E0F2955;
	fma.rn.f32 	%f7050, %f7049, %f7046, 0fBE2AD8B9;
	fma.rn.f32 	%f7051, %f7050, %f7046, 0f3E4CED0B;
	fma.rn.f32 	%f7052, %f7051, %f7046, 0fBE7FFF22;
	fma.rn.f32 	%f7053, %f7052, %f7046, 0f3EAAAA78;
	fma.rn.f32 	%f7054, %f7053, %f7046, 0fBF000000;
	mul.f32 	%f7055, %f7046, %f7054;
	fma.rn.f32 	%f7056, %f7055, %f7046, %f7046;
	fma.rn.f32 	%f7057, %f7045, 0f3F317218, %f7056;
	setp.gt.u32 	%p3623, %r19628, 2139095039;
	fma.rn.f32 	%f7058, %f7041, 0f7F800000, 0f7F800000;
	selp.f32 	%f7059, %f7058, %f7057, %p3623;
	setp.eq.f32 	%p3624, %f7041, 0f00000000;
	fma.rn.f32 	%f7060, %f7059, 0f3EDE5BD9, 0f3F800000;
	selp.f32 	%f7061, 0fFF800000, %f7060, %p3624;
	cvt.rzi.u32.f32 	%r3211, %f7061;
	setp.eq.s32 	%p3625, %r21965, 0;
	mov.b32 	%r21957, 0;
	@%p3625 bra 	$L__BB2_1517;
	mov.b32 	%r21957, 0;
	mov.u32 	%r21956, %r21965;
$L__BB2_1516:
	mul.hi.s32 	%r19633, %r21956, 1717986919;
	shr.u32 	%r19634, %r19633, 31;
	shr.s32 	%r19635, %r19633, 2;
	add.s32 	%r3216, %r19635, %r19634;
	mul.lo.s32 	%r19636, %r3216, 10;
	sub.s32 	%r19637, %r21956, %r19636;
	mad.lo.s32 	%r21957, %r21957, 10, %r19637;
	add.s32 	%r19638, %r21956, 9;
	setp.lt.u32 	%p3626, %r19638, 19;
	mov.u32 	%r21956, %r3216;
	@%p3626 bra 	$L__BB2_1517;
	bra.uni 	$L__BB2_1516;
$L__BB2_1517:
	setp.eq.s32 	%p3627, %r21975, 0;
	mov.b32 	%r21960, 0;
	@%p3627 bra 	$L__BB2_1520;
	mov.b32 	%r21960, 0;
	mov.u32 	%r21959, %r21975;
$L__BB2_1519:
	mul.hi.s32 	%r19641, %r21959, 1717986919;
	shr.u32 	%r19642, %r19641, 31;
	shr.s32 	%r19643, %r19641, 2;
	add.s32 	%r3221, %r19643, %r19642;
	mul.lo.s32 	%r19644, %r3221, 10;
	sub.s32 	%r19645, %r21959, %r19644;
	mad.lo.s32 	%r21960, %r21960, 10, %r19645;
	add.s32 	%r19646, %r21959, 9;
	setp.lt.u32 	%p3628, %r19646, 19;
	mov.u32 	%r21959, %r3221;
	@%p3628 bra 	$L__BB2_1520;
	bra.uni 	$L__BB2_1519;
$L__BB2_1520:
	setp.eq.s32 	%p3630, %r3211, 0;
	mov.pred 	%p3906, %p3618;
	@%p3630 bra 	$L__BB2_1525;
	mov.b32 	%r21961, 0;
$L__BB2_1522:
	mul.hi.s32 	%r19648, %r21957, 1717986919;
	shr.u32 	%r19649, %r19648, 31;
	shr.s32 	%r19650, %r19648, 2;
	add.s32 	%r19651, %r19650, %r19649;
	mul.lo.s32 	%r19652, %r19651, 10;
	sub.s32 	%r3225, %r21957, %r19652;
	mul.hi.s32 	%r19653, %r21960, 1717986919;
	shr.u32 	%r19654, %r19653, 31;
	shr.s32 	%r19655, %r19653, 2;
	add.s32 	%r19656, %r19655, %r19654;
	mul.lo.s32 	%r19657, %r19656, 10;
	sub.s32 	%r3226, %r21960, %r19657;
	setp.eq.s32 	%p3631, %r3225, %r3226;
	@%p3631 bra 	$L__BB2_1524;
	setp.le.s32 	%p3906, %r3225, %r3226;
	bra.uni 	$L__BB2_1525;
$L__BB2_1524:
	add.s32 	%r21961, %r21961, 1;
	setp.ne.s32 	%p3633, %r21961, %r3211;
	mov.u32 	%r21957, %r19651;
	mov.u32 	%r21960, %r19656;
	mov.pred 	%p3906, %p3618;
	@%p3633 bra 	$L__BB2_1522;
$L__BB2_1525:
	selp.b32 	%r20615, %r21965, %r21975, %p3906;
	selp.u32 	%r19664, 1, 0, %p3906;
	add.s32 	%r3231, %r3206, %r19664;
	not.pred 	%p3634, %p3906;
	selp.u32 	%r19665, 1, 0, %p3634;
	add.s32 	%r3232, %r3205, %r19665;
	@%p3634 bra 	$L__BB2_1527;
	ld.shared.u32 	%r21965, [%r3209+4];
	bra.uni 	$L__BB2_1528;
$L__BB2_1527:
	ld.shared.u32 	%r21975, [%r3207+4];
$L__BB2_1528:
	setp.ge.s32 	%p3636, %r3231, %r3174;
	mov.pred 	%p3635, 0;
	mov.pred 	%p3907, %p3635;
	@%p3636 bra 	$L__BB2_1541;
	setp.ge.s32 	%p3638, %r3232, %r3173;
	mov.pred 	%p3907, -1;
	@%p3638 bra 	$L__BB2_1541;
	max.s32 	%r19667, %r21965, %r21975;
	cvt.rn.f32.s32 	%f7062, %r19667;
	setp.lt.s32 	%p3639, %r19667, 1;
	mul.f32 	%f7063, %f7062, 0f4B000000;
	selp.f32 	%f7064, %f7063, %f7062, %p3639;
	selp.f32 	%f7065, 0fC1B80000, 0f00000000, %p3639;
	mov.b32 	%r19668, %f7064;
	add.s32 	%r19669, %r19668, -1059760811;
	and.b32  	%r19670, %r19669, -8388608;
	sub.s32 	%r19671, %r19668, %r19670;
	mov.b32 	%f7066, %r19671;
	cvt.rn.f32.s32 	%f7067, %r19670;
	fma.rn.f32 	%f7068, %f7067, 0f34000000, %f7065;
	add.f32 	%f7069, %f7066, 0fBF800000;
	fma.rn.f32 	%f7070, %f7069, 0fBE055027, 0f3E1039F6;
	fma.rn.f32 	%f7071, %f7070, %f7069, 0fBDF8CDCC;
	fma.rn.f32 	%f7072, %f7071, %f7069, 0f3E0F2955;
	fma.rn.f32 	%f7073, %f7072, %f7069, 0fBE2AD8B9;
	fma.rn.f32 	%f7074, %f7073, %f7069, 0f3E4CED0B;
	fma.rn.f32 	%f7075, %f7074, %f7069, 0fBE7FFF22;
	fma.rn.f32 	%f7076, %f7075, %f7069, 0f3EAAAA78;
	fma.rn.f32 	%f7077, %f7076, %f7069, 0fBF000000;
	mul.f32 	%f7078, %f7069, %f7077;
	fma.rn.f32 	%f7079, %f7078, %f7069, %f7069;
	fma.rn.f32 	%f7080, %f7068, 0f3F317218, %f7079;
	setp.gt.u32 	%p3640, %r19668, 2139095039;
	fma.rn.f32 	%f7081, %f7064, 0f7F800000, 0f7F800000;
	selp.f32 	%f7082, %f7081, %f7080, %p3640;
	setp.eq.f32 	%p3641, %f7064, 0f00000000;
	fma.rn.f32 	%f7083, %f7082, 0f3EDE5BD9, 0f3F800000;
	selp.f32 	%f7084, 0fFF800000, %f7083, %p3641;
	cvt.rzi.u32.f32 	%r3237, %f7084;
	setp.eq.s32 	%p3642, %r21965, 0;
	mov.b32 	%r21968, 0;
	@%p3642 bra 	$L__BB2_1533;
	mov.b32 	%r21968, 0;
	mov.u32 	%r21966, %r21965;
$L__BB2_1532:
	mul.hi.s32 	%r19673, %r21966, 1717986919;
	shr.u32 	%r19674, %r19673, 31;
	shr.s32 	%r19675, %r19673, 2;
	add.s32 	%r3241, %r19675, %r19674;
	mul.lo.s32 	%r19676, %r3241, 10;
	sub.s32 	%r19677, %r21966, %r19676;
	mad.lo.s32 	%r21968, %r21968, 10, %r19677;
	add.s32 	%r19678, %r21966, 9;
	setp.gt.u32 	%p3643, %r19678, 18;
	mov.u32 	%r21966, %r3241;
	@%p3643 bra 	$L__BB2_1532;
$L__BB2_1533:
	setp.eq.s32 	%p3644, %r21975, 0;
	mov.b32 	%r21971, 0;
	@%p3644 bra 	$L__BB2_1536;
	mov.b32 	%r21971, 0;
	mov.u32 	%r21969, %r21975;
$L__BB2_1535:
	mul.hi.s32 	%r19681, %r21969, 1717986919;
	shr.u32 	%r19682, %r19681, 31;
	shr.s32 	%r19683, %r19681, 2;
	add.s32 	%r3246, %r19683, %r19682;
	mul.lo.s32 	%r19684, %r3246, 10;
	sub.s32 	%r19685, %r21969, %r19684;
	mad.lo.s32 	%r21971, %r21971, 10, %r19685;
	add.s32 	%r19686, %r21969, 9;
	setp.gt.u32 	%p3645, %r19686, 18;
	mov.u32 	%r21969, %r3246;
	@%p3645 bra 	$L__BB2_1535;
$L__BB2_1536:
	setp.eq.s32 	%p3647, %r3237, 0;
	mov.pred 	%p3907, %p3635;
	@%p3647 bra 	$L__BB2_1541;
	mov.b32 	%r21972, 0;
$L__BB2_1538:
	mul.hi.s32 	%r19688, %r21968, 1717986919;
	shr.u32 	%r19689, %r19688, 31;
	shr.s32 	%r19690, %r19688, 2;
	add.s32 	%r19691, %r19690, %r19689;
	mul.lo.s32 	%r19692, %r19691, 10;
	sub.s32 	%r3251, %r21968, %r19692;
	mul.hi.s32 	%r19693, %r21971, 1717986919;
	shr.u32 	%r19694, %r19693, 31;
	shr.s32 	%r19695, %r19693, 2;
	add.s32 	%r19696, %r19695, %r19694;
	mul.lo.s32 	%r19697, %r19696, 10;
	sub.s32 	%r3252, %r21971, %r19697;
	setp.eq.s32 	%p3648, %r3251, %r3252;
	@%p3648 bra 	$L__BB2_1540;
	setp.le.s32 	%p3907, %r3251, %r3252;
	bra.uni 	$L__BB2_1541;
$L__BB2_1540:
	add.s32 	%r21972, %r21972, 1;
	setp.ne.s32 	%p3650, %r21972, %r3237;
	mov.u32 	%r21968, %r19691;
	mov.u32 	%r21971, %r19696;
	mov.pred 	%p3907, %p3635;
	@%p3650 bra 	$L__BB2_1538;
$L__BB2_1541:
	selp.b32 	%r20527, %r21965, %r21975, %p3907;
	selp.u32 	%r19704, 1, 0, %p3907;
	add.s32 	%r3257, %r3231, %r19704;
	not.pred 	%p3651, %p3907;
	selp.u32 	%r19705, 1, 0, %p3651;
	add.s32 	%r3258, %r3232, %r19705;
	@%p3907 bra 	$L__BB2_1543;
	shl.b32 	%r19706, %r3258, 2;
	add.s32 	%r19708, %r14387, %r19706;
	ld.shared.u32 	%r21975, [%r19708];
	bra.uni 	$L__BB2_1544;
$L__BB2_1543:
	shl.b32 	%r19709, %r3257, 2;
	add.s32 	%r19711, %r14387, %r19709;
	ld.shared.u32 	%r21965, [%r19711];
$L__BB2_1544:
	setp.ge.s32 	%p3653, %r3257, %r3174;
	mov.pred 	%p3652, 0;
	mov.pred 	%p3908, %p3652;
	@%p3653 bra 	$L__BB2_1557;
	setp.ge.s32 	%p3655, %r3258, %r3173;
	mov.pred 	%p3908, -1;
	@%p3655 bra 	$L__BB2_1557;
	max.s32 	%r19713, %r21965, %r21975;
	cvt.rn.f32.s32 	%f7085, %r19713;
	setp.lt.s32 	%p3656, %r19713, 1;
	mul.f32 	%f7086, %f7085, 0f4B000000;
	selp.f32 	%f7087, %f7086, %f7085, %p3656;
	selp.f32 	%f7088, 0fC1B80000, 0f00000000, %p3656;
	mov.b32 	%r19714, %f7087;
	add.s32 	%r19715, %r19714, -1059760811;
	and.b32  	%r19716, %r19715, -8388608;
	sub.s32 	%r19717, %r19714, %r19716;
	mov.b32 	%f7089, %r19717;
	cvt.rn.f32.s32 	%f7090, %r19716;
	fma.rn.f32 	%f7091, %f7090, 0f34000000, %f7088;
	add.f32 	%f7092, %f7089, 0fBF800000;
	fma.rn.f32 	%f7093, %f7092, 0fBE055027, 0f3E1039F6;
	fma.rn.f32 	%f7094, %f7093, %f7092, 0fBDF8CDCC;
	fma.rn.f32 	%f7095, %f7094, %f7092, 0f3E0F2955;
	fma.rn.f32 	%f7096, %f7095, %f7092, 0fBE2AD8B9;
	fma.rn.f32 	%f7097, %f7096, %f7092, 0f3E4CED0B;
	fma.rn.f32 	%f7098, %f7097, %f7092, 0fBE7FFF22;
	fma.rn.f32 	%f7099, %f7098, %f7092, 0f3EAAAA78;
	fma.rn.f32 	%f7100, %f7099, %f7092, 0fBF000000;
	mul.f32 	%f7101, %f7092, %f7100;
	fma.rn.f32 	%f7102, %f7101, %f7092, %f7092;
	fma.rn.f32 	%f7103, %f7091, 0f3F317218, %f7102;
	setp.gt.u32 	%p3657, %r19714, 2139095039;
	fma.rn.f32 	%f7104, %f7087, 0f7F800000, 0f7F800000;
	selp.f32 	%f7105, %f7104, %f7103, %p3657;
	setp.eq.f32 	%p3658, %f7087, 0f00000000;
	fma.rn.f32 	%f7106, %f7105, 0f3EDE5BD9, 0f3F800000;
	selp.f32 	%f7107, 0fFF800000, %f7106, %p3658;
	cvt.rzi.u32.f32 	%r3263, %f7107;
	setp.eq.s32 	%p3659, %r21965, 0;
	mov.b32 	%r21979, 0;
	@%p3659 bra 	$L__BB2_1549;
	mov.b32 	%r21979, 0;
	mov.u32 	%r21977, %r21965;
$L__BB2_1548:
	mul.hi.s32 	%r19719, %r21977, 1717986919;
	shr.u32 	%r19720, %r19719, 31;
	shr.s32 	%r19721, %r19719, 2;
	add.s32 	%r3267, %r19721, %r19720;
	mul.lo.s32 	%r19722, %r3267, 10;
	sub.s32 	%r19723, %r21977, %r19722;
	mad.lo.s32 	%r21979, %r21979, 10, %r19723;
	add.s32 	%r19724, %r21977, 9;
	setp.gt.u32 	%p3660, %r19724, 18;
	mov.u32 	%r21977, %r3267;
	@%p3660 bra 	$L__BB2_1548;
$L__BB2_1549:
	setp.eq.s32 	%p3661, %r21975, 0;
	mov.b32 	%r21982, 0;
	@%p3661 bra 	$L__BB2_1552;
	mov.b32 	%r21982, 0;
	mov.u32 	%r21980, %r21975;
$L__BB2_1551:
	mul.hi.s32 	%r19727, %r21980, 1717986919;
	shr.u32 	%r19728, %r19727, 31;
	shr.s32 	%r19729, %r19727, 2;
	add.s32 	%r3272, %r19729, %r19728;
	mul.lo.s32 	%r19730, %r3272, 10;
	sub.s32 	%r19731, %r21980, %r19730;
	mad.lo.s32 	%r21982, %r21982, 10, %r19731;
	add.s32 	%r19732, %r21980, 9;
	setp.gt.u32 	%p3662, %r19732, 18;
	mov.u32 	%r21980, %r3272;
	@%p3662 bra 	$L__BB2_1551;
$L__BB2_1552:
	setp.eq.s32 	%p3664, %r3263, 0;
	mov.pred 	%p3908, %p3652;
	@%p3664 bra 	$L__BB2_1557;
	mov.b32 	%r21983, 0;
$L__BB2_1554:
	mul.hi.s32 	%r19734, %r21979, 1717986919;
	shr.u32 	%r19735, %r19734, 31;
	shr.s32 	%r19736, %r19734, 2;
	add.s32 	%r19737, %r19736, %r19735;
	mul.lo.s32 	%r19738, %r19737, 10;
	sub.s32 	%r3277, %r21979, %r19738;
	mul.hi.s32 	%r19739, %r21982, 1717986919;
	shr.u32 	%r19740, %r19739, 31;
	shr.s32 	%r19741, %r19739, 2;
	add.s32 	%r19742, %r19741, %r19740;
	mul.lo.s32 	%r19743, %r19742, 10;
	sub.s32 	%r3278, %r21982, %r19743;
	setp.eq.s32 	%p3665, %r3277, %r3278;
	@%p3665 bra 	$L__BB2_1556;
	setp.le.s32 	%p3908, %r3277, %r3278;
	bra.uni 	$L__BB2_1557;
$L__BB2_1556:
	add.s32 	%r21983, %r21983, 1;
	setp.ne.s32 	%p3667, %r21983, %r3263;
	mov.u32 	%r21979, %r19737;
	mov.u32 	%r21982, %r19742;
	mov.pred 	%p3908, %p3652;
	@%p3667 bra 	$L__BB2_1554;
$L__BB2_1557:
	selp.b32 	%r20526, %r21965, %r21975, %p3908;
	selp.u32 	%r19750, 1, 0, %p3908;
	add.s32 	%r3283, %r3257, %r19750;
	not.pred 	%p3668, %p3908;
	selp.u32 	%r19751, 1, 0, %p3668;
	add.s32 	%r3284, %r3258, %r19751;
	@%p3908 bra 	$L__BB2_1559;
	shl.b32 	%r19752, %r3284, 2;
	add.s32 	%r19754, %r14387, %r19752;
	ld.shared.u32 	%r21975, [%r19754];
	bra.uni 	$L__BB2_1560;
$L__BB2_1559:
	shl.b32 	%r19755, %r3283, 2;
	add.s32 	%r19757, %r14387, %r19755;
	ld.shared.u32 	%r21965, [%r19757];
$L__BB2_1560:
	setp.ge.s32 	%p3670, %r3283, %r3174;
	mov.pred 	%p3669, 0;
	mov.pred 	%p3909, %p3669;
	@%p3670 bra 	$L__BB2_1573;
	setp.ge.s32 	%p3672, %r3284, %r3173;
	mov.pred 	%p3909, -1;
	@%p3672 bra 	$L__BB2_1573;
	max.s32 	%r19759, %r21965, %r21975;
	cvt.rn.f32.s32 	%f7108, %r19759;
	setp.lt.s32 	%p3673, %r19759, 1;
	mul.f32 	%f7109, %f7108, 0f4B000000;
	selp.f32 	%f7110, %f7109, %f7108, %p3673;
	selp.f32 	%f7111, 0fC1B80000, 0f00000000, %p3673;
	mov.b32 	%r19760, %f7110;
	add.s32 	%r19761, %r19760, -1059760811;
	and.b32  	%r19762, %r19761, -8388608;
	sub.s32 	%r19763, %r19760, %r19762;
	mov.b32 	%f7112, %r19763;
	cvt.rn.f32.s32 	%f7113, %r19762;
	fma.rn.f32 	%f7114, %f7113, 0f34000000, %f7111;
	add.f32 	%f7115, %f7112, 0fBF800000;
	fma.rn.f32 	%f7116, %f7115, 0fBE055027, 0f3E1039F6;
	fma.rn.f32 	%f7117, %f7116, %f7115, 0fBDF8CDCC;
	fma.rn.f32 	%f7118, %f7117, %f7115, 0f3E0F2955;
	fma.rn.f32 	%f7119, %f7118, %f7115, 0fBE2AD8B9;
	fma.rn.f32 	%f7120, %f7119, %f7115, 0f3E4CED0B;
	fma.rn.f32 	%f7121, %f7120, %f7115, 0fBE7FFF22;
	fma.rn.f32 	%f7122, %f7121, %f7115, 0f3EAAAA78;
	fma.rn.f32 	%f7123, %f7122, %f7115, 0fBF000000;
	mul.f32 	%f7124, %f7115, %f7123;
	fma.rn.f32 	%f7125, %f7124, %f7115, %f7115;
	fma.rn.f32 	%f7126, %f7114, 0f3F317218, %f7125;
	setp.gt.u32 	%p3674, %r19760, 2139095039;
	fma.rn.f32 	%f7127, %f7110, 0f7F800000, 0f7F800000;
	selp.f32 	%f7128, %f7127, %f7126, %p3674;
	setp.eq.f32 	%p3675, %f7110, 0f00000000;
	fma.rn.f32 	%f7129, %f7128, 0f3EDE5BD9, 0f3F800000;
	selp.f32 	%f7130, 0fFF800000, %f7129, %p3675;
	cvt.rzi.u32.f32 	%r3289, %f7130;
	setp.eq.s32 	%p3676, %r21965, 0;
	mov.b32 	%r21990, 0;
	@%p3676 bra 	$L__BB2_1565;
	mov.b32 	%r21990, 0;
	mov.u32 	%r21988, %r21965;
$L__BB2_1564:
	mul.hi.s32 	%r19765, %r21988, 1717986919;
	shr.u32 	%r19766, %r19765, 31;
	shr.s32 	%r19767, %r19765, 2;
	add.s32 	%r3293, %r19767, %r19766;
	mul.lo.s32 	%r19768, %r3293, 10;
	sub.s32 	%r19769, %r21988, %r19768;
	mad.lo.s32 	%r21990, %r21990, 10, %r19769;
	add.s32 	%r19770, %r21988, 9;
	setp.gt.u32 	%p3677, %r19770, 18;
	mov.u32 	%r21988, %r3293;
	@%p3677 bra 	$L__BB2_1564;
$L__BB2_1565:
	setp.eq.s32 	%p3678, %r21975, 0;
	mov.b32 	%r21993, 0;
	@%p3678 bra 	$L__BB2_1568;
	mov.b32 	%r21993, 0;
	mov.u32 	%r21991, %r21975;
$L__BB2_1567:
	mul.hi.s32 	%r19773, %r21991, 1717986919;
	shr.u32 	%r19774, %r19773, 31;
	shr.s32 	%r19775, %r19773, 2;
	add.s32 	%r3298, %r19775, %r19774;
	mul.lo.s32 	%r19776, %r3298, 10;
	sub.s32 	%r19777, %r21991, %r19776;
	mad.lo.s32 	%r21993, %r21993, 10, %r19777;
	add.s32 	%r19778, %r21991, 9;
	setp.gt.u32 	%p3679, %r19778, 18;
	mov.u32 	%r21991, %r3298;
	@%p3679 bra 	$L__BB2_1567;
$L__BB2_1568:
	setp.eq.s32 	%p3681, %r3289, 0;
	mov.pred 	%p3909, %p3669;
	@%p3681 bra 	$L__BB2_1573;
	mov.b32 	%r21994, 0;
$L__BB2_1570:
	mul.hi.s32 	%r19780, %r21990, 1717986919;
	shr.u32 	%r19781, %r19780, 31;
	shr.s32 	%r19782, %r19780, 2;
	add.s32 	%r19783, %r19782, %r19781;
	mul.lo.s32 	%r19784, %r19783, 10;
	sub.s32 	%r3303, %r21990, %r19784;
	mul.hi.s32 	%r19785, %r21993, 1717986919;
	shr.u32 	%r19786, %r19785, 31;
	shr.s32 	%r19787, %r19785, 2;
	add.s32 	%r19788, %r19787, %r19786;
	mul.lo.s32 	%r19789, %r19788, 10;
	sub.s32 	%r3304, %r21993, %r19789;
	setp.eq.s32 	%p3682, %r3303, %r3304;
	@%p3682 bra 	$L__BB2_1572;
	setp.le.s32 	%p3909, %r3303, %r3304;
	bra.uni 	$L__BB2_1573;
$L__BB2_1572:
	add.s32 	%r21994, %r21994, 1;
	setp.ne.s32 	%p3684, %r21994, %r3289;
	mov.u32 	%r21990, %r19783;
	mov.u32 	%r21993, %r19788;
	mov.pred 	%p3909, %p3669;
	@%p3684 bra 	$L__BB2_1570;
$L__BB2_1573:
	selp.b32 	%r20538, %r21965, %r21975, %p3909;
	selp.u32 	%r19796, 1, 0, %p3909;
	add.s32 	%r3309, %r3283, %r19796;
	not.pred 	%p3685, %p3909;
	selp.u32 	%r19797, 1, 0, %p3685;
	add.s32 	%r3310, %r3284, %r19797;
	@%p3909 bra 	$L__BB2_1575;
	shl.b32 	%r19798, %r3310, 2;
	add.s32 	%r19800, %r14387, %r19798;
	ld.shared.u32 	%r21975, [%r19800];
	bra.uni 	$L__BB2_1576;
$L__BB2_1575:
	shl.b32 	%r19801, %r3309, 2;
	add.s32 	%r19803, %r14387, %r19801;
	ld.shared.u32 	%r21965, [%r19803];
$L__BB2_1576:
	setp.ge.s32 	%p3687, %r3309, %r3174;
	mov.pred 	%p3686, 0;
	mov.pred 	%p3910, %p3686;
	@%p3687 bra 	$L__BB2_1589;
	setp.ge.s32 	%p3689, %r3310, %r3173;
	mov.pred 	%p3910, -1;
	@%p3689 bra 	$L__BB2_1589;
	max.s32 	%r19805, %r21965, %r21975;
	cvt.rn.f32.s32 	%f7131, %r19805;
	setp.lt.s32 	%p3690, %r19805, 1;
	mul.f32 	%f7132, %f7131, 0f4B000000;
	selp.f32 	%f7133, %f7132, %f7131, %p3690;
	selp.f32 	%f7134, 0fC1B80000, 0f00000000, %p3690;
	mov.b32 	%r19806, %f7133;
	add.s32 	%r19807, %r19806, -1059760811;
	and.b32  	%r19808, %r19807, -8388608;
	sub.s32 	%r19809, %r19806, %r19808;
	mov.b32 	%f7135, %r19809;
	cvt.rn.f32.s32 	%f7136, %r19808;
	fma.rn.f32 	%f7137, %f7136, 0f34000000, %f7134;
	add.f32 	%f7138, %f7135, 0fBF800000;
	fma.rn.f32 	%f7139, %f7138, 0fBE055027, 0f3E1039F6;
	fma.rn.f32 	%f7140, %f7139, %f7138, 0fBDF8CDCC;
	fma.rn.f32 	%f7141, %f7140, %f7138, 0f3E0F2955;
	fma.rn.f32 	%f7142, %f7141, %f7138, 0fBE2AD8B9;
	fma.rn.f32 	%f7143, %f7142, %f7138, 0f3E4CED0B;
	fma.rn.f32 	%f7144, %f7143, %f7138, 0fBE7FFF22;
	fma.rn.f32 	%f7145, %f7144, %f7138, 0f3EAAAA78;
	fma.rn.f32 	%f7146, %f7145, %f7138, 0fBF000000;
	mul.f32 	%f7147, %f7138, %f7146;
	fma.rn.f32 	%f7148, %f7147, %f7138, %f7138;
	fma.rn.f32 	%f7149, %f7137, 0f3F317218, %f7148;
	setp.gt.u32 	%p3691, %r19806, 2139095039;
	fma.rn.f32 	%f7150, %f7133, 0f7F800000, 0f7F800000;
	selp.f32 	%f7151, %f7150, %f7149, %p3691;
	setp.eq.f32 	%p3692, %f7133, 0f00000000;
	fma.rn.f32 	%f7152, %f7151, 0f3EDE5BD9, 0f3F800000;
	selp.f32 	%f7153, 0fFF800000, %f7152, %p3692;
	cvt.rzi.u32.f32 	%r3315, %f7153;
	setp.eq.s32 	%p3693, %r21965, 0;
	mov.b32 	%r22001, 0;
	@%p3693 bra 	$L__BB2_1581;
	mov.b32 	%r22001, 0;
	mov.u32 	%r21999, %r21965;
$L__BB2_1580:
	mul.hi.s32 	%r19811, %r21999, 1717986919;
	shr.u32 	%r19812, %r19811, 31;
	shr.s32 	%r19813, %r19811, 2;
	add.s32 	%r3319, %r19813, %r19812;
	mul.lo.s32 	%r19814, %r3319, 10;
	sub.s32 	%r19815, %r21999, %r19814;
	mad.lo.s32 	%r22001, %r22001, 10, %r19815;
	add.s32 	%r19816, %r21999, 9;
	setp.gt.u32 	%p3694, %r19816, 18;
	mov.u32 	%r21999, %r3319;
	@%p3694 bra 	$L__BB2_1580;
$L__BB2_1581:
	setp.eq.s32 	%p3695, %r21975, 0;
	mov.b32 	%r22004, 0;
	@%p3695 bra 	$L__BB2_1584;
	mov.b32 	%r22004, 0;
	mov.u32 	%r22002, %r21975;
$L__BB2_1583:
	mul.hi.s32 	%r19819, %r22002, 1717986919;
	shr.u32 	%r19820, %r19819, 31;
	shr.s32 	%r19821, %r19819, 2;
	add.s32 	%r3324, %r19821, %r19820;
	mul.lo.s32 	%r19822, %r3324, 10;
	sub.s32 	%r19823, %r22002, %r19822;
	mad.lo.s32 	%r22004, %r22004, 10, %r19823;
	add.s32 	%r19824, %r22002, 9;
	setp.gt.u32 	%p3696, %r19824, 18;
	mov.u32 	%r22002, %r3324;
	@%p3696 bra 	$L__BB2_1583;
$L__BB2_1584:
	setp.eq.s32 	%p3698, %r3315, 0;
	mov.pred 	%p3910, %p3686;
	@%p3698 bra 	$L__BB2_1589;
	mov.b32 	%r22005, 0;
$L__BB2_1586:
	mul.hi.s32 	%r19826, %r22001, 1717986919;
	shr.u32 	%r19827, %r19826, 31;
	shr.s32 	%r19828, %r19826, 2;
	add.s32 	%r19829, %r19828, %r19827;
	mul.lo.s32 	%r19830, %r19829, 10;
	sub.s32 	%r3329, %r22001, %r19830;
	mul.hi.s32 	%r19831, %r22004, 1717986919;
	shr.u32 	%r19832, %r19831, 31;
	shr.s32 	%r19833, %r19831, 2;
	add.s32 	%r19834, %r19833, %r19832;
	mul.lo.s32 	%r19835, %r19834, 10;
	sub.s32 	%r3330, %r22004, %r19835;
	setp.eq.s32 	%p3699, %r3329, %r3330;
	@%p3699 bra 	$L__BB2_1588;
	setp.le.s32 	%p3910, %r3329, %r3330;
	bra.uni 	$L__BB2_1589;
$L__BB2_1588:
	add.s32 	%r22005, %r22005, 1;
	setp.ne.s32 	%p3701, %r22005, %r3315;
	mov.u32 	%r22001, %r19829;
	mov.u32 	%r22004, %r19834;
	mov.pred 	%p3910, %p3686;
	@%p3701 bra 	$L__BB2_1586;
$L__BB2_1589:
	selp.b32 	%r20537, %r21965, %r21975, %p3910;
	selp.u32 	%r19842, 1, 0, %p3910;
	add.s32 	%r3335, %r3309, %r19842;
	not.pred 	%p3702, %p3910;
	selp.u32 	%r19843, 1, 0, %p3702;
	add.s32 	%r3336, %r3310, %r19843;
	@%p3910 bra 	$L__BB2_1591;
	shl.b32 	%r19844, %r3336, 2;
	add.s32 	%r19846, %r14387, %r19844;
	ld.shared.u32 	%r21975, [%r19846];
	bra.uni 	$L__BB2_1592;
$L__BB2_1591:
	shl.b32 	%r19847, %r3335, 2;
	add.s32 	%r19849, %r14387, %r19847;
	ld.shared.u32 	%r21965, [%r19849];
$L__BB2_1592:
	setp.ge.s32 	%p3704, %r3335, %r3174;
	mov.pred 	%p3703, 0;
	mov.pred 	%p3911, %p3703;
	@%p3704 bra 	$L__BB2_1605;
	setp.ge.s32 	%p3706, %r3336, %r3173;
	mov.pred 	%p3911, -1;
	@%p3706 bra 	$L__BB2_1605;
	max.s32 	%r19851, %r21965, %r21975;
	cvt.rn.f32.s32 	%f7154, %r19851;
	setp.lt.s32 	%p3707, %r19851, 1;
	mul.f32 	%f7155, %f7154, 0f4B000000;
	selp.f32 	%f7156, %f7155, %f7154, %p3707;
	selp.f32 	%f7157, 0fC1B80000, 0f00000000, %p3707;
	mov.b32 	%r19852, %f7156;
	add.s32 	%r19853, %r19852, -1059760811;
	and.b32  	%r19854, %r19853, -8388608;
	sub.s32 	%r19855, %r19852, %r19854;
	mov.b32 	%f7158, %r19855;
	cvt.rn.f32.s32 	%f7159, %r19854;
	fma.rn.f32 	%f7160, %f7159, 0f34000000, %f7157;
	add.f32 	%f7161, %f7158, 0fBF800000;
	fma.rn.f32 	%f7162, %f7161, 0fBE055027, 0f3E1039F6;
	fma.rn.f32 	%f7163, %f7162, %f7161, 0fBDF8CDCC;
	fma.rn.f32 	%f7164, %f7163, %f7161, 0f3E0F2955;
	fma.rn.f32 	%f7165, %f7164, %f7161, 0fBE2AD8B9;
	fma.rn.f32 	%f7166, %f7165, %f7161, 0f3E4CED0B;
	fma.rn.f32 	%f7167, %f7166, %f7161, 0fBE7FFF22;
	fma.rn.f32 	%f7168, %f7167, %f7161, 0f3EAAAA78;
	fma.rn.f32 	%f7169, %f7168, %f7161, 0fBF000000;
	mul.f32 	%f7170, %f7161, %f7169;
	fma.rn.f32 	%f7171, %f7170, %f7161, %f7161;
	fma.rn.f32 	%f7172, %f7160, 0f3F317218, %f7171;
	setp.gt.u32 	%p3708, %r19852, 2139095039;
	fma.rn.f32 	%f7173, %f7156, 0f7F800000, 0f7F800000;
	selp.f32 	%f7174, %f7173, %f7172, %p3708;
	setp.eq.f32 	%p3709, %f7156, 0f00000000;
	fma.rn.f32 	%f7175, %f7174, 0f3EDE5BD9, 0f3F800000;
	selp.f32 	%f7176, 0fFF800000, %f7175, %p3709;
	cvt.rzi.u32.f32 	%r3341, %f7176;
	setp.eq.s32 	%p3710, %r21965, 0;
	mov.b32 	%r22012, 0;
	@%p3710 bra 	$L__BB2_1597;
	mov.b32 	%r22012, 0;
	mov.u32 	%r22010, %r21965;
$L__BB2_1596:
	mul.hi.s32 	%r19857, %r22010, 1717986919;
	shr.u32 	%r19858, %r19857, 31;
	shr.s32 	%r19859, %r19857, 2;
	add.s32 	%r3345, %r19859, %r19858;
	mul.lo.s32 	%r19860, %r3345, 10;
	sub.s32 	%r19861, %r22010, %r19860;
	mad.lo.s32 	%r22012, %r22012, 10, %r19861;
	add.s32 	%r19862, %r22010, 9;
	setp.gt.u32 	%p3711, %r19862, 18;
	mov.u32 	%r22010, %r3345;
	@%p3711 bra 	$L__BB2_1596;
$L__BB2_1597:
	setp.eq.s32 	%p3712, %r21975, 0;
	mov.b32 	%r22015, 0;
	@%p3712 bra 	$L__BB2_1600;
	mov.b32 	%r22015, 0;
	mov.u32 	%r22013, %r21975;
$L__BB2_1599:
	mul.hi.s32 	%r19865, %r22013, 1717986919;
	shr.u32 	%r19866, %r19865, 31;
	shr.s32 	%r19867, %r19865, 2;
	add.s32 	%r3350, %r19867, %r19866;
	mul.lo.s32 	%r19868, %r3350, 10;
	sub.s32 	%r19869, %r22013, %r19868;
	mad.lo.s32 	%r22015, %r22015, 10, %r19869;
	add.s32 	%r19870, %r22013, 9;
	setp.gt.u32 	%p3713, %r19870, 18;
	mov.u32 	%r22013, %r3350;
	@%p3713 bra 	$L__BB2_1599;
$L__BB2_1600:
	setp.eq.s32 	%p3715, %r3341, 0;
	mov.pred 	%p3911, %p3703;
	@%p3715 bra 	$L__BB2_1605;
	mov.b32 	%r22016, 0;
$L__BB2_1602:
	mul.hi.s32 	%r19872, %r22012, 1717986919;
	shr.u32 	%r19873, %r19872, 31;
	shr.s32 	%r19874, %r19872, 2;
	add.s32 	%r19875, %r19874, %r19873;
	mul.lo.s32 	%r19876, %r19875, 10;
	sub.s32 	%r3355, %r22012, %r19876;
	mul.hi.s32 	%r19877, %r22015, 1717986919;
	shr.u32 	%r19878, %r19877, 31;
	shr.s32 	%r19879, %r19877, 2;
	add.s32 	%r19880, %r19879, %r19878;
	mul.lo.s32 	%r19881, %r19880, 10;
	sub.s32 	%r3356, %r22015, %r19881;
	setp.eq.s32 	%p3716, %r3355, %r3356;
	@%p3716 bra 	$L__BB2_1604;
	setp.le.s32 	%p3911, %r3355, %r3356;
	bra.uni 	$L__BB2_1605;
$L__BB2_1604:
	add.s32 	%r22016, %r22016, 1;
	setp.ne.s32 	%p3718, %r22016, %r3341;
	mov.u32 	%r22012, %r19875;
	mov.u32 	%r22015, %r19880;
	mov.pred 	%p3911, %p3703;
	@%p3718 bra 	$L__BB2_1602;
$L__BB2_1605:
	selp.b32 	%r20549, %r21965, %r21975, %p3911;
	selp.u32 	%r19888, 1, 0, %p3911;
	add.s32 	%r3361, %r3335, %r19888;
	not.pred 	%p3719, %p3911;
	selp.u32 	%r19889, 1, 0, %p3719;
	add.s32 	%r3362, %r3336, %r19889;
	@%p3911 bra 	$L__BB2_1607;
	shl.b32 	%r19890, %r3362, 2;
	add.s32 	%r19892, %r14387, %r19890;
	ld.shared.u32 	%r21975, [%r19892];
	bra.uni 	$L__BB2_1608;
$L__BB2_1607:
	shl.b32 	%r19893, %r3361, 2;
	add.s32 	%r19895, %r14387, %r19893;
	ld.shared.u32 	%r21965, [%r19895];
$L__BB2_1608:
	setp.ge.s32 	%p3721, %r3361, %r3174;
	mov.pred 	%p3720, 0;
	mov.pred 	%p3912, %p3720;
	@%p3721 bra 	$L__BB2_1621;
	setp.ge.s32 	%p3723, %r3362, %r3173;
	mov.pred 	%p3912, -1;
	@%p3723 bra 	$L__BB2_1621;
	max.s32 	%r19897, %r21965, %r21975;
	cvt.rn.f32.s32 	%f7177, %r19897;
	setp.lt.s32 	%p3724, %r19897, 1;
	mul.f32 	%f7178, %f7177, 0f4B000000;
	selp.f32 	%f7179, %f7178, %f7177, %p3724;
	selp.f32 	%f7180, 0fC1B80000, 0f00000000, %p3724;
	mov.b32 	%r19898, %f7179;
	add.s32 	%r19899, %r19898, -1059760811;
	and.b32  	%r19900, %r19899, -8388608;
	sub.s32 	%r19901, %r19898, %r19900;
	mov.b32 	%f7181, %r19901;
	cvt.rn.f32.s32 	%f7182, %r19900;
	fma.rn.f32 	%f7183, %f7182, 0f34000000, %f7180;
	add.f32 	%f7184, %f7181, 0fBF800000;
	fma.rn.f32 	%f7185, %f7184, 0fBE055027, 0f3E1039F6;
	fma.rn.f32 	%f7186, %f7185, %f7184, 0fBDF8CDCC;
	fma.rn.f32 	%f7187, %f7186, %f7184, 0f3E0F2955;
	fma.rn.f32 	%f7188, %f7187, %f7184, 0fBE2AD8B9;
	fma.rn.f32 	%f7189, %f7188, %f7184, 0f3E4CED0B;
	fma.rn.f32 	%f7190, %f7189, %f7184, 0fBE7FFF22;
	fma.rn.f32 	%f7191, %f7190, %f7184, 0f3EAAAA78;
	fma.rn.f32 	%f7192, %f7191, %f7184, 0fBF000000;
	mul.f32 	%f7193, %f7184, %f7192;
	fma.rn.f32 	%f7194, %f7193, %f7184, %f7184;
	fma.rn.f32 	%f7195, %f7183, 0f3F317218, %f7194;
	setp.gt.u32 	%p3725, %r19898, 2139095039;
	fma.rn.f32 	%f7196, %f7179, 0f7F800000, 0f7F800000;
	selp.f32 	%f7197, %f7196, %f7195, %p3725;
	setp.eq.f32 	%p3726, %f7179, 0f00000000;
	fma.rn.f32 	%f7198, %f7197, 0f3EDE5BD9, 0f3F800000;
	selp.f32 	%f7199, 0fFF800000, %f7198, %p3726;
	cvt.rzi.u32.f32 	%r3367, %f7199;
	setp.eq.s32 	%p3727, %r21965, 0;
	mov.b32 	%r22023, 0;
	@%p3727 bra 	$L__BB2_1613;
	mov.b32 	%r22023, 0;
	mov.u32 	%r22021, %r21965;
$L__BB2_1612:
	mul.hi.s32 	%r19903, %r22021, 1717986919;
	shr.u32 	%r19904, %r19903, 31;
	shr.s32 	%r19905, %r19903, 2;
	add.s32 	%r3371, %r19905, %r19904;
	mul.lo.s32 	%r19906, %r3371, 10;
	sub.s32 	%r19907, %r22021, %r19906;
	mad.lo.s32 	%r22023, %r22023, 10, %r19907;
	add.s32 	%r19908, %r22021, 9;
	setp.gt.u32 	%p3728, %r19908, 18;
	mov.u32 	%r22021, %r3371;
	@%p3728 bra 	$L__BB2_1612;
$L__BB2_1613:
	setp.eq.s32 	%p3729, %r21975, 0;
	mov.b32 	%r22026, 0;
	@%p3729 bra 	$L__BB2_1616;
	mov.b32 	%r22026, 0;
	mov.u32 	%r22024, %r21975;
$L__BB2_1615:
	mul.hi.s32 	%r19911, %r22024, 1717986919;
	shr.u32 	%r19912, %r19911, 31;
	shr.s32 	%r19913, %r19911, 2;
	add.s32 	%r3376, %r19913, %r19912;
	mul.lo.s32 	%r19914, %r3376, 10;
	sub.s32 	%r19915, %r22024, %r19914;
	mad.lo.s32 	%r22026, %r22026, 10, %r19915;
	add.s32 	%r19916, %r22024, 9;
	setp.gt.u32 	%p3730, %r19916, 18;
	mov.u32 	%r22024, %r3376;
	@%p3730 bra 	$L__BB2_1615;
$L__BB2_1616:
	setp.eq.s32 	%p3732, %r3367, 0;
	mov.pred 	%p3912, %p3720;
	@%p3732 bra 	$L__BB2_1621;
	mov.b32 	%r22027, 0;
$L__BB2_1618:
	mul.hi.s32 	%r19918, %r22023, 1717986919;
	shr.u32 	%r19919, %r19918, 31;
	shr.s32 	%r19920, %r19918, 2;
	add.s32 	%r19921, %r19920, %r19919;
	mul.lo.s32 	%r19922, %r19921, 10;
	sub.s32 	%r3381, %r22023, %r19922;
	mul.hi.s32 	%r19923, %r22026, 1717986919;
	shr.u32 	%r19924, %r19923, 31;
	shr.s32 	%r19925, %r19923, 2;
	add.s32 	%r19926, %r19925, %r19924;
	mul.lo.s32 	%r19927, %r19926, 10;
	sub.s32 	%r3382, %r22026, %r19927;
	setp.eq.s32 	%p3733, %r3381, %r3382;
	@%p3733 bra 	$L__BB2_1620;
	setp.le.s32 	%p3912, %r3381, %r3382;
	bra.uni 	$L__BB2_1621;
$L__BB2_1620:
	add.s32 	%r22027, %r22027, 1;
	setp.ne.s32 	%p3735, %r22027, %r3367;
	mov.u32 	%r22023, %r19921;
	mov.u32 	%r22026, %r19926;
	mov.pred 	%p3912, %p3720;
	@%p3735 bra 	$L__BB2_1618;
$L__BB2_1621:
	selp.b32 	%r20548, %r21965, %r21975, %p3912;
	selp.u32 	%r19934, 1, 0, %p3912;
	add.s32 	%r3387, %r3361, %r19934;
	not.pred 	%p3736, %p3912;
	selp.u32 	%r19935, 1, 0, %p3736;
	add.s32 	%r3388, %r3362, %r19935;
	@%p3912 bra 	$L__BB2_1623;
	shl.b32 	%r19936, %r3388, 2;
	add.s32 	%r19938, %r14387, %r19936;
	ld.shared.u32 	%r21975, [%r19938];
	bra.uni 	$L__BB2_1624;
$L__BB2_1623:
	shl.b32 	%r19939, %r3387, 2;
	add.s32 	%r19941, %r14387, %r19939;
	ld.shared.u32 	%r21965, [%r19941];
$L__BB2_1624:
	setp.ge.s32 	%p3738, %r3387, %r3174;
	mov.pred 	%p3737, 0;
	mov.pred 	%p3913, %p3737;
	@%p3738 bra 	$L__BB2_1637;
	setp.ge.s32 	%p3740, %r3388, %r3173;
	mov.pred 	%p3913, -1;
	@%p3740 bra 	$L__BB2_1637;
	max.s32 	%r19943, %r21965, %r21975;
	cvt.rn.f32.s32 	%f7200, %r19943;
	setp.lt.s32 	%p3741, %r19943, 1;
	mul.f32 	%f7201, %f7200, 0f4B000000;
	selp.f32 	%f7202, %f7201, %f7200, %p3741;
	selp.f32 	%f7203, 0fC1B80000, 0f00000000, %p3741;
	mov.b32 	%r19944, %f7202;
	add.s32 	%r19945, %r19944, -1059760811;
	and.b32  	%r19946, %r19945, -8388608;
	sub.s32 	%r19947, %r19944, %r19946;
	mov.b32 	%f7204, %r19947;
	cvt.rn.f32.s32 	%f7205, %r19946;
	fma.rn.f32 	%f7206, %f7205, 0f34000000, %f7203;
	add.f32 	%f7207, %f7204, 0fBF800000;
	fma.rn.f32 	%f7208, %f7207, 0fBE055027, 0f3E1039F6;
	fma.rn.f32 	%f7209, %f7208, %f7207, 0fBDF8CDCC;
	fma.rn.f32 	%f7210, %f7209, %f7207, 0f3E0F2955;
	fma.rn.f32 	%f7211, %f7210, %f7207, 0fBE2AD8B9;
	fma.rn.f32 	%f7212, %f7211, %f7207, 0f3E4CED0B;
	fma.rn.f32 	%f7213, %f7212, %f7207, 0fBE7FFF22;
	fma.rn.f32 	%f7214, %f7213, %f7207, 0f3EAAAA78;
	fma.rn.f32 	%f7215, %f7214, %f7207, 0fBF000000;
	mul.f32 	%f7216, %f7207, %f7215;
	fma.rn.f32 	%f7217, %f7216, %f7207, %f7207;
	fma.rn.f32 	%f7218, %f7206, 0f3F317218, %f7217;
	setp.gt.u32 	%p3742, %r19944, 2139095039;
	fma.rn.f32 	%f7219, %f7202, 0f7F800000, 0f7F800000;
	selp.f32 	%f7220, %f7219, %f7218, %p3742;
	setp.eq.f32 	%p3743, %f7202, 0f00000000;
	fma.rn.f32 	%f7221, %f7220, 0f3EDE5BD9, 0f3F800000;
	selp.f32 	%f7222, 0fFF800000, %f7221, %p3743;
	cvt.rzi.u32.f32 	%r3393, %f7222;
	setp.eq.s32 	%p3744, %r21965, 0;
	mov.b32 	%r22034, 0;
	@%p3744 bra 	$L__BB2_1629;
	mov.b32 	%r22034, 0;
	mov.u32 	%r22032, %r21965;
$L__BB2_1628:
	mul.hi.s32 	%r19949, %r22032, 1717986919;
	shr.u32 	%r19950, %r19949, 31;
	shr.s32 	%r19951, %r19949, 2;
	add.s32 	%r3397, %r19951, %r19950;
	mul.lo.s32 	%r19952, %r3397, 10;
	sub.s32 	%r19953, %r22032, %r19952;
	mad.lo.s32 	%r22034, %r22034, 10, %r19953;
	add.s32 	%r19954, %r22032, 9;
	setp.gt.u32 	%p3745, %r19954, 18;
	mov.u32 	%r22032, %r3397;
	@%p3745 bra 	$L__BB2_1628;
$L__BB2_1629:
	setp.eq.s32 	%p3746, %r21975, 0;
	mov.b32 	%r22037, 0;
	@%p3746 bra 	$L__BB2_1632;
	mov.b32 	%r22037, 0;
	mov.u32 	%r22035, %r21975;
$L__BB2_1631:
	mul.hi.s32 	%r19957, %r22035, 1717986919;
	shr.u32 	%r19958, %r19957, 31;
	shr.s32 	%r19959, %r19957, 2;
	add.s32 	%r3402, %r19959, %r19958;
	mul.lo.s32 	%r19960, %r3402, 10;
	sub.s32 	%r19961, %r22035, %r19960;
	mad.lo.s32 	%r22037, %r22037, 10, %r19961;
	add.s32 	%r19962, %r22035, 9;
	setp.gt.u32 	%p3747, %r19962, 18;
	mov.u32 	%r22035, %r3402;
	@%p3747 bra 	$L__BB2_1631;
$L__BB2_1632:
	setp.eq.s32 	%p3749, %r3393, 0;
	mov.pred 	%p3913, %p3737;
	@%p3749 bra 	$L__BB2_1637;
	mov.b32 	%r22038, 0;
$L__BB2_1634:
	mul.hi.s32 	%r19964, %r22034, 1717986919;
	shr.u32 	%r19965, %r19964, 31;
	shr.s32 	%r19966, %r19964, 2;
	add.s32 	%r19967, %r19966, %r19965;
	mul.lo.s32 	%r19968, %r19967, 10;
	sub.s32 	%r3407, %r22034, %r19968;
	mul.hi.s32 	%r19969, %r22037, 1717986919;
	shr.u32 	%r19970, %r19969, 31;
	shr.s32 	%r19971, %r19969, 2;
	add.s32 	%r19972, %r19971, %r19970;
	mul.lo.s32 	%r19973, %r19972, 10;
	sub.s32 	%r3408, %r22037, %r19973;
	setp.eq.s32 	%p3750, %r3407, %r3408;
	@%p3750 bra 	$L__BB2_1636;
	setp.le.s32 	%p3913, %r3407, %r3408;
	bra.uni 	$L__BB2_1637;
$L__BB2_1636:
	add.s32 	%r22038, %r22038, 1;
	setp.ne.s32 	%p3752, %r22038, %r3393;
	mov.u32 	%r22034, %r19967;
	mov.u32 	%r22037, %r19972;
	mov.pred 	%p3913, %p3737;
	@%p3752 bra 	$L__BB2_1634;
$L__BB2_1637:
	selp.b32 	%r20560, %r21965, %r21975, %p3913;
	selp.u32 	%r19980, 1, 0, %p3913;
	add.s32 	%r3413, %r3387, %r19980;
	not.pred 	%p3753, %p3913;
	selp.u32 	%r19981, 1, 0, %p3753;
	add.s32 	%r3414, %r3388, %r19981;
	@%p3913 bra 	$L__BB2_1639;
	shl.b32 	%r19982, %r3414, 2;
	add.s32 	%r19984, %r14387, %r19982;
	ld.shared.u32 	%r21975, [%r19984];
	bra.uni 	$L__BB2_1640;
$L__BB2_1639:
	shl.b32 	%r19985, %r3413, 2;
	add.s32 	%r19987, %r14387, %r19985;
	ld.shared.u32 	%r21965, [%r19987];
$L__BB2_1640:
	setp.ge.s32 	%p3755, %r3413, %r3174;
	mov.pred 	%p3754, 0;
	mov.pred 	%p3914, %p3754;
	@%p3755 bra 	$L__BB2_1653;
	setp.ge.s32 	%p3757, %r3414, %r3173;
	mov.pred 	%p3914, -1;
	@%p3757 bra 	$L__BB2_1653;
	max.s32 	%r19989, %r21965, %r21975;
	cvt.rn.f32.s32 	%f7223, %r19989;
	setp.lt.s32 	%p3758, %r19989, 1;
	mul.f32 	%f7224, %f7223, 0f4B000000;
	selp.f32 	%f7225, %f7224, %f7223, %p3758;
	selp.f32 	%f7226, 0fC1B80000, 0f00000000, %p3758;
	mov.b32 	%r19990, %f7225;
	add.s32 	%r19991, %r19990, -1059760811;
	and.b32  	%r19992, %r19991, -8388608;
	sub.s32 	%r19993, %r19990, %r19992;
	mov.b32 	%f7227, %r19993;
	cvt.rn.f32.s32 	%f7228, %r19992;
	fma.rn.f32 	%f7229, %f7228, 0f34000000, %f7226;
	add.f32 	%f7230, %f7227, 0fBF800000;
	fma.rn.f32 	%f7231, %f7230, 0fBE055027, 0f3E1039F6;
	fma.rn.f32 	%f7232, %f7231, %f7230, 0fBDF8CDCC;
	fma.rn.f32 	%f7233, %f7232, %f7230, 0f3E0F2955;
	fma.rn.f32 	%f7234, %f7233, %f7230, 0fBE2AD8B9;
	fma.rn.f32 	%f7235, %f7234, %f7230, 0f3E4CED0B;
	fma.rn.f32 	%f7236, %f7235, %f7230, 0fBE7FFF22;
	fma.rn.f32 	%f7237, %f7236, %f7230, 0f3EAAAA78;
	fma.rn.f32 	%f7238, %f7237, %f7230, 0fBF000000;
	mul.f32 	%f7239, %f7230, %f7238;
	fma.rn.f32 	%f7240, %f7239, %f7230, %f7230;
	fma.rn.f32 	%f7241, %f7229, 0f3F317218, %f7240;
	setp.gt.u32 	%p3759, %r19990, 2139095039;
	fma.rn.f32 	%f7242, %f7225, 0f7F800000, 0f7F800000;
	selp.f32 	%f7243, %f7242, %f7241, %p3759;
	setp.eq.f32 	%p3760, %f7225, 0f00000000;
	fma.rn.f32 	%f7244, %f7243, 0f3EDE5BD9, 0f3F800000;
	selp.f32 	%f7245, 0fFF800000, %f7244, %p3760;
	cvt.rzi.u32.f32 	%r3419, %f7245;
	setp.eq.s32 	%p3761, %r21965, 0;
	mov.b32 	%r22045, 0;
	@%p3761 bra 	$L__BB2_1645;
	mov.b32 	%r22045, 0;
	mov.u32 	%r22043, %r21965;
$L__BB2_1644:
	mul.hi.s32 	%r19995, %r22043, 1717986919;
	shr.u32 	%r19996, %r19995, 31;
	shr.s32 	%r19997, %r19995, 2;
	add.s32 	%r3423, %r19997, %r19996;
	mul.lo.s32 	%r19998, %r3423, 10;
	sub.s32 	%r19999, %r22043, %r19998;
	mad.lo.s32 	%r22045, %r22045, 10, %r19999;
	add.s32 	%r20000, %r22043, 9;
	setp.gt.u32 	%p3762, %r20000, 18;
	mov.u32 	%r22043, %r3423;
	@%p3762 bra 	$L__BB2_1644;
$L__BB2_1645:
	setp.eq.s32 	%p3763, %r21975, 0;
	mov.b32 	%r22048, 0;
	@%p3763 bra 	$L__BB2_1648;
	mov.b32 	%r22048, 0;
	mov.u32 	%r22046, %r21975;
$L__BB2_1647:
	mul.hi.s32 	%r20003, %r22046, 1717986919;
	shr.u32 	%r20004, %r20003, 31;
	shr.s32 	%r20005, %r20003, 2;
	add.s32 	%r3428, %r20005, %r20004;
	mul.lo.s32 	%r20006, %r3428, 10;
	sub.s32 	%r20007, %r22046, %r20006;
	mad.lo.s32 	%r22048, %r22048, 10, %r20007;
	add.s32 	%r20008, %r22046, 9;
	setp.gt.u32 	%p3764, %r20008, 18;
	mov.u32 	%r22046, %r3428;
	@%p3764 bra 	$L__BB2_1647;
$L__BB2_1648:
	setp.eq.s32 	%p3766, %r3419, 0;
	mov.pred 	%p3914, %p3754;
	@%p3766 bra 	$L__BB2_1653;
	mov.b32 	%r22049, 0;
$L__BB2_1650:
	mul.hi.s32 	%r20010, %r22045, 1717986919;
	shr.u32 	%r20011, %r20010, 31;
	shr.s32 	%r20012, %r20010, 2;
	add.s32 	%r20013, %r20012, %r20011;
	mul.lo.s32 	%r20014, %r20013, 10;
	sub.s32 	%r3433, %r22045, %r20014;
	mul.hi.s32 	%r20015, %r22048, 1717986919;
	shr.u32 	%r20016, %r20015, 31;
	shr.s32 	%r20017, %r20015, 2;
	add.s32 	%r20018, %r20017, %r20016;
	mul.lo.s32 	%r20019, %r20018, 10;
	sub.s32 	%r3434, %r22048, %r20019;
	setp.eq.s32 	%p3767, %r3433, %r3434;
	@%p3767 bra 	$L__BB2_1652;
	setp.le.s32 	%p3914, %r3433, %r3434;
	bra.uni 	$L__BB2_1653;
$L__BB2_1652:
	add.s32 	%r22049, %r22049, 1;
	setp.ne.s32 	%p3769, %r22049, %r3419;
	mov.u32 	%r22045, %r20013;
	mov.u32 	%r22048, %r20018;
	mov.pred 	%p3914, %p3754;
	@%p3769 bra 	$L__BB2_1650;
$L__BB2_1653:
	selp.b32 	%r20559, %r21965, %r21975, %p3914;
	selp.u32 	%r20026, 1, 0, %p3914;
	add.s32 	%r3439, %r3413, %r20026;
	not.pred 	%p3770, %p3914;
	selp.u32 	%r20027, 1, 0, %p3770;
	add.s32 	%r3440, %r3414, %r20027;
	@%p3914 bra 	$L__BB2_1655;
	shl.b32 	%r20028, %r3440, 2;
	add.s32 	%r20030, %r14387, %r20028;
	ld.shared.u32 	%r21975, [%r20030];
	bra.uni 	$L__BB2_1656;
$L__BB2_1655:
	shl.b32 	%r20031, %r3439, 2;
	add.s32 	%r20033, %r14387, %r20031;
	ld.shared.u32 	%r21965, [%r20033];
$L__BB2_1656:
	setp.ge.s32 	%p3772, %r3439, %r3174;
	mov.pred 	%p3771, 0;
	mov.pred 	%p3915, %p3771;
	@%p3772 bra 	$L__BB2_1669;
	setp.ge.s32 	%p3774, %r3440, %r3173;
	mov.pred 	%p3915, -1;
	@%p3774 bra 	$L__BB2_1669;
	max.s32 	%r20035, %r21965, %r21975;
	cvt.rn.f32.s32 	%f7246, %r20035;
	setp.lt.s32 	%p3775, %r20035, 1;
	mul.f32 	%f7247, %f7246, 0f4B000000;
	selp.f32 	%f7248, %f7247, %f7246, %p3775;
	selp.f32 	%f7249, 0fC1B80000, 0f00000000, %p3775;
	mov.b32 	%r20036, %f7248;
	add.s32 	%r20037, %r20036, -1059760811;
	and.b32  	%r20038, %r20037, -8388608;
	sub.s32 	%r20039, %r20036, %r20038;
	mov.b32 	%f7250, %r20039;
	cvt.rn.f32.s32 	%f7251, %r20038;
	fma.rn.f32 	%f7252, %f7251, 0f34000000, %f7249;
	add.f32 	%f7253, %f7250, 0fBF800000;
	fma.rn.f32 	%f7254, %f7253, 0fBE055027, 0f3E1039F6;
	fma.rn.f32 	%f7255, %f7254, %f7253, 0fBDF8CDCC;
	fma.rn.f32 	%f7256, %f7255, %f7253, 0f3E0F2955;
	fma.rn.f32 	%f7257, %f7256, %f7253, 0fBE2AD8B9;
	fma.rn.f32 	%f7258, %f7257, %f7253, 0f3E4CED0B;
	fma.rn.f32 	%f7259, %f7258, %f7253, 0fBE7FFF22;
	fma.rn.f32 	%f7260, %f7259, %f7253, 0f3EAAAA78;
	fma.rn.f32 	%f7261, %f7260, %f7253, 0fBF000000;
	mul.f32 	%f7262, %f7253, %f7261;
	fma.rn.f32 	%f7263, %f7262, %f7253, %f7253;
	fma.rn.f32 	%f7264, %f7252, 0f3F317218, %f7263;
	setp.gt.u32 	%p3776, %r20036, 2139095039;
	fma.rn.f32 	%f7265, %f7248, 0f7F800000, 0f7F800000;
	selp.f32 	%f7266, %f7265, %f7264, %p3776;
	setp.eq.f32 	%p3777, %f7248, 0f00000000;
	fma.rn.f32 	%f7267, %f7266, 0f3EDE5BD9, 0f3F800000;
	selp.f32 	%f7268, 0fFF800000, %f7267, %p3777;
	cvt.rzi.u32.f32 	%r3445, %f7268;
	setp.eq.s32 	%p3778, %r21965, 0;
	mov.b32 	%r22056, 0;
	@%p3778 bra 	$L__BB2_1661;
	mov.b32 	%r22056, 0;
	mov.u32 	%r22054, %r21965;
$L__BB2_1660:
	mul.hi.s32 	%r20041, %r22054, 1717986919;
	shr.u32 	%r20042, %r20041, 31;
	shr.s32 	%r20043, %r20041, 2;
	add.s32 	%r3449, %r20043, %r20042;
	mul.lo.s32 	%r20044, %r3449, 10;
	sub.s32 	%r20045, %r22054, %r20044;
	mad.lo.s32 	%r22056, %r22056, 10, %r20045;
	add.s32 	%r20046, %r22054, 9;
	setp.gt.u32 	%p3779, %r20046, 18;
	mov.u32 	%r22054, %r3449;
	@%p3779 bra 	$L__BB2_1660;
$L__BB2_1661:
	setp.eq.s32 	%p3780, %r21975, 0;
	mov.b32 	%r22059, 0;
	@%p3780 bra 	$L__BB2_1664;
	mov.b32 	%r22059, 0;
	mov.u32 	%r22057, %r21975;
$L__BB2_1663:
	mul.hi.s32 	%r20049, %r22057, 1717986919;
	shr.u32 	%r20050, %r20049, 31;
	shr.s32 	%r20051, %r20049, 2;
	add.s32 	%r3454, %r20051, %r20050;
	mul.lo.s32 	%r20052, %r3454, 10;
	sub.s32 	%r20053, %r22057, %r20052;
	mad.lo.s32 	%r22059, %r22059, 10, %r20053;
	add.s32 	%r20054, %r22057, 9;
	setp.gt.u32 	%p3781, %r20054, 18;
	mov.u32 	%r22057, %r3454;
	@%p3781 bra 	$L__BB2_1663;
$L__BB2_1664:
	setp.eq.s32 	%p3783, %r3445, 0;
	mov.pred 	%p3915, %p3771;
	@%p3783 bra 	$L__BB2_1669;
	mov.b32 	%r22060, 0;
$L__BB2_1666:
	mul.hi.s32 	%r20056, %r22056, 1717986919;
	shr.u32 	%r20057, %r20056, 31;
	shr.s32 	%r20058, %r20056, 2;
	add.s32 	%r20059, %r20058, %r20057;
	mul.lo.s32 	%r20060, %r20059, 10;
	sub.s32 	%r3459, %r22056, %r20060;
	mul.hi.s32 	%r20061, %r22059, 1717986919;
	shr.u32 	%r20062, %r20061, 31;
	shr.s32 	%r20063, %r20061, 2;
	add.s32 	%r20064, %r20063, %r20062;
	mul.lo.s32 	%r20065, %r20064, 10;
	sub.s32 	%r3460, %r22059, %r20065;
	setp.eq.s32 	%p3784, %r3459, %r3460;
	@%p3784 bra 	$L__BB2_1668;
	setp.le.s32 	%p3915, %r3459, %r3460;
	bra.uni 	$L__BB2_1669;
$L__BB2_1668:
	add.s32 	%r22060, %r22060, 1;
	setp.ne.s32 	%p3786, %r22060, %r3445;
	mov.u32 	%r22056, %r20059;
	mov.u32 	%r22059, %r20064;
	mov.pred 	%p3915, %p3771;
	@%p3786 bra 	$L__BB2_1666;
$L__BB2_1669:
	selp.b32 	%r20571, %r21965, %r21975, %p3915;
	selp.u32 	%r20072, 1, 0, %p3915;
	add.s32 	%r3465, %r3439, %r20072;
	not.pred 	%p3787, %p3915;
	selp.u32 	%r20073, 1, 0, %p3787;
	add.s32 	%r3466, %r3440, %r20073;
	@%p3915 bra 	$L__BB2_1671;
	shl.b32 	%r20074, %r3466, 2;
	add.s32 	%r20076, %r14387, %r20074;
	ld.shared.u32 	%r21975, [%r20076];
	bra.uni 	$L__BB2_1672;
$L__BB2_1671:
	shl.b32 	%r20077, %r3465, 2;
	add.s32 	%r20079, %r14387, %r20077;
	ld.shared.u32 	%r21965, [%r20079];
$L__BB2_1672:
	setp.ge.s32 	%p3789, %r3465, %r3174;
	mov.pred 	%p3788, 0;
	mov.pred 	%p3916, %p3788;
	@%p3789 bra 	$L__BB2_1685;
	setp.ge.s32 	%p3791, %r3466, %r3173;
	mov.pred 	%p3916, -1;
	@%p3791 bra 	$L__BB2_1685;
	max.s32 	%r20081, %r21965, %r21975;
	cvt.rn.f32.s32 	%f7269, %r20081;
	setp.lt.s32 	%p3792, %r20081, 1;
	mul.f32 	%f7270, %f7269, 0f4B000000;
	selp.f32 	%f7271, %f7270, %f7269, %p3792;
	selp.f32 	%f7272, 0fC1B80000, 0f00000000, %p3792;
	mov.b32 	%r20082, %f7271;
	add.s32 	%r20083, %r20082, -1059760811;
	and.b32  	%r20084, %r20083, -8388608;
	sub.s32 	%r20085, %r20082, %r20084;
	mov.b32 	%f7273, %r20085;
	cvt.rn.f32.s32 	%f7274, %r20084;
	fma.rn.f32 	%f7275, %f7274, 0f34000000, %f7272;
	add.f32 	%f7276, %f7273, 0fBF800000;
	fma.rn.f32 	%f7277, %f7276, 0fBE055027, 0f3E1039F6;
	fma.rn.f32 	%f7278, %f7277, %f7276, 0fBDF8CDCC;
	fma.rn.f32 	%f7279, %f7278, %f7276, 0f3E0F2955;
	fma.rn.f32 	%f7280, %f7279, %f7276, 0fBE2AD8B9;
	fma.rn.f32 	%f7281, %f7280, %f7276, 0f3E4CED0B;
	fma.rn.f32 	%f7282, %f7281, %f7276, 0fBE7FFF22;
	fma.rn.f32 	%f7283, %f7282, %f7276, 0f3EAAAA78;
	fma.rn.f32 	%f7284, %f7283, %f7276, 0fBF000000;
	mul.f32 	%f7285, %f7276, %f7284;
	fma.rn.f32 	%f7286, %f7285, %f7276, %f7276;
	fma.rn.f32 	%f7287, %f7275, 0f3F317218, %f7286;
	setp.gt.u32 	%p3793, %r20082, 2139095039;
	fma.rn.f32 	%f7288, %f7271, 0f7F800000, 0f7F800000;
	selp.f32 	%f7289, %f7288, %f7287, %p3793;
	setp.eq.f32 	%p3794, %f7271, 0f00000000;
	fma.rn.f32 	%f7290, %f7289, 0f3EDE5BD9, 0f3F800000;
	selp.f32 	%f7291, 0fFF800000, %f7290, %p3794;
	cvt.rzi.u32.f32 	%r3471, %f7291;
	setp.eq.s32 	%p3795, %r21965, 0;
	mov.b32 	%r22067, 0;
	@%p3795 bra 	$L__BB2_1677;
	mov.b32 	%r22067, 0;
	mov.u32 	%r22065, %r21965;
$L__BB2_1676:
	mul.hi.s32 	%r20087, %r22065, 1717986919;
	shr.u32 	%r20088, %r20087, 31;
	shr.s32 	%r20089, %r20087, 2;
	add.s32 	%r3475, %r20089, %r20088;
	mul.lo.s32 	%r20090, %r3475, 10;
	sub.s32 	%r20091, %r22065, %r20090;
	mad.lo.s32 	%r22067, %r22067, 10, %r20091;
	add.s32 	%r20092, %r22065, 9;
	setp.gt.u32 	%p3796, %r20092, 18;
	mov.u32 	%r22065, %r3475;
	@%p3796 bra 	$L__BB2_1676;
$L__BB2_1677:
	setp.eq.s32 	%p3797, %r21975, 0;
	mov.b32 	%r22070, 0;
	@%p3797 bra 	$L__BB2_1680;
	mov.b32 	%r22070, 0;
	mov.u32 	%r22068, %r21975;
$L__BB2_1679:
	mul.hi.s32 	%r20095, %r22068, 1717986919;
	shr.u32 	%r20096, %r20095, 31;
	shr.s32 	%r20097, %r20095, 2;
	add.s32 	%r3480, %r20097, %r20096;
	mul.lo.s32 	%r20098, %r3480, 10;
	sub.s32 	%r20099, %r22068, %r20098;
	mad.lo.s32 	%r22070, %r22070, 10, %r20099;
	add.s32 	%r20100, %r22068, 9;
	setp.gt.u32 	%p3798, %r20100, 18;
	mov.u32 	%r22068, %r3480;
	@%p3798 bra 	$L__BB2_1679;
$L__BB2_1680:
	setp.eq.s32 	%p3800, %r3471, 0;
	mov.pred 	%p3916, %p3788;
	@%p3800 bra 	$L__BB2_1685;
	mov.b32 	%r22071, 0;
$L__BB2_1682:
	mul.hi.s32 	%r20102, %r22067, 1717986919;
	shr.u32 	%r20103, %r20102, 31;
	shr.s32 	%r20104, %r20102, 2;
	add.s32 	%r20105, %r20104, %r20103;
	mul.lo.s32 	%r20106, %r20105, 10;
	sub.s32 	%r3485, %r22067, %r20106;
	mul.hi.s32 	%r20107, %r22070, 1717986919;
	shr.u32 	%r20108, %r20107, 31;
	shr.s32 	%r20109, %r20107, 2;
	add.s32 	%r20110, %r20109, %r20108;
	mul.lo.s32 	%r20111, %r20110, 10;
	sub.s32 	%r3486, %r22070, %r20111;
	setp.eq.s32 	%p3801, %r3485, %r3486;
	@%p3801 bra 	$L__BB2_1684;
	setp.le.s32 	%p3916, %r3485, %r3486;
	bra.uni 	$L__BB2_1685;
$L__BB2_1684:
	add.s32 	%r22071, %r22071, 1;
	setp.ne.s32 	%p3803, %r22071, %r3471;
	mov.u32 	%r22067, %r20105;
	mov.u32 	%r22070, %r20110;
	mov.pred 	%p3916, %p3788;
	@%p3803 bra 	$L__BB2_1682;
$L__BB2_1685:
	selp.b32 	%r20570, %r21965, %r21975, %p3916;
	selp.u32 	%r20118, 1, 0, %p3916;
	add.s32 	%r3491, %r3465, %r20118;
	not.pred 	%p3804, %p3916;
	selp.u32 	%r20119, 1, 0, %p3804;
	add.s32 	%r3492, %r3466, %r20119;
	@%p3916 bra 	$L__BB2_1687;
	shl.b32 	%r20120, %r3492, 2;
	add.s32 	%r20122, %r14387, %r20120;
	ld.shared.u32 	%r21975, [%r20122];
	bra.uni 	$L__BB2_1688;
$L__BB2_1687:
	shl.b32 	%r20123, %r3491, 2;
	add.s32 	%r20125, %r14387, %r20123;
	ld.shared.u32 	%r21965, [%r20125];
$L__BB2_1688:
	setp.ge.s32 	%p3806, %r3491, %r3174;
	mov.pred 	%p3805, 0;
	mov.pred 	%p3917, %p3805;
	@%p3806 bra 	$L__BB2_1701;
	setp.ge.s32 	%p3808, %r3492, %r3173;
	mov.pred 	%p3917, -1;
	@%p3808 bra 	$L__BB2_1701;
	max.s32 	%r20127, %r21965, %r21975;
	cvt.rn.f32.s32 	%f7292, %r20127;
	setp.lt.s32 	%p3809, %r20127, 1;
	mul.f32 	%f7293, %f7292, 0f4B000000;
	selp.f32 	%f7294, %f7293, %f7292, %p3809;
	selp.f32 	%f7295, 0fC1B80000, 0f00000000, %p3809;
	mov.b32 	%r20128, %f7294;
	add.s32 	%r20129, %r20128, -1059760811;
	and.b32  	%r20130, %r20129, -8388608;
	sub.s32 	%r20131, %r20128, %r20130;
	mov.b32 	%f7296, %r20131;
	cvt.rn.f32.s32 	%f7297, %r20130;
	fma.rn.f32 	%f7298, %f7297, 0f34000000, %f7295;
	add.f32 	%f7299, %f7296, 0fBF800000;
	fma.rn.f32 	%f7300, %f7299, 0fBE055027, 0f3E1039F6;
	fma.rn.f32 	%f7301, %f7300, %f7299, 0fBDF8CDCC;
	fma.rn.f32 	%f7302, %f7301, %f7299, 0f3E0F2955;
	fma.rn.f32 	%f7303, %f7302, %f7299, 0fBE2AD8B9;
	fma.rn.f32 	%f7304, %f7303, %f7299, 0f3E4CED0B;
	fma.rn.f32 	%f7305, %f7304, %f7299, 0fBE7FFF22;
	fma.rn.f32 	%f7306, %f7305, %f7299, 0f3EAAAA78;
	fma.rn.f32 	%f7307, %f7306, %f7299, 0fBF000000;
	mul.f32 	%f7308, %f7299, %f7307;
	fma.rn.f32 	%f7309, %f7308, %f7299, %f7299;
	fma.rn.f32 	%f7310, %f7298, 0f3F317218, %f7309;
	setp.gt.u32 	%p3810, %r20128, 2139095039;
	fma.rn.f32 	%f7311, %f7294, 0f7F800000, 0f7F800000;
	selp.f32 	%f7312, %f7311, %f7310, %p3810;
	setp.eq.f32 	%p3811, %f7294, 0f00000000;
	fma.rn.f32 	%f7313, %f7312, 0f3EDE5BD9, 0f3F800000;
	selp.f32 	%f7314, 0fFF800000, %f7313, %p3811;
	cvt.rzi.u32.f32 	%r3497, %f7314;
	setp.eq.s32 	%p3812, %r21965, 0;
	mov.b32 	%r22078, 0;
	@%p3812 bra 	$L__BB2_1693;
	mov.b32 	%r22078, 0;
	mov.u32 	%r22076, %r21965;
$L__BB2_1692:
	mul.hi.s32 	%r20133, %r22076, 1717986919;
	shr.u32 	%r20134, %r20133, 31;
	shr.s32 	%r20135, %r20133, 2;
	add.s32 	%r3501, %r20135, %r20134;
	mul.lo.s32 	%r20136, %r3501, 10;
	sub.s32 	%r20137, %r22076, %r20136;
	mad.lo.s32 	%r22078, %r22078, 10, %r20137;
	add.s32 	%r20138, %r22076, 9;
	setp.gt.u32 	%p3813, %r20138, 18;
	mov.u32 	%r22076, %r3501;
	@%p3813 bra 	$L__BB2_1692;
$L__BB2_1693:
	setp.eq.s32 	%p3814, %r21975, 0;
	mov.b32 	%r22081, 0;
	@%p3814 bra 	$L__BB2_1696;
	mov.b32 	%r22081, 0;
	mov.u32 	%r22079, %r21975;
$L__BB2_1695:
	mul.hi.s32 	%r20141, %r22079, 1717986919;
	shr.u32 	%r20142, %r20141, 31;
	shr.s32 	%r20143, %r20141, 2;
	add.s32 	%r3506, %r20143, %r20142;
	mul.lo.s32 	%r20144, %r3506, 10;
	sub.s32 	%r20145, %r22079, %r20144;
	mad.lo.s32 	%r22081, %r22081, 10, %r20145;
	add.s32 	%r20146, %r22079, 9;
	setp.gt.u32 	%p3815, %r20146, 18;
	mov.u32 	%r22079, %r3506;
	@%p3815 bra 	$L__BB2_1695;
$L__BB2_1696:
	setp.eq.s32 	%p3817, %r3497, 0;
	mov.pred 	%p3917, %p3805;
	@%p3817 bra 	$L__BB2_1701;
	mov.b32 	%r22082, 0;
$L__BB2_1698:
	mul.hi.s32 	%r20148, %r22078, 1717986919;
	shr.u32 	%r20149, %r20148, 31;
	shr.s32 	%r20150, %r20148, 2;
	add.s32 	%r20151, %r20150, %r20149;
	mul.lo.s32 	%r20152, %r20151, 10;
	sub.s32 	%r3511, %r22078, %r20152;
	mul.hi.s32 	%r20153, %r22081, 1717986919;
	shr.u32 	%r20154, %r20153, 31;
	shr.s32 	%r20155, %r20153, 2;
	add.s32 	%r20156, %r20155, %r20154;
	mul.lo.s32 	%r20157, %r20156, 10;
	sub.s32 	%r3512, %r22081, %r20157;
	setp.eq.s32 	%p3818, %r3511, %r3512;
	@%p3818 bra 	$L__BB2_1700;
	setp.le.s32 	%p3917, %r3511, %r3512;
	bra.uni 	$L__BB2_1701;
$L__BB2_1700:
	add.s32 	%r22082, %r22082, 1;
	setp.ne.s32 	%p3820, %r22082, %r3497;
	mov.u32 	%r22078, %r20151;
	mov.u32 	%r22081, %r20156;
	mov.pred 	%p3917, %p3805;
	@%p3820 bra 	$L__BB2_1698;
$L__BB2_1701:
	selp.b32 	%r20582, %r21965, %r21975, %p3917;
	selp.u32 	%r20164, 1, 0, %p3917;
	add.s32 	%r3517, %r3491, %r20164;
	not.pred 	%p3821, %p3917;
	selp.u32 	%r20165, 1, 0, %p3821;
	add.s32 	%r3518, %r3492, %r20165;
	@%p3917 bra 	$L__BB2_1703;
	shl.b32 	%r20166, %r3518, 2;
	add.s32 	%r20168, %r14387, %r20166;
	ld.shared.u32 	%r21975, [%r20168];
	bra.uni 	$L__BB2_1704;
$L__BB2_1703:
	shl.b32 	%r20169, %r3517, 2;
	add.s32 	%r20171, %r14387, %r20169;
	ld.shared.u32 	%r21965, [%r20171];
$L__BB2_1704:
	setp.ge.s32 	%p3823, %r3517, %r3174;
	mov.pred 	%p3822, 0;
	mov.pred 	%p3918, %p3822;
	@%p3823 bra 	$L__BB2_1717;
	setp.ge.s32 	%p3825, %r3518, %r3173;
	mov.pred 	%p3918, -1;
	@%p3825 bra 	$L__BB2_1717;
	max.s32 	%r20173, %r21965, %r21975;
	cvt.rn.f32.s32 	%f7315, %r20173;
	setp.lt.s32 	%p3826, %r20173, 1;
	mul.f32 	%f7316, %f7315, 0f4B000000;
	selp.f32 	%f7317, %f7316, %f7315, %p3826;
	selp.f32 	%f7318, 0fC1B80000, 0f00000000, %p3826;
	mov.b32 	%r20174, %f7317;
	add.s32 	%r20175, %r20174, -1059760811;
	and.b32  	%r20176, %r20175, -8388608;
	sub.s32 	%r20177, %r20174, %r20176;
	mov.b32 	%f7319, %r20177;
	cvt.rn.f32.s32 	%f7320, %r20176;
	fma.rn.f32 	%f7321, %f7320, 0f34000000, %f7318;
	add.f32 	%f7322, %f7319, 0fBF800000;
	fma.rn.f32 	%f7323, %f7322, 0fBE055027, 0f3E1039F6;
	fma.rn.f32 	%f7324, %f7323, %f7322, 0fBDF8CDCC;
	fma.rn.f32 	%f7325, %f7324, %f7322, 0f3E0F2955;
	fma.rn.f32 	%f7326, %f7325, %f7322, 0fBE2AD8B9;
	fma.rn.f32 	%f7327, %f7326, %f7322, 0f3E4CED0B;
	fma.rn.f32 	%f7328, %f7327, %f7322, 0fBE7FFF22;
	fma.rn.f32 	%f7329, %f7328, %f7322, 0f3EAAAA78;
	fma.rn.f32 	%f7330, %f7329, %f7322, 0fBF000000;
	mul.f32 	%f7331, %f7322, %f7330;
	fma.rn.f32 	%f7332, %f7331, %f7322, %f7322;
	fma.rn.f32 	%f7333, %f7321, 0f3F317218, %f7332;
	setp.gt.u32 	%p3827, %r20174, 2139095039;
	fma.rn.f32 	%f7334, %f7317, 0f7F800000, 0f7F800000;
	selp.f32 	%f7335, %f7334, %f7333, %p3827;
	setp.eq.f32 	%p3828, %f7317, 0f00000000;
	fma.rn.f32 	%f7336, %f7335, 0f3EDE5BD9, 0f3F800000;
	selp.f32 	%f7337, 0fFF800000, %f7336, %p3828;
	cvt.rzi.u32.f32 	%r3523, %f7337;
	setp.eq.s32 	%p3829, %r21965, 0;
	mov.b32 	%r22089, 0;
	@%p3829 bra 	$L__BB2_1709;
	mov.b32 	%r22089, 0;
	mov.u32 	%r22087, %r21965;
$L__BB2_1708:
	mul.hi.s32 	%r20179, %r22087, 1717986919;
	shr.u32 	%r20180, %r20179, 31;
	shr.s32 	%r20181, %r20179, 2;
	add.s32 	%r3527, %r20181, %r20180;
	mul.lo.s32 	%r20182, %r3527, 10;
	sub.s32 	%r20183, %r22087, %r20182;
	mad.lo.s32 	%r22089, %r22089, 10, %r20183;
	add.s32 	%r20184, %r22087, 9;
	setp.gt.u32 	%p3830, %r20184, 18;
	mov.u32 	%r22087, %r3527;
	@%p3830 bra 	$L__BB2_1708;
$L__BB2_1709:
	setp.eq.s32 	%p3831, %r21975, 0;
	mov.b32 	%r22092, 0;
	@%p3831 bra 	$L__BB2_1712;
	mov.b32 	%r22092, 0;
	mov.u32 	%r22090, %r21975;
$L__BB2_1711:
	mul.hi.s32 	%r20187, %r22090, 1717986919;
	shr.u32 	%r20188, %r20187, 31;
	shr.s32 	%r20189, %r20187, 2;
	add.s32 	%r3532, %r20189, %r20188;
	mul.lo.s32 	%r20190, %r3532, 10;
	sub.s32 	%r20191, %r22090, %r20190;
	mad.lo.s32 	%r22092, %r22092, 10, %r20191;
	add.s32 	%r20192, %r22090, 9;
	setp.gt.u32 	%p3832, %r20192, 18;
	mov.u32 	%r22090, %r3532;
	@%p3832 bra 	$L__BB2_1711;
$L__BB2_1712:
	setp.eq.s32 	%p3834, %r3523, 0;
	mov.pred 	%p3918, %p3822;
	@%p3834 bra 	$L__BB2_1717;
	mov.b32 	%r22093, 0;
$L__BB2_1714:
	mul.hi.s32 	%r20194, %r22089, 1717986919;
	shr.u32 	%r20195, %r20194, 31;
	shr.s32 	%r20196, %r20194, 2;
	add.s32 	%r20197, %r20196, %r20195;
	mul.lo.s32 	%r20198, %r20197, 10;
	sub.s32 	%r3537, %r22089, %r20198;
	mul.hi.s32 	%r20199, %r22092, 1717986919;
	shr.u32 	%r20200, %r20199, 31;
	shr.s32 	%r20201, %r20199, 2;
	add.s32 	%r20202, %r20201, %r20200;
	mul.lo.s32 	%r20203, %r20202, 10;
	sub.s32 	%r3538, %r22092, %r20203;
	setp.eq.s32 	%p3835, %r3537, %r3538;
	@%p3835 bra 	$L__BB2_1716;
	setp.le.s32 	%p3918, %r3537, %r3538;
	bra.uni 	$L__BB2_1717;
$L__BB2_1716:
	add.s32 	%r22093, %r22093, 1;
	setp.ne.s32 	%p3837, %r22093, %r3523;
	mov.u32 	%r22089, %r20197;
	mov.u32 	%r22092, %r20202;
	mov.pred 	%p3918, %p3822;
	@%p3837 bra 	$L__BB2_1714;
$L__BB2_1717:
	selp.b32 	%r20581, %r21965, %r21975, %p3918;
	selp.u32 	%r20210, 1, 0, %p3918;
	add.s32 	%r3543, %r3517, %r20210;
	not.pred 	%p3838, %p3918;
	selp.u32 	%r20211, 1, 0, %p3838;
	add.s32 	%r3544, %r3518, %r20211;
	@%p3918 bra 	$L__BB2_1719;
	shl.b32 	%r20212, %r3544, 2;
	add.s32 	%r20214, %r14387, %r20212;
	ld.shared.u32 	%r21975, [%r20214];
	bra.uni 	$L__BB2_1720;
$L__BB2_1719:
	shl.b32 	%r20215, %r3543, 2;
	add.s32 	%r20217, %r14387, %r20215;
	ld.shared.u32 	%r21965, [%r20217];
$L__BB2_1720:
	setp.ge.s32 	%p3840, %r3543, %r3174;
	mov.pred 	%p3839, 0;
	mov.pred 	%p3919, %p3839;
	@%p3840 bra 	$L__BB2_1733;
	setp.ge.s32 	%p3842, %r3544, %r3173;
	mov.pred 	%p3919, -1;
	@%p3842 bra 	$L__BB2_1733;
	max.s32 	%r20219, %r21965, %r21975;
	cvt.rn.f32.s32 	%f7338, %r20219;
	setp.lt.s32 	%p3843, %r20219, 1;
	mul.f32 	%f7339, %f7338, 0f4B000000;
	selp.f32 	%f7340, %f7339, %f7338, %p3843;
	selp.f32 	%f7341, 0fC1B80000, 0f00000000, %p3843;
	mov.b32 	%r20220, %f7340;
	add.s32 	%r20221, %r20220, -1059760811;
	and.b32  	%r20222, %r20221, -8388608;
	sub.s32 	%r20223, %r20220, %r20222;
	mov.b32 	%f7342, %r20223;
	cvt.rn.f32.s32 	%f7343, %r20222;
	fma.rn.f32 	%f7344, %f7343, 0f34000000, %f7341;
	add.f32 	%f7345, %f7342, 0fBF800000;
	fma.rn.f32 	%f7346, %f7345, 0fBE055027, 0f3E1039F6;
	fma.rn.f32 	%f7347, %f7346, %f7345, 0fBDF8CDCC;
	fma.rn.f32 	%f7348, %f7347, %f7345, 0f3E0F2955;
	fma.rn.f32 	%f7349, %f7348, %f7345, 0fBE2AD8B9;
	fma.rn.f32 	%f7350, %f7349, %f7345, 0f3E4CED0B;
	fma.rn.f32 	%f7351, %f7350, %f7345, 0fBE7FFF22;
	fma.rn.f32 	%f7352, %f7351, %f7345, 0f3EAAAA78;
	fma.rn.f32 	%f7353, %f7352, %f7345, 0fBF000000;
	mul.f32 	%f7354, %f7345, %f7353;
	fma.rn.f32 	%f7355, %f7354, %f7345, %f7345;
	fma.rn.f32 	%f7356, %f7344, 0f3F317218, %f7355;
	setp.gt.u32 	%p3844, %r20220, 2139095039;
	fma.rn.f32 	%f7357, %f7340, 0f7F800000, 0f7F800000;
	selp.f32 	%f7358, %f7357, %f7356, %p3844;
	setp.eq.f32 	%p3845, %f7340, 0f00000000;
	fma.rn.f32 	%f7359, %f7358, 0f3EDE5BD9, 0f3F800000;
	selp.f32 	%f7360, 0fFF800000, %f7359, %p3845;
	cvt.rzi.u32.f32 	%r3549, %f7360;
	setp.eq.s32 	%p3846, %r21965, 0;
	mov.b32 	%r22100, 0;
	@%p3846 bra 	$L__BB2_1725;
	mov.b32 	%r22100, 0;
	mov.u32 	%r22098, %r21965;
$L__BB2_1724:
	mul.hi.s32 	%r20225, %r22098, 1717986919;
	shr.u32 	%r20226, %r20225, 31;
	shr.s32 	%r20227, %r20225, 2;
	add.s32 	%r3553, %r20227, %r20226;
	mul.lo.s32 	%r20228, %r3553, 10;
	sub.s32 	%r20229, %r22098, %r20228;
	mad.lo.s32 	%r22100, %r22100, 10, %r20229;
	add.s32 	%r20230, %r22098, 9;
	setp.gt.u32 	%p3847, %r20230, 18;
	mov.u32 	%r22098, %r3553;
	@%p3847 bra 	$L__BB2_1724;
$L__BB2_1725:
	setp.eq.s32 	%p3848, %r21975, 0;
	mov.b32 	%r22103, 0;
	@%p3848 bra 	$L__BB2_1728;
	mov.b32 	%r22103, 0;
	mov.u32 	%r22101, %r21975;
$L__BB2_1727:
	mul.hi.s32 	%r20233, %r22101, 1717986919;
	shr.u32 	%r20234, %r20233, 31;
	shr.s32 	%r20235, %r20233, 2;
	add.s32 	%r3558, %r20235, %r20234;
	mul.lo.s32 	%r20236, %r3558, 10;
	sub.s32 	%r20237, %r22101, %r20236;
	mad.lo.s32 	%r22103, %r22103, 10, %r20237;
	add.s32 	%r20238, %r22101, 9;
	setp.gt.u32 	%p3849, %r20238, 18;
	mov.u32 	%r22101, %r3558;
	@%p3849 bra 	$L__BB2_1727;
$L__BB2_1728:
	setp.eq.s32 	%p3851, %r3549, 0;
	mov.pred 	%p3919, %p3839;
	@%p3851 bra 	$L__BB2_1733;
	mov.b32 	%r22104, 0;
$L__BB2_1730:
	mul.hi.s32 	%r20240, %r22100, 1717986919;
	shr.u32 	%r20241, %r20240, 31;
	shr.s32 	%r20242, %r20240, 2;
	add.s32 	%r20243, %r20242, %r20241;
	mul.lo.s32 	%r20244, %r20243, 10;
	sub.s32 	%r3563, %r22100, %r20244;
	mul.hi.s32 	%r20245, %r22103, 1717986919;
	shr.u32 	%r20246, %r20245, 31;
	shr.s32 	%r20247, %r20245, 2;
	add.s32 	%r20248, %r20247, %r20246;
	mul.lo.s32 	%r20249, %r20248, 10;
	sub.s32 	%r3564, %r22103, %r20249;
	setp.eq.s32 	%p3852, %r3563, %r3564;
	@%p3852 bra 	$L__BB2_1732;
	setp.le.s32 	%p3919, %r3563, %r3564;
	bra.uni 	$L__BB2_1733;
$L__BB2_1732:
	add.s32 	%r22104, %r22104, 1;
	setp.ne.s32 	%p3854, %r22104, %r3549;
	mov.u32 	%r22100, %r20243;
	mov.u32 	%r22103, %r20248;
	mov.pred 	%p3919, %p3839;
	@%p3854 bra 	$L__BB2_1730;
$L__BB2_1733:
	selp.b32 	%r20593, %r21965, %r21975, %p3919;
	selp.u32 	%r20256, 1, 0, %p3919;
	add.s32 	%r3569, %r3543, %r20256;
	not.pred 	%p3855, %p3919;
	selp.u32 	%r20257, 1, 0, %p3855;
	add.s32 	%r3570, %r3544, %r20257;
	@%p3919 bra 	$L__BB2_1735;
	shl.b32 	%r20258, %r3570, 2;
	add.s32 	%r20260, %r14387, %r20258;
	ld.shared.u32 	%r21975, [%r20260];
	bra.uni 	$L__BB2_1736;
$L__BB2_1735:
	shl.b32 	%r20261, %r3569, 2;
	add.s32 	%r20263, %r14387, %r20261;
	ld.shared.u32 	%r21965, [%r20263];
$L__BB2_1736:
	setp.ge.s32 	%p3857, %r3569, %r3174;
	mov.pred 	%p3856, 0;
	mov.pred 	%p3920, %p3856;
	@%p3857 bra 	$L__BB2_1749;
	setp.ge.s32 	%p3859, %r3570, %r3173;
	mov.pred 	%p3920, -1;
	@%p3859 bra 	$L__BB2_1749;
	max.s32 	%r20265, %r21965, %r21975;
	cvt.rn.f32.s32 	%f7361, %r20265;
	setp.lt.s32 	%p3860, %r20265, 1;
	mul.f32 	%f7362, %f7361, 0f4B000000;
	selp.f32 	%f7363, %f7362, %f7361, %p3860;
	selp.f32 	%f7364, 0fC1B80000, 0f00000000, %p3860;
	mov.b32 	%r20266, %f7363;
	add.s32 	%r20267, %r20266, -1059760811;
	and.b32  	%r20268, %r20267, -8388608;
	sub.s32 	%r20269, %r20266, %r20268;
	mov.b32 	%f7365, %r20269;
	cvt.rn.f32.s32 	%f7366, %r20268;
	fma.rn.f32 	%f7367, %f7366, 0f34000000, %f7364;
	add.f32 	%f7368, %f7365, 0fBF800000;
	fma.rn.f32 	%f7369, %f7368, 0fBE055027, 0f3E1039F6;
	fma.rn.f32 	%f7370, %f7369, %f7368, 0fBDF8CDCC;
	fma.rn.f32 	%f7371, %f7370, %f7368, 0f3E0F2955;
	fma.rn.f32 	%f7372, %f7371, %f7368, 0fBE2AD8B9;
	fma.rn.f32 	%f7373, %f7372, %f7368, 0f3E4CED0B;
	fma.rn.f32 	%f7374, %f7373, %f7368, 0fBE7FFF22;
	fma.rn.f32 	%f7375, %f7374, %f7368, 0f3EAAAA78;
	fma.rn.f32 	%f7376, %f7375, %f7368, 0fBF000000;
	mul.f32 	%f7377, %f7368, %f7376;
	fma.rn.f32 	%f7378, %f7377, %f7368, %f7368;
	fma.rn.f32 	%f7379, %f7367, 0f3F317218, %f7378;
	setp.gt.u32 	%p3861, %r20266, 2139095039;
	fma.rn.f32 	%f7380, %f7363, 0f7F800000, 0f7F800000;
	selp.f32 	%f7381, %f7380, %f7379, %p3861;
	setp.eq.f32 	%p3862, %f7363, 0f00000000;
	fma.rn.f32 	%f7382, %f7381, 0f3EDE5BD9, 0f3F800000;
	selp.f32 	%f7383, 0fFF800000, %f7382, %p3862;
	cvt.rzi.u32.f32 	%r3575, %f7383;
	setp.eq.s32 	%p3863, %r21965, 0;
	mov.b32 	%r22111, 0;
	@%p3863 bra 	$L__BB2_1741;
	mov.b32 	%r22111, 0;
	mov.u32 	%r22109, %r21965;
$L__BB2_1740:
	mul.hi.s32 	%r20271, %r22109, 1717986919;
	shr.u32 	%r20272, %r20271, 31;
	shr.s32 	%r20273, %r20271, 2;
	add.s32 	%r3579, %r20273, %r20272;
	mul.lo.s32 	%r20274, %r3579, 10;
	sub.s32 	%r20275, %r22109, %r20274;
	mad.lo.s32 	%r22111, %r22111, 10, %r20275;
	add.s32 	%r20276, %r22109, 9;
	setp.gt.u32 	%p3864, %r20276, 18;
	mov.u32 	%r22109, %r3579;
	@%p3864 bra 	$L__BB2_1740;
$L__BB2_1741:
	setp.eq.s32 	%p3865, %r21975, 0;
	mov.b32 	%r22114, 0;
	@%p3865 bra 	$L__BB2_1744;
	mov.b32 	%r22114, 0;
	mov.u32 	%r22112, %r21975;
$L__BB2_1743:
	mul.hi.s32 	%r20279, %r22112, 1717986919;
	shr.u32 	%r20280, %r20279, 31;
	shr.s32 	%r20281, %r20279, 2;
	add.s32 	%r3584, %r20281, %r20280;
	mul.lo.s32 	%r20282, %r3584, 10;
	sub.s32 	%r20283, %r22112, %r20282;
	mad.lo.s32 	%r22114, %r22114, 10, %r20283;
	add.s32 	%r20284, %r22112, 9;
	setp.gt.u32 	%p3866, %r20284, 18;
	mov.u32 	%r22112, %r3584;
	@%p3866 bra 	$L__BB2_1743;
$L__BB2_1744:
	setp.eq.s32 	%p3868, %r3575, 0;
	mov.pred 	%p3920, %p3856;
	@%p3868 bra 	$L__BB2_1749;
	mov.b32 	%r22115, 0;
$L__BB2_1746:
	mul.hi.s32 	%r20286, %r22111, 1717986919;
	shr.u32 	%r20287, %r20286, 31;
	shr.s32 	%r20288, %r20286, 2;
	add.s32 	%r20289, %r20288, %r20287;
	mul.lo.s32 	%r20290, %r20289, 10;
	sub.s32 	%r3589, %r22111, %r20290;
	mul.hi.s32 	%r20291, %r22114, 1717986919;
	shr.u32 	%r20292, %r20291, 31;
	shr.s32 	%r20293, %r20291, 2;
	add.s32 	%r20294, %r20293, %r20292;
	mul.lo.s32 	%r20295, %r20294, 10;
	sub.s32 	%r3590, %r22114, %r20295;
	setp.eq.s32 	%p3869, %r3589, %r3590;
	@%p3869 bra 	$L__BB2_1748;
	setp.le.s32 	%p3920, %r3589, %r3590;
	bra.uni 	$L__BB2_1749;
$L__BB2_1748:
	add.s32 	%r22115, %r22115, 1;
	setp.ne.s32 	%p3871, %r22115, %r3575;
	mov.u32 	%r22111, %r20289;
	mov.u32 	%r22114, %r20294;
	mov.pred 	%p3920, %p3856;
	@%p3871 bra 	$L__BB2_1746;
$L__BB2_1749:
	selp.b32 	%r20592, %r21965, %r21975, %p3920;
	selp.u32 	%r20302, 1, 0, %p3920;
	add.s32 	%r3595, %r3569, %r20302;
	not.pred 	%p3872, %p3920;
	selp.u32 	%r20303, 1, 0, %p3872;
	add.s32 	%r3596, %r3570, %r20303;
	@%p3920 bra 	$L__BB2_1751;
	shl.b32 	%r20304, %r3596, 2;
	add.s32 	%r20306, %r14387, %r20304;
	ld.shared.u32 	%r21975, [%r20306];
	bra.uni 	$L__BB2_1752;
$L__BB2_1751:
	shl.b32 	%r20307, %r3595, 2;
	add.s32 	%r20309, %r14387, %r20307;
	ld.shared.u32 	%r21965, [%r20309];
$L__BB2_1752:
	setp.ge.s32 	%p3874, %r3595, %r3174;
	mov.pred 	%p3873, 0;
	mov.pred 	%p3921, %p3873;
	@%p3874 bra 	$L__BB2_1765;
	setp.ge.s32 	%p3876, %r3596, %r3173;
	mov.pred 	%p3921, -1;
	@%p3876 bra 	$L__BB2_1765;
	max.s32 	%r20311, %r21965, %r21975;
	cvt.rn.f32.s32 	%f7384, %r20311;
	setp.lt.s32 	%p3877, %r20311, 1;
	mul.f32 	%f7385, %f7384, 0f4B000000;
	selp.f32 	%f7386, %f7385, %f7384, %p3877;
	selp.f32 	%f7387, 0fC1B80000, 0f00000000, %p3877;
	mov.b32 	%r20312, %f7386;
	add.s32 	%r20313, %r20312, -1059760811;
	and.b32  	%r20314, %r20313, -8388608;
	sub.s32 	%r20315, %r20312, %r20314;
	mov.b32 	%f7388, %r20315;
	cvt.rn.f32.s32 	%f7389, %r20314;
	fma.rn.f32 	%f7390, %f7389, 0f34000000, %f7387;
	add.f32 	%f7391, %f7388, 0fBF800000;
	fma.rn.f32 	%f7392, %f7391, 0fBE055027, 0f3E1039F6;
	fma.rn.f32 	%f7393, %f7392, %f7391, 0fBDF8CDCC;
	fma.rn.f32 	%f7394, %f7393, %f7391, 0f3E0F2955;
	fma.rn.f32 	%f7395, %f7394, %f7391, 0fBE2AD8B9;
	fma.rn.f32 	%f7396, %f7395, %f7391, 0f3E4CED0B;
	fma.rn.f32 	%f7397, %f7396, %f7391, 0fBE7FFF22;
	fma.rn.f32 	%f7398, %f7397, %f7391, 0f3EAAAA78;
	fma.rn.f32 	%f7399, %f7398, %f7391, 0fBF000000;
	mul.f32 	%f7400, %f7391, %f7399;
	fma.rn.f32 	%f7401, %f7400, %f7391, %f7391;
	fma.rn.f32 	%f7402, %f7390, 0f3F317218, %f7401;
	setp.gt.u32 	%p3878, %r20312, 2139095039;
	fma.rn.f32 	%f7403, %f7386, 0f7F800000, 0f7F800000;
	selp.f32 	%f7404, %f7403, %f7402, %p3878;
	setp.eq.f32 	%p3879, %f7386, 0f00000000;
	fma.rn.f32 	%f7405, %f7404, 0f3EDE5BD9, 0f3F800000;
	selp.f32 	%f7406, 0fFF800000, %f7405, %p3879;
	cvt.rzi.u32.f32 	%r3601, %f7406;
	setp.eq.s32 	%p3880, %r21965, 0;
	mov.b32 	%r22122, 0;
	@%p3880 bra 	$L__BB2_1757;
	mov.b32 	%r22122, 0;
	mov.u32 	%r22120, %r21965;
$L__BB2_1756:
	mul.hi.s32 	%r20317, %r22120, 1717986919;
	shr.u32 	%r20318, %r20317, 31;
	shr.s32 	%r20319, %r20317, 2;
	add.s32 	%r3605, %r20319, %r20318;
	mul.lo.s32 	%r20320, %r3605, 10;
	sub.s32 	%r20321, %r22120, %r20320;
	mad.lo.s32 	%r22122, %r22122, 10, %r20321;
	add.s32 	%r20322, %r22120, 9;
	setp.gt.u32 	%p3881, %r20322, 18;
	mov.u32 	%r22120, %r3605;
	@%p3881 bra 	$L__BB2_1756;
$L__BB2_1757:
	setp.eq.s32 	%p3882, %r21975, 0;
	mov.b32 	%r22125, 0;
	@%p3882 bra 	$L__BB2_1760;
	mov.b32 	%r22125, 0;
	mov.u32 	%r22123, %r21975;
$L__BB2_1759:
	mul.hi.s32 	%r20325, %r22123, 1717986919;
	shr.u32 	%r20326, %r20325, 31;
	shr.s32 	%r20327, %r20325, 2;
	add.s32 	%r3610, %r20327, %r20326;
	mul.lo.s32 	%r20328, %r3610, 10;
	sub.s32 	%r20329, %r22123, %r20328;
	mad.lo.s32 	%r22125, %r22125, 10, %r20329;
	add.s32 	%r20330, %r22123, 9;
	setp.gt.u32 	%p3883, %r20330, 18;
	mov.u32 	%r22123, %r3610;
	@%p3883 bra 	$L__BB2_1759;
$L__BB2_1760:
	setp.eq.s32 	%p3885, %r3601, 0;
	mov.pred 	%p3921, %p3873;
	@%p3885 bra 	$L__BB2_1765;
	mov.b32 	%r22126, 0;
$L__BB2_1762:
	mul.hi.s32 	%r20332, %r22122, 1717986919;
	shr.u32 	%r20333, %r20332, 31;
	shr.s32 	%r20334, %r20332, 2;
	add.s32 	%r20335, %r20334, %r20333;
	mul.lo.s32 	%r20336, %r20335, 10;
	sub.s32 	%r3615, %r22122, %r20336;
	mul.hi.s32 	%r20337, %r22125, 1717986919;
	shr.u32 	%r20338, %r20337, 31;
	shr.s32 	%r20339, %r20337, 2;
	add.s32 	%r20340, %r20339, %r20338;
	mul.lo.s32 	%r20341, %r20340, 10;
	sub.s32 	%r3616, %r22125, %r20341;
	setp.eq.s32 	%p3886, %r3615, %r3616;
	@%p3886 bra 	$L__BB2_1764;
	setp.le.s32 	%p3921, %r3615, %r3616;
	bra.uni 	$L__BB2_1765;
$L__BB2_1764:
	add.s32 	%r22126, %r22126, 1;
	setp.ne.s32 	%p3888, %r22126, %r3601;
	mov.u32 	%r22122, %r20335;
	mov.u32 	%r22125, %r20340;
	mov.pred 	%p3921, %p3873;
	@%p3888 bra 	$L__BB2_1762;
$L__BB2_1765:
	selp.b32 	%r20604, %r21965, %r21975, %p3921;
	selp.u32 	%r20348, 1, 0, %p3921;
	add.s32 	%r3621, %r3595, %r20348;
	not.pred 	%p3889, %p3921;
	selp.u32 	%r20349, 1, 0, %p3889;
	add.s32 	%r3622, %r3596, %r20349;
	@%p3921 bra 	$L__BB2_1767;
	shl.b32 	%r20350, %r3622, 2;
	add.s32 	%r20352, %r14387, %r20350;
	ld.shared.u32 	%r21975, [%r20352];
	bra.uni 	$L__BB2_1768;
$L__BB2_1767:
	shl.b32 	%r20353, %r3621, 2;
	add.s32 	%r20355, %r14387, %r20353;
	ld.shared.u32 	%r21965, [%r20355];
$L__BB2_1768:
	setp.ge.s32 	%p3890, %r3621, %r3174;
	mov.u32 	%r20779, %r21975;
	@%p3890 bra 	$L__BB2_1781;
	setp.ge.s32 	%p3891, %r3622, %r3173;
	mov.u32 	%r20779, %r21965;
	@%p3891 bra 	$L__BB2_1781;
	max.s32 	%r20357, %r21965, %r21975;
	cvt.rn.f32.s32 	%f7407, %r20357;
	setp.lt.s32 	%p3892, %r20357, 1;
	mul.f32 	%f7408, %f7407, 0f4B000000;
	selp.f32 	%f7409, %f7408, %f7407, %p3892;
	selp.f32 	%f7410, 0fC1B80000, 0f00000000, %p3892;
	mov.b32 	%r20358, %f7409;
	add.s32 	%r20359, %r20358, -1059760811;
	and.b32  	%r20360, %r20359, -8388608;
	sub.s32 	%r20361, %r20358, %r20360;
	mov.b32 	%f7411, %r20361;
	cvt.rn.f32.s32 	%f7412, %r20360;
	fma.rn.f32 	%f7413, %f7412, 0f34000000, %f7410;
	add.f32 	%f7414, %f7411, 0fBF800000;
	fma.rn.f32 	%f7415, %f7414, 0fBE055027, 0f3E1039F6;
	fma.rn.f32 	%f7416, %f7415, %f7414, 0fBDF8CDCC;
	fma.rn.f32 	%f7417, %f7416, %f7414, 0f3E0F2955;
	fma.rn.f32 	%f7418, %f7417, %f7414, 0fBE2AD8B9;
	fma.rn.f32 	%f7419, %f7418, %f7414, 0f3E4CED0B;
	fma.rn.f32 	%f7420, %f7419, %f7414, 0fBE7FFF22;
	fma.rn.f32 	%f7421, %f7420, %f7414, 0f3EAAAA78;
	fma.rn.f32 	%f7422, %f7421, %f7414, 0fBF000000;
	mul.f32 	%f7423, %f7414, %f7422;
	fma.rn.f32 	%f7424, %f7423, %f7414, %f7414;
	fma.rn.f32 	%f7425, %f7413, 0f3F317218, %f7424;
	setp.gt.u32 	%p3893, %r20358, 2139095039;
	fma.rn.f32 	%f7426, %f7409, 0f7F800000, 0f7F800000;
	selp.f32 	%f7427, %f7426, %f7425, %p3893;
	setp.eq.f32 	%p3894, %f7409, 0f00000000;
	fma.rn.f32 	%f7428, %f7427, 0f3EDE5BD9, 0f3F800000;
	selp.f32 	%f7429, 0fFF800000, %f7428, %p3894;
	cvt.rzi.u32.f32 	%r3627, %f7429;
	setp.eq.s32 	%p3895, %r21965, 0;
	mov.b32 	%r22133, 0;
	@%p3895 bra 	$L__BB2_1773;
	mov.b32 	%r22133, 0;
	mov.u32 	%r22131, %r21965;
$L__BB2_1772:
	mul.hi.s32 	%r20363, %r22131, 1717986919;
	shr.u32 	%r20364, %r20363, 31;
	shr.s32 	%r20365, %r20363, 2;
	add.s32 	%r3631, %r20365, %r20364;
	mul.lo.s32 	%r20366, %r3631, 10;
	sub.s32 	%r20367, %r22131, %r20366;
	mad.lo.s32 	%r22133, %r22133, 10, %r20367;
	add.s32 	%r20368, %r22131, 9;
	setp.gt.u32 	%p3896, %r20368, 18;
	mov.u32 	%r22131, %r3631;
	@%p3896 bra 	$L__BB2_1772;
$L__BB2_1773:
	setp.eq.s32 	%p3897, %r21975, 0;
	mov.b32 	%r22136, 0;
	@%p3897 bra 	$L__BB2_1776;
	mov.b32 	%r22136, 0;
	mov.u32 	%r22134, %r21975;
$L__BB2_1775:
	mul.hi.s32 	%r20371, %r22134, 1717986919;
	shr.u32 	%r20372, %r20371, 31;
	shr.s32 	%r20373, %r20371, 2;
	add.s32 	%r3636, %r20373, %r20372;
	mul.lo.s32 	%r20374, %r3636, 10;
	sub.s32 	%r20375, %r22134, %r20374;
	mad.lo.s32 	%r22136, %r22136, 10, %r20375;
	add.s32 	%r20376, %r22134, 9;
	setp.gt.u32 	%p3898, %r20376, 18;
	mov.u32 	%r22134, %r3636;
	@%p3898 bra 	$L__BB2_1775;
$L__BB2_1776:
	setp.eq.s32 	%p3899, %r3627, 0;
	mov.u32 	%r20779, %r21975;
	@%p3899 bra 	$L__BB2_1781;
	mov.b32 	%r22137, 0;
$L__BB2_1778:
	mul.hi.s32 	%r20378, %r22133, 1717986919;
	shr.u32 	%r20379, %r20378, 31;
	shr.s32 	%r20380, %r20378, 2;
	add.s32 	%r20381, %r20380, %r20379;
	mul.lo.s32 	%r20382, %r20381, 10;
	sub.s32 	%r3641, %r22133, %r20382;
	mul.hi.s32 	%r20383, %r22136, 1717986919;
	shr.u32 	%r20384, %r20383, 31;
	shr.s32 	%r20385, %r20383, 2;
	add.s32 	%r20386, %r20385, %r20384;
	mul.lo.s32 	%r20387, %r20386, 10;
	sub.s32 	%r3642, %r22136, %r20387;
	setp.eq.s32 	%p3900, %r3641, %r3642;
	@%p3900 bra 	$L__BB2_1780;
	setp.gt.s32 	%p3901, %r3641, %r3642;
	selp.b32 	%r20779, %r21975, %r21965, %p3901;
	bra.uni 	$L__BB2_1781;
$L__BB2_1780:
	add.s32 	%r22137, %r22137, 1;
	setp.ne.s32 	%p3902, %r22137, %r3627;
	mov.u32 	%r22133, %r20381;
	mov.u32 	%r22136, %r20386;
	mov.u32 	%r20779, %r21975;
	@%p3902 bra 	$L__BB2_1778;
$L__BB2_1781:
	shl.b32 	%r21942, %r3170, 1;
	setp.lt.u32 	%p3903, %r3170, 129;
	@%p3903 bra 	$L__BB2_1498;
	ld.param.s8 	%rs3, [_ZN3cub18CUB_300001_SM_10006detail10merge_sort30DeviceMergeSortBlockSortKernelINS2_10policy_hubIN6thrust24THRUST_300001_SM_1000_NS6detail15normal_iteratorINS6_10device_ptrIiEEEEE9Policy600ESB_PNS0_8NullTypeESB_SF_j14lex_comparatoriSE_EEvbT0_T1_T2_T3_T4_PT6_PT7_T5_NS1_7vsmem_tE_param_0];
	bar.sync 	0;
	setp.eq.s16 	%p3904, %rs3, 0;
	@%p3904 bra 	$L__BB2_1784;
	st.shared.u32 	[%r6], %r20615;
	st.shared.u32 	[%r6+4], %r20527;
	st.shared.u32 	[%r6+8], %r20526;
	st.shared.u32 	[%r6+12], %r20538;
	st.shared.u32 	[%r6+16], %r20537;
	st.shared.u32 	[%r6+20], %r20549;
	st.shared.u32 	[%r6+24], %r20548;
	st.shared.u32 	[%r6+28], %r20560;
	st.shared.u32 	[%r6+32], %r20559;
	st.shared.u32 	[%r6+36], %r20571;
	st.shared.u32 	[%r6+40], %r20570;
	st.shared.u32 	[%r6+44], %r20582;
	st.shared.u32 	[%r6+48], %r20581;
	st.shared.u32 	[%r6+52], %r20593;
	st.shared.u32 	[%r6+56], %r20592;
	st.shared.u32 	[%r6+60], %r20604;
	st.shared.u32 	[%r6+64], %r20779;
	bar.warp.sync 	-1;
	ld.shared.u32 	%r20394, [%r5];
	ld.shared.u32 	%r20395, [%r5+128];
	ld.shared.u32 	%r20396, [%r5+256];
	ld.shared.u32 	%r20397, [%r5+384];
	ld.shared.u32 	%r20398, [%r5+512];
	ld.shared.u32 	%r20399, [%r5+640];
	ld.shared.u32 	%r20400, [%r5+768];
	ld.shared.u32 	%r20401, [%r5+896];
	ld.shared.u32 	%r20402, [%r5+1024];
	ld.shared.u32 	%r20403, [%r5+1152];
	ld.shared.u32 	%r20404, [%r5+1280];
	ld.shared.u32 	%r20405, [%r5+1408];
	ld.shared.u32 	%r20406, [%r5+1536];
	ld.shared.u32 	%r20407, [%r5+1664];
	ld.shared.u32 	%r20408, [%r5+1792];
	ld.shared.u32 	%r20409, [%r5+1920];
	ld.shared.u32 	%r20410, [%r5+2048];
	cvt.u64.u32 	%rd27, %r4;
	add.s32 	%r20411, %r3, %r1;
	cvt.u64.u32 	%rd28, %r20411;
	add.s64 	%rd29, %rd28, %rd27;
	shl.b64 	%rd30, %rd29, 2;
	add.s64 	%rd31, %rd3, %rd30;
	st.global.u32 	[%rd31], %r20394;
	st.global.u32 	[%rd31+128], %r20395;
	st.global.u32 	[%rd31+256], %r20396;
	st.global.u32 	[%rd31+384], %r20397;
	st.global.u32 	[%rd31+512], %r20398;
	st.global.u32 	[%rd31+640], %r20399;
	st.global.u32 	[%rd31+768], %r20400;
	st.global.u32 	[%rd31+896], %r20401;
	st.global.u32 	[%rd31+1024], %r20402;
	st.global.u32 	[%rd31+1152], %r20403;
	st.global.u32 	[%rd31+1280], %r20404;
	st.global.u32 	[%rd31+1408], %r20405;
	st.global.u32 	[%rd31+1536], %r20406;
	st.global.u32 	[%rd31+1664], %r20407;
	st.global.u32 	[%rd31+1792], %r20408;
	st.global.u32 	[%rd31+1920], %r20409;
	st.global.u32 	[%rd31+2048], %r20410;
	bra.uni 	$L__BB2_3860;
$L__BB2_1784:
	st.shared.u32 	[%r6], %r20615;
	st.shared.u32 	[%r6+4], %r20527;
	st.shared.u32 	[%r6+8], %r20526;
	st.shared.u32 	[%r6+12], %r20538;
	st.shared.u32 	[%r6+16], %r20537;
	st.shared.u32 	[%r6+20], %r20549;
	st.shared.u32 	[%r6+24], %r20548;
	st.shared.u32 	[%r6+28], %r20560;
	st.shared.u32 	[%r6+32], %r20559;
	st.shared.u32 	[%r6+36], %r20571;
	st.shared.u32 	[%r6+40], %r20570;
	st.shared.u32 	[%r6+44], %r20582;
	st.shared.u32 	[%r6+48], %r20581;
	st.shared.u32 	[%r6+52], %r20593;
	st.shared.u32 	[%r6+56], %r20592;
	st.shared.u32 	[%r6+60], %r20604;
	st.shared.u32 	[%r6+64], %r20779;
	bar.warp.sync 	-1;
	ld.shared.u32 	%r20412, [%r5];
	ld.shared.u32 	%r20413, [%r5+128];
	ld.shared.u32 	%r20414, [%r5+256];
	ld.shared.u32 	%r20415, [%r5+384];
	ld.shared.u32 	%r20416, [%r5+512];
	ld.shared.u32 	%r20417, [%r5+640];
	ld.shared.u32 	%r20418, [%r5+768];
	ld.shared.u32 	%r20419, [%r5+896];
	ld.shared.u32 	%r20420, [%r5+1024];
	ld.shared.u32 	%r20421, [%r5+1152];
	ld.shared.u32 	%r20422, [%r5+1280];
	ld.shared.u32 	%r20423, [%r5+1408];
	ld.shared.u32 	%r20424, [%r5+1536];
	ld.shared.u32 	%r20425, [%r5+1664];
	ld.shared.u32 	%r20426, [%r5+1792];
	ld.shared.u32 	%r20427, [%r5+1920];
	ld.shared.u32 	%r20428, [%r5+2048];
	add.s64 	%rd33, %rd1, %rd25;
	st.global.u32 	[%rd33], %r20412;
	st.global.u32 	[%rd33+128], %r20413;
	st.global.u32 	[%rd33+256], %r20414;
	st.global.u32 	[%rd33+384], %r20415;
	st.global.u32 	[%rd33+512], %r20416;
	st.global.u32 	[%rd33+640], %r20417;
	st.global.u32 	[%rd33+768], %r20418;
	st.global.u32 	[%rd33+896], %r20419;
	st.global.u32 	[%rd33+1024], %r20420;
	st.global.u32 	[%rd33+1152], %r20421;
	st.global.u32 	[%rd33+1280], %r20422;
	st.global.u32 	[%rd33+1408], %r20423;
	st.global.u32 	[%rd33+1536], %r20424;
	st.global.u32 	[%rd33+1664], %r20425;
	st.global.u32 	[%rd33+1792], %r20426;
	st.global.u32 	[%rd33+1920], %r20427;
	st.global.u32 	[%rd33+2048], %r20428;
	bra.uni 	$L__BB2_3860;
$L__BB2_1785:
	sub.s32 	%r7738, %r7734, %r1;
	min.s32 	%r3649, %r7738, 4352;
	// begin inline asm
	griddepcontrol.wait;
	// end inline asm
	mul.wide.u32 	%rd11, %r1, 4;
	add.s64 	%rd12, %rd2, %rd11;
	mov.u32 	%r3650, %tid.x;
	ld.global.u32 	%r22157, [%rd12];
	and.b32  	%r7739, %r3650, 31;
	and.b32  	%r7740, %r3650, 992;
	mul.lo.s32 	%r7741, %r7740, 17;
	or.b32  	%r3652, %r7741, %r7739;
	setp.ge.s32 	%p70, %r3652, %r3649;
	shl.b32 	%r7742, %r3652, 2;
	cvt.u64.u32 	%rd13, %r7742;
	add.s64 	%rd5, %rd12, %rd13;
	mov.u32 	%r22141, %r22157;
	@%p70 bra 	$L__BB2_1787;
	ld.global.u32 	%r22141, [%rd5];
$L__BB2_1787:
	add.s32 	%r3655, %r3652, 32;
	setp.ge.s32 	%p71, %r3655, %r3649;
	mov.u32 	%r22142, %r22157;
	@%p71 bra 	$L__BB2_1789;
	ld.global.u32 	%r22142, [%rd5+128];
$L__BB2_1789:
	add.s32 	%r3658, %r3652, 64;
	setp.ge.s32 	%p72, %r3658, %r3649;
	mov.u32 	%r22143, %r22157;
	@%p72 bra 	$L__BB2_1791;
	ld.global.u32 	%r22143, [%rd5+256];
$L__BB2_1791:
	add.s32 	%r7743, %r3652, 96;
	setp.ge.s32 	%p73, %r7743, %r3649;
	mov.u32 	%r22144, %r22157;
	@%p73 bra 	$L__BB2_1793;
	ld.global.u32 	%r22144, [%rd5+384];
$L__BB2_1793:
	add.s32 	%r7744, %r3652, 128;
	setp.ge.s32 	%p74, %r7744, %r3649;
	mov.u32 	%r22145, %r22157;
	@%p74 bra 	$L__BB2_1795;
	ld.global.u32 	%r22145, [%rd5+512];
$L__BB2_1795:
	add.s32 	%r7745, %r3652, 160;
	setp.ge.s32 	%p75, %r7745, %r3649;
	mov.u32 	%r22146, %r22157;
	@%p75 bra 	$L__BB2_1797;
	ld.global.u32 	%r22146, [%rd5+640];
$L__BB2_1797:
	add.s32 	%r7746, %r3652, 192;
	setp.ge.s32 	%p76, %r7746, %r3649;
	mov.u32 	%r22147, %r22157;
	@%p76 bra 	$L__BB2_1799;
	ld.global.u32 	%r22147, [%rd5+768];
$L__BB2_1799:
	add.s32 	%r3669, %r3652, 224;
	setp.ge.s32 	%p77, %r3669, %r3649;
	mov.u32 	%r22148, %r22157;
	@%p77 bra 	$L__BB2_1801;
	ld.global.u32 	%r22148, [%rd5+896];
$L__BB2_1801:
	add.s32 	%r3672, %r3652, 256;
	setp.ge.s32 	%p78, %r3672, %r3649;
	mov.u32 	%r22149, %r22157;
	@%p78 bra 	$L__BB2_1803;
	ld.global.u32 	%r22149, [%rd5+1024];
$L__BB2_1803:
	add.s32 	%r3675, %r3652, 288;
	setp.ge.s32 	%p79, %r3675, %r3649;
	mov.u32 	%r22150, %r22157;
	@%p79 bra 	$L__BB2_1805;
	ld.global.u32 	%r22150, [%rd5+1152];
$L__BB2_1805:
	add.s32 	%r3678, %r3652, 320;
	setp.ge.s32 	%p80, %r3678, %r3649;
	mov.u32 	%r22151, %r22157;
	@%p80 bra 	$L__BB2_1807;
	ld.global.u32 	%r22151, [%rd5+1280];
$L__BB2_1807:
	add.s32 	%r3681, %r3652, 352;
	setp.ge.s32 	%p81, %r3681, %r3649;
	mov.u32 	%r22152, %r22157;
	@%p81 bra 	$L__BB2_1809;
	ld.global.u32 	%r22152, [%rd5+1408];
$L__BB2_1809:
	add.s32 	%r3684, %r3652, 384;
	setp.ge.s32 	%p82, %r3684, %r3649;
	mov.u32 	%r22153, %r22157;
	@%p82 bra 	$L__BB2_1811;
	ld.global.u32 	%r22153, [%rd5+1536];
$L__BB2_1811:
	add.s32 	%r3687, %r3652, 416;
	setp.ge.s32 	%p83, %r3687, %r3649;
	mov.u32 	%r22154, %r22157;
	@%p83 bra 	$L__BB2_1813;
	ld.global.u32 	%r22154, [%rd5+1664];
$L__BB2_1813:
	add.s32 	%r3690, %r3652, 448;
	setp.ge.s32 	%p84, %r3690, %r3649;
	mov.u32 	%r22155, %r22157;
	@%p84 bra 	$L__BB2_1815;
	ld.global.u32 	%r22155, [%rd5+1792];
$L__BB2_1815:
	add.s32 	%r7747, %r3652, 480;
	setp.ge.s32 	%p85, %r7747, %r3649;
	mov.u32 	%r22156, %r22157;
	@%p85 bra 	$L__BB2_1817;
	ld.global.u32 	%r22156, [%rd5+1920];
$L__BB2_1817:
	add.s32 	%r3695, %r3652, 512;
	setp.ge.s32 	%p86, %r3695, %r3649;
	@%p86 bra 	$L__BB2_1819;
	ld.global.u32 	%r22157, [%rd5+2048];
$L__BB2_1819:
	// begin inline asm
	mov.u32 %r7748, %laneid;
	// end inline asm
	shr.u32 	%r7749, %r3650, 5;
	mad.lo.s32 	%r7750, %r7749, 544, %r7748;
	shl.b32 	%r7751, %r7750, 2;
	mov.u32 	%r7752, _ZZN3cub18CUB_300001_SM_10006detail10merge_sort30DeviceMergeSortBlockSortKernelINS2_10policy_hubIN6thrust24THRUST_300001_SM_1000_NS6detail15normal_iteratorINS6_10device_ptrIiEEEEE9Policy600ESB_PNS0_8NullTypeESB_SF_j14lex_comparatoriSE_EEvbT0_T1_T2_T3_T4_PT6_PT7_T5_NS1_7vsmem_tEE19static_temp_storage;
	add.s32 	%r3698, %r7752, %r7751;
	st.shared.u32 	[%r3698], %r22141;
	st.shared.u32 	[%r3698+128], %r22142;
	st.shared.u32 	[%r3698+256], %r22143;
	st.shared.u32 	[%r3698+384], %r22144;
	st.shared.u32 	[%r3698+512], %r22145;
	st.shared.u32 	[%r3698+640], %r22146;
	st.shared.u32 	[%r3698+768], %r22147;
	st.shared.u32 	[%r3698+896], %r22148;
	st.shared.u32 	[%r3698+1024], %r22149;
	st.shared.u32 	[%r3698+1152], %r22150;
	st.shared.u32 	[%r3698+1280], %r22151;
	st.shared.u32 	[%r3698+1408], %r22152;
	st.shared.u32 	[%r3698+1536], %r22153;
	st.shared.u32 	[%r3698+1664], %r22154;
	st.shared.u32 	[%r3698+1792], %r22155;
	st.shared.u32 	[%r3698+1920], %r22156;
	st.shared.u32 	[%r3698+2048], %r22157;
	bar.warp.sync 	-1;
	shl.b32 	%r7753, %r7748, 6;
	add.s32 	%r3699, %r3698, %r7753;
	ld.shared.u32 	%r22336, [%r3699];
	ld.shared.u32 	%r3701, [%r3699+4];
	ld.shared.u32 	%r3702, [%r3699+8];
	ld.shared.u32 	%r3703, [%r3699+12];
	ld.shared.u32 	%r3704, [%r3699+16];
	ld.shared.u32 	%r3705, [%r3699+20];
	ld.shared.u32 	%r3706, [%r3699+24];
	ld.shared.u32 	%r3707, [%r3699+28];
	ld.shared.u32 	%r3708, [%r3699+32];
	ld.shared.u32 	%r3709, [%r3699+36];
	ld.shared.u32 	%r3710, [%r3699+40];
	ld.shared.u32 	%r3711, [%r3699+44];
	ld.shared.u32 	%r3712, [%r3699+48];
	ld.shared.u32 	%r3713, [%r3699+52];
	ld.shared.u32 	%r3714, [%r3699+56];
	ld.shared.u32 	%r3715, [%r3699+60];
	ld.shared.u32 	%r3716, [%r3699+64];
	bar.sync 	0;
	// begin inline asm
	griddepcontrol.launch_dependents;
	// end inline asm
	mul.lo.s32 	%r3717, %r3650, 17;
	add.s32 	%r7754, %r3717, 1;
	setp.ge.u32 	%p87, %r7754, %r3649;
	mov.u32 	%r22167, %r22336;
	mov.u32 	%r22168, %r22336;
	@%p87 bra 	$L__BB2_1831;
	max.s32 	%r7756, %r22336, %r3701;
	cvt.rn.f32.s32 	%f1, %r7756;
	setp.lt.s32 	%p88, %r7756, 1;
	mul.f32 	%f2, %f1, 0f4B000000;
	selp.f32 	%f3, %f2, %f1, %p88;
	selp.f32 	%f4, 0fC1B80000, 0f00000000, %p88;
	mov.b32 	%r7757, %f3;
	add.s32 	%r7758, %r7757, -1059760811;
	and.b32  	%r7759, %r7758, -8388608;
	sub.s32 	%r7760, %r7757, %r7759;
	mov.b32 	%f5, %r7760;
	cvt.rn.f32.s32 	%f6, %r7759;
	fma.rn.f32 	%f7, %f6, 0f34000000, %f4;
	add.f32 	%f8, %f5, 0fBF800000;
	fma.rn.f32 	%f9, %f8, 0fBE055027, 0f3E1039F6;
	fma.rn.f32 	%f10, %f9, %f8, 0fBDF8CDCC;
	fma.rn.f32 	%f11, %f10, %f8, 0f3E0F2955;
	fma.rn.f32 	%f12, %f11, %f8, 0fBE2AD8B9;
	fma.rn.f32 	%f13, %f12, %f8, 0f3E4CED0B;
	fma.rn.f32 	%f14, %f13, %f8, 0fBE7FFF22;
	fma.rn.f32 	%f15, %f14, %f8, 0f3EAAAA78;
	fma.rn.f32 	%f16, %f15, %f8, 0fBF000000;
	mul.f32 	%f17, %f8, %f16;
	fma.rn.f32 	%f18, %f17, %f8, %f8;
	fma.rn.f32 	%f19, %f7, 0f3F317218, %f18;
	setp.gt.u32 	%p89, %r7757, 2139095039;
	fma.rn.f32 	%f20, %f3, 0f7F800000, 0f7F800000;
	selp.f32 	%f21, %f20, %f19, %p89;
	setp.eq.f32 	%p90, %f3, 0f00000000;
	fma.rn.f32 	%f22, %f21, 0f3EDE5BD9, 0f3F800000;
	selp.f32 	%f23, 0fFF800000, %f22, %p90;
	cvt.rzi.u32.f32 	%r3718, %f23;
	setp.eq.s32 	%p91, %r22336, 0;
	mov.b32 	%r22160, 0;
	@%p91 bra 	$L__BB2_1823;
	mov.b32 	%r22160, 0;
	mov.u32 	%r22159, %r22336;
$L__BB2_1822:
	mul.hi.s32 	%r7762, %r22159, 1717986919;
	shr.u32 	%r7763, %r7762, 31;
	shr.s32 	%r7764, %r7762, 2;
	add.s32 	%r3723, %r7764, %r7763;
	mul.lo.s32 	%r7765, %r3723, 10;
	sub.s32 	%r7766, %r22159, %r7765;
	mad.lo.s32 	%r22160, %r22160, 10, %r7766;
	add.s32 	%r7767, %r22159, 9;
	setp.lt.u32 	%p92, %r7767, 19;
	mov.u32 	%r22159, %r3723;
	@%p92 bra 	$L__BB2_1823;
	bra.uni 	$L__BB2_1822;
$L__BB2_1823:
	setp.eq.s32 	%p93, %r3701, 0;
	mov.b32 	%r22163, 0;
	@%p93 bra 	$L__BB2_1826;
	mov.b32 	%r22163, 0;
	mov.u32 	%r22162, %r3701;
$L__BB2_1825:
	mul.hi.s32 	%r7770, %r22162, 1717986919;
	shr.u32 	%r7771, %r7770, 31;
	shr.s32 	%r7772, %r7770, 2;
	add.s32 	%r3728, %r7772, %r7771;
	mul.lo.s32 	%r7773, %r3728, 10;
	sub.s32 	%r7774, %r22162, %r7773;
	mad.lo.s32 	%r22163, %r22163, 10, %r7774;
	add.s32 	%r7775, %r22162, 9;
	setp.lt.u32 	%p94, %r7775, 19;
	mov.u32 	%r22162, %r3728;
	@%p94 bra 	$L__BB2_1826;
	bra.uni 	$L__BB2_1825;
$L__BB2_1826:
	setp.eq.s32 	%p95, %r3718, 0;
	mov.u32 	%r22167, %r3701;
	mov.u32 	%r22168, %r22336;
	@%p95 bra 	$L__BB2_1831;
	mov.b32 	%r22164, 0;
$L__BB2_1828:
	mul.hi.s32 	%r7777, %r22160, 1717986919;
	shr.u32 	%r7778, %r7777, 31;
	shr.s32 	%r7779, %r7777, 2;
	add.s32 	%r7780, %r7779, %r7778;
	mul.lo.s32 	%r7781, %r7780, 10;
	sub.s32 	%r3732, %r22160, %r7781;
	mul.hi.s32 	%r7782, %r22163, 1717986919;
	shr.u32 	%r7783, %r7782, 31;
	shr.s32 	%r7784, %r7782, 2;
	add.s32 	%r7785, %r7784, %r7783;
	mul.lo.s32 	%r7786, %r7785, 10;
	sub.s32 	%r3733, %r22163, %r7786;
	setp.eq.s32 	%p96, %r3732, %r3733;
	@%p96 bra 	$L__BB2_1830;
	setp.gt.s32 	%p97, %r3732, %r3733;
	selp.b32 	%r22168, %r22336, %r3701, %p97;
	mov.u32 	%r22167, %r3701;
	bra.uni 	$L__BB2_1831;
$L__BB2_1830:
	add.s32 	%r22164, %r22164, 1;
	shr.s32 	%r7792, %r7782, 2;
	add.s32 	%r22163, %r7792, %r7783;
	setp.ne.s32 	%p98, %r22164, %r3718;
	mov.u32 	%r22160, %r7780;
	mov.u32 	%r22167, %r3701;
	mov.u32 	%r22168, %r22336;
	@%p98 bra 	$L__BB2_1828;
$L__BB2_1831:
	add.s32 	%r7793, %r3717, 2;
	setp.ge.u32 	%p99, %r7793, %r3649;
	mov.u32 	%r22178, %r22168;
	@%p99 bra 	$L__BB2_1843;
	max.s32 	%r7795, %r22168, %r3702;
	cvt.rn.f32.s32 	%f24, %r7795;
	setp.lt.s32 	%p100, %r7795, 1;
	mul.f32 	%f25, %f24, 0f4B000000;
	selp.f32 	%f26, %f25, %f24, %p100;
	selp.f32 	%f27, 0fC1B80000, 0f00000000, %p100;
	mov.b32 	%r7796, %f26;
	add.s32 	%r7797, %r7796, -1059760811;
	and.b32  	%r7798, %r7797, -8388608;
	sub.s32 	%r7799, %r7796, %r7798;
	mov.b32 	%f28, %r7799;
	cvt.rn.f32.s32 	%f29, %r7798;
	fma.rn.f32 	%f30, %f29, 0f34000000, %f27;
	add.f32 	%f31, %f28, 0fBF800000;
	fma.rn.f32 	%f32, %f31, 0fBE055027, 0f3E1039F6;
	fma.rn.f32 	%f33, %f32, %f31, 0fBDF8CDCC;
	fma.rn.f32 	%f34, %f33, %f31, 0f3E0F2955;
	fma.rn.f32 	%f35, %f34, %f31, 0fBE2AD8B9;
	fma.rn.f32 	%f36, %f35, %f31, 0f3E4CED0B;
	fma.rn.f32 	%f37, %f36, %f31, 0fBE7FFF22;
	fma.rn.f32 	%f38, %f37, %f31, 0f3EAAAA78;
	fma.rn.f32 	%f39, %f38, %f31, 0fBF000000;
	mul.f32 	%f40, %f31, %f39;
	fma.rn.f32 	%f41, %f40, %f31, %f31;
	fma.rn.f32 	%f42, %f30, 0f3F317218, %f41;
	setp.gt.u32 	%p101, %r7796, 2139095039;
	fma.rn.f32 	%f43, %f26, 0f7F800000, 0f7F800000;
	selp.f32 	%f44, %f43, %f42, %p101;
	setp.eq.f32 	%p102, %f26, 0f00000000;
	fma.rn.f32 	%f45, %f44, 0f3EDE5BD9, 0f3F800000;
	selp.f32 	%f46, 0fFF800000, %f45, %p102;
	cvt.rzi.u32.f32 	%r3740, %f46;
	setp.eq.s32 	%p103, %r22168, 0;
	mov.b32 	%r22171, 0;
	@%p103 bra 	$L__BB2_1835;
	mov.b32 	%r22171, 0;
	mov.u32 	%r22169, %r22168;
$L__BB2_1834:
	mul.hi.s32 	%r7801, %r22169, 1717986919;
	shr.u32 	%r7802, %r7801, 31;
	shr.s32 	%r7803, %r7801, 2;
	add.s32 	%r3744, %r7803, %r7802;
	mul.lo.s32 	%r7804, %r3744, 10;
	sub.s32 	%r7805, %r22169, %r7804;
	mad.lo.s32 	%r22171, %r22171, 10, %r7805;
	add.s32 	%r7806, %r22169, 9;
	setp.gt.u32 	%p104, %r7806, 18;
	mov.u32 	%r22169, %r3744;
	@%p104 bra 	$L__BB2_1834;
$L__BB2_1835:
	setp.eq.s32 	%p105, %r3702, 0;
	mov.b32 	%r22174, 0;
	@%p105 bra 	$L__BB2_1838;
	mov.b32 	%r22174, 0;
	mov.u32 	%r22172, %r3702;
$L__BB2_1837:
	mul.hi.s32 	%r7809, %r22172, 1717986919;
	shr.u32 	%r7810, %r7809, 31;
	shr.s32 	%r7811, %r7809, 2;
	add.s32 	%r3749, %r7811, %r7810;
	mul.lo.s32 	%r7812, %r3749, 10;
	sub.s32 	%r7813, %r22172, %r7812;
	mad.lo.s32 	%r22174, %r22174, 10, %r7813;
	add.s32 	%r7814, %r22172, 9;
	setp.gt.u32 	%p106, %r7814, 18;
	mov.u32 	%r22172, %r3749;
	@%p106 bra 	$L__BB2_1837;
$L__BB2_1838:
	setp.eq.s32 	%p107, %r3740, 0;
	mov.u32 	%r22178, %r3702;
	@%p107 bra 	$L__BB2_1843;
	mov.b32 	%r22175, 0;
$L__BB2_1840:
	mul.hi.s32 	%r7816, %r22171, 1717986919;
	shr.u32 	%r7817, %r7816, 31;
	shr.s32 	%r7818, %r7816, 2;
	add.s32 	%r7819, %r7818, %r7817;
	mul.lo.s32 	%r7820, %r7819, 10;
	sub.s32 	%r3754, %r22171, %r7820;
	mul.hi.s32 	%r7821, %r22174, 1717986919;
	shr.u32 	%r7822, %r7821, 31;
	shr.s32 	%r7823, %r7821, 2;
	add.s32 	%r7824, %r7823, %r7822;
	mul.lo.s32 	%r7825, %r7824, 10;
	sub.s32 	%r3755, %r22174, %r7825;
	setp.eq.s32 	%p108, %r3754, %r3755;
	@%p108 bra 	$L__BB2_1842;
	setp.gt.s32 	%p109, %r3754, %r3755;
	selp.b32 	%r22168, %r22168, %r3702, %p109;
	mov.u32 	%r22178, %r3702;
	bra.uni 	$L__BB2_1843;
$L__BB2_1842:
	add.s32 	%r22175, %r22175, 1;
	shr.u32 	%r7830, %r7821, 31;
	shr.s32 	%r7831, %r7821, 2;
	add.s32 	%r22174, %r7831, %r7830;
	setp.ne.s32 	%p110, %r22175, %r3740;
	mov.u32 	%r22171, %r7819;
	mov.u32 	%r22178, %r3702;
	@%p110 bra 	$L__BB2_1840;
$L__BB2_1843:
	add.s32 	%r7832, %r3717, 3;
	setp.ge.u32 	%p111, %r7832, %r3649;
	mov.u32 	%r22189, %r22168;
	@%p111 bra 	$L__BB2_1855;
	max.s32 	%r7834, %r22168, %r3703;
	cvt.rn.f32.s32 	%f47, %r7834;
	setp.lt.s32 	%p112, %r7834, 1;
	mul.f32 	%f48, %f47, 0f4B000000;
	selp.f32 	%f49, %f48, %f47, %p112;
	selp.f32 	%f50, 0fC1B80000, 0f00000000, %p112;
	mov.b32 	%r7835, %f49;
	add.s32 	%r7836, %r7835, -1059760811;
	and.b32  	%r7837, %r7836, -8388608;
	sub.s32 	%r7838, %r7835, %r7837;
	mov.b32 	%f51, %r7838;
	cvt.rn.f32.s32 	%f52, %r7837;
	fma.rn.f32 	%f53, %f52, 0f34000000, %f50;
	add.f32 	%f54, %f51, 0fBF800000;
	fma.rn.f32 	%f55, %f54, 0fBE055027, 0f3E1039F6;
	fma.rn.f32 	%f56, %f55, %f54, 0fBDF8CDCC;
	fma.rn.f32 	%f57, %f56, %f54, 0f3E0F2955;
	fma.rn.f32 	%f58, %f57, %f54, 0fBE2AD8B9;
	fma.rn.f32 	%f59, %f58, %f54, 0f3E4CED0B;
	fma.rn.f32 	%f60, %f59, %f54, 0fBE7FFF22;
	fma.rn.f32 	%f61, %f60, %f54, 0f3EAAAA78;
	fma.rn.f32 	%f62, %f61, %f54, 0fBF000000;
	mul.f32 	%f63, %f54, %f62;
	fma.rn.f32 	%f64, %f63, %f54, %f54;
	fma.rn.f32 	%f65, %f53, 0f3F317218, %f64;
	setp.gt.u32 	%p113, %r7835, 2139095039;
	fma.rn.f32 	%f66, %f49, 0f7F800000, 0f7F800000;
	selp.f32 	%f67, %f66, %f65, %p113;
	setp.eq.f32 	%p114, %f49, 0f00000000;
	fma.rn.f32 	%f68, %f67, 0f3EDE5BD9, 0f3F800000;
	selp.f32 	%f69, 0fFF800000, %f68, %p114;
	cvt.rzi.u32.f32 	%r3762, %f69;
	setp.eq.s32 	%p115, %r22168, 0;
	mov.b32 	%r22182, 0;
	@%p115 bra 	$L__BB2_1847;
	mov.b32 	%r22182, 0;
	mov.u32 	%r22180, %r22168;
$L__BB2_1846:
	mul.hi.s32 	%r7840, %r22180, 1717986919;
	shr.u32 	%r7841, %r7840, 31;
	shr.s32 	%r7842, %r7840, 2;
	add.s32 	%r3766, %r7842, %r7841;
	mul.lo.s32 	%r7843, %r3766, 10;
	sub.s32 	%r7844, %r22180, %r7843;
	mad.lo.s32 	%r22182, %r22182, 10, %r7844;
	add.s32 	%r7845, %r22180, 9;
	setp.gt.u32 	%p116, %r7845, 18;
	mov.u32 	%r22180, %r3766;
	@%p116 bra 	$L__BB2_1846;
$L__BB2_1847:
	setp.eq.s32 	%p117, %r3703, 0;
	mov.b32 	%r22185, 0;
	@%p117 bra 	$L__BB2_1850;
	mov.b32 	%r22185, 0;
	mov.u32 	%r22183, %r3703;
$L__BB2_1849:
	mul.hi.s32 	%r7848, %r22183, 1717986919;
	shr.u32 	%r7849, %r7848, 31;
	shr.s32 	%r7850, %r7848, 2;
	add.s32 	%r3771, %r7850, %r7849;
	mul.lo.s32 	%r7851, %r3771, 10;
	sub.s32 	%r7852, %r22183, %r7851;
	mad.lo.s32 	%r22185, %r22185, 10, %r7852;
	add.s32 	%r7853, %r22183, 9;
	setp.gt.u32 	%p118, %r7853, 18;
	mov.u32 	%r22183, %r3771;
	@%p118 bra 	$L__BB2_1849;
$L__BB2_1850:
	setp.eq.s32 	%p119, %r3762, 0;
	mov.u32 	%r22189, %r3703;
	@%p119 bra 	$L__BB2_1855;
	mov.b32 	%r22186, 0;
$L__BB2_1852:
	mul.hi.s32 	%r7855, %r22182, 1717986919;
	shr.u32 	%r7856, %r7855, 31;
	shr.s32 	%r7857, %r7855, 2;
	add.s32 	%r7858, %r7857, %r7856;
	mul.lo.s32 	%r7859, %r7858, 10;
	sub.s32 	%r3776, %r22182, %r7859;
	mul.hi.s32 	%r7860, %r22185, 1717986919;
	shr.u32 	%r7861, %r7860, 31;
	shr.s32 	%r7862, %r7860, 2;
	add.s32 	%r7863, %r7862, %r7861;
	mul.lo.s32 	%r7864, %r7863, 10;
	sub.s32 	%r3777, %r22185, %r7864;
	setp.eq.s32 	%p120, %r3776, %r3777;
	@%p120 bra 	$L__BB2_1854;
	setp.gt.s32 	%p121, %r3776, %r3777;
	selp.b32 	%r22168, %r22168, %r3703, %p121;
	mov.u32 	%r22189, %r3703;
	bra.uni 	$L__BB2_1855;
$L__BB2_1854:
	add.s32 	%r22186, %r22186, 1;
	shr.u32 	%r7869, %r7860, 31;
	shr.s32 	%r7870, %r7860, 2;
	add.s32 	%r22185, %r7870, %r7869;
	setp.ne.s32 	%p122, %r22186, %r3762;
	mov.u32 	%r22182, %r7858;
	mov.u32 	%r22189, %r3703;
	@%p122 bra 	$L__BB2_1852;
$L__BB2_1855:
	add.s32 	%r7871, %r3717, 4;
	setp.ge.u32 	%p123, %r7871, %r3649;
	mov.u32 	%r22200, %r22168;
	@%p123 bra 	$L__BB2_1867;
	max.s32 	%r7873, %r22168, %r3704;
	cvt.rn.f32.s32 	%f70, %r7873;
	setp.lt.s32 	%p124, %r7873, 1;
	mul.f32 	%f71, %f70, 0f4B000000;
	selp.f32 	%f72, %f71, %f70, %p124;
	selp.f32 	%f73, 0fC1B80000, 0f00000000, %p124;
	mov.b32 	%r7874, %f72;
	add.s32 	%r7875, %r7874, -1059760811;
	and.b32  	%r7876, %r7875, -8388608;
	sub.s32 	%r7877, %r7874, %r7876;
	mov.b32 	%f74, %r7877;
	cvt.rn.f32.s32 	%f75, %r7876;
	fma.rn.f32 	%f76, %f75, 0f34000000, %f73;
	add.f32 	%f77, %f74, 0fBF800000;
	fma.rn.f32 	%f78, %f77, 0fBE055027, 0f3E1039F6;
	fma.rn.f32 	%f79, %f78, %f77, 0fBDF8CDCC;
	fma.rn.f32 	%f80, %f79, %f77, 0f3E0F2955;
	fma.rn.f32 	%f81, %f80, %f77, 0fBE2AD8B9;
	fma.rn.f32 	%f82, %f81, %f77, 0f3E4CED0B;
	fma.rn.f32 	%f83, %f82, %f77, 0fBE7FFF22;
	fma.rn.f32 	%f84, %f83, %f77, 0f3EAAAA78;
	fma.rn.f32 	%f85, %f84, %f77, 0fBF000000;
	mul.f32 	%f86, %f77, %f85;
	fma.rn.f32 	%f87, %f86, %f77, %f77;
	fma.rn.f32 	%f88, %f76, 0f3F317218, %f87;
	setp.gt.u32 	%p125, %r7874, 2139095039;
	fma.rn.f32 	%f89, %f72, 0f7F800000, 0f7F800000;
	selp.f32 	%f90, %f89, %f88, %p125;
	setp.eq.f32 	%p126, %f72, 0f00000000;
	fma.rn.f32 	%f91, %f90, 0f3EDE5BD9, 0f3F800000;
	selp.f32 	%f92, 0fFF800000, %f91, %p126;
	cvt.rzi.u32.f32 	%r3784, %f92;
	setp.eq.s32 	%p127, %r22168, 0;
	mov.b32 	%r22193, 0;
	@%p127 bra 	$L__BB2_1859;
	mov.b32 	%r22193, 0;
	mov.u32 	%r22191, %r22168;
$L__BB2_1858:
	mul.hi.s32 	%r7879, %r22191, 1717986919;
	shr.u32 	%r7880, %r7879, 31;
	shr.s32 	%r7881, %r7879, 2;
	add.s32 	%r3788, %r7881, %r7880;
	mul.lo.s32 	%r7882, %r3788, 10;
	sub.s32 	%r7883, %r22191, %r7882;
	mad.lo.s32 	%r22193, %r22193, 10, %r7883;
	add.s32 	%r7884, %r22191, 9;
	setp.gt.u32 	%p128, %r7884, 18;
	mov.u32 	%r22191, %r3788;
	@%p128 bra 	$L__BB2_1858;
$L__BB2_1859:
	setp.eq.s32 	%p129, %r3704, 0;
	mov.b32 	%r22196, 0;
	@%p129 bra 	$L__BB2_1862;
	mov.b32 	%r22196, 0;
	mov.u32 	%r22194, %r3704;
$L__BB2_1861:
	mul.hi.s32 	%r7887, %r22194, 1717986919;
	shr.u32 	%r7888, %r7887, 31;
	shr.s32 	%r7889, %r7887, 2;
	add.s32 	%r3793, %r7889, %r7888;
	mul.lo.s32 	%r7890, %r3793, 10;
	sub.s32 	%r7891, %r22194, %r7890;
	mad.lo.s32 	%r22196, %r22196, 10, %r7891;
	add.s32 	%r7892, %r22194, 9;
	setp.gt.u32 	%p130, %r7892, 18;
	mov.u32 	%r22194, %r3793;
	@%p130 bra 	$L__BB2_1861;
$L__BB2_1862:
	setp.eq.s32 	%p131, %r3784, 0;
	mov.u32 	%r22200, %r3704;
	@%p131 bra 	$L__BB2_1867;
	mov.b32 	%r22197, 0;
$L__BB2_1864:
	mul.hi.s32 	%r7894, %r22193, 1717986919;
	shr.u32 	%r7895, %r7894, 31;
	shr.s32 	%r7896, %r7894, 2;
	add.s32 	%r7897, %r7896, %r7895;
	mul.lo.s32 	%r7898, %r7897, 10;
	sub.s32 	%r3798, %r22193, %r7898;
	mul.hi.s32 	%r7899, %r22196, 1717986919;
	shr.u32 	%r7900, %r7899, 31;
	shr.s32 	%r7901, %r7899, 2;
	add.s32 	%r7902, %r7901, %r7900;
	mul.lo.s32 	%r7903, %r7902, 10;
	sub.s32 	%r3799, %r22196, %r7903;
	setp.eq.s32 	%p132, %r3798, %r3799;
	@%p132 bra 	$L__BB2_1866;
	setp.gt.s32 	%p133, %r3798, %r3799;
	selp.b32 	%r22168, %r22168, %r3704, %p133;
	mov.u32 	%r22200, %r3704;
	bra.uni 	$L__BB2_1867;
$L__BB2_1866:
	add.s32 	%r22197, %r22197, 1;
	shr.u32 	%r7908, %r7899, 31;
	shr.s32 	%r7909, %r7899, 2;
	add.s32 	%r22196, %r7909, %r7908;
	setp.ne.s32 	%p134, %r22197, %r3784;
	mov.u32 	%r22193, %r7897;
	mov.u32 	%r22200, %r3704;
	@%p134 bra 	$L__BB2_1864;
$L__BB2_1867:
	add.s32 	%r7910, %r3717, 5;
	setp.ge.u32 	%p135, %r7910, %r3649;
	mov.u32 	%r22211, %r22168;
	@%p135 bra 	$L__BB2_1879;
	max.s32 	%r7912, %r22168, %r3705;
	cvt.rn.f32.s32 	%f93, %r7912;
	setp.lt.s32 	%p136, %r7912, 1;
	mul.f32 	%f94, %f93, 0f4B000000;
	selp.f32 	%f95, %f94, %f93, %p136;
	selp.f32 	%f96, 0fC1B80000, 0f00000000, %p136;
	mov.b32 	%r7913, %f95;
	add.s32 	%r7914, %r7913, -1059760811;
	and.b32  	%r7915, %r7914, -8388608;
	sub.s32 	%r7916, %r7913, %r7915;
	mov.b32 	%f97, %r7916;
	cvt.rn.f32.s32 	%f98, %r7915;
	fma.rn.f32 	%f99, %f98, 0f34000000, %f96;
	add.f32 	%f100, %f97, 0fBF800000;
	fma.rn.f32 	%f101, %f100, 0fBE055027, 0f3E1039F6;
	fma.rn.f32 	%f102, %f101, %f100, 0fBDF8CDCC;
	fma.rn.f32 	%f103, %f102, %f100, 0f3E0F2955;
	fma.rn.f32 	%f104, %f103, %f100, 0fBE2AD8B9;
	fma.rn.f32 	%f105, %f104, %f100, 0f3E4CED0B;
	fma.rn.f32 	%f106, %f105, %f100, 0fBE7FFF22;
	fma.rn.f32 	%f107, %f106, %f100, 0f3EAAAA78;
	fma.rn.f32 	%f108, %f107, %f100, 0fBF000000;
	mul.f32 	%f109, %f100, %f108;
	fma.rn.f32 	%f110, %f109, %f100, %f100;
	fma.rn.f32 	%f111, %f99, 0f3F317218, %f110;
	setp.gt.u32 	%p137, %r7913, 2139095039;
	fma.rn.f32 	%f112, %f95, 0f7F800000, 0f7F800000;
	selp.f32 	%f113, %f112, %f111, %p137;
	setp.eq.f32 	%p138, %f95, 0f00000000;
	fma.rn.f32 	%f114, %f113, 0f3EDE5BD9, 0f3F800000;
	selp.f32 	%f115, 0fFF800000, %f114, %p138;
	cvt.rzi.u32.f32 	%r3806, %f115;
	setp.eq.s32 	%p139, %r22168, 0;
	mov.b32 	%r22204, 0;
	@%p139 bra 	$L__BB2_1871;
	mov.b32 	%r22204, 0;
	mov.u32 	%r22202, %r22168;
$L__BB2_1870:
	mul.hi.s32 	%r7918, %r22202, 1717986919;
	shr.u32 	%r7919, %r7918, 31;
	shr.s32 	%r7920, %r7918, 2;
	add.s32 	%r3810, %r7920, %r7919;
	mul.lo.s32 	%r7921, %r3810, 10;
	sub.s32 	%r7922, %r22202, %r7921;
	mad.lo.s32 	%r22204, %r22204, 10, %r7922;
	add.s32 	%r7923, %r22202, 9;
	setp.gt.u32 	%p140, %r7923, 18;
	mov.u32 	%r22202, %r3810;
	@%p140 bra 	$L__BB2_1870;
$L__BB2_1871:
	setp.eq.s32 	%p141, %r3705, 0;
	mov.b32 	%r22207, 0;
	@%p141 bra 	$L__BB2_1874;
	mov.b32 	%r22207, 0;
	mov.u32 	%r22205, %r3705;
$L__BB2_1873:
	mul.hi.s32 	%r7926, %r22205, 1717986919;
	shr.u32 	%r7927, %r7926, 31;
	shr.s32 	%r7928, %r7926, 2;
	add.s32 	%r3815, %r7928, %r7927;
	mul.lo.s32 	%r7929, %r3815, 10;
	sub.s32 	%r7930, %r22205, %r7929;
	mad.lo.s32 	%r22207, %r22207, 10, %r7930;
	add.s32 	%r7931, %r22205, 9;
	setp.gt.u32 	%p142, %r7931, 18;
	mov.u32 	%r22205, %r3815;
	@%p142 bra 	$L__BB2_1873;
$L__BB2_1874:
	setp.eq.s32 	%p143, %r3806, 0;
	mov.u32 	%r22211, %r3705;
	@%p143 bra 	$L__BB2_1879;
	mov.b32 	%r22208, 0;
$L__BB2_1876:
	mul.hi.s32 	%r7933, %r22204, 1717986919;
	shr.u32 	%r7934, %r7933, 31;
	shr.s32 	%r7935, %r7933, 2;
	add.s32 	%r7936, %r7935, %r7934;
	mul.lo.s32 	%r7937, %r7936, 10;
	sub.s32 	%r3820, %r22204, %r7937;
	mul.hi.s32 	%r7938, %r22207, 1717986919;
	shr.u32 	%r7939, %r7938, 31;
	shr.s32 	%r7940, %r7938, 2;
	add.s32 	%r7941, %r7940, %r7939;
	mul.lo.s32 	%r7942, %r7941, 10;
	sub.s32 	%r3821, %r22207, %r7942;
	setp.eq.s32 	%p144, %r3820, %r3821;
	@%p144 bra 	$L__BB2_1878;
	setp.gt.s32 	%p145, %r3820, %r3821;
	selp.b32 	%r22168, %r22168, %r3705, %p145;
	mov.u32 	%r22211, %r3705;
	bra.uni 	$L__BB2_1879;
$L__BB2_1878:
	add.s32 	%r22208, %r22208, 1;
	shr.u32 	%r7947, %r7938, 31;
	shr.s32 	%r7948, %r7938, 2;
	add.s32 	%r22207, %r7948, %r7947;
	setp.ne.s32 	%p146, %r22208, %r3806;
	mov.u32 	%r22204, %r7936;
	mov.u32 	%r22211, %r3705;
	@%p146 bra 	$L__BB2_1876;
$L__BB2_1879:
	add.s32 	%r7949, %r3717, 6;
	setp.ge.u32 	%p147, %r7949, %r3649;
	mov.u32 	%r22222, %r22168;
	@%p147 bra 	$L__BB2_1891;
	max.s32 	%r7951, %r22168, %r3706;
	cvt.rn.f32.s32 	%f116, %r7951;
	setp.lt.s32 	%p148, %r7951, 1;
	mul.f32 	%f117, %f116, 0f4B000000;
	selp.f32 	%f118, %f117, %f116, %p148;
	selp.f32 	%f119, 0fC1B80000, 0f00000000, %p148;
	mov.b32 	%r7952, %f118;
	add.s32 	%r7953, %r7952, -1059760811;
	and.b32  	%r7954, %r7953, -8388608;
	sub.s32 	%r7955, %r7952, %r7954;
	mov.b32 	%f120, %r7955;
	cvt.rn.f32.s32 	%f121, %r7954;
	fma.rn.f32 	%f122, %f121, 0f34000000, %f119;
	add.f32 	%f123, %f120, 0fBF800000;
	fma.rn.f32 	%f124, %f123, 0fBE055027, 0f3E1039F6;
	fma.rn.f32 	%f125, %f124, %f123, 0fBDF8CDCC;
	fma.rn.f32 	%f126, %f125, %f123, 0f3E0F2955;
	fma.rn.f32 	%f127, %f126, %f123, 0fBE2AD8B9;
	fma.rn.f32 	%f128, %f127, %f123, 0f3E4CED0B;
	fma.rn.f32 	%f129, %f128, %f123, 0fBE7FFF22;
	fma.rn.f32 	%f130, %f129, %f123, 0f3EAAAA78;
	fma.rn.f32 	%f131, %f130, %f123, 0fBF000000;
	mul.f32 	%f132, %f123, %f131;
	fma.rn.f32 	%f133, %f132, %f123, %f123;
	fma.rn.f32 	%f134, %f122, 0f3F317218, %f133;
	setp.gt.u32 	%p149, %r7952, 2139095039;
	fma.rn.f32 	%f135, %f118, 0f7F800000, 0f7F800000;
	selp.f32 	%f136, %f135, %f134, %p149;
	setp.eq.f32 	%p150, %f118, 0f00000000;
	fma.rn.f32 	%f137, %f136, 0f3EDE5BD9, 0f3F800000;
	selp.f32 	%f138, 0fFF800000, %f137, %p150;
	cvt.rzi.u32.f32 	%r3828, %f138;
	setp.eq.s32 	%p151, %r22168, 0;
	mov.b32 	%r22215, 0;
	@%p151 bra 	$L__BB2_1883;
	mov.b32 	%r22215, 0;
	mov.u32 	%r22213, %r22168;
$L__BB2_1882:
	mul.hi.s32 	%r7957, %r22213, 1717986919;
	shr.u32 	%r7958, %r7957, 31;
	shr.s32 	%r7959, %r7957, 2;
	add.s32 	%r3832, %r7959, %r7958;
	mul.lo.s32 	%r7960, %r3832, 10;
	sub.s32 	%r7961, %r22213, %r7960;
	mad.lo.s32 	%r22215, %r22215, 10, %r7961;
	add.s32 	%r7962, %r22213, 9;
	setp.gt.u32 	%p152, %r7962, 18;
	mov.u32 	%r22213, %r3832;
	@%p152 bra 	$L__BB2_1882;
$L__BB2_1883:
	setp.eq.s32 	%p153, %r3706, 0;
	mov.b32 	%r22218, 0;
	@%p153 bra 	$L__BB2_1886;
	mov.b32 	%r22218, 0;
	mov.u32 	%r22216, %r3706;
$L__BB2_1885:
	mul.hi.s32 	%r7965, %r22216, 1717986919;
	shr.u32 	%r7966, %r7965, 31;
	shr.s32 	%r7967, %r7965, 2;
	add.s32 	%r3837, %r7967, %r7966;
	mul.lo.s32 	%r7968, %r3837, 10;
	sub.s32 	%r7969, %r22216, %r7968;
	mad.lo.s32 	%r22218, %r22218, 10, %r7969;
	add.s32 	%r7970, %r22216, 9;
	setp.gt.u32 	%p154, %r7970, 18;
	mov.u32 	%r22216, %r3837;
	@%p154 bra 	$L__BB2_1885;
$L__BB2_1886:
	setp.eq.s32 	%p155, %r3828, 0;
	mov.u32 	%r22222, %r3706;
	@%p155 bra 	$L__BB2_1891;
	mov.b32 	%r22219, 0;
$L__BB2_1888:
	mul.hi.s32 	%r7972, %r22215, 1717986919;
	shr.u32 	%r7973, %r7972, 31;
	shr.s32 	%r7974, %r7972, 2;
	add.s32 	%r7975, %r7974, %r7973;
	mul.lo.s32 	%r7976, %r7975, 10;
	sub.s32 	%r3842, %r22215, %r7976;
	mul.hi.s32 	%r7977, %r22218, 1717986919;
	shr.u32 	%r7978, %r7977, 31;
	shr.s32 	%r7979, %r7977, 2;
	add.s32 	%r7980, %r7979, %r7978;
	mul.lo.s32 	%r7981, %r7980, 10;
	sub.s32 	%r3843, %r22218, %r7981;
	setp.eq.s32 	%p156, %r3842, %r3843;
	@%p156 bra 	$L__BB2_1890;
	setp.gt.s32 	%p157, %r3842, %r3843;
	selp.b32 	%r22168, %r22168, %r3706, %p157;
	mov.u32 	%r22222, %r3706;
	bra.uni 	$L__BB2_1891;
$L__BB2_1890:
	add.s32 	%r22219, %r22219, 1;
	shr.u32 	%r7986, %r7977, 31;
	shr.s32 	%r7987, %r7977, 2;
	add.s32 	%r22218, %r7987, %r7986;
	setp.ne.s32 	%p158, %r22219, %r3828;
	mov.u32 	%r22215, %r7975;
	mov.u32 	%r22222, %r3706;
	@%p158 bra 	$L__BB2_1888;
$L__BB2_1891:
	add.s32 	%r7988, %r3717, 7;
	setp.ge.u32 	%p159, %r7988, %r3649;
	mov.u32 	%r22233, %r22168;
	@%p159 bra 	$L__BB2_1903;
	max.s32 	%r7990, %r22168, %r3707;
	cvt.rn.f32.s32 	%f139, %r7990;
	setp.lt.s32 	%p160, %r7990, 1;
	mul.f32 	%f140, %f139, 0f4B000000;
	selp.f32 	%f141, %f140, %f139, %p160;
	selp.f32 	%f142, 0fC1B80000, 0f00000000, %p160;
	mov.b32 	%r7991, %f141;
	add.s32 	%r7992, %r7991, -1059760811;
	and.b32  	%r7993, %r7992, -8388608;
	sub.s32 	%r7994, %r7991, %r7993;
	mov.b32 	%f143, %r7994;
	cvt.rn.f32.s32 	%f144, %r7993;
	fma.rn.f32 	%f145, %f144, 0f34000000, %f142;
	add.f32 	%f146, %f143, 0fBF800000;
	fma.rn.f32 	%f147, %f146, 0fBE055027, 0f3E1039F6;
	fma.rn.f32 	%f148, %f147, %f146, 0fBDF8CDCC;
	fma.rn.f32 	%f149, %f148, %f146, 0f3E0F2955;
	fma.rn.f32 	%f150, %f149, %f146, 0fBE2AD8B9;
	fma.rn.f32 	%f151, %f150, %f146, 0f3E4CED0B;
	fma.rn.f32 	%f152, %f151, %f146, 0fBE7FFF22;
	fma.rn.f32 	%f153, %f152, %f146, 0f3EAAAA78;
	fma.rn.f32 	%f154, %f153, %f146, 0fBF000000;
	mul.f32 	%f155, %f146, %f154;
	fma.rn.f32 	%f156, %f155, %f146, %f146;
	fma.rn.f32 	%f157, %f145, 0f3F317218, %f156;
	setp.gt.u32 	%p161, %r7991, 2139095039;
	fma.rn.f32 	%f158, %f141, 0f7F800000, 0f7F800000;
	selp.f32 	%f159, %f158, %f157, %p161;
	setp.eq.f32 	%p162, %f141, 0f00000000;
	fma.rn.f32 	%f160, %f159, 0f3EDE5BD9, 0f3F800000;
	selp.f32 	%f161, 0fFF800000, %f160, %p162;
	cvt.rzi.u32.f32 	%r3850, %f161;
	setp.eq.s32 	%p163, %r22168, 0;
	mov.b32 	%r22226, 0;
	@%p163 bra 	$L__BB2_1895;
	mov.b32 	%r22226, 0;
	mov.u32 	%r22224, %r22168;
$L__BB2_1894:
	mul.hi.s32 	%r7996, %r22224, 1717986919;
	shr.u32 	%r7997, %r7996, 31;
	shr.s32 	%r7998, %r7996, 2;
	add.s32 	%r3854, %r7998, %r7997;
	mul.lo.s32 	%r7999, %r3854, 10;
	sub.s32 	%r8000, %r22224, %r7999;
	mad.lo.s32 	%r22226, %r22226, 10, %r8000;
	add.s32 	%r8001, %r22224, 9;
	setp.gt.u32 	%p164, %r8001, 18;
	mov.u32 	%r22224, %r3854;
	@%p164 bra 	$L__BB2_1894;
$L__BB2_1895:
	setp.eq.s32 	%p165, %r3707, 0;
	mov.b32 	%r22229, 0;
	@%p165 bra 	$L__BB2_1898;
	mov.b32 	%r22229, 0;
	mov.u32 	%r22227, %r3707;
$L__BB2_1897:
	mul.hi.s32 	%r8004, %r22227, 1717986919;
	shr.u32 	%r8005, %r8004, 31;
	shr.s32 	%r8006, %r8004, 2;
	add.s32 	%r3859, %r8006, %r8005;
	mul.lo.s32 	%r8007, %r3859, 10;
	sub.s32 	%r8008, %r22227, %r8007;
	mad.lo.s32 	%r22229, %r22229, 10, %r8008;
	add.s32 	%r8009, %r22227, 9;
	setp.gt.u32 	%p166, %r8009, 18;
	mov.u32 	%r22227, %r3859;
	@%p166 bra 	$L__BB2_1897;
$L__BB2_1898:
	setp.eq.s32 	%p167, %r3850, 0;
	mov.u32 	%r22233, %r3707;
	@%p167 bra 	$L__BB2_1903;
	mov.b32 	%r22230, 0;
$L__BB2_1900:
	mul.hi.s32 	%r8011, %r22226, 1717986919;
	shr.u32 	%r8012, %r8011, 31;
	shr.s32 	%r8013, %r8011, 2;
	add.s32 	%r8014, %r8013, %r8012;
	mul.lo.s32 	%r8015, %r8014, 10;
	sub.s32 	%r3864, %r22226, %r8015;
	mul.hi.s32 	%r8016, %r22229, 1717986919;
	shr.u32 	%r8017, %r8016, 31;
	shr.s32 	%r8018, %r8016, 2;
	add.s32 	%r8019, %r8018, %r8017;
	mul.lo.s32 	%r8020, %r8019, 10;
	sub.s32 	%r3865, %r22229, %r8020;
	setp.eq.s32 	%p168, %r3864, %r3865;
	@%p168 bra 	$L__BB2_1902;
	setp.gt.s32 	%p169, %r3864, %r3865;
	selp.b32 	%r22168, %r22168, %r3707, %p169;
	mov.u32 	%r22233, %r3707;
	bra.uni 	$L__BB2_1903;
$L__BB2_1902:
	add.s32 	%r22230, %r22230, 1;
	shr.u32 	%r8025, %r8016, 31;
	shr.s32 	%r8026, %r8016, 2;
	add.s32 	%r22229, %r8026, %r8025;
	setp.ne.s32 	%p170, %r22230, %r3850;
	mov.u32 	%r22226, %r8014;
	mov.u32 	%r22233, %r3707;
	@%p170 bra 	$L__BB2_1900;
$L__BB2_1903:
	add.s32 	%r8027, %r3717, 8;
	setp.ge.u32 	%p171, %r8027, %r3649;
	mov.u32 	%r22244, %r22168;
	@%p171 bra 	$L__BB2_1915;
	max.s32 	%r8029, %r22168, %r3708;
	cvt.rn.f32.s32 	%f162, %r8029;
	setp.lt.s32 	%p172, %r8029, 1;
	mul.f32 	%f163, %f162, 0f4B000000;
	selp.f32 	%f164, %f163, %f162, %p172;
	selp.f32 	%f165, 0fC1B80000, 0f00000000, %p172;
	mov.b32 	%r8030, %f164;
	add.s32 	%r8031, %r8030, -1059760811;
	and.b32  	%r8032, %r8031, -8388608;
	sub.s32 	%r8033, %r8030, %r8032;
	mov.b32 	%f166, %r8033;
	cvt.rn.f32.s32 	%f167, %r8032;
	fma.rn.f32 	%f168, %f167, 0f34000000, %f165;
	add.f32 	%f169, %f166, 0fBF800000;
	fma.rn.f32 	%f170, %f169, 0fBE055027, 0f3E1039F6;
	fma.rn.f32 	%f171, %f170, %f169, 0fBDF8CDCC;
	fma.rn.f32 	%f172, %f171, %f169, 0f3E0F2955;
	fma.rn.f32 	%f173, %f172, %f169, 0fBE2AD8B9;
	fma.rn.f32 	%f174, %f173, %f169, 0f3E4CED0B;
	fma.rn.f32 	%f175, %f174, %f169, 0fBE7FFF22;
	fma.rn.f32 	%f176, %f175, %f169, 0f3EAAAA78;
	fma.rn.f32 	%f177, %f176, %f169, 0fBF000000;
	mul.f32 	%f178, %f169, %f177;
	fma.rn.f32 	%f179, %f178, %f169, %f169;
	fma.rn.f32 	%f180, %f168, 0f3F317218, %f179;
	setp.gt.u32 	%p173, %r8030, 2139095039;
	fma.rn.f32 	%f181, %f164, 0f7F800000, 0f7F800000;
	selp.f32 	%f182, %f181, %f180, %p173;
	setp.eq.f32 	%p174, %f164, 0f00000000;
	fma.rn.f32 	%f183, %f182, 0f3EDE5BD9, 0f3F800000;
	selp.f32 	%f184, 0fFF800000, %f183, %p174;
	cvt.rzi.u32.f32 	%r3872, %f184;
	setp.eq.s32 	%p175, %r22168, 0;
	mov.b32 	%r22237, 0;
	@%p175 bra 	$L__BB2_1907;
	mov.b32 	%r22237, 0;
	mov.u32 	%r22235, %r22168;
$L__BB2_1906:
	mul.hi.s32 	%r8035, %r22235, 1717986919;
	shr.u32 	%r8036, %r8035, 31;
	shr.s32 	%r8037, %r8035, 2;
	add.s32 	%r3876, %r8037, %r8036;
	mul.lo.s32 	%r8038, %r3876, 10;
	sub.s32 	%r8039, %r22235, %r8038;
	mad.lo.s32 	%r22237, %r22237, 10, %r8039;
	add.s32 	%r8040, %r22235, 9;
	setp.gt.u32 	%p176, %r8040, 18;
	mov.u32 	%r22235, %r3876;
	@%p176 bra 	$L__BB2_1906;
$L__BB2_1907:
	setp.eq.s32 	%p177, %r3708, 0;
	mov.b32 	%r22240, 0;
	@%p177 bra 	$L__BB2_1910;
	mov.b32 	%r22240, 0;
	mov.u32 	%r22238, %r3708;
$L__BB2_1909:
	mul.hi.s32 	%r8043, %r22238, 1717986919;
	shr.u32 	%r8044, %r8043, 31;
	shr.s32 	%r8045, %r8043, 2;
	add.s32 	%r3881, %r8045, %r8044;
	mul.lo.s32 	%r8046, %r3881, 10;
	sub.s32 	%r8047, %r22238, %r8046;
	mad.lo.s32 	%r22240, %r22240, 10, %r8047;
	add.s32 	%r8048, %r22238, 9;
	setp.gt.u32 	%p178, %r8048, 18;
	mov.u32 	%r22238, %r3881;
	@%p178 bra 	$L__BB2_1909;
$L__BB2_1910:
	setp.eq.s32 	%p179, %r3872, 0;
	mov.u32 	%r22244, %r3708;
	@%p179 bra 	$L__BB2_1915;
	mov.b32 	%r22241, 0;
$L__BB2_1912:
	mul.hi.s32 	%r8050, %r22237, 1717986919;
	shr.u32 	%r8051, %r8050, 31;
	shr.s32 	%r8052, %r8050, 2;
	add.s32 	%r8053, %r8052, %r8051;
	mul.lo.s32 	%r8054, %r8053, 10;
	sub.s32 	%r3886, %r22237, %r8054;
	mul.hi.s32 	%r8055, %r22240, 1717986919;
	shr.u32 	%r8056, %r8055, 31;
	shr.s32 	%r8057, %r8055, 2;
	add.s32 	%r8058, %r8057, %r8056;
	mul.lo.s32 	%r8059, %r8058, 10;
	sub.s32 	%r3887, %r22240, %r8059;
	setp.eq.s32 	%p180, %r3886, %r3887;
	@%p180 bra 	$L__BB2_1914;
	setp.gt.s32 	%p181, %r3886, %r3887;
	selp.b32 	%r22168, %r22168, %r3708, %p181;
	mov.u32 	%r22244, %r3708;
	bra.uni 	$L__BB2_1915;
$L__BB2_1914:
	add.s32 	%r22241, %r22241, 1;
	shr.u32 	%r8064, %r8055, 31;
	shr.s32 	%r8065, %r8055, 2;
	add.s32 	%r22240, %r8065, %r8064;
	setp.ne.s32 	%p182, %r22241, %r3872;
	mov.u32 	%r22237, %r8053;
	mov.u32 	%r22244, %r3708;
	@%p182 bra 	$L__BB2_1912;
$L__BB2_1915:
	add.s32 	%r8066, %r3717, 9;
	setp.ge.u32 	%p183, %r8066, %r3649;
	mov.u32 	%r22255, %r22168;
	@%p183 bra 	$L__BB2_1927;
	max.s32 	%r8068, %r22168, %r3709;
	cvt.rn.f32.s32 	%f185, %r8068;
	setp.lt.s32 	%p184, %r8068, 1;
	mul.f32 	%f186, %f185, 0f4B000000;
	selp.f32 	%f187, %f186, %f185, %p184;
	selp.f32 	%f188, 0fC1B80000, 0f00000000, %p184;
	mov.b32 	%r8069, %f187;
	add.s32 	%r8070, %r8069, -1059760811;
	and.b32  	%r8071, %r8070, -8388608;
	sub.s32 	%r8072, %r8069, %r8071;
	mov.b32 	%f189, %r8072;
	cvt.rn.f32.s32 	%f190, %r8071;
	fma.rn.f32 	%f191, %f190, 0f34000000, %f188;
	add.f32 	%f192, %f189, 0fBF800000;
	fma.rn.f32 	%f193, %f192, 0fBE055027, 0f3E1039F6;
	fma.rn.f32 	%f194, %f193, %f192, 0fBDF8CDCC;
	fma.rn.f32 	%f195, %f194, %f192, 0f3E0F2955;
	fma.rn.f32 	%f196, %f195, %f192, 0fBE2AD8B9;
	fma.rn.f32 	%f197, %f196, %f192, 0f3E4CED0B;
	fma.rn.f32 	%f198, %f197, %f192, 0fBE7FFF22;
	fma.rn.f32 	%f199, %f198, %f192, 0f3EAAAA78;
	fma.rn.f32 	%f200, %f199, %f192, 0fBF000000;
	mul.f32 	%f201, %f192, %f200;
	fma.rn.f32 	%f202, %f201, %f192, %f192;
	fma.rn.f32 	%f203, %f191, 0f3F317218, %f202;
	setp.gt.u32 	%p185, %r8069, 2139095039;
	fma.rn.f32 	%f204, %f187, 0f7F800000, 0f7F800000;
	selp.f32 	%f205, %f204, %f203, %p185;
	setp.eq.f32 	%p186, %f187, 0f00000000;
	fma.rn.f32 	%f206, %f205, 0f3EDE5BD9, 0f3F800000;
	selp.f32 	%f207, 0fFF800000, %f206, %p186;
	cvt.rzi.u32.f32 	%r3894, %f207;
	setp.eq.s32 	%p187, %r22168, 0;
	mov.b32 	%r22248, 0;
	@%p187 bra 	$L__BB2_1919;
	mov.b32 	%r22248, 0;
	mov.u32 	%r22246, %r22168;
$L__BB2_1918:
	mul.hi.s32 	%r8074, %r22246, 1717986919;
	shr.u32 	%r8075, %r8074, 31;
	shr.s32 	%r8076, %r8074, 2;
	add.s32 	%r3898, %r8076, %r8075;
	mul.lo.s32 	%r8077, %r3898, 10;
	sub.s32 	%r8078, %r22246, %r8077;
	mad.lo.s32 	%r22248, %r22248, 10, %r8078;
	add.s32 	%r8079, %r22246, 9;
	setp.gt.u32 	%p188, %r8079, 18;
	mov.u32 	%r22246, %r3898;
	@%p188 bra 	$L__BB2_1918;
$L__BB2_1919:
	setp.eq.s32 	%p189, %r3709, 0;
	mov.b32 	%r22251, 0;
	@%p189 bra 	$L__BB2_1922;
	mov.b32 	%r22251, 0;
	mov.u32 	%r22249, %r3709;
$L__BB2_1921:
	mul.hi.s32 	%r8082, %r22249, 1717986919;
	shr.u32 	%r8083, %r8082, 31;
	shr.s32 	%r8084, %r8082, 2;
	add.s32 	%r3903, %r8084, %r8083;
	mul.lo.s32 	%r8085, %r3903, 10;
	sub.s32 	%r8086, %r22249, %r8085;
	mad.lo.s32 	%r22251, %r22251, 10, %r8086;
	add.s32 	%r8087, %r22249, 9;
	setp.gt.u32 	%p190, %r8087, 18;
	mov.u32 	%r22249, %r3903;
	@%p190 bra 	$L__BB2_1921;
$L__BB2_1922:
	setp.eq.s32 	%p191, %r3894, 0;
	mov.u32 	%r22255, %r3709;
	@%p191 bra 	$L__BB2_1927;
	mov.b32 	%r22252, 0;
$L__BB2_1924:
	mul.hi.s32 	%r8089, %r22248, 1717986919;
	shr.u32 	%r8090, %r8089, 31;
	shr.s32 	%r8091, %r8089, 2;
	add.s32 	%r8092, %r8091, %r8090;
	mul.lo.s32 	%r8093, %r8092, 10;
	sub.s32 	%r3908, %r22248, %r8093;
	mul.hi.s32 	%r8094, %r22251, 1717986919;
	shr.u32 	%r8095, %r8094, 31;
	shr.s32 	%r8096, %r8094, 2;
	add.s32 	%r8097, %r8096, %r8095;
	mul.lo.s32 	%r8098, %r8097, 10;
	sub.s32 	%r3909, %r22251, %r8098;
	setp.eq.s32 	%p192, %r3908, %r3909;
	@%p192 bra 	$L__BB2_1926;
	setp.gt.s32 	%p193, %r3908, %r3909;
	selp.b32 	%r22168, %r22168, %r3709, %p193;
	mov.u32 	%r22255, %r3709;
	bra.uni 	$L__BB2_1927;
$L__BB2_1926:
	add.s32 	%r22252, %r22252, 1;
	shr.u32 	%r8103, %r8094, 31;
	shr.s32 	%r8104, %r8094, 2;
	add.s32 	%r22251, %r8104, %r8103;
	setp.ne.s32 	%p194, %r22252, %r3894;
	mov.u32 	%r22248, %r8092;
	mov.u32 	%r22255, %r3709;
	@%p194 bra 	$L__BB2_1924;
$L__BB2_1927:
	add.s32 	%r8105, %r3717, 10;
	setp.ge.u32 	%p195, %r8105, %r3649;
	mov.u32 	%r22266, %r22168;
	@%p195 bra 	$L__BB2_1939;
	max.s32 	%r8107, %r22168, %r3710;
	cvt.rn.f32.s32 	%f208, %r8107;
	setp.lt.s32 	%p196, %r8107, 1;
	mul.f32 	%f209, %f208, 0f4B000000;
	selp.f32 	%f210, %f209, %f208, %p196;
	selp.f32 	%f211, 0fC1B80000, 0f00000000, %p196;
	mov.b32 	%r8108, %f210;
	add.s32 	%r8109, %r8108, -1059760811;
	and.b32  	%r8110, %r8109, -8388608;
	sub.s32 	%r8111, %r8108, %r8110;
	mov.b32 	%f212, %r8111;
	cvt.rn.f32.s32 	%f213, %r8110;
	fma.rn.f32 	%f214, %f213, 0f34000000, %f211;
	add.f32 	%f215, %f212, 0fBF800000;
	fma.rn.f32 	%f216, %f215, 0fBE055027, 0f3E1039F6;
	fma.rn.f32 	%f217, %f216, %f215, 0fBDF8CDCC;
	fma.rn.f32 	%f218, %f217, %f215, 0f3E0F2955;
	fma.rn.f32 	%f219, %f218, %f215, 0fBE2AD8B9;
	fma.rn.f32 	%f220, %f219, %f215, 0f3E4CED0B;
	fma.rn.f32 	%f221, %f220, %f215, 0fBE7FFF22;
	fma.rn.f32 	%f222, %f221, %f215, 0f3EAAAA78;
	fma.rn.f32 	%f223, %f222, %f215, 0fBF000000;
	mul.f32 	%f224, %f215, %f223;
	fma.rn.f32 	%f225, %f224, %f215, %f215;
	fma.rn.f32 	%f226, %f214, 0f3F317218, %f225;
	setp.gt.u32 	%p197, %r8108, 2139095039;
	fma.rn.f32 	%f227, %f210, 0f7F800000, 0f7F800000;
	selp.f32 	%f228, %f227, %f226, %p197;
	setp.eq.f32 	%p198, %f210, 0f00000000;
	fma.rn.f32 	%f229, %f228, 0f3EDE5BD9, 0f3F800000;
	selp.f32 	%f230, 0fFF800000, %f229, %p198;
	cvt.rzi.u32.f32 	%r3916, %f230;
	setp.eq.s32 	%p199, %r22168, 0;
	mov.b32 	%r22259, 0;
	@%p199 bra 	$L__BB2_1931;
	mov.b32 	%r22259, 0;
	mov.u32 	%r22257, %r22168;
$L__BB2_1930:
	mul.hi.s32 	%r8113, %r22257, 1717986919;
	shr.u32 	%r8114, %r8113, 31;
	shr.s32 	%r8115, %r8113, 2;
	add.s32 	%r3920, %r8115, %r8114;
	mul.lo.s32 	%r8116, %r3920, 10;
	sub.s32 	%r8117, %r22257, %r8116;
	mad.lo.s32 	%r22259, %r22259, 10, %r8117;
	add.s32 	%r8118, %r22257, 9;
	setp.gt.u32 	%p200, %r8118, 18;
	mov.u32 	%r22257, %r3920;
	@%p200 bra 	$L__BB2_1930;
$L__BB2_1931:
	setp.eq.s32 	%p201, %r3710, 0;
	mov.b32 	%r22262, 0;
	@%p201 bra 	$L__BB2_1934;
	mov.b32 	%r22262, 0;
	mov.u32 	%r22260, %r3710;
$L__BB2_1933:
	mul.hi.s32 	%r8121, %r22260, 1717986919;
	shr.u32 	%r8122, %r8121, 31;
	shr.s32 	%r8123, %r8121, 2;
	add.s32 	%r3925, %r8123, %r8122;
	mul.lo.s32 	%r8124, %r3925, 10;
	sub.s32 	%r8125, %r22260, %r8124;
	mad.lo.s32 	%r22262, %r22262, 10, %r8125;
	add.s32 	%r8126, %r22260, 9;
	setp.gt.u32 	%p202, %r8126, 18;
	mov.u32 	%r22260, %r3925;
	@%p202 bra 	$L__BB2_1933;
$L__BB2_1934:
	setp.eq.s32 	%p203, %r3916, 0;
	mov.u32 	%r22266, %r3710;
	@%p203 bra 	$L__BB2_1939;
	mov.b32 	%r22263, 0;
$L__BB2_1936:
	mul.hi.s32 	%r8128, %r22259, 1717986919;
	shr.u32 	%r8129, %r8128, 31;
	shr.s32 	%r8130, %r8128, 2;
	add.s32 	%r8131, %r8130, %r8129;
	mul.lo.s32 	%r8132, %r8131, 10;
	sub.s32 	%r3930, %r22259, %r8132;
	mul.hi.s32 	%r8133, %r22262, 1717986919;
	shr.u32 	%r8134, %r8133, 31;
	shr.s32 	%r8135, %r8133, 2;
	add.s32 	%r8136, %r8135, %r8134;
	mul.lo.s32 	%r8137, %r8136, 10;
	sub.s32 	%r3931, %r22262, %r8137;
	setp.eq.s32 	%p204, %r3930, %r3931;
	@%p204 bra 	$L__BB2_1938;
	setp.gt.s32 	%p205, %r3930, %r3931;
	selp.b32 	%r22168, %r22168, %r3710, %p205;
	mov.u32 	%r22266, %r3710;
	bra.uni 	$L__BB2_1939;
$L__BB2_1938:
	add.s32 	%r22263, %r22263, 1;
	shr.u32 	%r8142, %r8133, 31;
	shr.s32 	%r8143, %r8133, 2;
	add.s32 	%r22262, %r8143, %r8142;
	setp.ne.s32 	%p206, %r22263, %r3916;
	mov.u32 	%r22259, %r8131;
	mov.u32 	%r22266, %r3710;
	@%p206 bra 	$L__BB2_1936;
$L__BB2_1939:
	add.s32 	%r8144, %r3717, 11;
	setp.ge.u32 	%p207, %r8144, %r3649;
	mov.u32 	%r22277, %r22168;
	@%p207 bra 	$L__BB2_1951;
	max.s32 	%r8146, %r22168, %r3711;
	cvt.rn.f32.s32 	%f231, %r8146;
	setp.lt.s32 	%p208, %r8146, 1;
	mul.f32 	%f232, %f231, 0f4B000000;
	selp.f32 	%f233, %f232, %f231, %p208;
	selp.f32 	%f234, 0fC1B80000, 0f00000000, %p208;
	mov.b32 	%r8147, %f233;
	add.s32 	%r8148, %r8147, -1059760811;
	and.b32  	%r8149, %r8148, -8388608;
	sub.s32 	%r8150, %r8147, %r8149;
	mov.b32 	%f235, %r8150;
	cvt.rn.f32.s32 	%f236, %r8149;
	fma.rn.f32 	%f237, %f236, 0f34000000, %f234;
	add.f32 	%f238, %f235, 0fBF800000;
	fma.rn.f32 	%f239, %f238, 0fBE055027, 0f3E1039F6;
	fma.rn.f32 	%f240, %f239, %f238, 0fBDF8CDCC;
	fma.rn.f32 	%f241, %f240, %f238, 0f3E0F2955;
	fma.rn.f32 	%f242, %f241, %f238, 0fBE2AD8B9;
	fma.rn.f32 	%f243, %f242, %f238, 0f3E4CED0B;
	fma.rn.f32 	%f244, %f243, %f238, 0fBE7FFF22;
	fma.rn.f32 	%f245, %f244, %f238, 0f3EAAAA78;
	fma.rn.f32 	%f246, %f245, %f238, 0fBF000000;
	mul.f32 	%f247, %f238, %f246;
	fma.rn.f32 	%f248, %f247, %f238, %f238;
	fma.rn.f32 	%f249, %f237, 0f3F317218, %f248;
	setp.gt.u32 	%p209, %r8147, 2139095039;
	fma.rn.f32 	%f250, %f233, 0f7F800000, 0f7F800000;
	selp.f32 	%f251, %f250, %f249, %p209;
	setp.eq.f32 	%p210, %f233, 0f00000000;
	fma.rn.f32 	%f252, %f251, 0f3EDE5BD9, 0f3F800000;
	selp.f32 	%f253, 0fFF800000, %f252, %p210;
	cvt.rzi.u32.f32 	%r3938, %f253;
	setp.eq.s32 	%p211, %r22168, 0;
	mov.b32 	%r22270, 0;
	@%p211 bra 	$L__BB2_1943;
	mov.b32 	%r22270, 0;
	mov.u32 	%r22268, %r22168;
$L__BB2_1942:
	mul.hi.s32 	%r8152, %r22268, 1717986919;
	shr.u32 	%r8153, %r8152, 31;
	shr.s32 	%r8154, %r8152, 2;
	add.s32 	%r3942, %r8154, %r8153;
	mul.lo.s32 	%r8155, %r3942, 10;
	sub.s32 	%r8156, %r22268, %r8155;
	mad.lo.s32 	%r22270, %r22270, 10, %r8156;
	add.s32 	%r8157, %r22268, 9;
	setp.gt.u32 	%p212, %r8157, 18;
	mov.u32 	%r22268, %r3942;
	@%p212 bra 	$L__BB2_1942;
$L__BB2_1943:
	setp.eq.s32 	%p213, %r3711, 0;
	mov.b32 	%r22273, 0;
	@%p213 bra 	$L__BB2_1946;
	mov.b32 	%r22273, 0;
	mov.u32 	%r22271, %r3711;
$L__BB2_1945:
	mul.hi.s32 	%r8160, %r22271, 1717986919;
	shr.u32 	%r8161, %r8160, 31;
	shr.s32 	%r8162, %r8160, 2;
	add.s32 	%r3947, %r8162, %r8161;
	mul.lo.s32 	%r8163, %r3947, 10;
	sub.s32 	%r8164, %r22271, %r8163;
	mad.lo.s32 	%r22273, %r22273, 10, %r8164;
	add.s32 	%r8165, %r22271, 9;
	setp.gt.u32 	%p214, %r8165, 18;
	mov.u32 	%r22271, %r3947;
	@%p214 bra 	$L__BB2_1945;
$L__BB2_1946:
	setp.eq.s32 	%p215, %r3938, 0;
	mov.u32 	%r22277, %r3711;
	@%p215 bra 	$L__BB2_1951;
	mov.b32 	%r22274, 0;
$L__BB2_1948:
	mul.hi.s32 	%r8167, %r22270, 1717986919;
	shr.u32 	%r8168, %r8167, 31;
	shr.s32 	%r8169, %r8167, 2;
	add.s32 	%r8170, %r8169, %r8168;
	mul.lo.s32 	%r8171, %r8170, 10;
	sub.s32 	%r3952, %r22270, %r8171;
	mul.hi.s32 	%r8172, %r22273, 1717986919;
	shr.u32 	%r8173, %r8172, 31;
	shr.s32 	%r8174, %r8172, 2;
	add.s32 	%r8175, %r8174, %r8173;
	mul.lo.s32 	%r8176, %r8175, 10;
	sub.s32 	%r3953, %r22273, %r8176;
	setp.eq.s32 	%p216, %r3952, %r3953;
	@%p216 bra 	$L__BB2_1950;
	setp.gt.s32 	%p217, %r3952, %r3953;
	selp.b32 	%r22168, %r22168, %r3711, %p217;
	mov.u32 	%r22277, %r3711;
	bra.uni 	$L__BB2_1951;
$L__BB2_1950:
	add.s32 	%r22274, %r22274, 1;
	shr.u32 	%r8181, %r8172, 31;
	shr.s32 	%r8182, %r8172, 2;
	add.s32 	%r22273, %r8182, %r8181;
	setp.ne.s32 	%p218, %r22274, %r3938;
	mov.u32 	%r22270, %r8170;
	mov.u32 	%r22277, %r3711;
	@%p218 bra 	$L__BB2_1948;
$L__BB2_1951:
	add.s32 	%r8183, %r3717, 12;
	setp.ge.u32 	%p219, %r8183, %r3649;
	mov.u32 	%r22288, %r22168;
	@%p219 bra 	$L__BB2_1963;
	max.s32 	%r8185, %r22168, %r3712;
	cvt.rn.f32.s32 	%f254, %r8185;
	setp.lt.s32 	%p220, %r8185, 1;
	mul.f32 	%f255, %f254, 0f4B000000;
	selp.f32 	%f256, %f255, %f254, %p220;
	selp.f32 	%f257, 0fC1B80000, 0f00000000, %p220;
	mov.b32 	%r8186, %f256;
	add.s32 	%r8187, %r8186, -1059760811;
	and.b32  	%r8188, %r8187, -8388608;
	sub.s32 	%r8189, %r8186, %r8188;
	mov.b32 	%f258, %r8189;
	cvt.rn.f32.s32 	%f259, %r8188;
	fma.rn.f32 	%f260, %f259, 0f34000000, %f257;
	add.f32 	%f261, %f258, 0fBF800000;
	fma.rn.f32 	%f262, %f261, 0fBE055027, 0f3E1039F6;
	fma.rn.f32 	%f263, %f262, %f261, 0fBDF8CDCC;
	fma.rn.f32 	%f264, %f263, %f261, 0f3E0F2955;
	fma.rn.f32 	%f265, %f264, %f261, 0fBE2AD8B9;
	fma.rn.f32 	%f266, %f265, %f261, 0f3E4CED0B;
	fma.rn.f32 	%f267, %f266, %f261, 0fBE7FFF22;
	fma.rn.f32 	%f268, %f267, %f261, 0f3EAAAA78;
	fma.rn.f32 	%f269, %f268, %f261, 0fBF000000;
	mul.f32 	%f270, %f261, %f269;
	fma.rn.f32 	%f271, %f270, %f261, %f261;
	fma.rn.f32 	%f272, %f260, 0f3F317218, %f271;
	setp.gt.u32 	%p221, %r8186, 2139095039;
	fma.rn.f32 	%f273, %f256, 0f7F800000, 0f7F800000;
	selp.f32 	%f274, %f273, %f272, %p221;
	setp.eq.f32 	%p222, %f256, 0f00000000;
	fma.rn.f32 	%f275, %f274, 0f3EDE5BD9, 0f3F800000;
	selp.f32 	%f276, 0fFF800000, %f275, %p222;
	cvt.rzi.u32.f32 	%r3960, %f276;
	setp.eq.s32 	%p223, %r22168, 0;
	mov.b32 	%r22281, 0;
	@%p223 bra 	$L__BB2_1955;
	mov.b32 	%r22281, 0;
	mov.u32 	%r22279, %r22168;
$L__BB2_1954:
	mul.hi.s32 	%r8191, %r22279, 1717986919;
	shr.u32 	%r8192, %r8191, 31;
	shr.s32 	%r8193, %r8191, 2;
	add.s32 	%r3964, %r8193, %r8192;
	mul.lo.s32 	%r8194, %r3964, 10;
	sub.s32 	%r8195, %r22279, %r8194;
	mad.lo.s32 	%r22281, %r22281, 10, %r8195;
	add.s32 	%r8196, %r22279, 9;
	setp.gt.u32 	%p224, %r8196, 18;
	mov.u32 	%r22279, %r3964;
	@%p224 bra 	$L__BB2_1954;
$L__BB2_1955:
	setp.eq.s32 	%p225, %r3712, 0;
	mov.b32 	%r22284, 0;
	@%p225 bra 	$L__BB2_1958;
	mov.b32 	%r22284, 0;
	mov.u32 	%r22282, %r3712;
$L__BB2_1957:
	mul.hi.s32 	%r8199, %r22282, 1717986919;
	shr.u32 	%r8200, %r8199, 31;
	shr.s32 	%r8201, %r8199, 2;
	add.s32 	%r3969, %r8201, %r8200;
	mul.lo.s32 	%r8202, %r3969, 10;
	sub.s32 	%r8203, %r22282, %r8202;
	mad.lo.s32 	%r22284, %r22284, 10, %r8203;
	add.s32 	%r8204, %r22282, 9;
	setp.gt.u32 	%p226, %r8204, 18;
	mov.u32 	%r22282, %r3969;
	@%p226 bra 	$L__BB2_1957;
$L__BB2_1958:
	setp.eq.s32 	%p227, %r3960, 0;
	mov.u32 	%r22288, %r3712;
	@%p227 bra 	$L__BB2_1963;
	mov.b32 	%r22285, 0;
$L__BB2_1960:
	mul.hi.s32 	%r8206, %r22281, 1717986919;
	shr.u32 	%r8207, %r8206, 31;
	shr.s32 	%r8208, %r8206, 2;
	add.s32 	%r8209, %r8208, %r8207;
	mul.lo.s32 	%r8210, %r8209, 10;
	sub.s32 	%r3974, %r22281, %r8210;
	mul.hi.s32 	%r8211, %r22284, 1717986919;
	shr.u32 	%r8212, %r8211, 31;
	shr.s32 	%r8213, %r8211, 2;
	add.s32 	%r8214, %r8213, %r8212;
	mul.lo.s32 	%r8215, %r8214, 10;
	sub.s32 	%r3975, %r22284, %r8215;
	setp.eq.s32 	%p228, %r3974, %r3975;
	@%p228 bra 	$L__BB2_1962;
	setp.gt.s32 	%p229, %r3974, %r3975;
	selp.b32 	%r22168, %r22168, %r3712, %p229;
	mov.u32 	%r22288, %r3712;
	bra.uni 	$L__BB2_1963;
$L__BB2_1962:
	add.s32 	%r22285, %r22285, 1;
	shr.u32 	%r8220, %r8211, 31;
	shr.s32 	%r8221, %r8211, 2;
	add.s32 	%r22284, %r8221, %r8220;
	setp.ne.s32 	%p230, %r22285, %r3960;
	mov.u32 	%r22281, %r8209;
	mov.u32 	%r22288, %r3712;
	@%p230 bra 	$L__BB2_1960;
$L__BB2_1963:
	add.s32 	%r8222, %r3717, 13;
	setp.ge.u32 	%p231, %r8222, %r3649;
	mov.u32 	%r22299, %r22168;
	@%p231 bra 	$L__BB2_1975;
	max.s32 	%r8224, %r22168, %r3713;
	cvt.rn.f32.s32 	%f277, %r8224;
	setp.lt.s32 	%p232, %r8224, 1;
	mul.f32 	%f278, %f277, 0f4B000000;
	selp.f32 	%f279, %f278, %f277, %p232;
	selp.f32 	%f280, 0fC1B80000, 0f00000000, %p232;
	mov.b32 	%r8225, %f279;
	add.s32 	%r8226, %r8225, -1059760811;
	and.b32  	%r8227, %r8226, -8388608;
	sub.s32 	%r8228, %r8225, %r8227;
	mov.b32 	%f281, %r8228;
	cvt.rn.f32.s32 	%f282, %r8227;
	fma.rn.f32 	%f283, %f282, 0f34000000, %f280;
	add.f32 	%f284, %f281, 0fBF800000;
	fma.rn.f32 	%f285, %f284, 0fBE055027, 0f3E1039F6;
	fma.rn.f32 	%f286, %f285, %f284, 0fBDF8CDCC;
	fma.rn.f32 	%f287, %f286, %f284, 0f3E0F2955;
	fma.rn.f32 	%f288, %f287, %f284, 0fBE2AD8B9;
	fma.rn.f32 	%f289, %f288, %f284, 0f3E4CED0B;
	fma.rn.f32 	%f290, %f289, %f284, 0fBE7FFF22;
	fma.rn.f32 	%f291, %f290, %f284, 0f3EAAAA78;
	fma.rn.f32 	%f292, %f291, %f284, 0fBF000000;
	mul.f32 	%f293, %f284, %f292;
	fma.rn.f32 	%f294, %f293, %f284, %f284;
	fma.rn.f32 	%f295, %f283, 0f3F317218, %f294;
	setp.gt.u32 	%p233, %r8225, 2139095039;
	fma.rn.f32 	%f296, %f279, 0f7F800000, 0f7F800000;
	selp.f32 	%f297, %f296, %f295, %p233;
	setp.eq.f32 	%p234, %f279, 0f00000000;
	fma.rn.f32 	%f298, %f297, 0f3EDE5BD9, 0f3F800000;
	selp.f32 	%f299, 0fFF800000, %f298, %p234;
	cvt.rzi.u32.f32 	%r3982, %f299;
	setp.eq.s32 	%p235, %r22168, 0;
	mov.b32 	%r22292, 0;
	@%p235 bra 	$L__BB2_1967;
	mov.b32 	%r22292, 0;
	mov.u32 	%r22290, %r22168;
$L__BB2_1966:
	mul.hi.s32 	%r8230, %r22290, 1717986919;
	shr.u32 	%r8231, %r8230, 31;
	shr.s32 	%r8232, %r8230, 2;
	add.s32 	%r3986, %r8232, %r8231;
	mul.lo.s32 	%r8233, %r3986, 10;
	sub.s32 	%r8234, %r22290, %r8233;
	mad.lo.s32 	%r22292, %r22292, 10, %r8234;
	add.s32 	%r8235, %r22290, 9;
	setp.gt.u32 	%p236, %r8235, 18;
	mov.u32 	%r22290, %r3986;
	@%p236 bra 	$L__BB2_1966;
$L__BB2_1967:
	setp.eq.s32 	%p237, %r3713, 0;
	mov.b32 	%r22295, 0;
	@%p237 bra 	$L__BB2_1970;
	mov.b32 	%r22295, 0;
	mov.u32 	%r22293, %r3713;
$L__BB2_1969:
	mul.hi.s32 	%r8238, %r22293, 1717986919;
	shr.u32 	%r8239, %r8238, 31;
	shr.s32 	%r8240, %r8238, 2;
	add.s32 	%r3991, %r8240, %r8239;
	mul.lo.s32 	%r8241, %r3991, 10;
	sub.s32 	%r8242, %r22293, %r8241;
	mad.lo.s32 	%r22295, %r22295, 10, %r8242;
	add.s32 	%r8243, %r22293, 9;
	setp.gt.u32 	%p238, %r8243, 18;
	mov.u32 	%r22293, %r3991;
	@%p238 bra 	$L__BB2_1969;
$L__BB2_1970:
	setp.eq.s32 	%p239, %r3982, 0;
	mov.u32 	%r22299, %r3713;
	@%p239 bra 	$L__BB2_1975;
	mov.b32 	%r22296, 0;
$L__BB2_1972:
	mul.hi.s32 	%r8245, %r22292, 1717986919;
	shr.u32 	%r8246, %r8245, 31;
	shr.s32 	%r8247, %r8245, 2;
	add.s32 	%r8248, %r8247, %r8246;
	mul.lo.s32 	%r8249, %r8248, 10;
	sub.s32 	%r3996, %r22292, %r8249;
	mul.hi.s32 	%r8250, %r22295, 1717986919;
	shr.u32 	%r8251, %r8250, 31;
	shr.s32 	%r8252, %r8250, 2;
	add.s32 	%r8253, %r8252, %r8251;
	mul.lo.s32 	%r8254, %r8253, 10;
	sub.s32 	%r3997, %r22295, %r8254;
	setp.eq.s32 	%p240, %r3996, %r3997;
	@%p240 bra 	$L__BB2_1974;
	setp.gt.s32 	%p241, %r3996, %r3997;
	selp.b32 	%r22168, %r22168, %r3713, %p241;
	mov.u32 	%r22299, %r3713;
	bra.uni 	$L__BB2_1975;
$L__BB2_1974:
	add.s32 	%r22296, %r22296, 1;
	shr.u32 	%r8259, %r8250, 31;
	shr.s32 	%r8260, %r8250, 2;
	add.s32 	%r22295, %r8260, %r8259;
	setp.ne.s32 	%p242, %r22296, %r3982;
	mov.u32 	%r22292, %r8248;
	mov.u32 	%r22299, %r3713;
	@%p242 bra 	$L__BB2_1972;
$L__BB2_1975:
	add.s32 	%r8261, %r3717, 14;
	setp.ge.u32 	%p243, %r8261, %r3649;
	mov.u32 	%r22310, %r22168;
	@%p243 bra 	$L__BB2_1987;
	max.s32 	%r8263, %r22168, %r3714;
	cvt.rn.f32.s32 	%f300, %r8263;
	setp.lt.s32 	%p244, %r8263, 1;
	mul.f32 	%f301, %f300, 0f4B000000;
	selp.f32 	%f302, %f301, %f300, %p244;
	selp.f32 	%f303, 0fC1B80000, 0f00000000, %p244;
	mov.b32 	%r8264, %f302;
	add.s32 	%r8265, %r8264, -1059760811;
	and.b32  	%r8266, %r8265, -8388608;
	sub.s32 	%r8267, %r8264, %r8266;
	mov.b32 	%f304, %r8267;
	cvt.rn.f32.s32 	%f305, %r8266;
	fma.rn.f32 	%f306, %f305, 0f34000000, %f303;
	add.f32 	%f307, %f304, 0fBF800000;
	fma.rn.f32 	%f308, %f307, 0fBE055027, 0f3E1039F6;
	fma.rn.f32 	%f309, %f308, %f307, 0fBDF8CDCC;
	fma.rn.f32 	%f310, %f309, %f307, 0f3E0F2955;
	fma.rn.f32 	%f311, %f310, %f307, 0fBE2AD8B9;
	fma.rn.f32 	%f312, %f311, %f307, 0f3E4CED0B;
	fma.rn.f32 	%f313, %f312, %f307, 0fBE7FFF22;
	fma.rn.f32 	%f314, %f313, %f307, 0f3EAAAA78;
	fma.rn.f32 	%f315, %f314, %f307, 0fBF000000;
	mul.f32 	%f316, %f307, %f315;
	fma.rn.f32 	%f317, %f316, %f307, %f307;
	fma.rn.f32 	%f318, %f306, 0f3F317218, %f317;
	setp.gt.u32 	%p245, %r8264, 2139095039;
	fma.rn.f32 	%f319, %f302, 0f7F800000, 0f7F800000;
	selp.f32 	%f320, %f319, %f318, %p245;
	setp.eq.f32 	%p246, %f302, 0f00000000;
	fma.rn.f32 	%f321, %f320, 0f3EDE5BD9, 0f3F800000;
	selp.f32 	%f322, 0fFF800000, %f321, %p246;
	cvt.rzi.u32.f32 	%r4004, %f322;
	setp.eq.s32 	%p247, %r22168, 0;
	mov.b32 	%r22303, 0;
	@%p247 bra 	$L__BB2_1979;
	mov.b32 	%r22303, 0;
	mov.u32 	%r22301, %r22168;
$L__BB2_1978:
	mul.hi.s32 	%r8269, %r22301, 1717986919;
	shr.u32 	%r8270, %r8269, 31;
	shr.s32 	%r8271, %r8269, 2;
	add.s32 	%r4008, %r8271, %r8270;
	mul.lo.s32 	%r8272, %r4008, 10;
	sub.s32 	%r8273, %r22301, %r8272;
	mad.lo.s32 	%r22303, %r22303, 10, %r8273;
	add.s32 	%r8274, %r22301, 9;
	setp.gt.u32 	%p248, %r8274, 18;
	mov.u32 	%r22301, %r4008;
	@%p248 bra 	$L__BB2_1978;
$L__BB2_1979:
	setp.eq.s32 	%p249, %r3714, 0;
	mov.b32 	%r22306, 0;
	@%p249 bra 	$L__BB2_1982;
	mov.b32 	%r22306, 0;
	mov.u32 	%r22304, %r3714;
$L__BB2_1981:
	mul.hi.s32 	%r8277, %r22304, 1717986919;
	shr.u32 	%r8278, %r8277, 31;
	shr.s32 	%r8279, %r8277, 2;
	add.s32 	%r4013, %r8279, %r8278;
	mul.lo.s32 	%r8280, %r4013, 10;
	sub.s32 	%r8281, %r22304, %r8280;
	mad.lo.s32 	%r22306, %r22306, 10, %r8281;
	add.s32 	%r8282, %r22304, 9;
	setp.gt.u32 	%p250, %r8282, 18;
	mov.u32 	%r22304, %r4013;
	@%p250 bra 	$L__BB2_1981;
$L__BB2_1982:
	setp.eq.s32 	%p251, %r4004, 0;
	mov.u32 	%r22310, %r3714;
	@%p251 bra 	$L__BB2_1987;
	mov.b32 	%r22307, 0;
$L__BB2_1984:
	mul.hi.s32 	%r8284, %r22303, 1717986919;
	shr.u32 	%r8285, %r8284, 31;
	shr.s32 	%r8286, %r8284, 2;
	add.s32 	%r8287, %r8286, %r8285;
	mul.lo.s32 	%r8288, %r8287, 10;
	sub.s32 	%r4018, %r22303, %r8288;
	mul.hi.s32 	%r8289, %r22306, 1717986919;
	shr.u32 	%r8290, %r8289, 31;
	shr.s32 	%r8291, %r8289, 2;
	add.s32 	%r8292, %r8291, %r8290;
	mul.lo.s32 	%r8293, %r8292, 10;
	sub.s32 	%r4019, %r22306, %r8293;
	setp.eq.s32 	%p252, %r4018, %r4019;
	@%p252 bra 	$L__BB2_1986;
	setp.gt.s32 	%p253, %r4018, %r4019;
	selp.b32 	%r22168, %r22168, %r3714, %p253;
	mov.u32 	%r22310, %r3714;
	bra.uni 	$L__BB2_1987;
$L__BB2_1986:
	add.s32 	%r22307, %r22307, 1;
	shr.u32 	%r8298, %r8289, 31;
	shr.s32 	%r8299, %r8289, 2;
	add.s32 	%r22306, %r8299, %r8298;
	setp.ne.s32 	%p254, %r22307, %r4004;
	mov.u32 	%r22303, %r8287;
	mov.u32 	%r22310, %r3714;
	@%p254 bra 	$L__BB2_1984;
$L__BB2_1987:
	add.s32 	%r8300, %r3717, 15;
	setp.ge.u32 	%p255, %r8300, %r3649;
	mov.u32 	%r22321, %r22168;
	@%p255 bra 	$L__BB2_1999;
	max.s32 	%r8302, %r22168, %r3715;
	cvt.rn.f32.s32 	%f323, %r8302;
	setp.lt.s32 	%p256, %r8302, 1;
	mul.f32 	%f324, %f323, 0f4B000000;
	selp.f32 	%f325, %f324, %f323, %p256;
	selp.f32 	%f326, 0fC1B80000, 0f00000000, %p256;
	mov.b32 	%r8303, %f325;
	add.s32 	%r8304, %r8303, -1059760811;
	and.b32  	%r8305, %r8304, -8388608;
	sub.s32 	%r8306, %r8303, %r8305;
	mov.b32 	%f327, %r8306;
	cvt.rn.f32.s32 	%f328, %r8305;
	fma.rn.f32 	%f329, %f328, 0f34000000, %f326;
	add.f32 	%f330, %f327, 0fBF800000;
	fma.rn.f32 	%f331, %f330, 0fBE055027, 0f3E1039F6;
	fma.rn.f32 	%f332, %f331, %f330, 0fBDF8CDCC;
	fma.rn.f32 	%f333, %f332, %f330, 0f3E0F2955;
	fma.rn.f32 	%f334, %f333, %f330, 0fBE2AD8B9;
	fma.rn.f32 	%f335, %f334, %f330, 0f3E4CED0B;
	fma.rn.f32 	%f336, %f335, %f330, 0fBE7FFF22;
	fma.rn.f32 	%f337, %f336, %f330, 0f3EAAAA78;
	fma.rn.f32 	%f338, %f337, %f330, 0fBF000000;
	mul.f32 	%f339, %f330, %f338;
	fma.rn.f32 	%f340, %f339, %f330, %f330;
	fma.rn.f32 	%f341, %f329, 0f3F317218, %f340;
	setp.gt.u32 	%p257, %r8303, 2139095039;
	fma.rn.f32 	%f342, %f325, 0f7F800000, 0f7F800000;
	selp.f32 	%f343, %f342, %f341, %p257;
	setp.eq.f32 	%p258, %f325, 0f00000000;
	fma.rn.f32 	%f344, %f343, 0f3EDE5BD9, 0f3F800000;
	selp.f32 	%f345, 0fFF800000, %f344, %p258;
	cvt.rzi.u32.f32 	%r4026, %f345;
	setp.eq.s32 	%p259, %r22168, 0;
	mov.b32 	%r22314, 0;
	@%p259 bra 	$L__BB2_1991;
	mov.b32 	%r22314, 0;
	mov.u32 	%r22312, %r22168;
$L__BB2_1990:
	mul.hi.s32 	%r8308, %r22312, 1717986919;
	shr.u32 	%r8309, %r8308, 31;
	shr.s32 	%r8310, %r8308, 2;
	add.s32 	%r4030, %r8310, %r8309;
	mul.lo.s32 	%r8311, %r4030, 10;
	sub.s32 	%r8312, %r22312, %r8311;
	mad.lo.s32 	%r22314, %r22314, 10, %r8312;
	add.s32 	%r8313, %r22312, 9;
	setp.gt.u32 	%p260, %r8313, 18;
	mov.u32 	%r22312, %r4030;
	@%p260 bra 	$L__BB2_1990;
$L__BB2_1991:
	setp.eq.s32 	%p261, %r3715, 0;
	mov.b32 	%r22317, 0;
	@%p261 bra 	$L__BB2_1994;
	mov.b32 	%r22317, 0;
	mov.u32 	%r22315, %r3715;
$L__BB2_1993:
	mul.hi.s32 	%r8316, %r22315, 1717986919;
	shr.u32 	%r8317, %r8316, 31;
	shr.s32 	%r8318, %r8316, 2;
	add.s32 	%r4035, %r8318, %r8317;
	mul.lo.s32 	%r8319, %r4035, 10;
	sub.s32 	%r8320, %r22315, %r8319;
	mad.lo.s32 	%r22317, %r22317, 10, %r8320;
	add.s32 	%r8321, %r22315, 9;
	setp.gt.u32 	%p262, %r8321, 18;
	mov.u32 	%r22315, %r4035;
	@%p262 bra 	$L__BB2_1993;
$L__BB2_1994:
	setp.eq.s32 	%p263, %r4026, 0;
	mov.u32 	%r22321, %r3715;
	@%p263 bra 	$L__BB2_1999;
	mov.b32 	%r22318, 0;
$L__BB2_1996:
	mul.hi.s32 	%r8323, %r22314, 1717986919;
	shr.u32 	%r8324, %r8323, 31;
	shr.s32 	%r8325, %r8323, 2;
	add.s32 	%r8326, %r8325, %r8324;
	mul.lo.s32 	%r8327, %r8326, 10;
	sub.s32 	%r4040, %r22314, %r8327;
	mul.hi.s32 	%r8328, %r22317, 1717986919;
	shr.u32 	%r8329, %r8328, 31;
	shr.s32 	%r8330, %r8328, 2;
	add.s32 	%r8331, %r8330, %r8329;
	mul.lo.s32 	%r8332, %r8331, 10;
	sub.s32 	%r4041, %r22317, %r8332;
	setp.eq.s32 	%p264, %r4040, %r4041;
	@%p264 bra 	$L__BB2_1998;
	setp.gt.s32 	%p265, %r4040, %r4041;
	selp.b32 	%r22168, %r22168, %r3715, %p265;
	mov.u32 	%r22321, %r3715;
	bra.uni 	$L__BB2_1999;
$L__BB2_1998:
	add.s32 	%r22318, %r22318, 1;
	shr.u32 	%r8337, %r8328, 31;
	shr.s32 	%r8338, %r8328, 2;
	add.s32 	%r22317, %r8338, %r8337;
	setp.ne.s32 	%p266, %r22318, %r4026;
	mov.u32 	%r22314, %r8326;
	mov.u32 	%r22321, %r3715;
	@%p266 bra 	$L__BB2_1996;
$L__BB2_1999:
	add.s32 	%r8339, %r3717, 16;
	setp.ge.u32 	%p267, %r8339, %r3649;
	@%p267 bra 	$L__BB2_2005;
	setp.eq.s32 	%p268, %r22168, 0;
	@%p268 bra 	$L__BB2_2002;
$L__BB2_2001:
	mul.hi.s32 	%r8340, %r22168, 1717986919;
	shr.u32 	%r8341, %r8340, 31;
	shr.s32 	%r8342, %r8340, 2;
	add.s32 	%r4049, %r8342, %r8341;
	add.s32 	%r8343, %r22168, 9;
	setp.gt.u32 	%p269, %r8343, 18;
	mov.u32 	%r22168, %r4049;
	@%p269 bra 	$L__BB2_2001;
$L__BB2_2002:
	setp.eq.s32 	%p270, %r3716, 0;
	mov.b32 	%r22168, 0;
	@%p270 bra 	$L__BB2_2005;
	mov.u32 	%r22324, %r3716;
$L__BB2_2004:
	mul.hi.s32 	%r8345, %r22324, 1717986919;
	shr.u32 	%r8346, %r8345, 31;
	shr.s32 	%r8347, %r8345, 2;
	add.s32 	%r4051, %r8347, %r8346;
	add.s32 	%r8348, %r22324, 9;
	setp.gt.u32 	%p271, %r8348, 18;
	mov.u32 	%r22324, %r4051;
	mov.u32 	%r22168, %r3716;
	@%p271 bra 	$L__BB2_2004;
$L__BB2_2005:
	setp.ge.u32 	%p272, %r3717, %r3649;
	@%p272 bra 	$L__BB2_3502;
	max.s32 	%r8350, %r22167, %r22336;
	cvt.rn.f32.s32 	%f346, %r8350;
	setp.lt.s32 	%p273, %r8350, 1;
	mul.f32 	%f347, %f346, 0f4B000000;
	selp.f32 	%f348, %f347, %f346, %p273;
	selp.f32 	%f349, 0fC1B80000, 0f00000000, %p273;
	mov.b32 	%r8351, %f348;
	add.s32 	%r8352, %r8351, -1059760811;
	and.b32  	%r8353, %r8352, -8388608;
	sub.s32 	%r8354, %r8351, %r8353;
	mov.b32 	%f350, %r8354;
	cvt.rn.f32.s32 	%f351, %r8353;
	fma.rn.f32 	%f352, %f351, 0f34000000, %f349;
	add.f32 	%f353, %f350, 0fBF800000;
	fma.rn.f32 	%f354, %f353, 0fBE055027, 0f3E1039F6;
	fma.rn.f32 	%f355, %f354, %f353, 0fBDF8CDCC;
	fma.rn.f32 	%f356, %f355, %f353, 0f3E0F2955;
	fma.rn.f32 	%f357, %f356, %f353, 0fBE2AD8B9;
	fma.rn.f32 	%f358, %f357, %f353, 0f3E4CED0B;
	fma.rn.f32 	%f359, %f358, %f353, 0fBE7FFF22;
	fma.rn.f32 	%f360, %f359, %f353, 0f3EAAAA78;
	fma.rn.f32 	%f361, %f360, %f353, 0fBF000000;
	mul.f32 	%f362, %f353, %f361;
	fma.rn.f32 	%f363, %f362, %f353, %f353;
	fma.rn.f32 	%f364, %f352, 0f3F317218, %f363;
	setp.gt.u32 	%p274, %r8351, 2139095039;
	fma.rn.f32 	%f365, %f348, 0f7F800000, 0f7F800000;
	selp.f32 	%f366, %f365, %f364, %p274;
	setp.eq.f32 	%p275, %f348, 0f00000000;
	fma.rn.f32 	%f367, %f366, 0f3EDE5BD9, 0f3F800000;
	selp.f32 	%f368, 0fFF800000, %f367, %p275;
	cvt.rzi.u32.f32 	%r4053, %f368;
	setp.eq.s32 	%p276, %r22167, 0;
	mov.b32 	%r22328, 0;
	@%p276 bra 	$L__BB2_2009;
	mov.b32 	%r22328, 0;
	mov.u32 	%r22327, %r22167;
$L__BB2_2008:
	mul.hi.s32 	%r8356, %r22327, 1717986919;
	shr.u32 	%r8357, %r8356, 31;
	shr.s32 	%r8358, %r8356, 2;
	add.s32 	%r4058, %r8358, %r8357;
	mul.lo.s32 	%r8359, %r4058, 10;
	sub.s32 	%r8360, %r22327, %r8359;
	mad.lo.s32 	%r22328, %r22328, 10, %r8360;
	add.s32 	%r8361, %r22327, 9;
	setp.lt.u32 	%p277, %r8361, 19;
	mov.u32 	%r22327, %r4058;
	@%p277 bra 	$L__BB2_2009;
	bra.uni 	$L__BB2_2008;
$L__BB2_2009:
	setp.eq.s32 	%p278, %r22336, 0;
	mov.b32 	%r22331, 0;
	@%p278 bra 	$L__BB2_2012;
	mov.b32 	%r22331, 0;
	mov.u32 	%r22330, %r22336;
$L__BB2_2011:
	mul.hi.s32 	%r8364, %r22330, 1717986919;
	shr.u32 	%r8365, %r8364, 31;
	shr.s32 	%r8366, %r8364, 2;
	add.s32 	%r4063, %r8366, %r8365;
	mul.lo.s32 	%r8367, %r4063, 10;
	sub.s32 	%r8368, %r22330, %r8367;
	mad.lo.s32 	%r22331, %r22331, 10, %r8368;
	add.s32 	%r8369, %r22330, 9;
	setp.lt.u32 	%p279, %r8369, 19;
	mov.u32 	%r22330, %r4063;
	@%p279 bra 	$L__BB2_2012;
	bra.uni 	$L__BB2_2011;
$L__BB2_2012:
	setp.eq.s32 	%p280, %r4053, 0;
	@%p280 bra 	$L__BB2_2017;
	mov.b32 	%r22332, 0;
$L__BB2_2014:
	mul.hi.s32 	%r8371, %r22328, 1717986919;
	shr.u32 	%r8372, %r8371, 31;
	shr.s32 	%r8373, %r8371, 2;
	add.s32 	%r8374, %r8373, %r8372;
	mul.lo.s32 	%r8375, %r8374, 10;
	sub.s32 	%r4067, %r22328, %r8375;
	mul.hi.s32 	%r8376, %r22331, 1717986919;
	shr.u32 	%r8377, %r8376, 31;
	shr.s32 	%r8378, %r8376, 2;
	add.s32 	%r8379, %r8378, %r8377;
	mul.lo.s32 	%r8380, %r8379, 10;
	sub.s32 	%r4068, %r22331, %r8380;
	setp.eq.s32 	%p281, %r4067, %r4068;
	@%p281 bra 	$L__BB2_2016;
	setp.gt.s32 	%p282, %r4067, %r4068;
	selp.b32 	%r4069, %r22167, %r22336, %p282;
	selp.b32 	%r22336, %r22336, %r22167, %p282;
	mov.u32 	%r22167, %r4069;
	bra.uni 	$L__BB2_2017;
$L__BB2_2016:
	add.s32 	%r22332, %r22332, 1;
	shr.s32 	%r8386, %r8376, 2;
	add.s32 	%r22331, %r8386, %r8377;
	setp.ne.s32 	%p283, %r22332, %r4053;
	mov.u32 	%r22328, %r8374;
	@%p283 bra 	$L__BB2_2014;
$L__BB2_2017:
	max.s32 	%r8388, %r22189, %r22178;
	cvt.rn.f32.s32 	%f369, %r8388;
	setp.lt.s32 	%p284, %r8388, 1;
	mul.f32 	%f370, %f369, 0f4B000000;
	selp.f32 	%f371, %f370, %f369, %p284;
	selp.f32 	%f372, 0fC1B80000, 0f00000000, %p284;
	mov.b32 	%r8389, %f371;
	add.s32 	%r8390, %r8389, -1059760811;
	and.b32  	%r8391, %r8390, -8388608;
	sub.s32 	%r8392, %r8389, %r8391;
	mov.b32 	%f373, %r8392;
	cvt.rn.f32.s32 	%f374, %r8391;
	fma.rn.f32 	%f375, %f374, 0f34000000, %f372;
	add.f32 	%f376, %f373, 0fBF800000;
	fma.rn.f32 	%f377, %f376, 0fBE055027, 0f3E1039F6;
	fma.rn.f32 	%f378, %f377, %f376, 0fBDF8CDCC;
	fma.rn.f32 	%f379, %f378, %f376, 0f3E0F2955;
	fma.rn.f32 	%f380, %f379, %f376, 0fBE2AD8B9;
	fma.rn.f32 	%f381, %f380, %f376, 0f3E4CED0B;
	fma.rn.f32 	%f382, %f381, %f376, 0fBE7FFF22;
	fma.rn.f32 	%f383, %f382, %f376, 0f3EAAAA78;
	fma.rn.f32 	%f384, %f383, %f376, 0fBF000000;
	mul.f32 	%f385, %f376, %f384;
	fma.rn.f32 	%f386, %f385, %f376, %f376;
	fma.rn.f32 	%f387, %f375, 0f3F317218, %f386;
	setp.gt.u32 	%p285, %r8389, 2139095039;
	fma.rn.f32 	%f388, %f371, 0f7F800000, 0f7F800000;
	selp.f32 	%f389, %f388, %f387, %p285;
	setp.eq.f32 	%p286, %f371, 0f00000000;
	fma.rn.f32 	%f390, %f389, 0f3EDE5BD9, 0f3F800000;
	selp.f32 	%f391, 0fFF800000, %f390, %p286;
	cvt.rzi.u32.f32 	%r4076, %f391;
	setp.eq.s32 	%p287, %r22189, 0;
	mov.b32 	%r22339, 0;
	@%p287 bra 	$L__BB2_2020;
	mov.b32 	%r22339, 0;
	mov.u32 	%r22337, %r22189;
$L__BB2_2019:
	mul.hi.s32 	%r8394, %r22337, 1717986919;
	shr.u32 	%r8395, %r8394, 31;
	shr.s32 	%r8396, %r8394, 2;
	add.s32 	%r4080, %r8396, %r8395;
	mul.lo.s32 	%r8397, %r4080, 10;
	sub.s32 	%r8398, %r22337, %r8397;
	mad.lo.s32 	%r22339, %r22339, 10, %r8398;
	add.s32 	%r8399, %r22337, 9;
	setp.gt.u32 	%p288, %r8399, 18;
	mov.u32 	%r22337, %r4080;
	@%p288 bra 	$L__BB2_2019;
$L__BB2_2020:
	setp.eq.s32 	%p289, %r22178, 0;
	mov.b32 	%r22342, 0;
	@%p289 bra 	$L__BB2_2023;
	mov.b32 	%r22342, 0;
	mov.u32 	%r22340, %r22178;
$L__BB2_2022:
	mul.hi.s32 	%r8402, %r22340, 1717986919;
	shr.u32 	%r8403, %r8402, 31;
	shr.s32 	%r8404, %r8402, 2;
	add.s32 	%r4085, %r8404, %r8403;
	mul.lo.s32 	%r8405, %r4085, 10;
	sub.s32 	%r8406, %r22340, %r8405;
	mad.lo.s32 	%r22342, %r22342, 10, %r8406;
	add.s32 	%r8407, %r22340, 9;
	setp.gt.u32 	%p290, %r8407, 18;
	mov.u32 	%r22340, %r4085;
	@%p290 bra 	$L__BB2_2022;
$L__BB2_2023:
	setp.eq.s32 	%p291, %r4076, 0;
	@%p291 bra 	$L__BB2_2028;
	mov.b32 	%r22343, 0;
$L__BB2_2025:
	mul.hi.s32 	%r8409, %r22339, 1717986919;
	shr.u32 	%r8410, %r8409, 31;
	shr.s32 	%r8411, %r8409, 2;
	add.s32 	%r8412, %r8411, %r8410;
	mul.lo.s32 	%r8413, %r8412, 10;
	sub.s32 	%r4090, %r22339, %r8413;
	mul.hi.s32 	%r8414, %r22342, 1717986919;
	shr.u32 	%r8415, %r8414, 31;
	shr.s32 	%r8416, %r8414, 2;
	add.s32 	%r8417, %r8416, %r8415;
	mul.lo.s32 	%r8418, %r8417, 10;
	sub.s32 	%r4091, %r22342, %r8418;
	setp.eq.s32 	%p292, %r4090, %r4091;
	@%p292 bra 	$L__BB2_2027;
	setp.gt.s32 	%p293, %r4090, %r4091;
	selp.b32 	%r4092, %r22189, %r22178, %p293;
	selp.b32 	%r22178, %r22178, %r22189, %p293;
	mov.u32 	%r22189, %r4092;
	bra.uni 	$L__BB2_2028;
$L__BB2_2027:
	add.s32 	%r22343, %r22343, 1;
	shr.s32 	%r8424, %r8414, 2;
	add.s32 	%r22342, %r8424, %r8415;
	setp.ne.s32 	%p294, %r22343, %r4076;
	mov.u32 	%r22339, %r8412;
	@%p294 bra 	$L__BB2_2025;
$L__BB2_2028:
	max.s32 	%r8426, %r22211, %r22200;
	cvt.rn.f32.s32 	%f392, %r8426;
	setp.lt.s32 	%p295, %r8426, 1;
	mul.f32 	%f393, %f392, 0f4B000000;
	selp.f32 	%f394, %f393, %f392, %p295;
	selp.f32 	%f395, 0fC1B80000, 0f00000000, %p295;
	mov.b32 	%r8427, %f394;
	add.s32 	%r8428, %r8427, -1059760811;
	and.b32  	%r8429, %r8428, -8388608;
	sub.s32 	%r8430, %r8427, %r8429;
	mov.b32 	%f396, %r8430;
	cvt.rn.f32.s32 	%f397, %r8429;
	fma.rn.f32 	%f398, %f397, 0f34000000, %f395;
	add.f32 	%f399, %f396, 0fBF800000;
	fma.rn.f32 	%f400, %f399, 0fBE055027, 0f3E1039F6;
	fma.rn.f32 	%f401, %f400, %f399, 0fBDF8CDCC;
	fma.rn.f32 	%f402, %f401, %f399, 0f3E0F2955;
	fma.rn.f32 	%f403, %f402, %f399, 0fBE2AD8B9;
	fma.rn.f32 	%f404, %f403, %f399, 0f3E4CED0B;
	fma.rn.f32 	%f405, %f404, %f399, 0fBE7FFF22;
	fma.rn.f32 	%f406, %f405, %f399, 0f3EAAAA78;
	fma.rn.f32 	%f407, %f406, %f399, 0fBF000000;
	mul.f32 	%f408, %f399, %f407;
	fma.rn.f32 	%f409, %f408, %f399, %f399;
	fma.rn.f32 	%f410, %f398, 0f3F317218, %f409;
	setp.gt.u32 	%p296, %r8427, 2139095039;
	fma.rn.f32 	%f411, %f394, 0f7F800000, 0f7F800000;
	selp.f32 	%f412, %f411, %f410, %p296;
	setp.eq.f32 	%p297, %f394, 0f00000000;
	fma.rn.f32 	%f413, %f412, 0f3EDE5BD9, 0f3F800000;
	selp.f32 	%f414, 0fFF800000, %f413, %p297;
	cvt.rzi.u32.f32 	%r4099, %f414;
	setp.eq.s32 	%p298, %r22211, 0;
	mov.b32 	%r22350, 0;
	@%p298 bra 	$L__BB2_2031;
	mov.b32 	%r22350, 0;
	mov.u32 	%r22348, %r22211;
$L__BB2_2030:
	mul.hi.s32 	%r8432, %r22348, 1717986919;
	shr.u32 	%r8433, %r8432, 31;
	shr.s32 	%r8434, %r8432, 2;
	add.s32 	%r4103, %r8434, %r8433;
	mul.lo.s32 	%r8435, %r4103, 10;
	sub.s32 	%r8436, %r22348, %r8435;
	mad.lo.s32 	%r22350, %r22350, 10, %r8436;
	add.s32 	%r8437, %r22348, 9;
	setp.gt.u32 	%p299, %r8437, 18;
	mov.u32 	%r22348, %r4103;
	@%p299 bra 	$L__BB2_2030;
$L__BB2_2031:
	setp.eq.s32 	%p300, %r22200, 0;
	mov.b32 	%r22353, 0;
	@%p300 bra 	$L__BB2_2034;
	mov.b32 	%r22353, 0;
	mov.u32 	%r22351, %r22200;
$L__BB2_2033:
	mul.hi.s32 	%r8440, %r22351, 1717986919;
	shr.u32 	%r8441, %r8440, 31;
	shr.s32 	%r8442, %r8440, 2;
	add.s32 	%r4108, %r8442, %r8441;
	mul.lo.s32 	%r8443, %r4108, 10;
	sub.s32 	%r8444, %r22351, %r8443;
	mad.lo.s32 	%r22353, %r22353, 10, %r8444;
	add.s32 	%r8445, %r22351, 9;
	setp.gt.u32 	%p301, %r8445, 18;
	mov.u32 	%r22351, %r4108;
	@%p301 bra 	$L__BB2_2033;
$L__BB2_2034:
	setp.eq.s32 	%p302, %r4099, 0;
	@%p302 bra 	$L__BB2_2039;
	mov.b32 	%r22354, 0;
$L__BB2_2036:
	mul.hi.s32 	%r8447, %r22350, 1717986919;
	shr.u32 	%r8448, %r8447, 31;
	shr.s32 	%r8449, %r8447, 2;
	add.s32 	%r8450, %r8449, %r8448;
	mul.lo.s32 	%r8451, %r8450, 10;
	sub.s32 	%r4113, %r22350, %r8451;
	mul.hi.s32 	%r8452, %r22353, 1717986919;
	shr.u32 	%r8453, %r8452, 31;
	shr.s32 	%r8454, %r8452, 2;
	add.s32 	%r8455, %r8454, %r8453;
	mul.lo.s32 	%r8456, %r8455, 10;
	sub.s32 	%r4114, %r22353, %r8456;
	setp.eq.s32 	%p303, %r4113, %r4114;
	@%p303 bra 	$L__BB2_2038;
	setp.gt.s32 	%p304, %r4113, %r4114;
	selp.b32 	%r4115, %r22211, %r22200, %p304;
	selp.b32 	%r22200, %r22200, %r22211, %p304;
	mov.u32 	%r22211, %r4115;
	bra.uni 	$L__BB2_2039;
$L__BB2_2038:
	add.s32 	%r22354, %r22354, 1;
	shr.s32 	%r8462, %r8452, 2;
	add.s32 	%r22353, %r8462, %r8453;
	setp.ne.s32 	%p305, %r22354, %r4099;
	mov.u32 	%r22350, %r8450;
	@%p305 bra 	$L__BB2_2036;
$L__BB2_2039:
	max.s32 	%r8464, %r22233, %r22222;
	cvt.rn.f32.s32 	%f415, %r8464;
	setp.lt.s32 	%p306, %r8464, 1;
	mul.f32 	%f416, %f415, 0f4B000000;
	selp.f32 	%f417, %f416, %f415, %p306;
	selp.f32 	%f418, 0fC1B80000, 0f00000000, %p306;
	mov.b32 	%r8465, %f417;
	add.s32 	%r8466, %r8465, -1059760811;
	and.b32  	%r8467, %r8466, -8388608;
	sub.s32 	%r8468, %r8465, %r8467;
	mov.b32 	%f419, %r8468;
	cvt.rn.f32.s32 	%f420, %r8467;
	fma.rn.f32 	%f421, %f420, 0f34000000, %f418;
	add.f32 	%f422, %f419, 0fBF800000;
	fma.rn.f32 	%f423, %f422, 0fBE055027, 0f3E1039F6;
	fma.rn.f32 	%f424, %f423, %f422, 0fBDF8CDCC;
	fma.rn.f32 	%f425, %f424, %f422, 0f3E0F2955;
	fma.rn.f32 	%f426, %f425, %f422, 0fBE2AD8B9;
	fma.rn.f32 	%f427, %f426, %f422, 0f3E4CED0B;
	fma.rn.f32 	%f428, %f427, %f422, 0fBE7FFF22;
	fma.rn.f32 	%f429, %f428, %f422, 0f3EAAAA78;
	fma.rn.f32 	%f430, %f429, %f422, 0fBF000000;
	mul.f32 	%f431, %f422, %f430;
	fma.rn.f32 	%f432, %f431, %f422, %f422;
	fma.rn.f32 	%f433, %f421, 0f3F317218, %f432;
	setp.gt.u32 	%p307, %r8465, 2139095039;
	fma.rn.f32 	%f434, %f417, 0f7F800000, 0f7F800000;
	selp.f32 	%f435, %f434, %f433, %p307;
	setp.eq.f32 	%p308, %f417, 0f00000000;
	fma.rn.f32 	%f436, %f435, 0f3EDE5BD9, 0f3F800000;
	selp.f32 	%f437, 0fFF800000, %f436, %p308;
	cvt.rzi.u32.f32 	%r4122, %f437;
	setp.eq.s32 	%p309, %r22233, 0;
	mov.b32 	%r22361, 0;
	@%p309 bra 	$L__BB2_2042;
	mov.b32 	%r22361, 0;
	mov.u32 	%r22359, %r22233;
$L__BB2_2041:
	mul.hi.s32 	%r8470, %r22359, 1717986919;
	shr.u32 	%r8471, %r8470, 31;
	shr.s32 	%r8472, %r8470, 2;
	add.s32 	%r4126, %r8472, %r8471;
	mul.lo.s32 	%r8473, %r4126, 10;
	sub.s32 	%r8474, %r22359, %r8473;
	mad.lo.s32 	%r22361, %r22361, 10, %r8474;
	add.s32 	%r8475, %r22359, 9;
	setp.gt.u32 	%p310, %r8475, 18;
	mov.u32 	%r22359, %r4126;
	@%p310 bra 	$L__BB2_2041;
$L__BB2_2042:
	setp.eq.s32 	%p311, %r22222, 0;
	mov.b32 	%r22364, 0;
	@%p311 bra 	$L__BB2_2045;
	mov.b32 	%r22364, 0;
	mov.u32 	%r22362, %r22222;
$L__BB2_2044:
	mul.hi.s32 	%r8478, %r22362, 1717986919;
	shr.u32 	%r8479, %r8478, 31;
	shr.s32 	%r8480, %r8478, 2;
	add.s32 	%r4131, %r8480, %r8479;
	mul.lo.s32 	%r8481, %r4131, 10;
	sub.s32 	%r8482, %r22362, %r8481;
	mad.lo.s32 	%r22364, %r22364, 10, %r8482;
	add.s32 	%r8483, %r22362, 9;
	setp.gt.u32 	%p312, %r8483, 18;
	mov.u32 	%r22362, %r4131;
	@%p312 bra 	$L__BB2_2044;
$L__BB2_2045:
	setp.eq.s32 	%p313, %r4122, 0;
	@%p313 bra 	$L__BB2_2050;
	mov.b32 	%r22365, 0;
$L__BB2_2047:
	mul.hi.s32 	%r8485, %r22361, 1717986919;
	shr.u32 	%r8486, %r8485, 31;
	shr.s32 	%r8487, %r8485, 2;
	add.s32 	%r8488, %r8487, %r8486;
	mul.lo.s32 	%r8489, %r8488, 10;
	sub.s32 	%r4136, %r22361, %r8489;
	mul.hi.s32 	%r8490, %r22364, 1717986919;
	shr.u32 	%r8491, %r8490, 31;
	shr.s32 	%r8492, %r8490, 2;
	add.s32 	%r8493, %r8492, %r8491;
	mul.lo.s32 	%r8494, %r8493, 10;
	sub.s32 	%r4137, %r22364, %r8494;
	setp.eq.s32 	%p314, %r4136, %r4137;
	@%p314 bra 	$L__BB2_2049;
	setp.gt.s32 	%p315, %r4136, %r4137;
	selp.b32 	%r4138, %r22233, %r22222, %p315;
	selp.b32 	%r22222, %r22222, %r22233, %p315;
	mov.u32 	%r22233, %r4138;
	bra.uni 	$L__BB2_2050;
$L__BB2_2049:
	add.s32 	%r22365, %r22365, 1;
	shr.s32 	%r8500, %r8490, 2;
	add.s32 	%r22364, %r8500, %r8491;
	setp.ne.s32 	%p316, %r22365, %r4122;
	mov.u32 	%r22361, %r8488;
	@%p316 bra 	$L__BB2_2047;
$L__BB2_2050:
	max.s32 	%r8502, %r22255, %r22244;
	cvt.rn.f32.s32 	%f438, %r8502;
	setp.lt.s32 	%p317, %r8502, 1;
	mul.f32 	%f439, %f438, 0f4B000000;
	selp.f32 	%f440, %f439, %f438, %p317;
	selp.f32 	%f441, 0fC1B80000, 0f00000000, %p317;
	mov.b32 	%r8503, %f440;
	add.s32 	%r8504, %r8503, -1059760811;
	and.b32  	%r8505, %r8504, -8388608;
	sub.s32 	%r8506, %r8503, %r8505;
	mov.b32 	%f442, %r8506;
	cvt.rn.f32.s32 	%f443, %r8505;
	fma.rn.f32 	%f444, %f443, 0f34000000, %f441;
	add.f32 	%f445, %f442, 0fBF800000;
	fma.rn.f32 	%f446, %f445, 0fBE055027, 0f3E1039F6;
	fma.rn.f32 	%f447, %f446, %f445, 0fBDF8CDCC;
	fma.rn.f32 	%f448, %f447, %f445, 0f3E0F2955;
	fma.rn.f32 	%f449, %f448, %f445, 0fBE2AD8B9;
	fma.rn.f32 	%f450, %f449, %f445, 0f3E4CED0B;
	fma.rn.f32 	%f451, %f450, %f445, 0fBE7FFF22;
	fma.rn.f32 	%f452, %f451, %f445, 0f3EAAAA78;
	fma.rn.f32 	%f453, %f452, %f445, 0fBF000000;
	mul.f32 	%f454, %f445, %f453;
	fma.rn.f32 	%f455, %f454, %f445, %f445;
	fma.rn.f32 	%f456, %f444, 0f3F317218, %f455;
	setp.gt.u32 	%p318, %r8503, 2139095039;
	fma.rn.f32 	%f457, %f440, 0f7F800000, 0f7F800000;
	selp.f32 	%f458, %f457, %f456, %p318;
	setp.eq.f32 	%p319, %f440, 0f00000000;
	fma.rn.f32 	%f459, %f458, 0f3EDE5BD9, 0f3F800000;
	selp.f32 	%f460, 0fFF800000, %f459, %p319;
	cvt.rzi.u32.f32 	%r4145, %f460;
	setp.eq.s32 	%p320, %r22255, 0;
	mov.b32 	%r22372, 0;
	@%p320 bra 	$L__BB2_2053;
	mov.b32 	%r22372, 0;
	mov.u32 	%r22370, %r22255;
$L__BB2_2052:
	mul.hi.s32 	%r8508, %r22370, 1717986919;
	shr.u32 	%r8509, %r8508, 31;
	shr.s32 	%r8510, %r8508, 2;
	add.s32 	%r4149, %r8510, %r8509;
	mul.lo.s32 	%r8511, %r4149, 10;
	sub.s32 	%r8512, %r22370, %r8511;
	mad.lo.s32 	%r22372, %r22372, 10, %r8512;
	add.s32 	%r8513, %r22370, 9;
	setp.gt.u32 	%p321, %r8513, 18;
	mov.u32 	%r22370, %r4149;
	@%p321 bra 	$L__BB2_2052;
$L__BB2_2053:
	setp.eq.s32 	%p322, %r22244, 0;
	mov.b32 	%r22375, 0;
	@%p322 bra 	$L__BB2_2056;
	mov.b32 	%r22375, 0;
	mov.u32 	%r22373, %r22244;
$L__BB2_2055:
	mul.hi.s32 	%r8516, %r22373, 1717986919;
	shr.u32 	%r8517, %r8516, 31;
	shr.s32 	%r8518, %r8516, 2;
	add.s32 	%r4154, %r8518, %r8517;
	mul.lo.s32 	%r8519, %r4154, 10;
	sub.s32 	%r8520, %r22373, %r8519;
	mad.lo.s32 	%r22375, %r22375, 10, %r8520;
	add.s32 	%r8521, %r22373, 9;
	setp.gt.u32 	%p323, %r8521, 18;
	mov.u32 	%r22373, %r4154;
	@%p323 bra 	$L__BB2_2055;
$L__BB2_2056:
	setp.eq.s32 	%p324, %r4145, 0;
	@%p324 bra 	$L__BB2_2061;
	mov.b32 	%r22376, 0;
$L__BB2_2058:
	mul.hi.s32 	%r8523, %r22372, 1717986919;
	shr.u32 	%r8524, %r8523, 31;
	shr.s32 	%r8525, %r8523, 2;
	add.s32 	%r8526, %r8525, %r8524;
	mul.lo.s32 	%r8527, %r8526, 10;
	sub.s32 	%r4159, %r22372, %r8527;
	mul.hi.s32 	%r8528, %r22375, 1717986919;
	shr.u32 	%r8529, %r8528, 31;
	shr.s32 	%r8530, %r8528, 2;
	add.s32 	%r8531, %r8530, %r8529;
	mul.lo.s32 	%r8532, %r8531, 10;
	sub.s32 	%r4160, %r22375, %r8532;
	setp.eq.s32 	%p325, %r4159, %r4160;
	@%p325 bra 	$L__BB2_2060;
	setp.gt.s32 	%p326, %r4159, %r4160;
	selp.b32 	%r4161, %r22255, %r22244, %p326;
	selp.b32 	%r22244, %r22244, %r22255, %p326;
	mov.u32 	%r22255, %r4161;
	bra.uni 	$L__BB2_2061;
$L__BB2_2060:
	add.s32 	%r22376, %r22376, 1;
	shr.s32 	%r8538, %r8528, 2;
	add.s32 	%r22375, %r8538, %r8529;
	setp.ne.s32 	%p327, %r22376, %r4145;
	mov.u32 	%r22372, %r8526;
	@%p327 bra 	$L__BB2_2058;
$L__BB2_2061:
	max.s32 	%r8540, %r22277, %r22266;
	cvt.rn.f32.s32 	%f461, %r8540;
	setp.lt.s32 	%p328, %r8540, 1;
	mul.f32 	%f462, %f461, 0f4B000000;
	selp.f32 	%f463, %f462, %f461, %p328;
	selp.f32 	%f464, 0fC1B80000, 0f00000000, %p328;
	mov.b32 	%r8541, %f463;
	add.s32 	%r8542, %r8541, -1059760811;
	and.b32  	%r8543, %r8542, -8388608;
	sub.s32 	%r8544, %r8541, %r8543;
	mov.b32 	%f465, %r8544;
	cvt.rn.f32.s32 	%f466, %r8543;
	fma.rn.f32 	%f467, %f466, 0f34000000, %f464;
	add.f32 	%f468, %f465, 0fBF800000;
	fma.rn.f32 	%f469, %f468, 0fBE055027, 0f3E1039F6;
	fma.rn.f32 	%f470, %f469, %f468, 0fBDF8CDCC;
	fma.rn.f32 	%f471, %f470, %f468, 0f3E0F2955;
	fma.rn.f32 	%f472, %f471, %f468, 0fBE2AD8B9;
	fma.rn.f32 	%f473, %f472, %f468, 0f3E4CED0B;
	fma.rn.f32 	%f474, %f473, %f468, 0fBE7FFF22;
	fma.rn.f32 	%f475, %f474, %f468, 0f3EAAAA78;
	fma.rn.f32 	%f476, %f475, %f468, 0fBF000000;
	mul.f32 	%f477, %f468, %f476;
	fma.rn.f32 	%f478, %f477, %f468, %f468;
	fma.rn.f32 	%f479, %f467, 0f3F317218, %f478;
	setp.gt.u32 	%p329, %r8541, 2139095039;
	fma.rn.f32 	%f480, %f463, 0f7F800000, 0f7F800000;
	selp.f32 	%f481, %f480, %f479, %p329;
	setp.eq.f32 	%p330, %f463, 0f00000000;
	fma.rn.f32 	%f482, %f481, 0f3EDE5BD9, 0f3F800000;
	selp.f32 	%f483, 0fFF800000, %f482, %p330;
	cvt.rzi.u32.f32 	%r4168, %f483;
	setp.eq.s32 	%p331, %r22277, 0;
	mov.b32 	%r22383, 0;
	@%p331 bra 	$L__BB2_2064;
	mov.b32 	%r22383, 0;
	mov.u32 	%r22381, %r22277;
$L__BB2_2063:
	mul.hi.s32 	%r8546, %r22381, 1717986919;
	shr.u32 	%r8547, %r8546, 31;
	shr.s32 	%r8548, %r8546, 2;
	add.s32 	%r4172, %r8548, %r8547;
	mul.lo.s32 	%r8549, %r4172, 10;
	sub.s32 	%r8550, %r22381, %r8549;
	mad.lo.s32 	%r22383, %r22383, 10, %r8550;
	add.s32 	%r8551, %r22381, 9;
	setp.gt.u32 	%p332, %r8551, 18;
	mov.u32 	%r22381, %r4172;
	@%p332 bra 	$L__BB2_2063;
$L__BB2_2064:
	setp.eq.s32 	%p333, %r22266, 0;
	mov.b32 	%r22386, 0;
	@%p333 bra 	$L__BB2_2067;
	mov.b32 	%r22386, 0;
	mov.u32 	%r22384, %r22266;
$L__BB2_2066:
	mul.hi.s32 	%r8554, %r22384, 1717986919;
	shr.u32 	%r8555, %r8554, 31;
	shr.s32 	%r8556, %r8554, 2;
	add.s32 	%r4177, %r8556, %r8555;
	mul.lo.s32 	%r8557, %r4177, 10;
	sub.s32 	%r8558, %r22384, %r8557;
	mad.lo.s32 	%r22386, %r22386, 10, %r8558;
	add.s32 	%r8559, %r22384, 9;
	setp.gt.u32 	%p334, %r8559, 18;
	mov.u32 	%r22384, %r4177;
	@%p334 bra 	$L__BB2_2066;
$L__BB2_2067:
	setp.eq.s32 	%p335, %r4168, 0;
	@%p335 bra 	$L__BB2_2072;
	mov.b32 	%r22387, 0;
$L__BB2_2069:
	mul.hi.s32 	%r8561, %r22383, 1717986919;
	shr.u32 	%r8562, %r8561, 31;
	shr.s32 	%r8563, %r8561, 2;
	add.s32 	%r8564, %r8563, %r8562;
	mul.lo.s32 	%r8565, %r8564, 10;
	sub.s32 	%r4182, %r22383, %r8565;
	mul.hi.s32 	%r8566, %r22386, 1717986919;
	shr.u32 	%r8567, %r8566, 31;
	shr.s32 	%r8568, %r8566, 2;
	add.s32 	%r8569, %r8568, %r8567;
	mul.lo.s32 	%r8570, %r8569, 10;
	sub.s32 	%r4183, %r22386, %r8570;
	setp.eq.s32 	%p336, %r4182, %r4183;
	@%p336 bra 	$L__BB2_2071;
	setp.gt.s32 	%p337, %r4182, %r4183;
	selp.b32 	%r4184, %r22277, %r22266, %p337;
	selp.b32 	%r22266, %r22266, %r22277, %p337;
	mov.u32 	%r22277, %r4184;
	bra.uni 	$L__BB2_2072;
$L__BB2_2071:
	add.s32 	%r22387, %r22387, 1;
	shr.s32 	%r8576, %r8566, 2;
	add.s32 	%r22386, %r8576, %r8567;
	setp.ne.s32 	%p338, %r22387, %r4168;
	mov.u32 	%r22383, %r8564;
	@%p338 bra 	$L__BB2_2069;
$L__BB2_2072:
	max.s32 	%r8578, %r22299, %r22288;
	cvt.rn.f32.s32 	%f484, %r8578;
	setp.lt.s32 	%p339, %r8578, 1;
	mul.f32 	%f485, %f484, 0f4B000000;
	selp.f32 	%f486, %f485, %f484, %p339;
	selp.f32 	%f487, 0fC1B80000, 0f00000000, %p339;
	mov.b32 	%r8579, %f486;
	add.s32 	%r8580, %r8579, -1059760811;
	and.b32  	%r8581, %r8580, -8388608;
	sub.s32 	%r8582, %r8579, %r8581;
	mov.b32 	%f488, %r8582;
	cvt.rn.f32.s32 	%f489, %r8581;
	fma.rn.f32 	%f490, %f489, 0f34000000, %f487;
	add.f32 	%f491, %f488, 0fBF800000;
	fma.rn.f32 	%f492, %f491, 0fBE055027, 0f3E1039F6;
	fma.rn.f32 	%f493, %f492, %f491, 0fBDF8CDCC;
	fma.rn.f32 	%f494, %f493, %f491, 0f3E0F2955;
	fma.rn.f32 	%f495, %f494, %f491, 0fBE2AD8B9;
	fma.rn.f32 	%f496, %f495, %f491, 0f3E4CED0B;
	fma.rn.f32 	%f497, %f496, %f491, 0fBE7FFF22;
	fma.rn.f32 	%f498, %f497, %f491, 0f3EAAAA78;
	fma.rn.f32 	%f499, %f498, %f491, 0fBF000000;
	mul.f32 	%f500, %f491, %f499;
	fma.rn.f32 	%f501, %f500, %f491, %f491;
	fma.rn.f32 	%f502, %f490, 0f3F317218, %f501;
	setp.gt.u32 	%p340, %r8579, 2139095039;
	fma.rn.f32 	%f503, %f486, 0f7F800000, 0f7F800000;
	selp.f32 	%f504, %f503, %f502, %p340;
	setp.eq.f32 	%p341, %f486, 0f00000000;
	fma.rn.f32 	%f505, %f504, 0f3EDE5BD9, 0f3F800000;
	selp.f32 	%f506, 0fFF800000, %f505, %p341;
	cvt.rzi.u32.f32 	%r4191, %f506;
	setp.eq.s32 	%p342, %r22299, 0;
	mov.b32 	%r22394, 0;
	@%p342 bra 	$L__BB2_2075;
	mov.b32 	%r22394, 0;
	mov.u32 	%r22392, %r22299;
$L__BB2_2074:
	mul.hi.s32 	%r8584, %r22392, 1717986919;
	shr.u32 	%r8585, %r8584, 31;
	shr.s32 	%r8586, %r8584, 2;
	add.s32 	%r4195, %r8586, %r8585;
	mul.lo.s32 	%r8587, %r4195, 10;
	sub.s32 	%r8588, %r22392, %r8587;
	mad.lo.s32 	%r22394, %r22394, 10, %r8588;
	add.s32 	%r8589, %r22392, 9;
	setp.gt.u32 	%p343, %r8589, 18;
	mov.u32 	%r22392, %r4195;
	@%p343 bra 	$L__BB2_2074;
$L__BB2_2075:
	setp.eq.s32 	%p344, %r22288, 0;
	mov.b32 	%r22397, 0;
	@%p344 bra 	$L__BB2_2078;
	mov.b32 	%r22397, 0;
	mov.u32 	%r22395, %r22288;
$L__BB2_2077:
	mul.hi.s32 	%r8592, %r22395, 1717986919;
	shr.u32 	%r8593, %r8592, 31;
	shr.s32 	%r8594, %r8592, 2;
	add.s32 	%r4200, %r8594, %r8593;
	mul.lo.s32 	%r8595, %r4200, 10;
	sub.s32 	%r8596, %r22395, %r8595;
	mad.lo.s32 	%r22397, %r22397, 10, %r8596;
	add.s32 	%r8597, %r22395, 9;
	setp.gt.u32 	%p345, %r8597, 18;
	mov.u32 	%r22395, %r4200;
	@%p345 bra 	$L__BB2_2077;
$L__BB2_2078:
	setp.eq.s32 	%p346, %r4191, 0;
	@%p346 bra 	$L__BB2_2083;
	mov.b32 	%r22398, 0;
$L__BB2_2080:
	mul.hi.s32 	%r8599, %r22394, 1717986919;
	shr.u32 	%r8600, %r8599, 31;
	shr.s32 	%r8601, %r8599, 2;
	add.s32 	%r8602, %r8601, %r8600;
	mul.lo.s32 	%r8603, %r8602, 10;
	sub.s32 	%r4205, %r22394, %r8603;
	mul.hi.s32 	%r8604, %r22397, 1717986919;
	shr.u32 	%r8605, %r8604, 31;
	shr.s32 	%r8606, %r8604, 2;
	add.s32 	%r8607, %r8606, %r8605;
	mul.lo.s32 	%r8608, %r8607, 10;
	sub.s32 	%r4206, %r22397, %r8608;
	setp.eq.s32 	%p347, %r4205, %r4206;
	@%p347 bra 	$L__BB2_2082;
	setp.gt.s32 	%p348, %r4205, %r4206;
	selp.b32 	%r4207, %r22299, %r22288, %p348;
	selp.b32 	%r22288, %r22288, %r22299, %p348;
	mov.u32 	%r22299, %r4207;
	bra.uni 	$L__BB2_2083;
$L__BB2_2082:
	add.s32 	%r22398, %r22398, 1;
	shr.s32 	%r8614, %r8604, 2;
	add.s32 	%r22397, %r8614, %r8605;
	setp.ne.s32 	%p349, %r22398, %r4191;
	mov.u32 	%r22394, %r8602;
	@%p349 bra 	$L__BB2_2080;
$L__BB2_2083:
	max.s32 	%r8616, %r22321, %r22310;
	cvt.rn.f32.s32 	%f507, %r8616;
	setp.lt.s32 	%p350, %r8616, 1;
	mul.f32 	%f508, %f507, 0f4B000000;
	selp.f32 	%f509, %f508, %f507, %p350;
	selp.f32 	%f510, 0fC1B80000, 0f00000000, %p350;
	mov.b32 	%r8617, %f509;
	add.s32 	%r8618, %r8617, -1059760811;
	and.b32  	%r8619, %r8618, -8388608;
	sub.s32 	%r8620, %r8617, %r8619;
	mov.b32 	%f511, %r8620;
	cvt.rn.f32.s32 	%f512, %r8619;
	fma.rn.f32 	%f513, %f512, 0f34000000, %f510;
	add.f32 	%f514, %f511, 0fBF800000;
	fma.rn.f32 	%f515, %f514, 0fBE055027, 0f3E1039F6;
	fma.rn.f32 	%f516, %f515, %f514, 0fBDF8CDCC;
	fma.rn.f32 	%f517, %f516, %f514, 0f3E0F2955;
	fma.rn.f32 	%f518, %f517, %f514, 0fBE2AD8B9;
	fma.rn.f32 	%f519, %f518, %f514, 0f3E4CED0B;
	fma.rn.f32 	%f520, %f519, %f514, 0fBE7FFF22;
	fma.rn.f32 	%f521, %f520, %f514, 0f3EAAAA78;
	fma.rn.f32 	%f522, %f521, %f514, 0fBF000000;
	mul.f32 	%f523, %f514, %f522;
	fma.rn.f32 	%f524, %f523, %f514, %f514;
	fma.rn.f32 	%f525, %f513, 0f3F317218, %f524;
	setp.gt.u32 	%p351, %r8617, 2139095039;
	fma.rn.f32 	%f526, %f509, 0f7F800000, 0f7F800000;
	selp.f32 	%f527, %f526, %f525, %p351;
	setp.eq.f32 	%p352, %f509, 0f00000000;
	fma.rn.f32 	%f528, %f527, 0f3EDE5BD9, 0f3F800000;
	selp.f32 	%f529, 0fFF800000, %f528, %p352;
	cvt.rzi.u32.f32 	%r4214, %f529;
	setp.eq.s32 	%p353, %r22321, 0;
	mov.b32 	%r22405, 0;
	@%p353 bra 	$L__BB2_2086;
	mov.b32 	%r22405, 0;
	mov.u32 	%r22403, %r22321;
$L__BB2_2085:
	mul.hi.s32 	%r8622, %r22403, 1717986919;
	shr.u32 	%r8623, %r8622, 31;
	shr.s32 	%r8624, %r8622, 2;
	add.s32 	%r4218, %r8624, %r8623;
	mul.lo.s32 	%r8625, %r4218, 10;
	sub.s32 	%r8626, %r22403, %r8625;
	mad.lo.s32 	%r22405, %r22405, 10, %r8626;
	add.s32 	%r8627, %r22403, 9;
	setp.gt.u32 	%p354, %r8627, 18;
	mov.u32 	%r22403, %r4218;
	@%p354 bra 	$L__BB2_2085;
$L__BB2_2086:
	setp.eq.s32 	%p355, %r22310, 0;
	mov.b32 	%r22408, 0;
	@%p355 bra 	$L__BB2_2089;
	mov.b32 	%r22408, 0;
	mov.u32 	%r22406, %r22310;
$L__BB2_2088:
	mul.hi.s32 	%r8630, %r22406, 1717986919;
	shr.u32 	%r8631, %r8630, 31;
	shr.s32 	%r8632, %r8630, 2;
	add.s32 	%r4223, %r8632, %r8631;
	mul.lo.s32 	%r8633, %r4223, 10;
	sub.s32 	%r8634, %r22406, %r8633;
	mad.lo.s32 	%r22408, %r22408, 10, %r8634;
	add.s32 	%r8635, %r22406, 9;
	setp.gt.u32 	%p356, %r8635, 18;
	mov.u32 	%r22406, %r4223;
	@%p356 bra 	$L__BB2_2088;
$L__BB2_2089:
	setp.eq.s32 	%p357, %r4214, 0;
	@%p357 bra 	$L__BB2_2094;
	mov.b32 	%r22409, 0;
$L__BB2_2091:
	mul.hi.s32 	%r8637, %r22405, 1717986919;
	shr.u32 	%r8638, %r8637, 31;
	shr.s32 	%r8639, %r8637, 2;
	add.s32 	%r8640, %r8639, %r8638;
	mul.lo.s32 	%r8641, %r8640, 10;
	sub.s32 	%r4228, %r22405, %r8641;
	mul.hi.s32 	%r8642, %r22408, 1717986919;
	shr.u32 	%r8643, %r8642, 31;
	shr.s32 	%r8644, %r8642, 2;
	add.s32 	%r8645, %r8644, %r8643;
	mul.lo.s32 	%r8646, %r8645, 10;
	sub.s32 	%r4229, %r22408, %r8646;
	setp.eq.s32 	%p358, %r4228, %r4229;
	@%p358 bra 	$L__BB2_2093;
	setp.gt.s32 	%p359, %r4228, %r4229;
	selp.b32 	%r4230, %r22321, %r22310, %p359;
	selp.b32 	%r22310, %r22310, %r22321, %p359;
	mov.u32 	%r22321, %r4230;
	bra.uni 	$L__BB2_2094;
$L__BB2_2093:
	add.s32 	%r22409, %r22409, 1;
	shr.s32 	%r8652, %r8642, 2;
	add.s32 	%r22408, %r8652, %r8643;
	setp.ne.s32 	%p360, %r22409, %r4214;
	mov.u32 	%r22405, %r8640;
	@%p360 bra 	$L__BB2_2091;
$L__BB2_2094:
	max.s32 	%r8654, %r22178, %r22167;
	cvt.rn.f32.s32 	%f530, %r8654;
	setp.lt.s32 	%p361, %r8654, 1;
	mul.f32 	%f531, %f530, 0f4B000000;
	selp.f32 	%f532, %f531, %f530, %p361;
	selp.f32 	%f533, 0fC1B80000, 0f00000000, %p361;
	mov.b32 	%r8655, %f532;
	add.s32 	%r8656, %r8655, -1059760811;
	and.b32  	%r8657, %r8656, -8388608;
	sub.s32 	%r8658, %r8655, %r8657;
	mov.b32 	%f534, %r8658;
	cvt.rn.f32.s32 	%f535, %r8657;
	fma.rn.f32 	%f536, %f535, 0f34000000, %f533;
	add.f32 	%f537, %f534, 0fBF800000;
	fma.rn.f32 	%f538, %f537, 0fBE055027, 0f3E1039F6;
	fma.rn.f32 	%f539, %f538, %f537, 0fBDF8CDCC;
	fma.rn.f32 	%f540, %f539, %f537, 0f3E0F2955;
	fma.rn.f32 	%f541, %f540, %f537, 0fBE2AD8B9;
	fma.rn.f32 	%f542, %f541, %f537, 0f3E4CED0B;
	fma.rn.f32 	%f543, %f542, %f537, 0fBE7FFF22;
	fma.rn.f32 	%f544, %f543, %f537, 0f3EAAAA78;
	fma.rn.f32 	%f545, %f544, %f537, 0fBF000000;
	mul.f32 	%f546, %f537, %f545;
	fma.rn.f32 	%f547, %f546, %f537, %f537;
	fma.rn.f32 	%f548, %f536, 0f3F317218, %f547;
	setp.gt.u32 	%p362, %r8655, 2139095039;
	fma.rn.f32 	%f549, %f532, 0f7F800000, 0f7F800000;
	selp.f32 	%f550, %f549, %f548, %p362;
	setp.eq.f32 	%p363, %f532, 0f00000000;
	fma.rn.f32 	%f551, %f550, 0f3EDE5BD9, 0f3F800000;
	selp.f32 	%f552, 0fFF800000, %f551, %p363;
	cvt.rzi.u32.f32 	%r4237, %f552;
	setp.eq.s32 	%p364, %r22178, 0;
	mov.b32 	%r22416, 0;
	@%p364 bra 	$L__BB2_2097;
	mov.b32 	%r22416, 0;
	mov.u32 	%r22414, %r22178;
$L__BB2_2096:
	mul.hi.s32 	%r8660, %r22414, 1717986919;
	shr.u32 	%r8661, %r8660, 31;
	shr.s32 	%r8662, %r8660, 2;
	add.s32 	%r4241, %r8662, %r8661;
	mul.lo.s32 	%r8663, %r4241, 10;
	sub.s32 	%r8664, %r22414, %r8663;
	mad.lo.s32 	%r22416, %r22416, 10, %r8664;
	add.s32 	%r8665, %r22414, 9;
	setp.gt.u32 	%p365, %r8665, 18;
	mov.u32 	%r22414, %r4241;
	@%p365 bra 	$L__BB2_2096;
$L__BB2_2097:
	setp.eq.s32 	%p366, %r22167, 0;
	mov.b32 	%r22419, 0;
	@%p366 bra 	$L__BB2_2100;
	mov.b32 	%r22419, 0;
	mov.u32 	%r22417, %r22167;
$L__BB2_2099:
	mul.hi.s32 	%r8668, %r22417, 1717986919;
	shr.u32 	%r8669, %r8668, 31;
	shr.s32 	%r8670, %r8668, 2;
	add.s32 	%r4246, %r8670, %r8669;
	mul.lo.s32 	%r8671, %r4246, 10;
	sub.s32 	%r8672, %r22417, %r8671;
	mad.lo.s32 	%r22419, %r22419, 10, %r8672;
	add.s32 	%r8673, %r22417, 9;
	setp.gt.u32 	%p367, %r8673, 18;
	mov.u32 	%r22417, %r4246;
	@%p367 bra 	$L__BB2_2099;
$L__BB2_2100:
	setp.eq.s32 	%p368, %r4237, 0;
	@%p368 bra 	$L__BB2_2105;
	mov.b32 	%r22420, 0;
$L__BB2_2102:
	mul.hi.s32 	%r8675, %r22416, 1717986919;
	shr.u32 	%r8676, %r8675, 31;
	shr.s32 	%r8677, %r8675, 2;
	add.s32 	%r8678, %r8677, %r8676;
	mul.lo.s32 	%r8679, %r8678, 10;
	sub.s32 	%r4251, %r22416, %r8679;
	mul.hi.s32 	%r8680, %r22419, 1717986919;
	shr.u32 	%r8681, %r8680, 31;
	shr.s32 	%r8682, %r8680, 2;
	add.s32 	%r8683, %r8682, %r8681;
	mul.lo.s32 	%r8684, %r8683, 10;
	sub.s32 	%r4252, %r22419, %r8684;
	setp.eq.s32 	%p369, %r4251, %r4252;
	@%p369 bra 	$L__BB2_2104;
	setp.gt.s32 	%p370, %r4251, %r4252;
	selp.b32 	%r4253, %r22178, %r22167, %p370;
	selp.b32 	%r22167, %r22167, %r22178, %p370;
	mov.u32 	%r22178, %r4253;
	bra.uni 	$L__BB2_2105;
$L__BB2_2104:
	add.s32 	%r22420, %r22420, 1;
	shr.s32 	%r8690, %r8680, 2;
	add.s32 	%r22419, %r8690, %r8681;
	setp.ne.s32 	%p371, %r22420, %r4237;
	mov.u32 	%r22416, %r8678;
	@%p371 bra 	$L__BB2_2102;
$L__BB2_2105:
	max.s32 	%r8692, %r22200, %r22189;
	cvt.rn.f32.s32 	%f553, %r8692;
	setp.lt.s32 	%p372, %r8692, 1;
	mul.f32 	%f554, %f553, 0f4B000000;
	selp.f32 	%f555, %f554, %f553, %p372;
	selp.f32 	%f556, 0fC1B80000, 0f00000000, %p372;
	mov.b32 	%r8693, %f555;
	add.s32 	%r8694, %r8693, -1059760811;
	and.b32  	%r8695, %r8694, -8388608;
	sub.s32 	%r8696, %r8693, %r8695;
	mov.b32 	%f557, %r8696;
	cvt.rn.f32.s32 	%f558, %r8695;
	fma.rn.f32 	%f559, %f558, 0f34000000, %f556;
	add.f32 	%f560, %f557, 0fBF800000;
	fma.rn.f32 	%f561, %f560, 0fBE055027, 0f3E1039F6;
	fma.rn.f32 	%f562, %f561, %f560, 0fBDF8CDCC;
	fma.rn.f32 	%f563, %f562, %f560, 0f3E0F2955;
	fma.rn.f32 	%f564, %f563, %f560, 0fBE2AD8B9;
	fma.rn.f32 	%f565, %f564, %f560, 0f3E4CED0B;
	fma.rn.f32 	%f566, %f565, %f560, 0fBE7FFF22;
	fma.rn.f32 	%f567, %f566, %f560, 0f3EAAAA78;
	fma.rn.f32 	%f568, %f567, %f560, 0fBF000000;
	mul.f32 	%f569, %f560, %f568;
	fma.rn.f32 	%f570, %f569, %f560, %f560;
	fma.rn.f32 	%f571, %f559, 0f3F317218, %f570;
	setp.gt.u32 	%p373, %r8693, 2139095039;
	fma.rn.f32 	%f572, %f555, 0f7F800000, 0f7F800000;
	selp.f32 	%f573, %f572, %f571, %p373;
	setp.eq.f32 	%p374, %f555, 0f00000000;
	fma.rn.f32 	%f574, %f573, 0f3EDE5BD9, 0f3F800000;
	selp.f32 	%f575, 0fFF800000, %f574, %p374;
	cvt.rzi.u32.f32 	%r4260, %f575;
	setp.eq.s32 	%p375, %r22200, 0;
	mov.b32 	%r22427, 0;
	@%p375 bra 	$L__BB2_2108;
	mov.b32 	%r22427, 0;
	mov.u32 	%r22425, %r22200;
$L__BB2_2107:
	mul.hi.s32 	%r8698, %r22425, 1717986919;
	shr.u32 	%r8699, %r8698, 31;
	shr.s32 	%r8700, %r8698, 2;
	add.s32 	%r4264, %r8700, %r8699;
	mul.lo.s32 	%r8701, %r4264, 10;
	sub.s32 	%r8702, %r22425, %r8701;
	mad.lo.s32 	%r22427, %r22427, 10, %r8702;
	add.s32 	%r8703, %r22425, 9;
	setp.gt.u32 	%p376, %r8703, 18;
	mov.u32 	%r22425, %r4264;
	@%p376 bra 	$L__BB2_2107;
$L__BB2_2108:
	setp.eq.s32 	%p377, %r22189, 0;
	mov.b32 	%r22430, 0;
	@%p377 bra 	$L__BB2_2111;
	mov.b32 	%r22430, 0;
	mov.u32 	%r22428, %r22189;
$L__BB2_2110:
	mul.hi.s32 	%r8706, %r22428, 1717986919;
	shr.u32 	%r8707, %r8706, 31;
	shr.s32 	%r8708, %r8706, 2;
	add.s32 	%r4269, %r8708, %r8707;
	mul.lo.s32 	%r8709, %r4269, 10;
	sub.s32 	%r8710, %r22428, %r8709;
	mad.lo.s32 	%r22430, %r22430, 10, %r8710;
	add.s32 	%r8711, %r22428, 9;
	setp.gt.u32 	%p378, %r8711, 18;
	mov.u32 	%r22428, %r4269;
	@%p378 bra 	$L__BB2_2110;
$L__BB2_2111:
	setp.eq.s32 	%p379, %r4260, 0;
	@%p379 bra 	$L__BB2_2116;
	mov.b32 	%r22431, 0;
$L__BB2_2113:
	mul.hi.s32 	%r8713, %r22427, 1717986919;
	shr.u32 	%r8714, %r8713, 31;
	shr.s32 	%r8715, %r8713, 2;
	add.s32 	%r8716, %r8715, %r8714;
	mul.lo.s32 	%r8717, %r8716, 10;
	sub.s32 	%r4274, %r22427, %r8717;
	mul.hi.s32 	%r8718, %r22430, 1717986919;
	shr.u32 	%r8719, %r8718, 31;
	shr.s32 	%r8720, %r8718, 2;
	add.s32 	%r8721, %r8720, %r8719;
	mul.lo.s32 	%r8722, %r8721, 10;
	sub.s32 	%r4275, %r22430, %r8722;
	setp.eq.s32 	%p380, %r4274, %r4275;
	@%p380 bra 	$L__BB2_2115;
	setp.gt.s32 	%p381, %r4274, %r4275;
	selp.b32 	%r4276, %r22200, %r22189, %p381;
	selp.b32 	%r22189, %r22189, %r22200, %p381;
	mov.u32 	%r22200, %r4276;
	bra.uni 	$L__BB2_2116;
$L__BB2_2115:
	add.s32 	%r22431, %r22431, 1;
	shr.s32 	%r8728, %r8718, 2;
	add.s32 	%r22430, %r8728, %r8719;
	setp.ne.s32 	%p382, %r22431, %r4260;
	mov.u32 	%r22427, %r8716;
	@%p382 bra 	$L__BB2_2113;
$L__BB2_2116:
	max.s32 	%r8730, %r22222, %r22211;
	cvt.rn.f32.s32 	%f576, %r8730;
	setp.lt.s32 	%p383, %r8730, 1;
	mul.f32 	%f577, %f576, 0f4B000000;
	selp.f32 	%f578, %f577, %f576, %p383;
	selp.f32 	%f579, 0fC1B80000, 0f00000000, %p383;
	mov.b32 	%r8731, %f578;
	add.s32 	%r8732, %r8731, -1059760811;
	and.b32  	%r8733, %r8732, -8388608;
	sub.s32 	%r8734, %r8731, %r8733;
	mov.b32 	%f580, %r8734;
	cvt.rn.f32.s32 	%f581, %r8733;
	fma.rn.f32 	%f582, %f581, 0f34000000, %f579;
	add.f32 	%f583, %f580, 0fBF800000;
	fma.rn.f32 	%f584, %f583, 0fBE055027, 0f3E1039F6;
	fma.rn.f32 	%f585, %f584, %f583, 0fBDF8CDCC;
	fma.rn.f32 	%f586, %f585, %f583, 0f3E0F2955;
	fma.rn.f32 	%f587, %f586, %f583, 0fBE2AD8B9;
	fma.rn.f32 	%f588, %f587, %f583, 0f3E4CED0B;
	fma.rn.f32 	%f589, %f588, %f583, 0fBE7FFF22;
	fma.rn.f32 	%f590, %f589, %f583, 0f3EAAAA78;
	fma.rn.f32 	%f591, %f590, %f583, 0fBF000000;
	mul.f32 	%f592, %f583, %f591;
	fma.rn.f32 	%f593, %f592, %f583, %f583;
	fma.rn.f32 	%f594, %f582, 0f3F317218, %f593;
	setp.gt.u32 	%p384, %r8731, 2139095039;
	fma.rn.f32 	%f595, %f578, 0f7F800000, 0f7F800000;
	selp.f32 	%f596, %f595, %f594, %p384;
	setp.eq.f32 	%p385, %f578, 0f00000000;
	fma.rn.f32 	%f597, %f596, 0f3EDE5BD9, 0f3F800000;
	selp.f32 	%f598, 0fFF800000, %f597, %p385;
	cvt.rzi.u32.f32 	%r4283, %f598;
	setp.eq.s32 	%p386, %r22222, 0;
	mov.b32 	%r22438, 0;
	@%p386 bra 	$L__BB2_2119;
	mov.b32 	%r22438, 0;
	mov.u32 	%r22436, %r22222;
$L__BB2_2118:
	mul.hi.s32 	%r8736, %r22436, 1717986919;
	shr.u32 	%r8737, %r8736, 31;
	shr.s32 	%r8738, %r8736, 2;
	add.s32 	%r4287, %r8738, %r8737;
	mul.lo.s32 	%r8739, %r4287, 10;
	sub.s32 	%r8740, %r22436, %r8739;
	mad.lo.s32 	%r22438, %r22438, 10, %r8740;
	add.s32 	%r8741, %r22436, 9;
	setp.gt.u32 	%p387, %r8741, 18;
	mov.u32 	%r22436, %r4287;
	@%p387 bra 	$L__BB2_2118;
$L__BB2_2119:
	setp.eq.s32 	%p388, %r22211, 0;
	mov.b32 	%r22441, 0;
	@%p388 bra 	$L__BB2_2122;
	mov.b32 	%r22441, 0;
	mov.u32 	%r22439, %r22211;
$L__BB2_2121:
	mul.hi.s32 	%r8744, %r22439, 1717986919;
	shr.u32 	%r8745, %r8744, 31;
	shr.s32 	%r8746, %r8744, 2;
	add.s32 	%r4292, %r8746, %r8745;
	mul.lo.s32 	%r8747, %r4292, 10;
	sub.s32 	%r8748, %r22439, %r8747;
	mad.lo.s32 	%r22441, %r22441, 10, %r8748;
	add.s32 	%r8749, %r22439, 9;
	setp.gt.u32 	%p389, %r8749, 18;
	mov.u32 	%r22439, %r4292;
	@%p389 bra 	$L__BB2_2121;
$L__BB2_2122:
	setp.eq.s32 	%p390, %r4283, 0;
	@%p390 bra 	$L__BB2_2127;
	mov.b32 	%r22442, 0;
$L__BB2_2124:
	mul.hi.s32 	%r8751, %r22438, 1717986919;
	shr.u32 	%r8752, %r8751, 31;
	shr.s32 	%r8753, %r8751, 2;
	add.s32 	%r8754, %r8753, %r8752;
	mul.lo.s32 	%r8755, %r8754, 10;
	sub.s32 	%r4297, %r22438, %r8755;
	mul.hi.s32 	%r8756, %r22441, 1717986919;
	shr.u32 	%r8757, %r8756, 31;
	shr.s32 	%r8758, %r8756, 2;
	add.s32 	%r8759, %r8758, %r8757;
	mul.lo.s32 	%r8760, %r8759, 10;
	sub.s32 	%r4298, %r22441, %r8760;
	setp.eq.s32 	%p391, %r4297, %r4298;
	@%p391 bra 	$L__BB2_2126;
	setp.gt.s32 	%p392, %r4297, %r4298;
	selp.b32 	%r4299, %r22222, %r22211, %p392;
	selp.b32 	%r22211, %r22211, %r22222, %p392;
	mov.u32 	%r22222, %r4299;
	bra.uni 	$L__BB2_2127;
$L__BB2_2126:
	add.s32 	%r22442, %r22442, 1;
	shr.s32 	%r8766, %r8756, 2;
	add.s32 	%r22441, %r8766, %r8757;
	setp.ne.s32 	%p393, %r22442, %r4283;
	mov.u32 	%r22438, %r8754;
	@%p393 bra 	$L__BB2_2124;
$L__BB2_2127:
	max.s32 	%r8768, %r22244, %r22233;
	cvt.rn.f32.s32 	%f599, %r8768;
	setp.lt.s32 	%p394, %r8768, 1;
	mul.f32 	%f600, %f599, 0f4B000000;
	selp.f32 	%f601, %f600, %f599, %p394;
	selp.f32 	%f602, 0fC1B80000, 0f00000000, %p394;
	mov.b32 	%r8769, %f601;
	add.s32 	%r8770, %r8769, -1059760811;
	and.b32  	%r8771, %r8770, -8388608;
	sub.s32 	%r8772, %r8769, %r8771;
	mov.b32 	%f603, %r8772;
	cvt.rn.f32.s32 	%f604, %r8771;
	fma.rn.f32 	%f605, %f604, 0f34000000, %f602;
	add.f32 	%f606, %f603, 0fBF800000;
	fma.rn.f32 	%f607, %f606, 0fBE055027, 0f3E1039F6;
	fma.rn.f32 	%f608, %f607, %f606, 0fBDF8CDCC;
	fma.rn.f32 	%f609, %f608, %f606, 0f3E0F2955;
	fma.rn.f32 	%f610, %f609, %f606, 0fBE2AD8B9;
	fma.rn.f32 	%f611, %f610, %f606, 0f3E4CED0B;
	fma.rn.f32 	%f612, %f611, %f606, 0fBE7FFF22;
	fma.rn.f32 	%f613, %f612, %f606, 0f3EAAAA78;
	fma.rn.f32 	%f614, %f613, %f606, 0fBF000000;
	mul.f32 	%f615, %f606, %f614;
	fma.rn.f32 	%f616, %f615, %f606, %f606;
	fma.rn.f32 	%f617, %f605, 0f3F317218, %f616;
	setp.gt.u32 	%p395, %r8769, 2139095039;
	fma.rn.f32 	%f618, %f601, 0f7F800000, 0f7F800000;
	selp.f32 	%f619, %f618, %f617, %p395;
	setp.eq.f32 	%p396, %f601, 0f00000000;
	fma.rn.f32 	%f620, %f619, 0f3EDE5BD9, 0f3F800000;
	selp.f32 	%f621, 0fFF800000, %f620, %p396;
	cvt.rzi.u32.f32 	%r4306, %f621;
	setp.eq.s32 	%p397, %r22244, 0;
	mov.b32 	%r22449, 0;
	@%p397 bra 	$L__BB2_2130;
	mov.b32 	%r22449, 0;
	mov.u32 	%r22447, %r22244;
$L__BB2_2129:
	mul.hi.s32 	%r8774, %r22447, 1717986919;
	shr.u32 	%r8775, %r8774, 31;
	shr.s32 	%r8776, %r8774, 2;
	add.s32 	%r4310, %r8776, %r8775;
	mul.lo.s32 	%r8777, %r4310, 10;
	sub.s32 	%r8778, %r22447, %r8777;
	mad.lo.s32 	%r22449, %r22449, 10, %r8778;
	add.s32 	%r8779, %r22447, 9;
	setp.gt.u32 	%p398, %r8779, 18;
	mov.u32 	%r22447, %r4310;
	@%p398 bra 	$L__BB2_2129;
$L__BB2_2130:
	setp.eq.s32 	%p399, %r22233, 0;
	mov.b32 	%r22452, 0;
	@%p399 bra 	$L__BB2_2133;
	mov.b32 	%r22452, 0;
	mov.u32 	%r22450, %r22233;
$L__BB2_2132:
	mul.hi.s32 	%r8782, %r22450, 1717986919;
	shr.u32 	%r8783, %r8782, 31;
	shr.s32 	%r8784, %r8782, 2;
	add.s32 	%r4315, %r8784, %r8783;
	mul.lo.s32 	%r8785, %r4315, 10;
	sub.s32 	%r8786, %r22450, %r8785;
	mad.lo.s32 	%r22452, %r22452, 10, %r8786;
	add.s32 	%r8787, %r22450, 9;
	setp.gt.u32 	%p400, %r8787, 18;
	mov.u32 	%r22450, %r4315;
	@%p400 bra 	$L__BB2_2132;
$L__BB2_2133:
	setp.eq.s32 	%p401, %r4306, 0;
	@%p401 bra 	$L__BB2_2138;
	mov.b32 	%r22453, 0;
$L__BB2_2135:
	mul.hi.s32 	%r8789, %r22449, 1717986919;
	shr.u32 	%r8790, %r8789, 31;
	shr.s32 	%r8791, %r8789, 2;
	add.s32 	%r8792, %r8791, %r8790;
	mul.lo.s32 	%r8793, %r8792, 10;
	sub.s32 	%r4320, %r22449, %r8793;
	mul.hi.s32 	%r8794, %r22452, 1717986919;
	shr.u32 	%r8795, %r8794, 31;
	shr.s32 	%r8796, %r8794, 2;
	add.s32 	%r8797, %r8796, %r8795;
	mul.lo.s32 	%r8798, %r8797, 10;
	sub.s32 	%r4321, %r22452, %r8798;
	setp.eq.s32 	%p402, %r4320, %r4321;
	@%p402 bra 	$L__BB2_2137;
	setp.gt.s32 	%p403, %r4320, %r4321;
	selp.b32 	%r4322, %r22244, %r22233, %p403;
	selp.b32 	%r22233, %r22233, %r22244, %p403;
	mov.u32 	%r22244, %r4322;
	bra.uni 	$L__BB2_2138;
$L__BB2_2137:
	add.s32 	%r22453, %r22453, 1;
	shr.s32 	%r8804, %r8794, 2;
	add.s32 	%r22452, %r8804, %r8795;
	setp.ne.s32 	%p404, %r22453, %r4306;
	mov.u32 	%r22449, %r8792;
	@%p404 bra 	$L__BB2_2135;
$L__BB2_2138:
	max.s32 	%r8806, %r22266, %r22255;
	cvt.rn.f32.s32 	%f622, %r8806;
	setp.lt.s32 	%p405, %r8806, 1;
	mul.f32 	%f623, %f622, 0f4B000000;
	selp.f32 	%f624, %f623, %f622, %p405;
	selp.f32 	%f625, 0fC1B80000, 0f00000000, %p405;
	mov.b32 	%r8807, %f624;
	add.s32 	%r8808, %r8807, -1059760811;
	and.b32  	%r8809, %r8808, -8388608;
	sub.s32 	%r8810, %r8807, %r8809;
	mov.b32 	%f626, %r8810;
	cvt.rn.f32.s32 	%f627, %r8809;
	fma.rn.f32 	%f628, %f627, 0f34000000, %f625;
	add.f32 	%f629, %f626, 0fBF800000;
	fma.rn.f32 	%f630, %f629, 0fBE055027, 0f3E1039F6;
	fma.rn.f32 	%f631, %f630, %f629, 0fBDF8CDCC;
	fma.rn.f32 	%f632, %f631, %f629, 0f3E0F2955;
	fma.rn.f32 	%f633, %f632, %f629, 0fBE2AD8B9;
	fma.rn.f32 	%f634, %f633, %f629, 0f3E4CED0B;
	fma.rn.f32 	%f635, %f634, %f629, 0fBE7FFF22;
	fma.rn.f32 	%f636, %f635, %f629, 0f3EAAAA78;
	fma.rn.f32 	%f637, %f636, %f629, 0fBF000000;
	mul.f32 	%f638, %f629, %f637;
	fma.rn.f32 	%f639, %f638, %f629, %f629;
	fma.rn.f32 	%f640, %f628, 0f3F317218, %f639;
	setp.gt.u32 	%p406, %r8807, 2139095039;
	fma.rn.f32 	%f641, %f624, 0f7F800000, 0f7F800000;
	selp.f32 	%f642, %f641, %f640, %p406;
	setp.eq.f32 	%p407, %f624, 0f00000000;
	fma.rn.f32 	%f643, %f642, 0f3EDE5BD9, 0f3F800000;
	selp.f32 	%f644, 0fFF800000, %f643, %p407;
	cvt.rzi.u32.f32 	%r4329, %f644;
	setp.eq.s32 	%p408, %r22266, 0;
	mov.b32 	%r22460, 0;
	@%p408 bra 	$L__BB2_2141;
	mov.b32 	%r22460, 0;
	mov.u32 	%r22458, %r22266;
$L__BB2_2140:
	mul.hi.s32 	%r8812, %r22458, 1717986919;
	shr.u32 	%r8813, %r8812, 31;
	shr.s32 	%r8814, %r8812, 2;
	add.s32 	%r4333, %r8814, %r8813;
	mul.lo.s32 	%r8815, %r4333, 10;
	sub.s32 	%r8816, %r22458, %r8815;
	mad.lo.s32 	%r22460, %r22460, 10, %r8816;
	add.s32 	%r8817, %r22458, 9;
	setp.gt.u32 	%p409, %r8817, 18;
	mov.u32 	%r22458, %r4333;
	@%p409 bra 	$L__BB2_2140;
$L__BB2_2141:
	setp.eq.s32 	%p410, %r22255, 0;
	mov.b32 	%r22463, 0;
	@%p410 bra 	$L__BB2_2144;
	mov.b32 	%r22463, 0;
	mov.u32 	%r22461, %r22255;
$L__BB2_2143:
	mul.hi.s32 	%r8820, %r22461, 1717986919;
	shr.u32 	%r8821, %r8820, 31;
	shr.s32 	%r8822, %r8820, 2;
	add.s32 	%r4338, %r8822, %r8821;
	mul.lo.s32 	%r8823, %r4338, 10;
	sub.s32 	%r8824, %r22461, %r8823;
	mad.lo.s32 	%r22463, %r22463, 10, %r8824;
	add.s32 	%r8825, %r22461, 9;
	setp.gt.u32 	%p411, %r8825, 18;
	mov.u32 	%r22461, %r4338;
	@%p411 bra 	$L__BB2_2143;
$L__BB2_2144:
	setp.eq.s32 	%p412, %r4329, 0;
	@%p412 bra 	$L__BB2_2149;
	mov.b32 	%r22464, 0;
$L__BB2_2146:
	mul.hi.s32 	%r8827, %r22460, 1717986919;
	shr.u32 	%r8828, %r8827, 31;
	shr.s32 	%r8829, %r8827, 2;
	add.s32 	%r8830, %r8829, %r8828;
	mul.lo.s32 	%r8831, %r8830, 10;
	sub.s32 	%r4343, %r22460, %r8831;
	mul.hi.s32 	%r8832, %r22463, 1717986919;
	shr.u32 	%r8833, %r8832, 31;
	shr.s32 	%r8834, %r8832, 2;
	add.s32 	%r8835, %r8834, %r8833;
	mul.lo.s32 	%r8836, %r8835, 10;
	sub.s32 	%r4344, %r22463, %r8836;
	setp.eq.s32 	%p413, %r4343, %r4344;
	@%p413 bra 	$L__BB2_2148;
	setp.gt.s32 	%p414, %r4343, %r4344;
	selp.b32 	%r4345, %r22266, %r22255, %p414;
	selp.b32 	%r22255, %r22255, %r22266, %p414;
	mov.u32 	%r22266, %r4345;
	bra.uni 	$L__BB2_2149;
$L__BB2_2148:
	add.s32 	%r22464, %r22464, 1;
	shr.s32 	%r8842, %r8832, 2;
	add.s32 	%r22463, %r8842, %r8833;
	setp.ne.s32 	%p415, %r22464, %r4329;
	mov.u32 	%r22460, %r8830;
	@%p415 bra 	$L__BB2_2146;
$L__BB2_2149:
	max.s32 	%r8844, %r22288, %r22277;
	cvt.rn.f32.s32 	%f645, %r8844;
	setp.lt.s32 	%p416, %r8844, 1;
	mul.f32 	%f646, %f645, 0f4B000000;
	selp.f32 	%f647, %f646, %f645, %p416;
	selp.f32 	%f648, 0fC1B80000, 0f00000000, %p416;
	mov.b32 	%r8845, %f647;
	add.s32 	%r8846, %r8845, -1059760811;
	and.b32  	%r8847, %r8846, -8388608;
	sub.s32 	%r8848, %r8845, %r8847;
	mov.b32 	%f649, %r8848;
	cvt.rn.f32.s32 	%f650, %r8847;
	fma.rn.f32 	%f651, %f650, 0f34000000, %f648;
	add.f32 	%f652, %f649, 0fBF800000;
	fma.rn.f32 	%f653, %f652, 0fBE055027, 0f3E1039F6;
	fma.rn.f32 	%f654, %f653, %f652, 0fBDF8CDCC;
	fma.rn.f32 	%f655, %f654, %f652, 0f3E0F2955;
	fma.rn.f32 	%f656, %f655, %f652, 0fBE2AD8B9;
	fma.rn.f32 	%f657, %f656, %f652, 0f3E4CED0B;
	fma.rn.f32 	%f658, %f657, %f652, 0fBE7FFF22;
	fma.rn.f32 	%f659, %f658, %f652, 0f3EAAAA78;
	fma.rn.f32 	%f660, %f659, %f652, 0fBF000000;
	mul.f32 	%f661, %f652, %f660;
	fma.rn.f32 	%f662, %f661, %f652, %f652;
	fma.rn.f32 	%f663, %f651, 0f3F317218, %f662;
	setp.gt.u32 	%p417, %r8845, 2139095039;
	fma.rn.f32 	%f664, %f647, 0f7F800000, 0f7F800000;
	selp.f32 	%f665, %f664, %f663, %p417;
	setp.eq.f32 	%p418, %f647, 0f00000000;
	fma.rn.f32 	%f666, %f665, 0f3EDE5BD9, 0f3F800000;
	selp.f32 	%f667, 0fFF800000, %f666, %p418;
	cvt.rzi.u32.f32 	%r4352, %f667;
	setp.eq.s32 	%p419, %r22288, 0;
	mov.b32 	%r22471, 0;
	@%p419 bra 	$L__BB2_2152;
	mov.b32 	%r22471, 0;
	mov.u32 	%r22469, %r22288;
$L__BB2_2151:
	mul.hi.s32 	%r8850, %r22469, 1717986919;
	shr.u32 	%r8851, %r8850, 31;
	shr.s32 	%r8852, %r8850, 2;
	add.s32 	%r4356, %r8852, %r8851;
	mul.lo.s32 	%r8853, %r4356, 10;
	sub.s32 	%r8854, %r22469, %r8853;
	mad.lo.s32 	%r22471, %r22471, 10, %r8854;
	add.s32 	%r8855, %r22469, 9;
	setp.gt.u32 	%p420, %r8855, 18;
	mov.u32 	%r22469, %r4356;
	@%p420 bra 	$L__BB2_2151;
$L__BB2_2152:
	setp.eq.s32 	%p421, %r22277, 0;
	mov.b32 	%r22474, 0;
	@%p421 bra 	$L__BB2_2155;
	mov.b32 	%r22474, 0;
	mov.u32 	%r22472, %r22277;
$L__BB2_2154:
	mul.hi.s32 	%r8858, %r22472, 1717986919;
	shr.u32 	%r8859, %r8858, 31;
	shr.s32 	%r8860, %r8858, 2;
	add.s32 	%r4361, %r8860, %r8859;
	mul.lo.s32 	%r8861, %r4361, 10;
	sub.s32 	%r8862, %r22472, %r8861;
	mad.lo.s32 	%r22474, %r22474, 10, %r8862;
	add.s32 	%r8863, %r22472, 9;
	setp.gt.u32 	%p422, %r8863, 18;
	mov.u32 	%r22472, %r4361;
	@%p422 bra 	$L__BB2_2154;
$L__BB2_2155:
	setp.eq.s32 	%p423, %r4352, 0;
	@%p423 bra 	$L__BB2_2160;
	mov.b32 	%r22475, 0;
$L__BB2_2157:
	mul.hi.s32 	%r8865, %r22471, 1717986919;
	shr.u32 	%r8866, %r8865, 31;
	shr.s32 	%r8867, %r8865, 2;
	add.s32 	%r8868, %r8867, %r8866;
	mul.lo.s32 	%r8869, %r8868, 10;
	sub.s32 	%r4366, %r22471, %r8869;
	mul.hi.s32 	%r8870, %r22474, 1717986919;
	shr.u32 	%r8871, %r8870, 31;
	shr.s32 	%r8872, %r8870, 2;
	add.s32 	%r8873, %r8872, %r8871;
	mul.lo.s32 	%r8874, %r8873, 10;
	sub.s32 	%r4367, %r22474, %r8874;
	setp.eq.s32 	%p424, %r4366, %r4367;
	@%p424 bra 	$L__BB2_2159;
	setp.gt.s32 	%p425, %r4366, %r4367;
	selp.b32 	%r4368, %r22288, %r22277, %p425;
	selp.b32 	%r22277, %r22277, %r22288, %p425;
	mov.u32 	%r22288, %r4368;
	bra.uni 	$L__BB2_2160;
$L__BB2_2159:
	add.s32 	%r22475, %r22475, 1;
	shr.s32 	%r8880, %r8870, 2;
	add.s32 	%r22474, %r8880, %r8871;
	setp.ne.s32 	%p426, %r22475, %r4352;
	mov.u32 	%r22471, %r8868;
	@%p426 bra 	$L__BB2_2157;
$L__BB2_2160:
	max.s32 	%r8882, %r22310, %r22299;
	cvt.rn.f32.s32 	%f668, %r8882;
	setp.lt.s32 	%p427, %r8882, 1;
	mul.f32 	%f669, %f668, 0f4B000000;
	selp.f32 	%f670, %f669, %f668, %p427;
	selp.f32 	%f671, 0fC1B80000, 0f00000000, %p427;
	mov.b32 	%r8883, %f670;
	add.s32 	%r8884, %r8883, -1059760811;
	and.b32  	%r8885, %r8884, -8388608;
	sub.s32 	%r8886, %r8883, %r8885;
	mov.b32 	%f672, %r8886;
	cvt.rn.f32.s32 	%f673, %r8885;
	fma.rn.f32 	%f674, %f673, 0f34000000, %f671;
	add.f32 	%f675, %f672, 0fBF800000;
	fma.rn.f32 	%f676, %f675, 0fBE055027, 0f3E1039F6;
	fma.rn.f32 	%f677, %f676, %f675, 0fBDF8CDCC;
	fma.rn.f32 	%f678, %f677, %f675, 0f3E0F2955;
	fma.rn.f32 	%f679, %f678, %f675, 0fBE2AD8B9;
	fma.rn.f32 	%f680, %f679, %f675, 0f3E4CED0B;
	fma.rn.f32 	%f681, %f680, %f675, 0fBE7FFF22;
	fma.rn.f32 	%f682, %f681, %f675, 0f3EAAAA78;
	fma.rn.f32 	%f683, %f682, %f675, 0fBF000000;
	mul.f32 	%f684, %f675, %f683;
	fma.rn.f32 	%f685, %f684, %f675, %f675;
	fma.rn.f32 	%f686, %f674, 0f3F317218, %f685;
	setp.gt.u32 	%p428, %r8883, 2139095039;
	fma.rn.f32 	%f687, %f670, 0f7F800000, 0f7F800000;
	selp.f32 	%f688, %f687, %f686, %p428;
	setp.eq.f32 	%p429, %f670, 0f00000000;
	fma.rn.f32 	%f689, %f688, 0f3EDE5BD9, 0f3F800000;
	selp.f32 	%f690, 0fFF800000, %f689, %p429;
	cvt.rzi.u32.f32 	%r4375, %f690;
	setp.eq.s32 	%p430, %r22310, 0;
	mov.b32 	%r22482, 0;
	@%p430 bra 	$L__BB2_2163;
	mov.b32 	%r22482, 0;
	mov.u32 	%r22480, %r22310;
$L__BB2_2162:
	mul.hi.s32 	%r8888, %r22480, 1717986919;
	shr.u32 	%r8889, %r8888, 31;
	shr.s32 	%r8890, %r8888, 2;
	add.s32 	%r4379, %r8890, %r8889;
	mul.lo.s32 	%r8891, %r4379, 10;
	sub.s32 	%r8892, %r22480, %r8891;
	mad.lo.s32 	%r22482, %r22482, 10, %r8892;
	add.s32 	%r8893, %r22480, 9;
	setp.gt.u32 	%p431, %r8893, 18;
	mov.u32 	%r22480, %r4379;
	@%p431 bra 	$L__BB2_2162;
$L__BB2_2163:
	setp.eq.s32 	%p432, %r22299, 0;
	mov.b32 	%r22485, 0;
	@%p432 bra 	$L__BB2_2166;
	mov.b32 	%r22485, 0;
	mov.u32 	%r22483, %r22299;
$L__BB2_2165:
	mul.hi.s32 	%r8896, %r22483, 1717986919;
	shr.u32 	%r8897, %r8896, 31;
	shr.s32 	%r8898, %r8896, 2;
	add.s32 	%r4384, %r8898, %r8897;
	mul.lo.s32 	%r8899, %r4384, 10;
	sub.s32 	%r8900, %r22483, %r8899;
	mad.lo.s32 	%r22485, %r22485, 10, %r8900;
	add.s32 	%r8901, %r22483, 9;
	setp.gt.u32 	%p433, %r8901, 18;
	mov.u32 	%r22483, %r4384;
	@%p433 bra 	$L__BB2_2165;
$L__BB2_2166:
	setp.eq.s32 	%p434, %r4375, 0;
	@%p434 bra 	$L__BB2_2171;
	mov.b32 	%r22486, 0;
$L__BB2_2168:
	mul.hi.s32 	%r8903, %r22482, 1717986919;
	shr.u32 	%r8904, %r8903, 31;
	shr.s32 	%r8905, %r8903, 2;
	add.s32 	%r8906, %r8905, %r8904;
	mul.lo.s32 	%r8907, %r8906, 10;
	sub.s32 	%r4389, %r22482, %r8907;
	mul.hi.s32 	%r8908, %r22485, 1717986919;
	shr.u32 	%r8909, %r8908, 31;
	shr.s32 	%r8910, %r8908, 2;
	add.s32 	%r8911, %r8910, %r8909;
	mul.lo.s32 	%r8912, %r8911, 10;
	sub.s32 	%r4390, %r22485, %r8912;
	setp.eq.s32 	%p435, %r4389, %r4390;
	@%p435 bra 	$L__BB2_2170;
	setp.gt.s32 	%p436, %r4389, %r4390;
	selp.b32 	%r4391, %r22310, %r22299, %p436;
	selp.b32 	%r22299, %r22299, %r22310, %p436;
	mov.u32 	%r22310, %r4391;
	bra.uni 	$L__BB2_2171;
$L__BB2_2170:
	add.s32 	%r22486, %r22486, 1;
	shr.s32 	%r8918, %r8908, 2;
	add.s32 	%r22485, %r8918, %r8909;
	setp.ne.s32 	%p437, %r22486, %r4375;
	mov.u32 	%r22482, %r8906;
	@%p437 bra 	$L__BB2_2168;
$L__BB2_2171:
	max.s32 	%r8920, %r22168, %r22321;
	cvt.rn.f32.s32 	%f691, %r8920;
	setp.lt.s32 	%p438, %r8920, 1;
	mul.f32 	%f692, %f691, 0f4B000000;
	selp.f32 	%f693, %f692, %f691, %p438;
	selp.f32 	%f694, 0fC1B80000, 0f00000000, %p438;
	mov.b32 	%r8921, %f693;
	add.s32 	%r8922, %r8921, -1059760811;
	and.b32  	%r8923, %r8922, -8388608;
	sub.s32 	%r8924, %r8921, %r8923;
	mov.b32 	%f695, %r8924;
	cvt.rn.f32.s32 	%f696, %r8923;
	fma.rn.f32 	%f697, %f696, 0f34000000, %f694;
	add.f32 	%f698, %f695, 0fBF800000;
	fma.rn.f32 	%f699, %f698, 0fBE055027, 0f3E1039F6;
	fma.rn.f32 	%f700, %f699, %f698, 0fBDF8CDCC;
	fma.rn.f32 	%f701, %f700, %f698, 0f3E0F2955;
	fma.rn.f32 	%f702, %f701, %f698, 0fBE2AD8B9;
	fma.rn.f32 	%f703, %f702, %f698, 0f3E4CED0B;
	fma.rn.f32 	%f704, %f703, %f698, 0fBE7FFF22;
	fma.rn.f32 	%f705, %f704, %f698, 0f3EAAAA78;
	fma.rn.f32 	%f706, %f705, %f698, 0fBF000000;
	mul.f32 	%f707, %f698, %f706;
	fma.rn.f32 	%f708, %f707, %f698, %f698;
	fma.rn.f32 	%f709, %f697, 0f3F317218, %f708;
	setp.gt.u32 	%p439, %r8921, 2139095039;
	fma.rn.f32 	%f710, %f693, 0f7F800000, 0f7F800000;
	selp.f32 	%f711, %f710, %f709, %p439;
	setp.eq.f32 	%p440, %f693, 0f00000000;
	fma.rn.f32 	%f712, %f711, 0f3EDE5BD9, 0f3F800000;
	selp.f32 	%f713, 0fFF800000, %f712, %p440;
	cvt.rzi.u32.f32 	%r4398, %f713;
	setp.eq.s32 	%p441, %r22168, 0;
	mov.b32 	%r22493, 0;
	@%p441 bra 	$L__BB2_2174;
	mov.b32 	%r22493, 0;
	mov.u32 	%r22491, %r22168;
$L__BB2_2173:
	mul.hi.s32 	%r8926, %r22491, 1717986919;
	shr.u32 	%r8927, %r8926, 31;
	shr.s32 	%r8928, %r8926, 2;
	add.s32 	%r4402, %r8928, %r8927;
	mul.lo.s32 	%r8929, %r4402, 10;
	sub.s32 	%r8930, %r22491, %r8929;
	mad.lo.s32 	%r22493, %r22493, 10, %r8930;
	add.s32 	%r8931, %r22491, 9;
	setp.gt.u32 	%p442, %r8931, 18;
	mov.u32 	%r22491, %r4402;
	@%p442 bra 	$L__BB2_2173;
$L__BB2_2174:
	setp.eq.s32 	%p443, %r22321, 0;
	mov.b32 	%r22496, 0;
	@%p443 bra 	$L__BB2_2177;
	mov.b32 	%r22496, 0;
	mov.u32 	%r22494, %r22321;
$L__BB2_2176:
	mul.hi.s32 	%r8934, %r22494, 1717986919;
	shr.u32 	%r8935, %r8934, 31;
	shr.s32 	%r8936, %r8934, 2;
	add.s32 	%r4407, %r8936, %r8935;
	mul.lo.s32 	%r8937, %r4407, 10;
	sub.s32 	%r8938, %r22494, %r8937;
	mad.lo.s32 	%r22496, %r22496, 10, %r8938;
	add.s32 	%r8939, %r22494, 9;
	setp.gt.u32 	%p444, %r8939, 18;
	mov.u32 	%r22494, %r4407;
	@%p444 bra 	$L__BB2_2176;
$L__BB2_2177:
	setp.eq.s32 	%p445, %r4398, 0;
	@%p445 bra 	$L__BB2_2182;
	mov.b32 	%r22497, 0;
$L__BB2_2179:
	mul.hi.s32 	%r8941, %r22493, 1717986919;
	shr.u32 	%r8942, %r8941, 31;
	shr.s32 	%r8943, %r8941, 2;
	add.s32 	%r8944, %r8943, %r8942;
	mul.lo.s32 	%r8945, %r8944, 10;
	sub.s32 	%r4412, %r22493, %r8945;
	mul.hi.s32 	%r8946, %r22496, 1717986919;
	shr.u32 	%r8947, %r8946, 31;
	shr.s32 	%r8948, %r8946, 2;
	add.s32 	%r8949, %r8948, %r8947;
	mul.lo.s32 	%r8950, %r8949, 10;
	sub.s32 	%r4413, %r22496, %r8950;
	setp.eq.s32 	%p446, %r4412, %r4413;
	@%p446 bra 	$L__BB2_2181;
	setp.gt.s32 	%p447, %r4412, %r4413;
	selp.b32 	%r4414, %r22168, %r22321, %p447;
	selp.b32 	%r22321, %r22321, %r22168, %p447;
	mov.u32 	%r22168, %r4414;
	bra.uni 	$L__BB2_2182;
$L__BB2_2181:
	add.s32 	%r22497, %r22497, 1;
	shr.s32 	%r8956, %r8946, 2;
	add.s32 	%r22496, %r8956, %r8947;
	setp.ne.s32 	%p448, %r22497, %r4398;
	mov.u32 	%r22493, %r8944;
	@%p448 bra 	$L__BB2_2179;
$L__BB2_2182:
	max.s32 	%r8958, %r22167, %r22336;
	cvt.rn.f32.s32 	%f714, %r8958;
	setp.lt.s32 	%p449, %r8958, 1;
	mul.f32 	%f715, %f714, 0f4B000000;
	selp.f32 	%f716, %f715, %f714, %p449;
	selp.f32 	%f717, 0fC1B80000, 0f00000000, %p449;
	mov.b32 	%r8959, %f716;
	add.s32 	%r8960, %r8959, -1059760811;
	and.b32  	%r8961, %r8960, -8388608;
	sub.s32 	%r8962, %r8959, %r8961;
	mov.b32 	%f718, %r8962;
	cvt.rn.f32.s32 	%f719, %r8961;
	fma.rn.f32 	%f720, %f719, 0f34000000, %f717;
	add.f32 	%f721, %f718, 0fBF800000;
	fma.rn.f32 	%f722, %f721, 0fBE055027, 0f3E1039F6;
	fma.rn.f32 	%f723, %f722, %f721, 0fBDF8CDCC;
	fma.rn.f32 	%f724, %f723, %f721, 0f3E0F2955;
	fma.rn.f32 	%f725, %f724, %f721, 0fBE2AD8B9;
	fma.rn.f32 	%f726, %f725, %f721, 0f3E4CED0B;
	fma.rn.f32 	%f727, %f726, %f721, 0fBE7FFF22;
	fma.rn.f32 	%f728, %f727, %f721, 0f3EAAAA78;
	fma.rn.f32 	%f729, %f728, %f721, 0fBF000000;
	mul.f32 	%f730, %f721, %f729;
	fma.rn.f32 	%f731, %f730, %f721, %f721;
	fma.rn.f32 	%f732, %f720, 0f3F317218, %f731;
	setp.gt.u32 	%p450, %r8959, 2139095039;
	fma.rn.f32 	%f733, %f716, 0f7F800000, 0f7F800000;
	selp.f32 	%f734, %f733, %f732, %p450;
	setp.eq.f32 	%p451, %f716, 0f00000000;
	fma.rn.f32 	%f735, %f734, 0f3EDE5BD9, 0f3F800000;
	selp.f32 	%f736, 0fFF800000, %f735, %p451;
	cvt.rzi.u32.f32 	%r4421, %f736;
	setp.eq.s32 	%p452, %r22167, 0;
	mov.b32 	%r22504, 0;
	@%p452 bra 	$L__BB2_2185;
	mov.b32 	%r22504, 0;
	mov.u32 	%r22502, %r22167;
$L__BB2_2184:
	mul.hi.s32 	%r8964, %r22502, 1717986919;
	shr.u32 	%r8965, %r8964, 31;
	shr.s32 	%r8966, %r8964, 2;
	add.s32 	%r4425, %r8966, %r8965;
	mul.lo.s32 	%r8967, %r4425, 10;
	sub.s32 	%r8968, %r22502, %r8967;
	mad.lo.s32 	%r22504, %r22504, 10, %r8968;
	add.s32 	%r8969, %r22502, 9;
	setp.gt.u32 	%p453, %r8969, 18;
	mov.u32 	%r22502, %r4425;
	@%p453 bra 	$L__BB2_2184;
$L__BB2_2185:
	setp.eq.s32 	%p454, %r22336, 0;
	mov.b32 	%r22507, 0;
	@%p454 bra 	$L__BB2_2188;
	mov.b32 	%r22507, 0;
	mov.u32 	%r22505, %r22336;
$L__BB2_2187:
	mul.hi.s32 	%r8972, %r22505, 1717986919;
	shr.u32 	%r8973, %r8972, 31;
	shr.s32 	%r8974, %r8972, 2;
	add.s32 	%r4430, %r8974, %r8973;
	mul.lo.s32 	%r8975, %r4430, 10;
	sub.s32 	%r8976, %r22505, %r8975;
	mad.lo.s32 	%r22507, %r22507, 10, %r8976;
	add.s32 	%r8977, %r22505, 9;
	setp.gt.u32 	%p455, %r8977, 18;
	mov.u32 	%r22505, %r4430;
	@%p455 bra 	$L__BB2_2187;
$L__BB2_2188:
	setp.eq.s32 	%p456, %r4421, 0;
	@%p456 bra 	$L__BB2_2193;
	mov.b32 	%r22508, 0;
$L__BB2_2190:
	mul.hi.s32 	%r8979, %r22504, 1717986919;
	shr.u32 	%r8980, %r8979, 31;
	shr.s32 	%r8981, %r8979, 2;
	add.s32 	%r8982, %r8981, %r8980;
	mul.lo.s32 	%r8983, %r8982, 10;
	sub.s32 	%r4435, %r22504, %r8983;
	mul.hi.s32 	%r8984, %r22507, 1717986919;
	shr.u32 	%r8985, %r8984, 31;
	shr.s32 	%r8986, %r8984, 2;
	add.s32 	%r8987, %r8986, %r8985;
	mul.lo.s32 	%r8988, %r8987, 10;
	sub.s32 	%r4436, %r22507, %r8988;
	setp.eq.s32 	%p457, %r4435, %r4436;
	@%p457 bra 	$L__BB2_2192;
	setp.gt.s32 	%p458, %r4435, %r4436;
	selp.b32 	%r4437, %r22167, %r22336, %p458;
	selp.b32 	%r22336, %r22336, %r22167, %p458;
	mov.u32 	%r22167, %r4437;
	bra.uni 	$L__BB2_2193;
$L__BB2_2192:
	add.s32 	%r22508, %r22508, 1;
	shr.s32 	%r8994, %r8984, 2;
	add.s32 	%r22507, %r8994, %r8985;
	setp.ne.s32 	%p459, %r22508, %r4421;
	mov.u32 	%r22504, %r8982;
	@%p459 bra 	$L__BB2_2190;
$L__BB2_2193:
	max.s32 	%r8996, %r22189, %r22178;
	cvt.rn.f32.s32 	%f737, %r8996;
	setp.lt.s32 	%p460, %r8996, 1;
	mul.f32 	%f738, %f737, 0f4B000000;
	selp.f32 	%f739, %f738, %f737, %p460;
	selp.f32 	%f740, 0fC1B80000, 0f00000000, %p460;
	mov.b32 	%r8997, %f739;
	add.s32 	%r8998, %r8997, -1059760811;
	and.b32  	%r8999, %r8998, -8388608;
	sub.s32 	%r9000, %r8997, %r8999;
	mov.b32 	%f741, %r9000;
	cvt.rn.f32.s32 	%f742, %r8999;
	fma.rn.f32 	%f743, %f742, 0f34000000, %f740;
	add.f32 	%f744, %f741, 0fBF800000;
	fma.rn.f32 	%f745, %f744, 0fBE055027, 0f3E1039F6;
	fma.rn.f32 	%f746, %f745, %f744, 0fBDF8CDCC;
	fma.rn.f32 	%f747, %f746, %f744, 0f3E0F2955;
	fma.rn.f32 	%f748, %f747, %f744, 0fBE2AD8B9;
	fma.rn.f32 	%f749, %f748, %f744, 0f3E4CED0B;
	fma.rn.f32 	%f750, %f749, %f744, 0fBE7FFF22;
	fma.rn.f32 	%f751, %f750, %f744, 0f3EAAAA78;
	fma.rn.f32 	%f752, %f751, %f744, 0fBF000000;
	mul.f32 	%f753, %f744, %f752;
	fma.rn.f32 	%f754, %f753, %f744, %f744;
	fma.rn.f32 	%f755, %f743, 0f3F317218, %f754;
	setp.gt.u32 	%p461, %r8997, 2139095039;
	fma.rn.f32 	%f756, %f739, 0f7F800000, 0f7F800000;
	selp.f32 	%f757, %f756, %f755, %p461;
	setp.eq.f32 	%p462, %f739, 0f00000000;
	fma.rn.f32 	%f758, %f757, 0f3EDE5BD9, 0f3F800000;
	selp.f32 	%f759, 0fFF800000, %f758, %p462;
	cvt.rzi.u32.f32 	%r4444, %f759;
	setp.eq.s32 	%p463, %r22189, 0;
	mov.b32 	%r22515, 0;
	@%p463 bra 	$L__BB2_2196;
	mov.b32 	%r22515, 0;
	mov.u32 	%r22513, %r22189;
$L__BB2_2195:
	mul.hi.s32 	%r9002, %r22513, 1717986919;
	shr.u32 	%r9003, %r9002, 31;
	shr.s32 	%r9004, %r9002, 2;
	add.s32 	%r4448, %r9004, %r9003;
	mul.lo.s32 	%r9005, %r4448, 10;
	sub.s32 	%r9006, %r22513, %r9005;
	mad.lo.s32 	%r22515, %r22515, 10, %r9006;
	add.s32 	%r9007, %r22513, 9;
	setp.gt.u32 	%p464, %r9007, 18;
	mov.u32 	%r22513, %r4448;
	@%p464 bra 	$L__BB2_2195;
$L__BB2_2196:
	setp.eq.s32 	%p465, %r22178, 0;
	mov.b32 	%r22518, 0;
	@%p465 bra 	$L__BB2_2199;
	mov.b32 	%r22518, 0;
	mov.u32 	%r22516, %r22178;
$L__BB2_2198:
	mul.hi.s32 	%r9010, %r22516, 1717986919;
	shr.u32 	%r9011, %r9010, 31;
	shr.s32 	%r9012, %r9010, 2;
	add.s32 	%r4453, %r9012, %r9011;
	mul.lo.s32 	%r9013, %r4453, 10;
	sub.s32 	%r9014, %r22516, %r9013;
	mad.lo.s32 	%r22518, %r22518, 10, %r9014;
	add.s32 	%r9015, %r22516, 9;
	setp.gt.u32 	%p466, %r9015, 18;
	mov.u32 	%r22516, %r4453;
	@%p466 bra 	$L__BB2_2198;
$L__BB2_2199:
	setp.eq.s32 	%p467, %r4444, 0;
	@%p467 bra 	$L__BB2_2204;
	mov.b32 	%r22519, 0;
$L__BB2_2201:
	mul.hi.s32 	%r9017, %r22515, 1717986919;
	shr.u32 	%r9018, %r9017, 31;
	shr.s32 	%r9019, %r9017, 2;
	add.s32 	%r9020, %r9019, %r9018;
	mul.lo.s32 	%r9021, %r9020, 10;
	sub.s32 	%r4458, %r22515, %r9021;
	mul.hi.s32 	%r9022, %r22518, 1717986919;
	shr.u32 	%r9023, %r9022, 31;
	shr.s32 	%r9024, %r9022, 2;
	add.s32 	%r9025, %r9024, %r9023;
	mul.lo.s32 	%r9026, %r9025, 10;
	sub.s32 	%r4459, %r22518, %r9026;
	setp.eq.s32 	%p468, %r4458, %r4459;
	@%p468 bra 	$L__BB2_2203;
	setp.gt.s32 	%p469, %r4458, %r4459;
	selp.b32 	%r4460, %r22189, %r22178, %p469;
	selp.b32 	%r22178, %r22178, %r22189, %p469;
	mov.u32 	%r22189, %r4460;
	bra.uni 	$L__BB2_2204;
$L__BB2_2203:
	add.s32 	%r22519, %r22519, 1;
	shr.s32 	%r9032, %r9022, 2;
	add.s32 	%r22518, %r9032, %r9023;
	setp.ne.s32 	%p470, %r22519, %r4444;
	mov.u32 	%r22515, %r9020;
	@%p470 bra 	$L__BB2_2201;
$L__BB2_2204:
	max.s32 	%r9034, %r22211, %r22200;
	cvt.rn.f32.s32 	%f760, %r9034;
	setp.lt.s32 	%p471, %r9034, 1;
	mul.f32 	%f761, %f760, 0f4B000000;
	selp.f32 	%f762, %f761, %f760, %p471;
	selp.f32 	%f763, 0fC1B80000, 0f00000000, %p471;
	mov.b32 	%r9035, %f762;
	add.s32 	%r9036, %r9035, -1059760811;
	and.b32  	%r9037, %r9036, -8388608;
	sub.s32 	%r9038, %r9035, %r9037;
	mov.b32 	%f764, %r9038;
	cvt.rn.f32.s32 	%f765, %r9037;
	fma.rn.f32 	%f766, %f765, 0f34000000, %f763;
	add.f32 	%f767, %f764, 0fBF800000;
	fma.rn.f32 	%f768, %f767, 0fBE055027, 0f3E1039F6;
	fma.rn.f32 	%f769, %f768, %f767, 0fBDF8CDCC;
	fma.rn.f32 	%f770, %f769, %f767, 0f3E0F2955;
	fma.rn.f32 	%f771, %f770, %f767, 0fBE2AD8B9;
	fma.rn.f32 	%f772, %f771, %f767, 0f3E4CED0B;
	fma.rn.f32 	%f773, %f772, %f767, 0fBE7FFF22;
	fma.rn.f32 	%f774, %f773, %f767, 0f3EAAAA78;
	fma.rn.f32 	%f775, %f774, %f767, 0fBF000000;
	mul.f32 	%f776, %f767, %f775;
	fma.rn.f32 	%f777, %f776, %f767, %f767;
	fma.rn.f32 	%f778, %f766, 0f3F317218, %f777;
	setp.gt.u32 	%p472, %r9035, 2139095039;
	fma.rn.f32 	%f779, %f762, 0f7F800000, 0f7F800000;
	selp.f32 	%f780, %f779, %f778, %p472;
	setp.eq.f32 	%p473, %f762, 0f00000000;
	fma.rn.f32 	%f781, %f780, 0f3EDE5BD9, 0f3F800000;
	selp.f32 	%f782, 0fFF800000, %f781, %p473;
	cvt.rzi.u32.f32 	%r4467, %f782;
	setp.eq.s32 	%p474, %r22211, 0;
	mov.b32 	%r22526, 0;
	@%p474 bra 	$L__BB2_2207;
	mov.b32 	%r22526, 0;
	mov.u32 	%r22524, %r22211;
$L__BB2_2206:
	mul.hi.s32 	%r9040, %r22524, 1717986919;
	shr.u32 	%r9041, %r9040, 31;
	shr.s32 	%r9042, %r9040, 2;
	add.s32 	%r4471, %r9042, %r9041;
	mul.lo.s32 	%r9043, %r4471, 10;
	sub.s32 	%r9044, %r22524, %r9043;
	mad.lo.s32 	%r22526, %r22526, 10, %r9044;
	add.s32 	%r9045, %r22524, 9;
	setp.gt.u32 	%p475, %r9045, 18;
	mov.u32 	%r22524, %r4471;
	@%p475 bra 	$L__BB2_2206;
$L__BB2_2207:
	setp.eq.s32 	%p476, %r22200, 0;
	mov.b32 	%r22529, 0;
	@%p476 bra 	$L__BB2_2210;
	mov.b32 	%r22529, 0;
	mov.u32 	%r22527, %r22200;
$L__BB2_2209:
	mul.hi.s32 	%r9048, %r22527, 1717986919;
	shr.u32 	%r9049, %r9048, 31;
	shr.s32 	%r9050, %r9048, 2;
	add.s32 	%r4476, %r9050, %r9049;
	mul.lo.s32 	%r9051, %r4476, 10;
	sub.s32 	%r9052, %r22527, %r9051;
	mad.lo.s32 	%r22529, %r22529, 10, %r9052;
	add.s32 	%r9053, %r22527, 9;
	setp.gt.u32 	%p477, %r9053, 18;
	mov.u32 	%r22527, %r4476;
	@%p477 bra 	$L__BB2_2209;
$L__BB2_2210:
	setp.eq.s32 	%p478, %r4467, 0;
	@%p478 bra 	$L__BB2_2215;
	mov.b32 	%r22530, 0;
$L__BB2_2212:
	mul.hi.s32 	%r9055, %r22526, 1717986919;
	shr.u32 	%r9056, %r9055, 31;
	shr.s32 	%r9057, %r9055, 2;
	add.s32 	%r9058, %r9057, %r9056;
	mul.lo.s32 	%r9059, %r9058, 10;
	sub.s32 	%r4481, %r22526, %r9059;
	mul.hi.s32 	%r9060, %r22529, 1717986919;
	shr.u32 	%r9061, %r9060, 31;
	shr.s32 	%r9062, %r9060, 2;
	add.s32 	%r9063, %r9062, %r9061;
	mul.lo.s32 	%r9064, %r9063, 10;
	sub.s32 	%r4482, %r22529, %r9064;
	setp.eq.s32 	%p479, %r4481, %r4482;
	@%p479 bra 	$L__BB2_2214;
	setp.gt.s32 	%p480, %r4481, %r4482;
	selp.b32 	%r4483, %r22211, %r22200, %p480;
	selp.b32 	%r22200, %r22200, %r22211, %p480;
	mov.u32 	%r22211, %r4483;
	bra.uni 	$L__BB2_2215;
$L__BB2_2214:
	add.s32 	%r22530, %r22530, 1;
	shr.s32 	%r9070, %r9060, 2;
	add.s32 	%r22529, %r9070, %r9061;
	setp.ne.s32 	%p481, %r22530, %r4467;
	mov.u32 	%r22526, %r9058;
	@%p481 bra 	$L__BB2_2212;
$L__BB2_2215:
	max.s32 	%r9072, %r22233, %r22222;
	cvt.rn.f32.s32 	%f783, %r9072;
	setp.lt.s32 	%p482, %r9072, 1;
	mul.f32 	%f784, %f783, 0f4B000000;
	selp.f32 	%f785, %f784, %f783, %p482;
	selp.f32 	%f786, 0fC1B80000, 0f00000000, %p482;
	mov.b32 	%r9073, %f785;
	add.s32 	%r9074, %r9073, -1059760811;
	and.b32  	%r9075, %r9074, -8388608;
	sub.s32 	%r9076, %r9073, %r9075;
	mov.b32 	%f787, %r9076;
	cvt.rn.f32.s32 	%f788, %r9075;
	fma.rn.f32 	%f789, %f788, 0f34000000, %f786;
	add.f32 	%f790, %f787, 0fBF800000;
	fma.rn.f32 	%f791, %f790, 0fBE055027, 0f3E1039F6;
	fma.rn.f32 	%f792, %f791, %f790, 0fBDF8CDCC;
	fma.rn.f32 	%f793, %f792, %f790, 0f3E0F2955;
	fma.rn.f32 	%f794, %f793, %f790, 0fBE2AD8B9;
	fma.rn.f32 	%f795, %f794, %f790, 0f3E4CED0B;
	fma.rn.f32 	%f796, %f795, %f790, 0fBE7FFF22;
	fma.rn.f32 	%f797, %f796, %f790, 0f3EAAAA78;
	fma.rn.f32 	%f798, %f797, %f790, 0fBF000000;
	mul.f32 	%f799, %f790, %f798;
	fma.rn.f32 	%f800, %f799, %f790, %f790;
	fma.rn.f32 	%f801, %f789, 0f3F317218, %f800;
	setp.gt.u32 	%p483, %r9073, 2139095039;
	fma.rn.f32 	%f802, %f785, 0f7F800000, 0f7F800000;
	selp.f32 	%f803, %f802, %f801, %p483;
	setp.eq.f32 	%p484, %f785, 0f00000000;
	fma.rn.f32 	%f804, %f803, 0f3EDE5BD9, 0f3F800000;
	selp.f32 	%f805, 0fFF800000, %f804, %p484;
	cvt.rzi.u32.f32 	%r4490, %f805;
	setp.eq.s32 	%p485, %r22233, 0;
	mov.b32 	%r22537, 0;
	@%p485 bra 	$L__BB2_2218;
	mov.b32 	%r22537, 0;
	mov.u32 	%r22535, %r22233;
$L__BB2_2217:
	mul.hi.s32 	%r9078, %r22535, 1717986919;
	shr.u32 	%r9079, %r9078, 31;
	shr.s32 	%r9080, %r9078, 2;
	add.s32 	%r4494, %r9080, %r9079;
	mul.lo.s32 	%r9081, %r4494, 10;
	sub.s32 	%r9082, %r22535, %r9081;
	mad.lo.s32 	%r22537, %r22537, 10, %r9082;
	add.s32 	%r9083, %r22535, 9;
	setp.gt.u32 	%p486, %r9083, 18;
	mov.u32 	%r22535, %r4494;
	@%p486 bra 	$L__BB2_2217;
$L__BB2_2218:
	setp.eq.s32 	%p487, %r22222, 0;
	mov.b32 	%r22540, 0;
	@%p487 bra 	$L__BB2_2221;
	mov.b32 	%r22540, 0;
	mov.u32 	%r22538, %r22222;
$L__BB2_2220:
	mul.hi.s32 	%r9086, %r22538, 1717986919;
	shr.u32 	%r9087, %r9086, 31;
	shr.s32 	%r9088, %r9086, 2;
	add.s32 	%r4499, %r9088, %r9087;
	mul.lo.s32 	%r9089, %r4499, 10;
	sub.s32 	%r9090, %r22538, %r9089;
	mad.lo.s32 	%r22540, %r22540, 10, %r9090;
	add.s32 	%r9091, %r22538, 9;
	setp.gt.u32 	%p488, %r9091, 18;
	mov.u32 	%r22538, %r4499;
	@%p488 bra 	$L__BB2_2220;
$L__BB2_2221:
	setp.eq.s32 	%p489, %r4490, 0;
	@%p489 bra 	$L__BB2_2226;
	mov.b32 	%r22541, 0;
$L__BB2_2223:
	mul.hi.s32 	%r9093, %r22537, 1717986919;
	shr.u32 	%r9094, %r9093, 31;
	shr.s32 	%r9095, %r9093, 2;
	add.s32 	%r9096, %r9095, %r9094;
	mul.lo.s32 	%r9097, %r9096, 10;
	sub.s32 	%r4504, %r22537, %r9097;
	mul.hi.s32 	%r9098, %r22540, 1717986919;
	shr.u32 	%r9099, %r9098, 31;
	shr.s32 	%r9100, %r9098, 2;
	add.s32 	%r9101, %r9100, %r9099;
	mul.lo.s32 	%r9102, %r9101, 10;
	sub.s32 	%r4505, %r22540, %r9102;
	setp.eq.s32 	%p490, %r4504, %r4505;
	@%p490 bra 	$L__BB2_2225;
	setp.gt.s32 	%p491, %r4504, %r4505;
	selp.b32 	%r4506, %r22233, %r22222, %p491;
	selp.b32 	%r22222, %r22222, %r22233, %p491;
	mov.u32 	%r22233, %r4506;
	bra.uni 	$L__BB2_2226;
$L__BB2_2225:
	add.s32 	%r22541, %r22541, 1;
	shr.s32 	%r9108, %r9098, 2;
	add.s32 	%r22540, %r9108, %r9099;
	setp.ne.s32 	%p492, %r22541, %r4490;
	mov.u32 	%r22537, %r9096;
	@%p492 bra 	$L__BB2_2223;
$L__BB2_2226:
	max.s32 	%r9110, %r22255, %r22244;
	cvt.rn.f32.s32 	%f806, %r9110;
	setp.lt.s32 	%p493, %r9110, 1;
	mul.f32 	%f807, %f806, 0f4B000000;
	selp.f32 	%f808, %f807, %f806, %p493;
	selp.f32 	%f809, 0fC1B80000, 0f00000000, %p493;
	mov.b32 	%r9111, %f808;
	add.s32 	%r9112, %r9111, -1059760811;
	and.b32  	%r9113, %r9112, -8388608;
	sub.s32 	%r9114, %r9111, %r9113;
	mov.b32 	%f810, %r9114;
	cvt.rn.f32.s32 	%f811, %r9113;
	fma.rn.f32 	%f812, %f811, 0f34000000, %f809;
	add.f32 	%f813, %f810, 0fBF800000;
	fma.rn.f32 	%f814, %f813, 0fBE055027, 0f3E1039F6;
	fma.rn.f32 	%f815, %f814, %f813, 0fBDF8CDCC;
	fma.rn.f32 	%f816, %f815, %f813, 0f3E0F2955;
	fma.rn.f32 	%f817, %f816, %f813, 0fBE2AD8B9;
	fma.rn.f32 	%f818, %f817, %f813, 0f3E4CED0B;
	fma.rn.f32 	%f819, %f818, %f813, 0fBE7FFF22;
	fma.rn.f32 	%f820, %f819, %f813, 0f3EAAAA78;
	fma.rn.f32 	%f821, %f820, %f813, 0fBF000000;
	mul.f32 	%f822, %f813, %f821;
	fma.rn.f32 	%f823, %f822, %f813, %f813;
	fma.rn.f32 	%f824, %f812, 0f3F317218, %f823;
	setp.gt.u32 	%p494, %r9111, 2139095039;
	fma.rn.f32 	%f825, %f808, 0f7F800000, 0f7F800000;
	selp.f32 	%f826, %f825, %f824, %p494;
	setp.eq.f32 	%p495, %f808, 0f00000000;
	fma.rn.f32 	%f827, %f826, 0f3EDE5BD9, 0f3F800000;
	selp.f32 	%f828, 0fFF800000, %f827, %p495;
	cvt.rzi.u32.f32 	%r4513, %f828;
	setp.eq.s32 	%p496, %r22255, 0;
	mov.b32 	%r22548, 0;
	@%p496 bra 	$L__BB2_2229;
	mov.b32 	%r22548, 0;
	mov.u32 	%r22546, %r22255;
$L__BB2_2228:
	mul.hi.s32 	%r9116, %r22546, 1717986919;
	shr.u32 	%r9117, %r9116, 31;
	shr.s32 	%r9118, %r9116, 2;
	add.s32 	%r4517, %r9118, %r9117;
	mul.lo.s32 	%r9119, %r4517, 10;
	sub.s32 	%r9120, %r22546, %r9119;
	mad.lo.s32 	%r22548, %r22548, 10, %r9120;
	add.s32 	%r9121, %r22546, 9;
	setp.gt.u32 	%p497, %r9121, 18;
	mov.u32 	%r22546, %r4517;
	@%p497 bra 	$L__BB2_2228;
$L__BB2_2229:
	setp.eq.s32 	%p498, %r22244, 0;
	mov.b32 	%r22551, 0;
	@%p498 bra 	$L__BB2_2232;
	mov.b32 	%r22551, 0;
	mov.u32 	%r22549, %r22244;
$L__BB2_2231:
	mul.hi.s32 	%r9124, %r22549, 1717986919;
	shr.u32 	%r9125, %r9124, 31;
	shr.s32 	%r9126, %r9124, 2;
	add.s32 	%r4522, %r9126, %r9125;
	mul.lo.s32 	%r9127, %r4522, 10;
	sub.s32 	%r9128, %r22549, %r9127;
	mad.lo.s32 	%r22551, %r22551, 10, %r9128;
	add.s32 	%r9129, %r22549, 9;
	setp.gt.u32 	%p499, %r9129, 18;
	mov.u32 	%r22549, %r4522;
	@%p499 bra 	$L__BB2_2231;
$L__BB2_2232:
	setp.eq.s32 	%p500, %r4513, 0;
	@%p500 bra 	$L__BB2_2237;
	mov.b32 	%r22552, 0;
$L__BB2_2234:
	mul.hi.s32 	%r9131, %r22548, 1717986919;
	shr.u32 	%r9132, %r9131, 31;
	shr.s32 	%r9133, %r9131, 2;
	add.s32 	%r9134, %r9133, %r9132;
	mul.lo.s32 	%r9135, %r9134, 10;
	sub.s32 	%r4527, %r22548, %r9135;
	mul.hi.s32 	%r9136, %r22551, 1717986919;
	shr.u32 	%r9137, %r9136, 31;
	shr.s32 	%r9138, %r9136, 2;
	add.s32 	%r9139, %r9138, %r9137;
	mul.lo.s32 	%r9140, %r9139, 10;
	sub.s32 	%r4528, %r22551, %r9140;
	setp.eq.s32 	%p501, %r4527, %r4528;
	@%p501 bra 	$L__BB2_2236;
	setp.gt.s32 	%p502, %r4527, %r4528;
	selp.b32 	%r4529, %r22255, %r22244, %p502;
	selp.b32 	%r22244, %r22244, %r22255, %p502;
	mov.u32 	%r22255, %r4529;
	bra.uni 	$L__BB2_2237;
$L__BB2_2236:
	add.s32 	%r22552, %r22552, 1;
	shr.s32 	%r9146, %r9136, 2;
	add.s32 	%r22551, %r9146, %r9137;
	setp.ne.s32 	%p503, %r22552, %r4513;
	mov.u32 	%r22548, %r9134;
	@%p503 bra 	$L__BB2_2234;
$L__BB2_2237:
	max.s32 	%r9148, %r22277, %r22266;
	cvt.rn.f32.s32 	%f829, %r9148;
	setp.lt.s32 	%p504, %r9148, 1;
	mul.f32 	%f830, %f829, 0f4B000000;
	selp.f32 	%f831, %f830, %f829, %p504;
	selp.f32 	%f832, 0fC1B80000, 0f00000000, %p504;
	mov.b32 	%r9149, %f831;
	add.s32 	%r9150, %r9149, -1059760811;
	and.b32  	%r9151, %r9150, -8388608;
	sub.s32 	%r9152, %r9149, %r9151;
	mov.b32 	%f833, %r9152;
	cvt.rn.f32.s32 	%f834, %r9151;
	fma.rn.f32 	%f835, %f834, 0f34000000, %f832;
	add.f32 	%f836, %f833, 0fBF800000;
	fma.rn.f32 	%f837, %f836, 0fBE055027, 0f3E1039F6;
	fma.rn.f32 	%f838, %f837, %f836, 0fBDF8CDCC;
	fma.rn.f32 	%f839, %f838, %f836, 0f3E0F2955;
	fma.rn.f32 	%f840, %f839, %f836, 0fBE2AD8B9;
	fma.rn.f32 	%f841, %f840, %f836, 0f3E4CED0B;
	fma.rn.f32 	%f842, %f841, %f836, 0fBE7FFF22;
	fma.rn.f32 	%f843, %f842, %f836, 0f3EAAAA78;
	fma.rn.f32 	%f844, %f843, %f836, 0fBF000000;
	mul.f32 	%f845, %f836, %f844;
	fma.rn.f32 	%f846, %f845, %f836, %f836;
	fma.rn.f32 	%f847, %f835, 0f3F317218, %f846;
	setp.gt.u32 	%p505, %r9149, 2139095039;
	fma.rn.f32 	%f848, %f831, 0f7F800000, 0f7F800000;
	selp.f32 	%f849, %f848, %f847, %p505;
	setp.eq.f32 	%p506, %f831, 0f00000000;
	fma.rn.f32 	%f850, %f849, 0f3EDE5BD9, 0f3F800000;
	selp.f32 	%f851, 0fFF800000, %f850, %p506;
	cvt.rzi.u32.f32 	%r4536, %f851;
	setp.eq.s32 	%p507, %r22277, 0;
	mov.b32 	%r22559, 0;
	@%p507 bra 	$L__BB2_2240;
	mov.b32 	%r22559, 0;
	mov.u32 	%r22557, %r22277;
$L__BB2_2239:
	mul.hi.s32 	%r9154, %r22557, 1717986919;
	shr.u32 	%r9155, %r9154, 31;
	shr.s32 	%r9156, %r9154, 2;
	add.s32 	%r4540, %r9156, %r9155;
	mul.lo.s32 	%r9157, %r4540, 10;
	sub.s32 	%r9158, %r22557, %r9157;
	mad.lo.s32 	%r22559, %r22559, 10, %r9158;
	add.s32 	%r9159, %r22557, 9;
	setp.gt.u32 	%p508, %r9159, 18;
	mov.u32 	%r22557, %r4540;
	@%p508 bra 	$L__BB2_2239;
$L__BB2_2240:
	setp.eq.s32 	%p509, %r22266, 0;
	mov.b32 	%r22562, 0;
	@%p509 bra 	$L__BB2_2243;
	mov.b32 	%r22562, 0;
	mov.u32 	%r22560, %r22266;
$L__BB2_2242:
	mul.hi.s32 	%r9162, %r22560, 1717986919;
	shr.u32 	%r9163, %r9162, 31;
	shr.s32 	%r9164, %r9162, 2;
	add.s32 	%r4545, %r9164, %r9163;
	mul.lo.s32 	%r9165, %r4545, 10;
	sub.s32 	%r9166, %r22560, %r9165;
	mad.lo.s32 	%r22562, %r22562, 10, %r9166;
	add.s32 	%r9167, %r22560, 9;
	setp.gt.u32 	%p510, %r9167, 18;
	mov.u32 	%r22560, %r4545;
	@%p510 bra 	$L__BB2_2242;
$L__BB2_2243:
	setp.eq.s32 	%p511, %r4536, 0;
	@%p511 bra 	$L__BB2_2248;
	mov.b32 	%r22563, 0;
$L__BB2_2245:
	mul.hi.s32 	%r9169, %r22559, 1717986919;
	shr.u32 	%r9170, %r9169, 31;
	shr.s32 	%r9171, %r9169, 2;
	add.s32 	%r9172, %r9171, %r9170;
	mul.lo.s32 	%r9173, %r9172, 10;
	sub.s32 	%r4550, %r22559, %r9173;
	mul.hi.s32 	%r9174, %r22562, 1717986919;
	shr.u32 	%r9175, %r9174, 31;
	shr.s32 	%r9176, %r9174, 2;
	add.s32 	%r9177, %r9176, %r9175;
	mul.lo.s32 	%r9178, %r9177, 10;
	sub.s32 	%r4551, %r22562, %r9178;
	setp.eq.s32 	%p512, %r4550, %r4551;
	@%p512 bra 	$L__BB2_2247;
	setp.gt.s32 	%p513, %r4550, %r4551;
	selp.b32 	%r4552, %r22277, %r22266, %p513;
	selp.b32 	%r22266, %r22266, %r22277, %p513;
	mov.u32 	%r22277, %r4552;
	bra.uni 	$L__BB2_2248;
$L__BB2_2247:
	add.s32 	%r22563, %r22563, 1;
	shr.s32 	%r9184, %r9174, 2;
	add.s32 	%r22562, %r9184, %r9175;
	setp.ne.s32 	%p514, %r22563, %r4536;
	mov.u32 	%r22559, %r9172;
	@%p514 bra 	$L__BB2_2245;
$L__BB2_2248:
	max.s32 	%r9186, %r22299, %r22288;
	cvt.rn.f32.s32 	%f852, %r9186;
	setp.lt.s32 	%p515, %r9186, 1;
	mul.f32 	%f853, %f852, 0f4B000000;
	selp.f32 	%f854, %f853, %f852, %p515;
	selp.f32 	%f855, 0fC1B80000, 0f00000000, %p515;
	mov.b32 	%r9187, %f854;
	add.s32 	%r9188, %r9187, -1059760811;
	and.b32  	%r9189, %r9188, -8388608;
	sub.s32 	%r9190, %r9187, %r9189;
	mov.b32 	%f856, %r9190;
	cvt.rn.f32.s32 	%f857, %r9189;
	fma.rn.f32 	%f858, %f857, 0f34000000, %f855;
	add.f32 	%f859, %f856, 0fBF800000;
	fma.rn.f32 	%f860, %f859, 0fBE055027, 0f3E1039F6;
	fma.rn.f32 	%f861, %f860, %f859, 0fBDF8CDCC;
	fma.rn.f32 	%f862, %f861, %f859, 0f3E0F2955;
	fma.rn.f32 	%f863, %f862, %f859, 0fBE2AD8B9;
	fma.rn.f32 	%f864, %f863, %f859, 0f3E4CED0B;
	fma.rn.f32 	%f865, %f864, %f859, 0fBE7FFF22;
	fma.rn.f32 	%f866, %f865, %f859, 0f3EAAAA78;
	fma.rn.f32 	%f867, %f866, %f859, 0fBF000000;
	mul.f32 	%f868, %f859, %f867;
	fma.rn.f32 	%f869, %f868, %f859, %f859;
	fma.rn.f32 	%f870, %f858, 0f3F317218, %f869;
	setp.gt.u32 	%p516, %r9187, 2139095039;
	fma.rn.f32 	%f871, %f854, 0f7F800000, 0f7F800000;
	selp.f32 	%f872, %f871, %f870, %p516;
	setp.eq.f32 	%p517, %f854, 0f00000000;
	fma.rn.f32 	%f873, %f872, 0f3EDE5BD9, 0f3F800000;
	selp.f32 	%f874, 0fFF800000, %f873, %p517;
	cvt.rzi.u32.f32 	%r4559, %f874;
	setp.eq.s32 	%p518, %r22299, 0;
	mov.b32 	%r22570, 0;
	@%p518 bra 	$L__BB2_2251;
	mov.b32 	%r22570, 0;
	mov.u32 	%r22568, %r22299;
$L__BB2_2250:
	mul.hi.s32 	%r9192, %r22568, 1717986919;
	shr.u32 	%r9193, %r9192, 31;
	shr.s32 	%r9194, %r9192, 2;
	add.s32 	%r4563, %r9194, %r9193;
	mul.lo.s32 	%r9195, %r4563, 10;
	sub.s32 	%r9196, %r22568, %r9195;
	mad.lo.s32 	%r22570, %r22570, 10, %r9196;
	add.s32 	%r9197, %r22568, 9;
	setp.gt.u32 	%p519, %r9197, 18;
	mov.u32 	%r22568, %r4563;
	@%p519 bra 	$L__BB2_2250;
$L__BB2_2251:
	setp.eq.s32 	%p520, %r22288, 0;
	mov.b32 	%r22573, 0;
	@%p520 bra 	$L__BB2_2254;
	mov.b32 	%r22573, 0;
	mov.u32 	%r22571, %r22288;
$L__BB2_2253:
	mul.hi.s32 	%r9200, %r22571, 1717986919;
	shr.u32 	%r9201, %r9200, 31;
	shr.s32 	%r9202, %r9200, 2;
	add.s32 	%r4568, %r9202, %r9201;
	mul.lo.s32 	%r9203, %r4568, 10;
	sub.s32 	%r9204, %r22571, %r9203;
	mad.lo.s32 	%r22573, %r22573, 10, %r9204;
	add.s32 	%r9205, %r22571, 9;
	setp.gt.u32 	%p521, %r9205, 18;
	mov.u32 	%r22571, %r4568;
	@%p521 bra 	$L__BB2_2253;
$L__BB2_2254:
	setp.eq.s32 	%p522, %r4559, 0;
	@%p522 bra 	$L__BB2_2259;
	mov.b32 	%r22574, 0;
$L__BB2_2256:
	mul.hi.s32 	%r9207, %r22570, 1717986919;
	shr.u32 	%r9208, %r9207, 31;
	shr.s32 	%r9209, %r9207, 2;
	add.s32 	%r9210, %r9209, %r9208;
	mul.lo.s32 	%r9211, %r9210, 10;
	sub.s32 	%r4573, %r22570, %r9211;
	mul.hi.s32 	%r9212, %r22573, 1717986919;
	shr.u32 	%r9213, %r9212, 31;
	shr.s32 	%r9214, %r9212, 2;
	add.s32 	%r9215, %r9214, %r9213;
	mul.lo.s32 	%r9216, %r9215, 10;
	sub.s32 	%r4574, %r22573, %r9216;
	setp.eq.s32 	%p523, %r4573, %r4574;
	@%p523 bra 	$L__BB2_2258;
	setp.gt.s32 	%p524, %r4573, %r4574;
	selp.b32 	%r4575, %r22299, %r22288, %p524;
	selp.b32 	%r22288, %r22288, %r22299, %p524;
	mov.u32 	%r22299, %r4575;
	bra.uni 	$L__BB2_2259;
$L__BB2_2258:
	add.s32 	%r22574, %r22574, 1;
	shr.s32 	%r9222, %r9212, 2;
	add.s32 	%r22573, %r9222, %r9213;
	setp.ne.s32 	%p525, %r22574, %r4559;
	mov.u32 	%r22570, %r9210;
	@%p525 bra 	$L__BB2_2256;
$L__BB2_2259:
	max.s32 	%r9224, %r22321, %r22310;
	cvt.rn.f32.s32 	%f875, %r9224;
	setp.lt.s32 	%p526, %r9224, 1;
	mul.f32 	%f876, %f875, 0f4B000000;
	selp.f32 	%f877, %f876, %f875, %p526;
	selp.f32 	%f878, 0fC1B80000, 0f00000000, %p526;
	mov.b32 	%r9225, %f877;
	add.s32 	%r9226, %r9225, -1059760811;
	and.b32  	%r9227, %r9226, -8388608;
	sub.s32 	%r9228, %r9225, %r9227;
	mov.b32 	%f879, %r9228;
	cvt.rn.f32.s32 	%f880, %r9227;
	fma.rn.f32 	%f881, %f880, 0f34000000, %f878;
	add.f32 	%f882, %f879, 0fBF800000;
	fma.rn.f32 	%f883, %f882, 0fBE055027, 0f3E1039F6;
	fma.rn.f32 	%f884, %f883, %f882, 0fBDF8CDCC;
	fma.rn.f32 	%f885, %f884, %f882, 0f3E0F2955;
	fma.rn.f32 	%f886, %f885, %f882, 0fBE2AD8B9;
	fma.rn.f32 	%f887, %f886, %f882, 0f3E4CED0B;
	fma.rn.f32 	%f888, %f887, %f882, 0fBE7FFF22;
	fma.rn.f32 	%f889, %f888, %f882, 0f3EAAAA78;
	fma.rn.f32 	%f890, %f889, %f882, 0fBF000000;
	mul.f32 	%f891, %f882, %f890;
	fma.rn.f32 	%f892, %f891, %f882, %f882;
	fma.rn.f32 	%f893, %f881, 0f3F317218, %f892;
	setp.gt.u32 	%p527, %r9225, 2139095039;
	fma.rn.f32 	%f894, %f877, 0f7F800000, 0f7F800000;
	selp.f32 	%f895, %f894, %f893, %p527;
	setp.eq.f32 	%p528, %f877, 0f00000000;
	fma.rn.f32 	%f896, %f895, 0f3EDE5BD9, 0f3F800000;
	selp.f32 	%f897, 0fFF800000, %f896, %p528;
	cvt.rzi.u32.f32 	%r4582, %f897;
	setp.eq.s32 	%p529, %r22321, 0;
	mov.b32 	%r22581, 0;
	@%p529 bra 	$L__BB2_2262;
	mov.b32 	%r22581, 0;
	mov.u32 	%r22579, %r22321;
$L__BB2_2261:
	mul.hi.s32 	%r9230, %r22579, 1717986919;
	shr.u32 	%r9231, %r9230, 31;
	shr.s32 	%r9232, %r9230, 2;
	add.s32 	%r4586, %r9232, %r9231;
	mul.lo.s32 	%r9233, %r4586, 10;
	sub.s32 	%r9234, %r22579, %r9233;
	mad.lo.s32 	%r22581, %r22581, 10, %r9234;
	add.s32 	%r9235, %r22579, 9;
	setp.gt.u32 	%p530, %r9235, 18;
	mov.u32 	%r22579, %r4586;
	@%p530 bra 	$L__BB2_2261;
$L__BB2_2262:
	setp.eq.s32 	%p531, %r22310, 0;
	mov.b32 	%r22584, 0;
	@%p531 bra 	$L__BB2_2265;
	mov.b32 	%r22584, 0;
	mov.u32 	%r22582, %r22310;
$L__BB2_2264:
	mul.hi.s32 	%r9238, %r22582, 1717986919;
	shr.u32 	%r9239, %r9238, 31;
	shr.s32 	%r9240, %r9238, 2;
	add.s32 	%r4591, %r9240, %r9239;
	mul.lo.s32 	%r9241, %r4591, 10;
	sub.s32 	%r9242, %r22582, %r9241;
	mad.lo.s32 	%r22584, %r22584, 10, %r9242;
	add.s32 	%r9243, %r22582, 9;
	setp.gt.u32 	%p532, %r9243, 18;
	mov.u32 	%r22582, %r4591;
	@%p532 bra 	$L__BB2_2264;
$L__BB2_2265:
	setp.eq.s32 	%p533, %r4582, 0;
	@%p533 bra 	$L__BB2_2270;
	mov.b32 	%r22585, 0;
$L__BB2_2267:
	mul.hi.s32 	%r9245, %r22581, 1717986919;
	shr.u32 	%r9246, %r9245, 31;
	shr.s32 	%r9247, %r9245, 2;
	add.s32 	%r9248, %r9247, %r9246;
	mul.lo.s32 	%r9249, %r9248, 10;
	sub.s32 	%r4596, %r22581, %r9249;
	mul.hi.s32 	%r9250, %r22584, 1717986919;
	shr.u32 	%r9251, %r9250, 31;
	shr.s32 	%r9252, %r9250, 2;
	add.s32 	%r9253, %r9252, %r9251;
	mul.lo.s32 	%r9254, %r9253, 10;
	sub.s32 	%r4597, %r22584, %r9254;
	setp.eq.s32 	%p534, %r4596, %r4597;
	@%p534 bra 	$L__BB2_2269;
	setp.gt.s32 	%p535, %r4596, %r4597;
	selp.b32 	%r4598, %r22321, %r22310, %p535;
	selp.b32 	%r22310, %r22310, %r22321, %p535;
	mov.u32 	%r22321, %r4598;
	bra.uni 	$L__BB2_2270;
$L__BB2_2269:
	add.s32 	%r22585, %r22585, 1;
	shr.s32 	%r9260, %r9250, 2;
	add.s32 	%r22584, %r9260, %r9251;
	setp.ne.s32 	%p536, %r22585, %r4582;
	mov.u32 	%r22581, %r9248;
	@%p536 bra 	$L__BB2_2267;
$L__BB2_2270:
	max.s32 	%r9262, %r22178, %r22167;
	cvt.rn.f32.s32 	%f898, %r9262;
	setp.lt.s32 	%p537, %r9262, 1;
	mul.f32 	%f899, %f898, 0f4B000000;
	selp.f32 	%f900, %f899, %f898, %p537;
	selp.f32 	%f901, 0fC1B80000, 0f00000000, %p537;
	mov.b32 	%r9263, %f900;
	add.s32 	%r9264, %r9263, -1059760811;
	and.b32  	%r9265, %r9264, -8388608;
	sub.s32 	%r9266, %r9263, %r9265;
	mov.b32 	%f902, %r9266;
	cvt.rn.f32.s32 	%f903, %r9265;
	fma.rn.f32 	%f904, %f903, 0f34000000, %f901;
	add.f32 	%f905, %f902, 0fBF800000;
	fma.rn.f32 	%f906, %f905, 0fBE055027, 0f3E1039F6;
	fma.rn.f32 	%f907, %f906, %f905, 0fBDF8CDCC;
	fma.rn.f32 	%f908, %f907, %f905, 0f3E0F2955;
	fma.rn.f32 	%f909, %f908, %f905, 0fBE2AD8B9;
	fma.rn.f32 	%f910, %f909, %f905, 0f3E4CED0B;
	fma.rn.f32 	%f911, %f910, %f905, 0fBE7FFF22;
	fma.rn.f32 	%f912, %f911, %f905, 0f3EAAAA78;
	fma.rn.f32 	%f913, %f912, %f905, 0fBF000000;
	mul.f32 	%f914, %f905, %f913;
	fma.rn.f32 	%f915, %f914, %f905, %f905;
	fma.rn.f32 	%f916, %f904, 0f3F317218, %f915;
	setp.gt.u32 	%p538, %r9263, 2139095039;
	fma.rn.f32 	%f917, %f900, 0f7F800000, 0f7F800000;
	selp.f32 	%f918, %f917, %f916, %p538;
	setp.eq.f32 	%p539, %f900, 0f00000000;
	fma.rn.f32 	%f919, %f918, 0f3EDE5BD9, 0f3F800000;
	selp.f32 	%f920, 0fFF800000, %f919, %p539;
	cvt.rzi.u32.f32 	%r4605, %f920;
	setp.eq.s32 	%p540, %r22178, 0;
	mov.b32 	%r22592, 0;
	@%p540 bra 	$L__BB2_2273;
	mov.b32 	%r22592, 0;
	mov.u32 	%r22590, %r22178;
$L__BB2_2272:
	mul.hi.s32 	%r9268, %r22590, 1717986919;
	shr.u32 	%r9269, %r9268, 31;
	shr.s32 	%r9270, %r9268, 2;
	add.s32 	%r4609, %r9270, %r9269;
	mul.lo.s32 	%r9271, %r4609, 10;
	sub.s32 	%r9272, %r22590, %r9271;
	mad.lo.s32 	%r22592, %r22592, 10, %r9272;
	add.s32 	%r9273, %r22590, 9;
	setp.gt.u32 	%p541, %r9273, 18;
	mov.u32 	%r22590, %r4609;
	@%p541 bra 	$L__BB2_2272;
$L__BB2_2273:
	setp.eq.s32 	%p542, %r22167, 0;
	mov.b32 	%r22595, 0;
	@%p542 bra 	$L__BB2_2276;
	mov.b32 	%r22595, 0;
	mov.u32 	%r22593, %r22167;
$L__BB2_2275:
	mul.hi.s32 	%r9276, %r22593, 1717986919;
	shr.u32 	%r9277, %r9276, 31;
	shr.s32 	%r9278, %r9276, 2;
	add.s32 	%r4614, %r9278, %r9277;
	mul.lo.s32 	%r9279, %r4614, 10;
	sub.s32 	%r9280, %r22593, %r9279;
	mad.lo.s32 	%r22595, %r22595, 10, %r9280;
	add.s32 	%r9281, %r22593, 9;
	setp.gt.u32 	%p543, %r9281, 18;
	mov.u32 	%r22593, %r4614;
	@%p543 bra 	$L__BB2_2275;
$L__BB2_2276:
	setp.eq.s32 	%p544, %r4605, 0;
	@%p544 bra 	$L__BB2_2281;
	mov.b32 	%r22596, 0;
$L__BB2_2278:
	mul.hi.s32 	%r9283, %r22592, 1717986919;
	shr.u32 	%r9284, %r9283, 31;
	shr.s32 	%r9285, %r9283, 2;
	add.s32 	%r9286, %r9285, %r9284;
	mul.lo.s32 	%r9287, %r9286, 10;
	sub.s32 	%r4619, %r22592, %r9287;
	mul.hi.s32 	%r9288, %r22595, 1717986919;
	shr.u32 	%r9289, %r9288, 31;
	shr.s32 	%r9290, %r9288, 2;
	add.s32 	%r9291, %r9290, %r9289;
	mul.lo.s32 	%r9292, %r9291, 10;
	sub.s32 	%r4620, %r22595, %r9292;
	setp.eq.s32 	%p545, %r4619, %r4620;
	@%p545 bra 	$L__BB2_2280;
	setp.gt.s32 	%p546, %r4619, %r4620;
	selp.b32 	%r4621, %r22178, %r22167, %p546;
	selp.b32 	%r22167, %r22167, %r22178, %p546;
	mov.u32 	%r22178, %r4621;
	bra.uni 	$L__BB2_2281;
$L__BB2_2280:
	add.s32 	%r22596, %r22596, 1;
	shr.s32 	%r9298, %r9288, 2;
	add.s32 	%r22595, %r9298, %r9289;
	setp.ne.s32 	%p547, %r22596, %r4605;
	mov.u32 	%r22592, %r9286;
	@%p547 bra 	$L__BB2_2278;
$L__BB2_2281:
	max.s32 	%r9300, %r22200, %r22189;
	cvt.rn.f32.s32 	%f921, %r9300;
	setp.lt.s32 	%p548, %r9300, 1;
	mul.f32 	%f922, %f921, 0f4B000000;
	selp.f32 	%f923, %f922, %f921, %p548;
	selp.f32 	%f924, 0fC1B80000, 0f00000000, %p548;
	mov.b32 	%r9301, %f923;
	add.s32 	%r9302, %r9301, -1059760811;
	and.b32  	%r9303, %r9302, -8388608;
	sub.s32 	%r9304, %r9301, %r9303;
	mov.b32 	%f925, %r9304;
	cvt.rn.f32.s32 	%f926, %r9303;
	fma.rn.f32 	%f927, %f926, 0f34000000, %f924;
	add.f32 	%f928, %f925, 0fBF800000;
	fma.rn.f32 	%f929, %f928, 0fBE055027, 0f3E1039F6;
	fma.rn.f32 	%f930, %f929, %f928, 0fBDF8CDCC;
	fma.rn.f32 	%f931, %f930, %f928, 0f3E0F2955;
	fma.rn.f32 	%f932, %f931, %f928, 0fBE2AD8B9;
	fma.rn.f32 	%f933, %f932, %f928, 0f3E4CED0B;
	fma.rn.f32 	%f934, %f933, %f928, 0fBE7FFF22;
	fma.rn.f32 	%f935, %f934, %f928, 0f3EAAAA78;
	fma.rn.f32 	%f936, %f935, %f928, 0fBF000000;
	mul.f32 	%f937, %f928, %f936;
	fma.rn.f32 	%f938, %f937, %f928, %f928;
	fma.rn.f32 	%f939, %f927, 0f3F317218, %f938;
	setp.gt.u32 	%p549, %r9301, 2139095039;
	fma.rn.f32 	%f940, %f923, 0f7F800000, 0f7F800000;
	selp.f32 	%f941, %f940, %f939, %p549;
	setp.eq.f32 	%p550, %f923, 0f00000000;
	fma.rn.f32 	%f942, %f941, 0f3EDE5BD9, 0f3F800000;
	selp.f32 	%f943, 0fFF800000, %f942, %p550;
	cvt.rzi.u32.f32 	%r4628, %f943;
	setp.eq.s32 	%p551, %r22200, 0;
	mov.b32 	%r22603, 0;
	@%p551 bra 	$L__BB2_2284;
	mov.b32 	%r22603, 0;
	mov.u32 	%r22601, %r22200;
$L__BB2_2283:
	mul.hi.s32 	%r9306, %r22601, 1717986919;
	shr.u32 	%r9307, %r9306, 31;
	shr.s32 	%r9308, %r9306, 2;
	add.s32 	%r4632, %r9308, %r9307;
	mul.lo.s32 	%r9309, %r4632, 10;
	sub.s32 	%r9310, %r22601, %r9309;
	mad.lo.s32 	%r22603, %r22603, 10, %r9310;
	add.s32 	%r9311, %r22601, 9;
	setp.gt.u32 	%p552, %r9311, 18;
	mov.u32 	%r22601, %r4632;
	@%p552 bra 	$L__BB2_2283;
$L__BB2_2284:
	setp.eq.s32 	%p553, %r22189, 0;
	mov.b32 	%r22606, 0;
	@%p553 bra 	$L__BB2_2287;
	mov.b32 	%r22606, 0;
	mov.u32 	%r22604, %r22189;
$L__BB2_2286:
	mul.hi.s32 	%r9314, %r22604, 1717986919;
	shr.u32 	%r9315, %r9314, 31;
	shr.s32 	%r9316, %r9314, 2;
	add.s32 	%r4637, %r9316, %r9315;
	mul.lo.s32 	%r9317, %r4637, 10;
	sub.s32 	%r9318, %r22604, %r9317;
	mad.lo.s32 	%r22606, %r22606, 10, %r9318;
	add.s32 	%r9319, %r22604, 9;
	setp.gt.u32 	%p554, %r9319, 18;
	mov.u32 	%r22604, %r4637;
	@%p554 bra 	$L__BB2_2286;
$L__BB2_2287:
	setp.eq.s32 	%p555, %r4628, 0;
	@%p555 bra 	$L__BB2_2292;
	mov.b32 	%r22607, 0;
$L__BB2_2289:
	mul.hi.s32 	%r9321, %r22603, 1717986919;
	shr.u32 	%r9322, %r9321, 31;
	shr.s32 	%r9323, %r9321, 2;
	add.s32 	%r9324, %r9323, %r9322;
	mul.lo.s32 	%r9325, %r9324, 10;
	sub.s32 	%r4642, %r22603, %r9325;
	mul.hi.s32 	%r9326, %r22606, 1717986919;
	shr.u32 	%r9327, %r9326, 31;
	shr.s32 	%r9328, %r9326, 2;
	add.s32 	%r9329, %r9328, %r9327;
	mul.lo.s32 	%r9330, %r9329, 10;
	sub.s32 	%r4643, %r22606, %r9330;
	setp.eq.s32 	%p556, %r4642, %r4643;
	@%p556 bra 	$L__BB2_2291;
	setp.gt.s32 	%p557, %r4642, %r4643;
	selp.b32 	%r4644, %r22200, %r22189, %p557;
	selp.b32 	%r22189, %r22189, %r22200, %p557;
	mov.u32 	%r22200, %r4644;
	bra.uni 	$L__BB2_2292;
$L__BB2_2291:
	add.s32 	%r22607, %r22607, 1;
	shr.s32 	%r9336, %r9326, 2;
	add.s32 	%r22606, %r9336, %r9327;
	setp.ne.s32 	%p558, %r22607, %r4628;
	mov.u32 	%r22603, %r9324;
	@%p558 bra 	$L__BB2_2289;
$L__BB2_2292:
	max.s32 	%r9338, %r22222, %r22211;
	cvt.rn.f32.s32 	%f944, %r9338;
	setp.lt.s32 	%p559, %r9338, 1;
	mul.f32 	%f945, %f944, 0f4B000000;
	selp.f32 	%f946, %f945, %f944, %p559;
	selp.f32 	%f947, 0fC1B80000, 0f00000000, %p559;
	mov.b32 	%r9339, %f946;
	add.s32 	%r9340, %r9339, -1059760811;
	and.b32  	%r9341, %r9340, -8388608;
	sub.s32 	%r9342, %r9339, %r9341;
	mov.b32 	%f948, %r9342;
	cvt.rn.f32.s32 	%f949, %r9341;
	fma.rn.f32 	%f950, %f949, 0f34000000, %f947;
	add.f32 	%f951, %f948, 0fBF800000;
	fma.rn.f32 	%f952, %f951, 0fBE055027, 0f3E1039F6;
	fma.rn.f32 	%f953, %f952, %f951, 0fBDF8CDCC;
	fma.rn.f32 	%f954, %f953, %f951, 0f3E0F2955;
	fma.rn.f32 	%f955, %f954, %f951, 0fBE2AD8B9;
	fma.rn.f32 	%f956, %f955, %f951, 0f3E4CED0B;
	fma.rn.f32 	%f957, %f956, %f951, 0fBE7FFF22;
	fma.rn.f32 	%f958, %f957, %f951, 0f3EAAAA78;
	fma.rn.f32 	%f959, %f958, %f951, 0fBF000000;
	mul.f32 	%f960, %f951, %f959;
	fma.rn.f32 	%f961, %f960, %f951, %f951;
	fma.rn.f32 	%f962, %f950, 0f3F317218, %f961;
	setp.gt.u32 	%p560, %r9339, 2139095039;
	fma.rn.f32 	%f963, %f946, 0f7F800000, 0f7F800000;
	selp.f32 	%f964, %f963, %f962, %p560;
	setp.eq.f32 	%p561, %f946, 0f00000000;
	fma.rn.f32 	%f965, %f964, 0f3EDE5BD9, 0f3F800000;
	selp.f32 	%f966, 0fFF800000, %f965, %p561;
	cvt.rzi.u32.f32 	%r4651, %f966;
	setp.eq.s32 	%p562, %r22222, 0;
	mov.b32 	%r22614, 0;
	@%p562 bra 	$L__BB2_2295;
	mov.b32 	%r22614, 0;
	mov.u32 	%r22612, %r22222;
$L__BB2_2294:
	mul.hi.s32 	%r9344, %r22612, 1717986919;
	shr.u32 	%r9345, %r9344, 31;
	shr.s32 	%r9346, %r9344, 2;
	add.s32 	%r4655, %r9346, %r9345;
	mul.lo.s32 	%r9347, %r4655, 10;
	sub.s32 	%r9348, %r22612, %r9347;
	mad.lo.s32 	%r22614, %r22614, 10, %r9348;
	add.s32 	%r9349, %r22612, 9;
	setp.gt.u32 	%p563, %r9349, 18;
	mov.u32 	%r22612, %r4655;
	@%p563 bra 	$L__BB2_2294;
$L__BB2_2295:
	setp.eq.s32 	%p564, %r22211, 0;
	mov.b32 	%r22617, 0;
	@%p564 bra 	$L__BB2_2298;
	mov.b32 	%r22617, 0;
	mov.u32 	%r22615, %r22211;
$L__BB2_2297:
	mul.hi.s32 	%r9352, %r22615, 1717986919;
	shr.u32 	%r9353, %r9352, 31;
	shr.s32 	%r9354, %r9352, 2;
	add.s32 	%r4660, %r9354, %r9353;
	mul.lo.s32 	%r9355, %r4660, 10;
	sub.s32 	%r9356, %r22615, %r9355;
	mad.lo.s32 	%r22617, %r22617, 10, %r9356;
	add.s32 	%r9357, %r22615, 9;
	setp.gt.u32 	%p565, %r9357, 18;
	mov.u32 	%r22615, %r4660;
	@%p565 bra 	$L__BB2_2297;
$L__BB2_2298:
	setp.eq.s32 	%p566, %r4651, 0;
	@%p566 bra 	$L__BB2_2303;
	mov.b32 	%r22618, 0;
$L__BB2_2300:
	mul.hi.s32 	%r9359, %r22614, 1717986919;
	shr.u32 	%r9360, %r9359, 31;
	shr.s32 	%r9361, %r9359, 2;
	add.s32 	%r9362, %r9361, %r9360;
	mul.lo.s32 	%r9363, %r9362, 10;
	sub.s32 	%r4665, %r22614, %r9363;
	mul.hi.s32 	%r9364, %r22617, 1717986919;
	shr.u32 	%r9365, %r9364, 31;
	shr.s32 	%r9366, %r9364, 2;
	add.s32 	%r9367, %r9366, %r9365;
	mul.lo.s32 	%r9368, %r9367, 10;
	sub.s32 	%r4666, %r22617, %r9368;
	setp.eq.s32 	%p567, %r4665, %r4666;
	@%p567 bra 	$L__BB2_2302;
	setp.gt.s32 	%p568, %r4665, %r4666;
	selp.b32 	%r4667, %r22222, %r22211, %p568;
	selp.b32 	%r22211, %r22211, %r22222, %p568;
	mov.u32 	%r22222, %r4667;
	bra.uni 	$L__BB2_2303;
$L__BB2_2302:
	add.s32 	%r22618, %r22618, 1;
	shr.s32 	%r9374, %r9364, 2;
	add.s32 	%r22617, %r9374, %r9365;
	setp.ne.s32 	%p569, %r22618, %r4651;
	mov.u32 	%r22614, %r9362;
	@%p569 bra 	$L__BB2_2300;
$L__BB2_2303:
	max.s32 	%r9376, %r22244, %r22233;
	cvt.rn.f32.s32 	%f967, %r9376;
	setp.lt.s32 	%p570, %r9376, 1;
	mul.f32 	%f968, %f967, 0f4B000000;
	selp.f32 	%f969, %f968, %f967, %p570;
	selp.f32 	%f970, 0fC1B80000, 0f00000000, %p570;
	mov.b32 	%r9377, %f969;
	add.s32 	%r9378, %r9377, -1059760811;
	and.b32  	%r9379, %r9378, -8388608;
	sub.s32 	%r9380, %r9377, %r9379;
	mov.b32 	%f971, %r9380;
	cvt.rn.f32.s32 	%f972, %r9379;
	fma.rn.f32 	%f973, %f972, 0f34000000, %f970;
	add.f32 	%f974, %f971, 0fBF800000;
	fma.rn.f32 	%f975, %f974, 0fBE055027, 0f3E1039F6;
	fma.rn.f32 	%f976, %f975, %f974, 0fBDF8CDCC;
	fma.rn.f32 	%f977, %f976, %f974, 0f3E0F2955;
	fma.rn.f32 	%f978, %f977, %f974, 0fBE2AD8B9;
	fma.rn.f32 	%f979, %f978, %f974, 0f3E4CED0B;
	fma.rn.f32 	%f980, %f979, %f974, 0fBE7FFF22;
	fma.rn.f32 	%f981, %f980, %f974, 0f3EAAAA78;
	fma.rn.f32 	%f982, %f981, %f974, 0fBF000000;
	mul.f32 	%f983, %f974, %f982;
	fma.rn.f32 	%f984, %f983, %f974, %f974;
	fma.rn.f32 	%f985, %f973, 0f3F317218, %f984;
	setp.gt.u32 	%p571, %r9377, 2139095039;
	fma.rn.f32 	%f986, %f969, 0f7F800000, 0f7F800000;
	selp.f32 	%f987, %f986, %f985, %p571;
	setp.eq.f32 	%p572, %f969, 0f00000000;
	fma.rn.f32 	%f988, %f987, 0f3EDE5BD9, 0f3F800000;
	selp.f32 	%f989, 0fFF800000, %f988, %p572;
	cvt.rzi.u32.f32 	%r4674, %f989;
	setp.eq.s32 	%p573, %r22244, 0;
	mov.b32 	%r22625, 0;
	@%p573 bra 	$L__BB2_2306;
	mov.b32 	%r22625, 0;
	mov.u32 	%r22623, %r22244;
$L__BB2_2305:
	mul.hi.s32 	%r9382, %r22623, 1717986919;
	shr.u32 	%r9383, %r9382, 31;
	shr.s32 	%r9384, %r9382, 2;
	add.s32 	%r4678, %r9384, %r9383;
	mul.lo.s32 	%r9385, %r4678, 10;
	sub.s32 	%r9386, %r22623, %r9385;
	mad.lo.s32 	%r22625, %r22625, 10, %r9386;
	add.s32 	%r9387, %r22623, 9;
	setp.gt.u32 	%p574, %r9387, 18;
	mov.u32 	%r22623, %r4678;
	@%p574 bra 	$L__BB2_2305;
$L__BB2_2306:
	setp.eq.s32 	%p575, %r22233, 0;
	mov.b32 	%r22628, 0;
	@%p575 bra 	$L__BB2_2309;
	mov.b32 	%r22628, 0;
	mov.u32 	%r22626, %r22233;
$L__BB2_2308:
	mul.hi.s32 	%r9390, %r22626, 1717986919;
	shr.u32 	%r9391, %r9390, 31;
	shr.s32 	%r9392, %r9390, 2;
	add.s32 	%r4683, %r9392, %r9391;
	mul.lo.s32 	%r9393, %r4683, 10;
	sub.s32 	%r9394, %r22626, %r9393;
	mad.lo.s32 	%r22628, %r22628, 10, %r9394;
	add.s32 	%r9395, %r22626, 9;
	setp.gt.u32 	%p576, %r9395, 18;
	mov.u32 	%r22626, %r4683;
	@%p576 bra 	$L__BB2_2308;
$L__BB2_2309:
	setp.eq.s32 	%p577, %r4674, 0;
	@%p577 bra 	$L__BB2_2314;
	mov.b32 	%r22629, 0;
$L__BB2_2311:
	mul.hi.s32 	%r9397, %r22625, 1717986919;
	shr.u32 	%r9398, %r9397, 31;
	shr.s32 	%r9399, %r9397, 2;
	add.s32 	%r9400, %r9399, %r9398;
	mul.lo.s32 	%r9401, %r9400, 10;
	sub.s32 	%r4688, %r22625, %r9401;
	mul.hi.s32 	%r9402, %r22628, 1717986919;
	shr.u32 	%r9403, %r9402, 31;
	shr.s32 	%r9404, %r9402, 2;
	add.s32 	%r9405, %r9404, %r9403;
	mul.lo.s32 	%r9406, %r9405, 10;
	sub.s32 	%r4689, %r22628, %r9406;
	setp.eq.s32 	%p578, %r4688, %r4689;
	@%p578 bra 	$L__BB2_2313;
	setp.gt.s32 	%p579, %r4688, %r4689;
	selp.b32 	%r4690, %r22244, %r22233, %p579;
	selp.b32 	%r22233, %r22233, %r22244, %p579;
	mov.u32 	%r22244, %r4690;
	bra.uni 	$L__BB2_2314;
$L__BB2_2313:
	add.s32 	%r22629, %r22629, 1;
	shr.s32 	%r9412, %r9402, 2;
	add.s32 	%r22628, %r9412, %r9403;
	setp.ne.s32 	%p580, %r22629, %r4674;
	mov.u32 	%r22625, %r9400;
	@%p580 bra 	$L__BB2_2311;
$L__BB2_2314:
	max.s32 	%r9414, %r22266, %r22255;
	cvt.rn.f32.s32 	%f990, %r9414;
	setp.lt.s32 	%p581, %r9414, 1;
	mul.f32 	%f991, %f990, 0f4B000000;
	selp.f32 	%f992, %f991, %f990, %p581;
	selp.f32 	%f993, 0fC1B80000, 0f00000000, %p581;
	mov.b32 	%r9415, %f992;
	add.s32 	%r9416, %r9415, -1059760811;
	and.b32  	%r9417, %r9416, -8388608;
	sub.s32 	%r9418, %r9415, %r9417;
	mov.b32 	%f994, %r9418;
	cvt.rn.f32.s32 	%f995, %r9417;
	fma.rn.f32 	%f996, %f995, 0f34000000, %f993;
	add.f32 	%f997, %f994, 0fBF800000;
	fma.rn.f32 	%f998, %f997, 0fBE055027, 0f3E1039F6;
	fma.rn.f32 	%f999, %f998, %f997, 0fBDF8CDCC;
	fma.rn.f32 	%f1000, %f999, %f997, 0f3E0F2955;
	fma.rn.f32 	%f1001, %f1000, %f997, 0fBE2AD8B9;
	fma.rn.f32 	%f1002, %f1001, %f997, 0f3E4CED0B;
	fma.rn.f32 	%f1003, %f1002, %f997, 0fBE7FFF22;
	fma.rn.f32 	%f1004, %f1003, %f997, 0f3EAAAA78;
	fma.rn.f32 	%f1005, %f1004, %f997, 0fBF000000;
	mul.f32 	%f1006, %f997, %f1005;
	fma.rn.f32 	%f1007, %f1006, %f997, %f997;
	fma.rn.f32 	%f1008, %f996, 0f3F317218, %f1007;
	setp.gt.u32 	%p582, %r9415, 2139095039;
	fma.rn.f32 	%f1009, %f992, 0f7F800000, 0f7F800000;
	selp.f32 	%f1010, %f1009, %f1008, %p582;
	setp.eq.f32 	%p583, %f992, 0f00000000;
	fma.rn.f32 	%f1011, %f1010, 0f3EDE5BD9, 0f3F800000;
	selp.f32 	%f1012, 0fFF800000, %f1011, %p583;
	cvt.rzi.u32.f32 	%r4697, %f1012;
	setp.eq.s32 	%p584, %r22266, 0;
	mov.b32 	%r22636, 0;
	@%p584 bra 	$L__BB2_2317;
	mov.b32 	%r22636, 0;
	mov.u32 	%r22634, %r22266;
$L__BB2_2316:
	mul.hi.s32 	%r9420, %r22634, 1717986919;
	shr.u32 	%r9421, %r9420, 31;
	shr.s32 	%r9422, %r9420, 2;
	add.s32 	%r4701, %r9422, %r9421;
	mul.lo.s32 	%r9423, %r4701, 10;
	sub.s32 	%r9424, %r22634, %r9423;
	mad.lo.s32 	%r22636, %r22636, 10, %r9424;
	add.s32 	%r9425, %r22634, 9;
	setp.gt.u32 	%p585, %r9425, 18;
	mov.u32 	%r22634, %r4701;
	@%p585 bra 	$L__BB2_2316;
$L__BB2_2317:
	setp.eq.s32 	%p586, %r22255, 0;
	mov.b32 	%r22639, 0;
	@%p586 bra 	$L__BB2_2320;
	mov.b32 	%r22639, 0;
	mov.u32 	%r22637, %r22255;
$L__BB2_2319:
	mul.hi.s32 	%r9428, %r22637, 1717986919;
	shr.u32 	%r9429, %r9428, 31;
	shr.s32 	%r9430, %r9428, 2;
	add.s32 	%r4706, %r9430, %r9429;
	mul.lo.s32 	%r9431, %r4706, 10;
	sub.s32 	%r9432, %r22637, %r9431;
	mad.lo.s32 	%r22639, %r22639, 10, %r9432;
	add.s32 	%r9433, %r22637, 9;
	setp.gt.u32 	%p587, %r9433, 18;
	mov.u32 	%r22637, %r4706;
	@%p587 bra 	$L__BB2_2319;
$L__BB2_2320:
	setp.eq.s32 	%p588, %r4697, 0;
	@%p588 bra 	$L__BB2_2325;
	mov.b32 	%r22640, 0;
$L__BB2_2322:
	mul.hi.s32 	%r9435, %r22636, 1717986919;
	shr.u32 	%r9436, %r9435, 31;
	shr.s32 	%r9437, %r9435, 2;
	add.s32 	%r9438, %r9437, %r9436;
	mul.lo.s32 	%r9439, %r9438, 10;
	sub.s32 	%r4711, %r22636, %r9439;
	mul.hi.s32 	%r9440, %r22639, 1717986919;
	shr.u32 	%r9441, %r9440, 31;
	shr.s32 	%r9442, %r9440, 2;
	add.s32 	%r9443, %r9442, %r9441;
	mul.lo.s32 	%r9444, %r9443, 10;
	sub.s32 	%r4712, %r22639, %r9444;
	setp.eq.s32 	%p589, %r4711, %r4712;
	@%p589 bra 	$L__BB2_2324;
	setp.gt.s32 	%p590, %r4711, %r4712;
	selp.b32 	%r4713, %r22266, %r22255, %p590;
	selp.b32 	%r22255, %r22255, %r22266, %p590;
	mov.u32 	%r22266, %r4713;
	bra.uni 	$L__BB2_2325;
$L__BB2_2324:
	add.s32 	%r22640, %r22640, 1;
	shr.s32 	%r9450, %r9440, 2;
	add.s32 	%r22639, %r9450, %r9441;
	setp.ne.s32 	%p591, %r22640, %r4697;
	mov.u32 	%r22636, %r9438;
	@%p591 bra 	$L__BB2_2322;
$L__BB2_2325:
	max.s32 	%r9452, %r22288, %r22277;
	cvt.rn.f32.s32 	%f1013, %r9452;
	setp.lt.s32 	%p592, %r9452, 1;
	mul.f32 	%f1014, %f1013, 0f4B000000;
	selp.f32 	%f1015, %f1014, %f1013, %p592;
	selp.f32 	%f1016, 0fC1B80000, 0f00000000, %p592;
	mov.b32 	%r9453, %f1015;
	add.s32 	%r9454, %r9453, -1059760811;
	and.b32  	%r9455, %r9454, -8388608;
	sub.s32 	%r9456, %r9453, %r9455;
	mov.b32 	%f1017, %r9456;
	cvt.rn.f32.s32 	%f1018, %r9455;
	fma.rn.f32 	%f1019, %f1018, 0f34000000, %f1016;
	add.f32 	%f1020, %f1017, 0fBF800000;
	fma.rn.f32 	%f1021, %f1020, 0fBE055027, 0f3E1039F6;
	fma.rn.f32 	%f1022, %f1021, %f1020, 0fBDF8CDCC;
	fma.rn.f32 	%f1023, %f1022, %f1020, 0f3E0F2955;
	fma.rn.f32 	%f1024, %f1023, %f1020, 0fBE2AD8B9;
	fma.rn.f32 	%f1025, %f1024, %f1020, 0f3E4CED0B;
	fma.rn.f32 	%f1026, %f1025, %f1020, 0fBE7FFF22;
	fma.rn.f32 	%f1027, %f1026, %f1020, 0f3EAAAA78;
	fma.rn.f32 	%f1028, %f1027, %f1020, 0fBF000000;
	mul.f32 	%f1029, %f1020, %f1028;
	fma.rn.f32 	%f1030, %f1029, %f1020, %f1020;
	fma.rn.f32 	%f1031, %f1019, 0f3F317218, %f1030;
	setp.gt.u32 	%p593, %r9453, 2139095039;
	fma.rn.f32 	%f1032, %f1015, 0f7F800000, 0f7F800000;
	selp.f32 	%f1033, %f1032, %f1031, %p593;
	setp.eq.f32 	%p594, %f1015, 0f00000000;
	fma.rn.f32 	%f1034, %f1033, 0f3EDE5BD9, 0f3F800000;
	selp.f32 	%f1035, 0fFF800000, %f1034, %p594;
	cvt.rzi.u32.f32 	%r4720, %f1035;
	setp.eq.s32 	%p595, %r22288, 0;
	mov.b32 	%r22647, 0;
	@%p595 bra 	$L__BB2_2328;
	mov.b32 	%r22647, 0;
	mov.u32 	%r22645, %r22288;
$L__BB2_2327:
	mul.hi.s32 	%r9458, %r22645, 1717986919;
	shr.u32 	%r9459, %r9458, 31;
	shr.s32 	%r9460, %r9458, 2;
	add.s32 	%r4724, %r9460, %r9459;
	mul.lo.s32 	%r9461, %r4724, 10;
	sub.s32 	%r9462, %r22645, %r9461;
	mad.lo.s32 	%r22647, %r22647, 10, %r9462;
	add.s32 	%r9463, %r22645, 9;
	setp.gt.u32 	%p596, %r9463, 18;
	mov.u32 	%r22645, %r4724;
	@%p596 bra 	$L__BB2_2327;
$L__BB2_2328:
	setp.eq.s32 	%p597, %r22277, 0;
	mov.b32 	%r22650, 0;
	@%p597 bra 	$L__BB2_2331;
	mov.b32 	%r22650, 0;
	mov.u32 	%r22648, %r22277;
$L__BB2_2330:
	mul.hi.s32 	%r9466, %r22648, 1717986919;
	shr.u32 	%r9467, %r9466, 31;
	shr.s32 	%r9468, %r9466, 2;
	add.s32 	%r4729, %r9468, %r9467;
	mul.lo.s32 	%r9469, %r4729, 10;
	sub.s32 	%r9470, %r22648, %r9469;
	mad.lo.s32 	%r22650, %r22650, 10, %r9470;
	add.s32 	%r9471, %r22648, 9;
	setp.gt.u32 	%p598, %r9471, 18;
	mov.u32 	%r22648, %r4729;
	@%p598 bra 	$L__BB2_2330;
$L__BB2_2331:
	setp.eq.s32 	%p599, %r4720, 0;
	@%p599 bra 	$L__BB2_2336;
	mov.b32 	%r22651, 0;
$L__BB2_2333:
	mul.hi.s32 	%r9473, %r22647, 1717986919;
	shr.u32 	%r9474, %r9473, 31;
	shr.s32 	%r9475, %r9473, 2;
	add.s32 	%r9476, %r9475, %r9474;
	mul.lo.s32 	%r9477, %r9476, 10;
	sub.s32 	%r4734, %r22647, %r9477;
	mul.hi.s32 	%r9478, %r22650, 1717986919;
	shr.u32 	%r9479, %r9478, 31;
	shr.s32 	%r9480, %r9478, 2;
	add.s32 	%r9481, %r9480, %r9479;
	mul.lo.s32 	%r9482, %r9481, 10;
	sub.s32 	%r4735, %r22650, %r9482;
	setp.eq.s32 	%p600, %r4734, %r4735;
	@%p600 bra 	$L__BB2_2335;
	setp.gt.s32 	%p601, %r4734, %r4735;
	selp.b32 	%r4736, %r22288, %r22277, %p601;
	selp.b32 	%r22277, %r22277, %r22288, %p601;
	mov.u32 	%r22288, %r4736;
	bra.uni 	$L__BB2_2336;
$L__BB2_2335:
	add.s32 	%r22651, %r22651, 1;
	shr.s32 	%r9488, %r9478, 2;
	add.s32 	%r22650, %r9488, %r9479;
	setp.ne.s32 	%p602, %r22651, %r4720;
	mov.u32 	%r22647, %r9476;
	@%p602 bra 	$L__BB2_2333;
$L__BB2_2336:
	max.s32 	%r9490, %r22310, %r22299;
	cvt.rn.f32.s32 	%f1036, %r9490;
	setp.lt.s32 	%p603, %r9490, 1;
	mul.f32 	%f1037, %f1036, 0f4B000000;
	selp.f32 	%f1038, %f1037, %f1036, %p603;
	selp.f32 	%f1039, 0fC1B80000, 0f00000000, %p603;
	mov.b32 	%r9491, %f1038;
	add.s32 	%r9492, %r9491, -1059760811;
	and.b32  	%r9493, %r9492, -8388608;
	sub.s32 	%r9494, %r9491, %r9493;
	mov.b32 	%f1040, %r9494;
	cvt.rn.f32.s32 	%f1041, %r9493;
	fma.rn.f32 	%f1042, %f1041, 0f34000000, %f1039;
	add.f32 	%f1043, %f1040, 0fBF800000;
	fma.rn.f32 	%f1044, %f1043, 0fBE055027, 0f3E1039F6;
	fma.rn.f32 	%f1045, %f1044, %f1043, 0fBDF8CDCC;
	fma.rn.f32 	%f1046, %f1045, %f1043, 0f3E0F2955;
	fma.rn.f32 	%f1047, %f1046, %f1043, 0fBE2AD8B9;
	fma.rn.f32 	%f1048, %f1047, %f1043, 0f3E4CED0B;
	fma.rn.f32 	%f1049, %f1048, %f1043, 0fBE7FFF22;
	fma.rn.f32 	%f1050, %f1049, %f1043, 0f3EAAAA78;
	fma.rn.f32 	%f1051, %f1050, %f1043, 0fBF000000;
	mul.f32 	%f1052, %f1043, %f1051;
	fma.rn.f32 	%f1053, %f1052, %f1043, %f1043;
	fma.rn.f32 	%f1054, %f1042, 0f3F317218, %f1053;
	setp.gt.u32 	%p604, %r9491, 2139095039;
	fma.rn.f32 	%f1055, %f1038, 0f7F800000, 0f7F800000;
	selp.f32 	%f1056, %f1055, %f1054, %p604;
	setp.eq.f32 	%p605, %f1038, 0f00000000;
	fma.rn.f32 	%f1057, %f1056, 0f3EDE5BD9, 0f3F800000;
	selp.f32 	%f1058, 0fFF800000, %f1057, %p605;
	cvt.rzi.u32.f32 	%r4743, %f1058;
	setp.eq.s32 	%p606, %r22310, 0;
	mov.b32 	%r22658, 0;
	@%p606 bra 	$L__BB2_2339;
	mov.b32 	%r22658, 0;
	mov.u32 	%r22656, %r22310;
$L__BB2_2338:
	mul.hi.s32 	%r9496, %r22656, 1717986919;
	shr.u32 	%r9497, %r9496, 31;
	shr.s32 	%r9498, %r9496, 2;
	add.s32 	%r4747, %r9498, %r9497;
	mul.lo.s32 	%r9499, %r4747, 10;
	sub.s32 	%r9500, %r22656, %r9499;
	mad.lo.s32 	%r22658, %r22658, 10, %r9500;
	add.s32 	%r9501, %r22656, 9;
	setp.gt.u32 	%p607, %r9501, 18;
	mov.u32 	%r22656, %r4747;
	@%p607 bra 	$L__BB2_2338;
$L__BB2_2339:
	setp.eq.s32 	%p608, %r22299, 0;
	mov.b32 	%r22661, 0;
	@%p608 bra 	$L__BB2_2342;
	mov.b32 	%r22661, 0;
	mov.u32 	%r22659, %r22299;
$L__BB2_2341:
	mul.hi.s32 	%r9504, %r22659, 1717986919;
	shr.u32 	%r9505, %r9504, 31;
	shr.s32 	%r9506, %r9504, 2;
	add.s32 	%r4752, %r9506, %r9505;
	mul.lo.s32 	%r9507, %r4752, 10;
	sub.s32 	%r9508, %r22659, %r9507;
	mad.lo.s32 	%r22661, %r22661, 10, %r9508;
	add.s32 	%r9509, %r22659, 9;
	setp.gt.u32 	%p609, %r9509, 18;
	mov.u32 	%r22659, %r4752;
	@%p609 bra 	$L__BB2_2341;
$L__BB2_2342:
	setp.eq.s32 	%p610, %r4743, 0;
	@%p610 bra 	$L__BB2_2347;
	mov.b32 	%r22662, 0;
$L__BB2_2344:
	mul.hi.s32 	%r9511, %r22658, 1717986919;
	shr.u32 	%r9512, %r9511, 31;
	shr.s32 	%r9513, %r9511, 2;
	add.s32 	%r9514, %r9513, %r9512;
	mul.lo.s32 	%r9515, %r9514, 10;
	sub.s32 	%r4757, %r22658, %r9515;
	mul.hi.s32 	%r9516, %r22661, 1717986919;
	shr.u32 	%r9517, %r9516, 31;
	shr.s32 	%r9518, %r9516, 2;
	add.s32 	%r9519, %r9518, %r9517;
	mul.lo.s32 	%r9520, %r9519, 10;
	sub.s32 	%r4758, %r22661, %r9520;
	setp.eq.s32 	%p611, %r4757, %r4758;
	@%p611 bra 	$L__BB2_2346;
	setp.gt.s32 	%p612, %r4757, %r4758;
	selp.b32 	%r4759, %r22310, %r22299, %p612;
	selp.b32 	%r22299, %r22299, %r22310, %p612;
	mov.u32 	%r22310, %r4759;
	bra.uni 	$L__BB2_2347;
$L__BB2_2346:
	add.s32 	%r22662, %r22662, 1;
	shr.s32 	%r9526, %r9516, 2;
	add.s32 	%r22661, %r9526, %r9517;
	setp.ne.s32 	%p613, %r22662, %r4743;
	mov.u32 	%r22658, %r9514;
	@%p613 bra 	$L__BB2_2344;
$L__BB2_2347:
	max.s32 	%r9528, %r22168, %r22321;
	cvt.rn.f32.s32 	%f1059, %r9528;
	setp.lt.s32 	%p614, %r9528, 1;
	mul.f32 	%f1060, %f1059, 0f4B000000;
	selp.f32 	%f1061, %f1060, %f1059, %p614;
	selp.f32 	%f1062, 0fC1B80000, 0f00000000, %p614;
	mov.b32 	%r9529, %f1061;
	add.s32 	%r9530, %r9529, -1059760811;
	and.b32  	%r9531, %r9530, -8388608;
	sub.s32 	%r9532, %r9529, %r9531;
	mov.b32 	%f1063, %r9532;
	cvt.rn.f32.s32 	%f1064, %r9531;
	fma.rn.f32 	%f1065, %f1064, 0f34000000, %f1062;
	add.f32 	%f1066, %f1063, 0fBF800000;
	fma.rn.f32 	%f1067, %f1066, 0fBE055027, 0f3E1039F6;
	fma.rn.f32 	%f1068, %f1067, %f1066, 0fBDF8CDCC;
	fma.rn.f32 	%f1069, %f1068, %f1066, 0f3E0F2955;
	fma.rn.f32 	%f1070, %f1069, %f1066, 0fBE2AD8B9;
	fma.rn.f32 	%f1071, %f1070, %f1066, 0f3E4CED0B;
	fma.rn.f32 	%f1072, %f1071, %f1066, 0fBE7FFF22;
	fma.rn.f32 	%f1073, %f1072, %f1066, 0f3EAAAA78;
	fma.rn.f32 	%f1074, %f1073, %f1066, 0fBF000000;
	mul.f32 	%f1075, %f1066, %f1074;
	fma.rn.f32 	%f1076, %f1075, %f1066, %f1066;
	fma.rn.f32 	%f1077, %f1065, 0f3F317218, %f1076;
	setp.gt.u32 	%p615, %r9529, 2139095039;
	fma.rn.f32 	%f1078, %f1061, 0f7F800000, 0f7F800000;
	selp.f32 	%f1079, %f1078, %f1077, %p615;
	setp.eq.f32 	%p616, %f1061, 0f00000000;
	fma.rn.f32 	%f1080, %f1079, 0f3EDE5BD9, 0f3F800000;
	selp.f32 	%f1081, 0fFF800000, %f1080, %p616;
	cvt.rzi.u32.f32 	%r4766, %f1081;
	setp.eq.s32 	%p617, %r22168, 0;
	mov.b32 	%r22669, 0;
	@%p617 bra 	$L__BB2_2350;
	mov.b32 	%r22669, 0;
	mov.u32 	%r22667, %r22168;
$L__BB2_2349:
	mul.hi.s32 	%r9534, %r22667, 1717986919;
	shr.u32 	%r9535, %r9534, 31;
	shr.s32 	%r9536, %r9534, 2;
	add.s32 	%r4770, %r9536, %r9535;
	mul.lo.s32 	%r9537, %r4770, 10;
	sub.s32 	%r9538, %r22667, %r9537;
	mad.lo.s32 	%r22669, %r22669, 10, %r9538;
	add.s32 	%r9539, %r22667, 9;
	setp.gt.u32 	%p618, %r9539, 18;
	mov.u32 	%r22667, %r4770;
	@%p618 bra 	$L__BB2_2349;
$L__BB2_2350:
	setp.eq.s32 	%p619, %r22321, 0;
	mov.b32 	%r22672, 0;
	@%p619 bra 	$L__BB2_2353;
	mov.b32 	%r22672, 0;
	mov.u32 	%r22670, %r22321;
$L__BB2_2352:
	mul.hi.s32 	%r9542, %r22670, 1717986919;
	shr.u32 	%r9543, %r9542, 31;
	shr.s32 	%r9544, %r9542, 2;
	add.s32 	%r4775, %r9544, %r9543;
	mul.lo.s32 	%r9545, %r4775, 10;
	sub.s32 	%r9546, %r22670, %r9545;
	mad.lo.s32 	%r22672, %r22672, 10, %r9546;
	add.s32 	%r9547, %r22670, 9;
	setp.gt.u32 	%p620, %r9547, 18;
	mov.u32 	%r22670, %r4775;
	@%p620 bra 	$L__BB2_2352;
$L__BB2_2353:
	setp.eq.s32 	%p621, %r4766, 0;
	@%p621 bra 	$L__BB2_2358;
	mov.b32 	%r22673, 0;
$L__BB2_2355:
	mul.hi.s32 	%r9549, %r22669, 1717986919;
	shr.u32 	%r9550, %r9549, 31;
	shr.s32 	%r9551, %r9549, 2;
	add.s32 	%r9552, %r9551, %r9550;
	mul.lo.s32 	%r9553, %r9552, 10;
	sub.s32 	%r4780, %r22669, %r9553;
	mul.hi.s32 	%r9554, %r22672, 1717986919;
	shr.u32 	%r9555, %r9554, 31;
	shr.s32 	%r9556, %r9554, 2;
	add.s32 	%r9557, %r9556, %r9555;
	mul.lo.s32 	%r9558, %r9557, 10;
	sub.s32 	%r4781, %r22672, %r9558;
	setp.eq.s32 	%p622, %r4780, %r4781;
	@%p622 bra 	$L__BB2_2357;
	setp.gt.s32 	%p623, %r4780, %r4781;
	selp.b32 	%r4782, %r22168, %r22321, %p623;
	selp.b32 	%r22321, %r22321, %r22168, %p623;
	mov.u32 	%r22168, %r4782;
	bra.uni 	$L__BB2_2358;
$L__BB2_2357:
	add.s32 	%r22673, %r22673, 1;
	shr.s32 	%r9564, %r9554, 2;
	add.s32 	%r22672, %r9564, %r9555;
	setp.ne.s32 	%p624, %r22673, %r4766;
	mov.u32 	%r22669, %r9552;
	@%p624 bra 	$L__BB2_2355;
$L__BB2_2358:
	max.s32 	%r9566, %r22167, %r22336;
	cvt.rn.f32.s32 	%f1082, %r9566;
	setp.lt.s32 	%p625, %r9566, 1;
	mul.f32 	%f1083, %f1082, 0f4B000000;
	selp.f32 	%f1084, %f1083, %f1082, %p625;
	selp.f32 	%f1085, 0fC1B80000, 0f00000000, %p625;
	mov.b32 	%r9567, %f1084;
	add.s32 	%r9568, %r9567, -1059760811;
	and.b32  	%r9569, %r9568, -8388608;
	sub.s32 	%r9570, %r9567, %r9569;
	mov.b32 	%f1086, %r9570;
	cvt.rn.f32.s32 	%f1087, %r9569;
	fma.rn.f32 	%f1088, %f1087, 0f34000000, %f1085;
	add.f32 	%f1089, %f1086, 0fBF800000;
	fma.rn.f32 	%f1090, %f1089, 0fBE055027, 0f3E1039F6;
	fma.rn.f32 	%f1091, %f1090, %f1089, 0fBDF8CDCC;
	fma.rn.f32 	%f1092, %f1091, %f1089, 0f3E0F2955;
	fma.rn.f32 	%f1093, %f1092, %f1089, 0fBE2AD8B9;
	fma.rn.f32 	%f1094, %f1093, %f1089, 0f3E4CED0B;
	fma.rn.f32 	%f1095, %f1094, %f1089, 0fBE7FFF22;
	fma.rn.f32 	%f1096, %f1095, %f1089, 0f3EAAAA78;
	fma.rn.f32 	%f1097, %f1096, %f1089, 0fBF000000;
	mul.f32 	%f1098, %f1089, %f1097;
	fma.rn.f32 	%f1099, %f1098, %f1089, %f1089;
	fma.rn.f32 	%f1100, %f1088, 0f3F317218, %f1099;
	setp.gt.u32 	%p626, %r9567, 2139095039;
	fma.rn.f32 	%f1101, %f1084, 0f7F800000, 0f7F800000;
	selp.f32 	%f1102, %f1101, %f1100, %p626;
	setp.eq.f32 	%p627, %f1084, 0f00000000;
	fma.rn.f32 	%f1103, %f1102, 0f3EDE5BD9, 0f3F800000;
	selp.f32 	%f1104, 0fFF800000, %f1103, %p627;
	cvt.rzi.u32.f32 	%r4789, %f1104;
	setp.eq.s32 	%p628, %r22167, 0;
	mov.b32 	%r22680, 0;
	@%p628 bra 	$L__BB2_2361;
	mov.b32 	%r22680, 0;
	mov.u32 	%r22678, %r22167;
$L__BB2_2360:
	mul.hi.s32 	%r9572, %r22678, 1717986919;
	shr.u32 	%r9573, %r9572, 31;
	shr.s32 	%r9574, %r9572, 2;
	add.s32 	%r4793, %r9574, %r9573;
	mul.lo.s32 	%r9575, %r4793, 10;
	sub.s32 	%r9576, %r22678, %r9575;
	mad.lo.s32 	%r22680, %r22680, 10, %r9576;
	add.s32 	%r9577, %r22678, 9;
	setp.gt.u32 	%p629, %r9577, 18;
	mov.u32 	%r22678, %r4793;
	@%p629 bra 	$L__BB2_2360;
$L__BB2_2361:
	setp.eq.s32 	%p630, %r22336, 0;
	mov.b32 	%r22683, 0;
	@%p630 bra 	$L__BB2_2364;
	mov.b32 	%r22683, 0;
	mov.u32 	%r22681, %r22336;
$L__BB2_2363:
	mul.hi.s32 	%r9580, %r22681, 1717986919;
	shr.u32 	%r9581, %r9580, 31;
	shr.s32 	%r9582, %r9580, 2;
	add.s32 	%r4798, %r9582, %r9581;
	mul.lo.s32 	%r9583, %r4798, 10;
	sub.s32 	%r9584, %r22681, %r9583;
	mad.lo.s32 	%r22683, %r22683, 10, %r9584;
	add.s32 	%r9585, %r22681, 9;
	setp.gt.u32 	%p631, %r9585, 18;
	mov.u32 	%r22681, %r4798;
	@%p631 bra 	$L__BB2_2363;
$L__BB2_2364:
	setp.eq.s32 	%p632, %r4789, 0;
	@%p632 bra 	$L__BB2_2369;
	mov.b32 	%r22684, 0;
$L__BB2_2366:
	mul.hi.s32 	%r9587, %r22680, 1717986919;
	shr.u32 	%r9588, %r9587, 31;
	shr.s32 	%r9589, %r9587, 2;
	add.s32 	%r9590, %r9589, %r9588;
	mul.lo.s32 	%r9591, %r9590, 10;
	sub.s32 	%r4803, %r22680, %r9591;
	mul.hi.s32 	%r9592, %r22683, 1717986919;
	shr.u32 	%r9593, %r9592, 31;
	shr.s32 	%r9594, %r9592, 2;
	add.s32 	%r9595, %r9594, %r9593;
	mul.lo.s32 	%r9596, %r9595, 10;
	sub.s32 	%r4804, %r22683, %r9596;
	setp.eq.s32 	%p633, %r4803, %r4804;
	@%p633 bra 	$L__BB2_2368;
	setp.gt.s32 	%p634, %r4803, %r4804;
	selp.b32 	%r4805, %r22167, %r22336, %p634;
	selp.b32 	%r22336, %r22336, %r22167, %p634;
	mov.u32 	%r22167, %r4805;
	bra.uni 	$L__BB2_2369;
$L__BB2_2368:
	add.s32 	%r22684, %r22684, 1;
	shr.s32 	%r9602, %r9592, 2;
	add.s32 	%r22683, %r9602, %r9593;
	setp.ne.s32 	%p635, %r22684, %r4789;
	mov.u32 	%r22680, %r9590;
	@%p635 bra 	$L__BB2_2366;
$L__BB2_2369:
	max.s32 	%r9604, %r22189, %r22178;
	cvt.rn.f32.s32 	%f1105, %r9604;
	setp.lt.s32 	%p636, %r9604, 1;
	mul.f32 	%f1106, %f1105, 0f4B000000;
	selp.f32 	%f1107, %f1106, %f1105, %p636;
	selp.f32 	%f1108, 0fC1B80000, 0f00000000, %p636;
	mov.b32 	%r9605, %f1107;
	add.s32 	%r9606, %r9605, -1059760811;
	and.b32  	%r9607, %r9606, -8388608;
	sub.s32 	%r9608, %r9605, %r9607;
	mov.b32 	%f1109, %r9608;
	cvt.rn.f32.s32 	%f1110, %r9607;
	fma.rn.f32 	%f1111, %f1110, 0f34000000, %f1108;
	add.f32 	%f1112, %f1109, 0fBF800000;
	fma.rn.f32 	%f1113, %f1112, 0fBE055027, 0f3E1039F6;
	fma.rn.f32 	%f1114, %f1113, %f1112, 0fBDF8CDCC;
	fma.rn.f32 	%f1115, %f1114, %f1112, 0f3E0F2955;
	fma.rn.f32 	%f1116, %f1115, %f1112, 0fBE2AD8B9;
	fma.rn.f32 	%f1117, %f1116, %f1112, 0f3E4CED0B;
	fma.rn.f32 	%f1118, %f1117, %f1112, 0fBE7FFF22;
	fma.rn.f32 	%f1119, %f1118, %f1112, 0f3EAAAA78;
	fma.rn.f32 	%f1120, %f1119, %f1112, 0fBF000000;
	mul.f32 	%f1121, %f1112, %f1120;
	fma.rn.f32 	%f1122, %f1121, %f1112, %f1112;
	fma.rn.f32 	%f1123, %f1111, 0f3F317218, %f1122;
	setp.gt.u32 	%p637, %r9605, 2139095039;
	fma.rn.f32 	%f1124, %f1107, 0f7F800000, 0f7F800000;
	selp.f32 	%f1125, %f1124, %f1123, %p637;
	setp.eq.f32 	%p638, %f1107, 0f00000000;
	fma.rn.f32 	%f1126, %f1125, 0f3EDE5BD9, 0f3F800000;
	selp.f32 	%f1127, 0fFF800000, %f1126, %p638;
	cvt.rzi.u32.f32 	%r4812, %f1127;
	setp.eq.s32 	%p639, %r22189, 0;
	mov.b32 	%r22691, 0;
	@%p639 bra 	$L__BB2_2372;
	mov.b32 	%r22691, 0;
	mov.u32 	%r22689, %r22189;
$L__BB2_2371:
	mul.hi.s32 	%r9610, %r22689, 1717986919;
	shr.u32 	%r9611, %r9610, 31;
	shr.s32 	%r9612, %r9610, 2;
	add.s32 	%r4816, %r9612, %r9611;
	mul.lo.s32 	%r9613, %r4816, 10;
	sub.s32 	%r9614, %r22689, %r9613;
	mad.lo.s32 	%r22691, %r22691, 10, %r9614;
	add.s32 	%r9615, %r22689, 9;
	setp.gt.u32 	%p640, %r9615, 18;
	mov.u32 	%r22689, %r4816;
	@%p640 bra 	$L__BB2_2371;
$L__BB2_2372:
	setp.eq.s32 	%p641, %r22178, 0;
	mov.b32 	%r22694, 0;
	@%p641 bra 	$L__BB2_2375;
	mov.b32 	%r22694, 0;
	mov.u32 	%r22692, %r22178;
$L__BB2_2374:
	mul.hi.s32 	%r9618, %r22692, 1717986919;
	shr.u32 	%r9619, %r9618, 31;
	shr.s32 	%r9620, %r9618, 2;
	add.s32 	%r4821, %r9620, %r9619;
	mul.lo.s32 	%r9621, %r4821, 10;
	sub.s32 	%r9622, %r22692, %r9621;
	mad.lo.s32 	%r22694, %r22694, 10, %r9622;
	add.s32 	%r9623, %r22692, 9;
	setp.gt.u32 	%p642, %r9623, 18;
	mov.u32 	%r22692, %r4821;
	@%p642 bra 	$L__BB2_2374;
$L__BB2_2375:
	setp.eq.s32 	%p643, %r4812, 0;
	@%p643 bra 	$L__BB2_2380;
	mov.b32 	%r22695, 0;
$L__BB2_2377:
	mul.hi.s32 	%r9625, %r22691, 1717986919;
	shr.u32 	%r9626, %r9625, 31;
	shr.s32 	%r9627, %r9625, 2;
	add.s32 	%r9628, %r9627, %r9626;
	mul.lo.s32 	%r9629, %r9628, 10;
	sub.s32 	%r4826, %r22691, %r9629;
	mul.hi.s32 	%r9630, %r22694, 1717986919;
	shr.u32 	%r9631, %r9630, 31;
	shr.s32 	%r9632, %r9630, 2;
	add.s32 	%r9633, %r9632, %r9631;
	mul.lo.s32 	%r9634, %r9633, 10;
	sub.s32 	%r4827, %r22694, %r9634;
	setp.eq.s32 	%p644, %r4826, %r4827;
	@%p644 bra 	$L__BB2_2379;
	setp.gt.s32 	%p645, %r4826, %r4827;
	selp.b32 	%r4828, %r22189, %r22178, %p645;
	selp.b32 	%r22178, %r22178, %r22189, %p645;
	mov.u32 	%r22189, %r4828;
	bra.uni 	$L__BB2_2380;
$L__BB2_2379:
	add.s32 	%r22695, %r22695, 1;
	shr.s32 	%r9640, %r9630, 2;
	add.s32 	%r22694, %r9640, %r9631;
	setp.ne.s32 	%p646, %r22695, %r4812;
	mov.u32 	%r22691, %r9628;
	@%p646 bra 	$L__BB2_2377;
$L__BB2_2380:
	max.s32 	%r9642, %r22211, %r22200;
	cvt.rn.f32.s32 	%f1128, %r9642;
	setp.lt.s32 	%p647, %r9642, 1;
	mul.f32 	%f1129, %f1128, 0f4B000000;
	selp.f32 	%f1130, %f1129, %f1128, %p647;
	selp.f32 	%f1131, 0fC1B80000, 0f00000000, %p647;
	mov.b32 	%r9643, %f1130;
	add.s32 	%r9644, %r9643, -1059760811;
	and.b32  	%r9645, %r9644, -8388608;
	sub.s32 	%r9646, %r9643, %r9645;
	mov.b32 	%f1132, %r9646;
	cvt.rn.f32.s32 	%f1133, %r9645;
	fma.rn.f32 	%f1134, %f1133, 0f34000000, %f1131;
	add.f32 	%f1135, %f1132, 0fBF800000;
	fma.rn.f32 	%f1136, %f1135, 0fBE055027, 0f3E1039F6;
	fma.rn.f32 	%f1137, %f1136, %f1135, 0fBDF8CDCC;
	fma.rn.f32 	%f1138, %f1137, %f1135, 0f3E0F2955;
	fma.rn.f32 	%f1139, %f1138, %f1135, 0fBE2AD8B9;
	fma.rn.f32 	%f1140, %f1139, %f1135, 0f3E4CED0B;
	fma.rn.f32 	%f1141, %f1140, %f1135, 0fBE7FFF22;
	fma.rn.f32 	%f1142, %f1141, %f1135, 0f3EAAAA78;
	fma.rn.f32 	%f1143, %f1142, %f1135, 0fBF000000;
	mul.f32 	%f1144, %f1135, %f1143;
	fma.rn.f32 	%f1145, %f1144, %f1135, %f1135;
	fma.rn.f32 	%f1146, %f1134, 0f3F317218, %f1145;
	setp.gt.u32 	%p648, %r9643, 2139095039;
	fma.rn.f32 	%f1147, %f1130, 0f7F800000, 0f7F800000;
	selp.f32 	%f1148, %f1147, %f1146, %p648;
	setp.eq.f32 	%p649, %f1130, 0f00000000;
	fma.rn.f32 	%f1149, %f1148, 0f3EDE5BD9, 0f3F800000;
	selp.f32 	%f1150, 0fFF800000, %f1149, %p649;
	cvt.rzi.u32.f32 	%r4835, %f1150;
	setp.eq.s32 	%p650, %r22211, 0;
	mov.b32 	%r22702, 0;
	@%p650 bra 	$L__BB2_2383;
	mov.b32 	%r22702, 0;
	mov.u32 	%r22700, %r22211;
$L__BB2_2382:
	mul.hi.s32 	%r9648, %r22700, 1717986919;
	shr.u32 	%r9649, %r9648, 31;
	shr.s32 	%r9650, %r9648, 2;
	add.s32 	%r4839, %r9650, %r9649;
	mul.lo.s32 	%r9651, %r4839, 10;
	sub.s32 	%r9652, %r22700, %r9651;
	mad.lo.s32 	%r22702, %r22702, 10, %r9652;
	add.s32 	%r9653, %r22700, 9;
	setp.gt.u32 	%p651, %r9653, 18;
	mov.u32 	%r22700, %r4839;
	@%p651 bra 	$L__BB2_2382;
$L__BB2_2383:
	setp.eq.s32 	%p652, %r22200, 0;
	mov.b32 	%r22705, 0;
	@%p652 bra 	$L__BB2_2386;
	mov.b32 	%r22705, 0;
	mov.u32 	%r22703, %r22200;
$L__BB2_2385:
	mul.hi.s32 	%r9656, %r22703, 1717986919;
	shr.u32 	%r9657, %r9656, 31;
	shr.s32 	%r9658, %r9656, 2;
	add.s32 	%r4844, %r9658, %r9657;
	mul.lo.s32 	%r9659, %r4844, 10;
	sub.s32 	%r9660, %r22703, %r9659;
	mad.lo.s32 	%r22705, %r22705, 10, %r9660;
	add.s32 	%r9661, %r22703, 9;
	setp.gt.u32 	%p653, %r9661, 18;
	mov.u32 	%r22703, %r4844;
	@%p653 bra 	$L__BB2_2385;
$L__BB2_2386:
	setp.eq.s32 	%p654, %r4835, 0;
	@%p654 bra 	$L__BB2_2391;
	mov.b32 	%r22706, 0;
$L__BB2_2388:
	mul.hi.s32 	%r9663, %r22702, 1717986919;
	shr.u32 	%r9664, %r9663, 31;
	shr.s32 	%r9665, %r9663, 2;
	add.s32 	%r9666, %r9665, %r9664;
	mul.lo.s32 	%r9667, %r9666, 10;
	sub.s32 	%r4849, %r22702, %r9667;
	mul.hi.s32 	%r9668, %r22705, 1717986919;
	shr.u32 	%r9669, %r9668, 31;
	shr.s32 	%r9670, %r9668, 2;
	add.s32 	%r9671, %r9670, %r9669;
	mul.lo.s32 	%r9672, %r9671, 10;
	sub.s32 	%r4850, %r22705, %r9672;
	setp.eq.s32 	%p655, %r4849, %r4850;
	@%p655 bra 	$L__BB2_2390;
	setp.gt.s32 	%p656, %r4849, %r4850;
	selp.b32 	%r4851, %r22211, %r22200, %p656;
	selp.b32 	%r22200, %r22200, %r22211, %p656;
	mov.u32 	%r22211, %r4851;
	bra.uni 	$L__BB2_2391;
$L__BB2_2390:
	add.s32 	%r22706, %r22706, 1;
	shr.s32 	%r9678, %r9668, 2;
	add.s32 	%r22705, %r9678, %r9669;
	setp.ne.s32 	%p657, %r22706, %r4835;
	mov.u32 	%r22702, %r9666;
	@%p657 bra 	$L__BB2_2388;
$L__BB2_2391:
	max.s32 	%r9680, %r22233, %r22222;
	cvt.rn.f32.s32 	%f1151, %r9680;
	setp.lt.s32 	%p658, %r9680, 1;
	mul.f32 	%f1152, %f1151, 0f4B000000;
	selp.f32 	%f1153, %f1152, %f1151, %p658;
	selp.f32 	%f1154, 0fC1B80000, 0f00000000, %p658;
	mov.b32 	%r9681, %f1153;
	add.s32 	%r9682, %r9681, -1059760811;
	and.b32  	%r9683, %r9682, -8388608;
	sub.s32 	%r9684, %r9681, %r9683;
	mov.b32 	%f1155, %r9684;
	cvt.rn.f32.s32 	%f1156, %r9683;
	fma.rn.f32 	%f1157, %f1156, 0f34000000, %f1154;
	add.f32 	%f1158, %f1155, 0fBF800000;
	fma.rn.f32 	%f1159, %f1158, 0fBE055027, 0f3E1039F6;
	fma.rn.f32 	%f1160, %f1159, %f1158, 0fBDF8CDCC;
	fma.rn.f32 	%f1161, %f1160, %f1158, 0f3E0F2955;
	fma.rn.f32 	%f1162, %f1161, %f1158, 0fBE2AD8B9;
	fma.rn.f32 	%f1163, %f1162, %f1158, 0f3E4CED0B;
	fma.rn.f32 	%f1164, %f1163, %f1158, 0fBE7FFF22;
	fma.rn.f32 	%f1165, %f1164, %f1158, 0f3EAAAA78;
	fma.rn.f32 	%f1166, %f1165, %f1158, 0fBF000000;
	mul.f32 	%f1167, %f1158, %f1166;
	fma.rn.f32 	%f1168, %f1167, %f1158, %f1158;
	fma.rn.f32 	%f1169, %f1157, 0f3F317218, %f1168;
	setp.gt.u32 	%p659, %r9681, 2139095039;
	fma.rn.f32 	%f1170, %f1153, 0f7F800000, 0f7F800000;
	selp.f32 	%f1171, %f1170, %f1169, %p659;
	setp.eq.f32 	%p660, %f1153, 0f00000000;
	fma.rn.f32 	%f1172, %f1171, 0f3EDE5BD9, 0f3F800000;
	selp.f32 	%f1173, 0fFF800000, %f1172, %p660;
	cvt.rzi.u32.f32 	%r4858, %f1173;
	setp.eq.s32 	%p661, %r22233, 0;
	mov.b32 	%r22713, 0;
	@%p661 bra 	$L__BB2_2394;
	mov.b32 	%r22713, 0;
	mov.u32 	%r22711, %r22233;
$L__BB2_2393:
	mul.hi.s32 	%r9686, %r22711, 1717986919;
	shr.u32 	%r9687, %r9686, 31;
	shr.s32 	%r9688, %r9686, 2;
	add.s32 	%r4862, %r9688, %r9687;
	mul.lo.s32 	%r9689, %r4862, 10;
	sub.s32 	%r9690, %r22711, %r9689;
	mad.lo.s32 	%r22713, %r22713, 10, %r9690;
	add.s32 	%r9691, %r22711, 9;
	setp.gt.u32 	%p662, %r9691, 18;
	mov.u32 	%r22711, %r4862;
	@%p662 bra 	$L__BB2_2393;
$L__BB2_2394:
	setp.eq.s32 	%p663, %r22222, 0;
	mov.b32 	%r22716, 0;
	@%p663 bra 	$L__BB2_2397;
	mov.b32 	%r22716, 0;
	mov.u32 	%r22714, %r22222;
$L__BB2_2396:
	mul.hi.s32 	%r9694, %r22714, 1717986919;
	shr.u32 	%r9695, %r9694, 31;
	shr.s32 	%r9696, %r9694, 2;
	add.s32 	%r4867, %r9696, %r9695;
	mul.lo.s32 	%r9697, %r4867, 10;
	sub.s32 	%r9698, %r22714, %r9697;
	mad.lo.s32 	%r22716, %r22716, 10, %r9698;
	add.s32 	%r9699, %r22714, 9;
	setp.gt.u32 	%p664, %r9699, 18;
	mov.u32 	%r22714, %r4867;
	@%p664 bra 	$L__BB2_2396;
$L__BB2_2397:
	setp.eq.s32 	%p665, %r4858, 0;
	@%p665 bra 	$L__BB2_2402;
	mov.b32 	%r22717, 0;
$L__BB2_2399:
	mul.hi.s32 	%r9701, %r22713, 1717986919;
	shr.u32 	%r9702, %r9701, 31;
	shr.s32 	%r9703, %r9701, 2;
	add.s32 	%r9704, %r9703, %r9702;
	mul.lo.s32 	%r9705, %r9704, 10;
	sub.s32 	%r4872, %r22713, %r9705;
	mul.hi.s32 	%r9706, %r22716, 1717986919;
	shr.u32 	%r9707, %r9706, 31;
	shr.s32 	%r9708, %r9706, 2;
	add.s32 	%r9709, %r9708, %r9707;
	mul.lo.s32 	%r9710, %r9709, 10;
	sub.s32 	%r4873, %r22716, %r9710;
	setp.eq.s32 	%p666, %r4872, %r4873;
	@%p666 bra 	$L__BB2_2401;
	setp.gt.s32 	%p667, %r4872, %r4873;
	selp.b32 	%r4874, %r22233, %r22222, %p667;
	selp.b32 	%r22222, %r22222, %r22233, %p667;
	mov.u32 	%r22233, %r4874;
	bra.uni 	$L__BB2_2402;
$L__BB2_2401:
	add.s32 	%r22717, %r22717, 1;
	shr.s32 	%r9716, %r9706, 2;
	add.s32 	%r22716, %r9716, %r9707;
	setp.ne.s32 	%p668, %r22717, %r4858;
	mov.u32 	%r22713, %r9704;
	@%p668 bra 	$L__BB2_2399;
$L__BB2_2402:
	max.s32 	%r9718, %r22255, %r22244;
	cvt.rn.f32.s32 	%f1174, %r9718;
	setp.lt.s32 	%p669, %r9718, 1;
	mul.f32 	%f1175, %f1174, 0f4B000000;
	selp.f32 	%f1176, %f1175, %f1174, %p669;
	selp.f32 	%f1177, 0fC1B80000, 0f00000000, %p669;
	mov.b32 	%r9719, %f1176;
	add.s32 	%r9720, %r9719, -1059760811;
	and.b32  	%r9721, %r9720, -8388608;
	sub.s32 	%r9722, %r9719, %r9721;
	mov.b32 	%f1178, %r9722;
	cvt.rn.f32.s32 	%f1179, %r9721;
	fma.rn.f32 	%f1180, %f1179, 0f34000000, %f1177;
	add.f32 	%f1181, %f1178, 0fBF800000;
	fma.rn.f32 	%f1182, %f1181, 0fBE055027, 0f3E1039F6;
	fma.rn.f32 	%f1183, %f1182, %f1181, 0fBDF8CDCC;
	fma.rn.f32 	%f1184, %f1183, %f1181, 0f3E0F2955;
	fma.rn.f32 	%f1185, %f1184, %f1181, 0fBE2AD8B9;
	fma.rn.f32 	%f1186, %f1185, %f1181, 0f3E4CED0B;
	fma.rn.f32 	%f1187, %f1186, %f1181, 0fBE7FFF22;
	fma.rn.f32 	%f1188, %f1187, %f1181, 0f3EAAAA78;
	fma.rn.f32 	%f1189, %f1188, %f1181, 0fBF000000;
	mul.f32 	%f1190, %f1181, %f1189;
	fma.rn.f32 	%f1191, %f1190, %f1181, %f1181;
	fma.rn.f32 	%f1192, %f1180, 0f3F317218, %f1191;
	setp.gt.u32 	%p670, %r9719, 2139095039;
	fma.rn.f32 	%f1193, %f1176, 0f7F800000, 0f7F800000;
	selp.f32 	%f1194, %f1193, %f1192, %p670;
	setp.eq.f32 	%p671, %f1176, 0f00000000;
	fma.rn.f32 	%f1195, %f1194, 0f3EDE5BD9, 0f3F800000;
	selp.f32 	%f1196, 0fFF800000, %f1195, %p671;
	cvt.rzi.u32.f32 	%r4881, %f1196;
	setp.eq.s32 	%p672, %r22255, 0;
	mov.b32 	%r22724, 0;
	@%p672 bra 	$L__BB2_2405;
	mov.b32 	%r22724, 0;
	mov.u32 	%r22722, %r22255;
$L__BB2_2404:
	mul.hi.s32 	%r9724, %r22722, 1717986919;
	shr.u32 	%r9725, %r9724, 31;
	shr.s32 	%r9726, %r9724, 2;
	add.s32 	%r4885, %r9726, %r9725;
	mul.lo.s32 	%r9727, %r4885, 10;
	sub.s32 	%r9728, %r22722, %r9727;
	mad.lo.s32 	%r22724, %r22724, 10, %r9728;
	add.s32 	%r9729, %r22722, 9;
	setp.gt.u32 	%p673, %r9729, 18;
	mov.u32 	%r22722, %r4885;
	@%p673 bra 	$L__BB2_2404;
$L__BB2_2405:
	setp.eq.s32 	%p674, %r22244, 0;
	mov.b32 	%r22727, 0;
	@%p674 bra 	$L__BB2_2408;
	mov.b32 	%r22727, 0;
	mov.u32 	%r22725, %r22244;
$L__BB2_2407:
	mul.hi.s32 	%r9732, %r22725, 1717986919;
	shr.u32 	%r9733, %r9732, 31;
	shr.s32 	%r9734, %r9732, 2;
	add.s32 	%r4890, %r9734, %r9733;
	mul.lo.s32 	%r9735, %r4890, 10;
	sub.s32 	%r9736, %r22725, %r9735;
	mad.lo.s32 	%r22727, %r22727, 10, %r9736;
	add.s32 	%r9737, %r22725, 9;
	setp.gt.u32 	%p675, %r9737, 18;
	mov.u32 	%r22725, %r4890;
	@%p675 bra 	$L__BB2_2407;
$L__BB2_2408:
	setp.eq.s32 	%p676, %r4881, 0;
	@%p676 bra 	$L__BB2_2413;
	mov.b32 	%r22728, 0;
$L__BB2_2410:
	mul.hi.s32 	%r9739, %r22724, 1717986919;
	shr.u32 	%r9740, %r9739, 31;
	shr.s32 	%r9741, %r9739, 2;
	add.s32 	%r9742, %r9741, %r9740;
	mul.lo.s32 	%r9743, %r9742, 10;
	sub.s32 	%r4895, %r22724, %r9743;
	mul.hi.s32 	%r9744, %r22727, 1717986919;
	shr.u32 	%r9745, %r9744, 31;
	shr.s32 	%r9746, %r9744, 2;
	add.s32 	%r9747, %r9746, %r9745;
	mul.lo.s32 	%r9748, %r9747, 10;
	sub.s32 	%r4896, %r22727, %r9748;
	setp.eq.s32 	%p677, %r4895, %r4896;
	@%p677 bra 	$L__BB2_2412;
	setp.gt.s32 	%p678, %r4895, %r4896;
	selp.b32 	%r4897, %r22255, %r22244, %p678;
	selp.b32 	%r22244, %r22244, %r22255, %p678;
	mov.u32 	%r22255, %r4897;
	bra.uni 	$L__BB2_2413;
$L__BB2_2412:
	add.s32 	%r22728, %r22728, 1;
	shr.s32 	%r9754, %r9744, 2;
	add.s32 	%r22727, %r9754, %r9745;
	setp.ne.s32 	%p679, %r22728, %r4881;
	mov.u32 	%r22724, %r9742;
	@%p679 bra 	$L__BB2_2410;
$L__BB2_2413:
	max.s32 	%r9756, %r22277, %r22266;
	cvt.rn.f32.s32 	%f1197, %r9756;
	setp.lt.s32 	%p680, %r9756, 1;
	mul.f32 	%f1198, %f1197, 0f4B000000;
	selp.f32 	%f1199, %f1198, %f1197, %p680;
	selp.f32 	%f1200, 0fC1B80000, 0f00000000, %p680;
	mov.b32 	%r9757, %f1199;
	add.s32 	%r9758, %r9757, -1059760811;
	and.b32  	%r9759, %r9758, -8388608;
	sub.s32 	%r9760, %r9757, %r9759;
	mov.b32 	%f1201, %r9760;
	cvt.rn.f32.s32 	%f1202, %r9759;
	fma.rn.f32 	%f1203, %f1202, 0f34000000, %f1200;
	add.f32 	%f1204, %f1201, 0fBF800000;
	fma.rn.f32 	%f1205, %f1204, 0fBE055027, 0f3E1039F6;
	fma.rn.f32 	%f1206, %f1205, %f1204, 0fBDF8CDCC;
	fma.rn.f32 	%f1207, %f1206, %f1204, 0f3E0F2955;
	fma.rn.f32 	%f1208, %f1207, %f1204, 0fBE2AD8B9;
	fma.rn.f32 	%f1209, %f1208, %f1204, 0f3E4CED0B;
	fma.rn.f32 	%f1210, %f1209, %f1204, 0fBE7FFF22;
	fma.rn.f32 	%f1211, %f1210, %f1204, 0f3EAAAA78;
	fma.rn.f32 	%f1212, %f1211, %f1204, 0fBF000000;
	mul.f32 	%f1213, %f1204, %f1212;
	fma.rn.f32 	%f1214, %f1213, %f1204, %f1204;
	fma.rn.f32 	%f1215, %f1203, 0f3F317218, %f1214;
	setp.gt.u32 	%p681, %r9757, 2139095039;
	fma.rn.f32 	%f1216, %f1199, 0f7F800000, 0f7F800000;
	selp.f32 	%f1217, %f1216, %f1215, %p681;
	setp.eq.f32 	%p682, %f1199, 0f00000000;
	fma.rn.f32 	%f1218, %f1217, 0f3EDE5BD9, 0f3F800000;
	selp.f32 	%f1219, 0fFF800000, %f1218, %p682;
	cvt.rzi.u32.f32 	%r4904, %f1219;
	setp.eq.s32 	%p683, %r22277, 0;
	mov.b32 	%r22735, 0;
	@%p683 bra 	$L__BB2_2416;
	mov.b32 	%r22735, 0;
	mov.u32 	%r22733, %r22277;
$L__BB2_2415:
	mul.hi.s32 	%r9762, %r22733, 1717986919;
	shr.u32 	%r9763, %r9762, 31;
	shr.s32 	%r9764, %r9762, 2;
	add.s32 	%r4908, %r9764, %r9763;
	mul.lo.s32 	%r9765, %r4908, 10;
	sub.s32 	%r9766, %r22733, %r9765;
	mad.lo.s32 	%r22735, %r22735, 10, %r9766;
	add.s32 	%r9767, %r22733, 9;
	setp.gt.u32 	%p684, %r9767, 18;
	mov.u32 	%r22733, %r4908;
	@%p684 bra 	$L__BB2_2415;
$L__BB2_2416:
	setp.eq.s32 	%p685, %r22266, 0;
	mov.b32 	%r22738, 0;
	@%p685 bra 	$L__BB2_2419;
	mov.b32 	%r22738, 0;
	mov.u32 	%r22736, %r22266;
$L__BB2_2418:
	mul.hi.s32 	%r9770, %r22736, 1717986919;
	shr.u32 	%r9771, %r9770, 31;
	shr.s32 	%r9772, %r9770, 2;
	add.s32 	%r4913, %r9772, %r9771;
	mul.lo.s32 	%r9773, %r4913, 10;
	sub.s32 	%r9774, %r22736, %r9773;
	mad.lo.s32 	%r22738, %r22738, 10, %r9774;
	add.s32 	%r9775, %r22736, 9;
	setp.gt.u32 	%p686, %r9775, 18;
	mov.u32 	%r22736, %r4913;
	@%p686 bra 	$L__BB2_2418;
$L__BB2_2419:
	setp.eq.s32 	%p687, %r4904, 0;
	@%p687 bra 	$L__BB2_2424;
	mov.b32 	%r22739, 0;
$L__BB2_2421:
	mul.hi.s32 	%r9777, %r22735, 1717986919;
	shr.u32 	%r9778, %r9777, 31;
	shr.s32 	%r9779, %r9777, 2;
	add.s32 	%r9780, %r9779, %r9778;
	mul.lo.s32 	%r9781, %r9780, 10;
	sub.s32 	%r4918, %r22735, %r9781;
	mul.hi.s32 	%r9782, %r22738, 1717986919;
	shr.u32 	%r9783, %r9782, 31;
	shr.s32 	%r9784, %r9782, 2;
	add.s32 	%r9785, %r9784, %r9783;
	mul.lo.s32 	%r9786, %r9785, 10;
	sub.s32 	%r4919, %r22738, %r9786;
	setp.eq.s32 	%p688, %r4918, %r4919;
	@%p688 bra 	$L__BB2_2423;
	setp.gt.s32 	%p689, %r4918, %r4919;
	selp.b32 	%r4920, %r22277, %r22266, %p689;
	selp.b32 	%r22266, %r22266, %r22277, %p689;
	mov.u32 	%r22277, %r4920;
	bra.uni 	$L__BB2_2424;
$L__BB2_2423:
	add.s32 	%r22739, %r22739, 1;
	shr.s32 	%r9792, %r9782, 2;
	add.s32 	%r22738, %r9792, %r9783;
	setp.ne.s32 	%p690, %r22739, %r4904;
	mov.u32 	%r22735, %r9780;
	@%p690 bra 	$L__BB2_2421;
$L__BB2_2424:
	max.s32 	%r9794, %r22299, %r22288;
	cvt.rn.f32.s32 	%f1220, %r9794;
	setp.lt.s32 	%p691, %r9794, 1;
	mul.f32 	%f1221, %f1220, 0f4B000000;
	selp.f32 	%f1222, %f1221, %f1220, %p691;
	selp.f32 	%f1223, 0fC1B80000, 0f00000000, %p691;
	mov.b32 	%r9795, %f1222;
	add.s32 	%r9796, %r9795, -1059760811;
	and.b32  	%r9797, %r9796, -8388608;
	sub.s32 	%r9798, %r9795, %r9797;
	mov.b32 	%f1224, %r9798;
	cvt.rn.f32.s32 	%f1225, %r9797;
	fma.rn.f32 	%f1226, %f1225, 0f34000000, %f1223;
	add.f32 	%f1227, %f1224, 0fBF800000;
	fma.rn.f32 	%f1228, %f1227, 0fBE055027, 0f3E1039F6;
	fma.rn.f32 	%f1229, %f1228, %f1227, 0fBDF8CDCC;
	fma.rn.f32 	%f1230, %f1229, %f1227, 0f3E0F2955;
	fma.rn.f32 	%f1231, %f1230, %f1227, 0fBE2AD8B9;
	fma.rn.f32 	%f1232, %f1231, %f1227, 0f3E4CED0B;
	fma.rn.f32 	%f1233, %f1232, %f1227, 0fBE7FFF22;
	fma.rn.f32 	%f1234, %f1233, %f1227, 0f3EAAAA78;
	fma.rn.f32 	%f1235, %f1234, %f1227, 0fBF000000;
	mul.f32 	%f1236, %f1227, %f1235;
	fma.rn.f32 	%f1237, %f1236, %f1227, %f1227;
	fma.rn.f32 	%f1238, %f1226, 0f3F317218, %f1237;
	setp.gt.u32 	%p692, %r9795, 2139095039;
	fma.rn.f32 	%f1239, %f1222, 0f7F800000, 0f7F800000;
	selp.f32 	%f1240, %f1239, %f1238, %p692;
	setp.eq.f32 	%p693, %f1222, 0f00000000;
	fma.rn.f32 	%f1241, %f1240, 0f3EDE5BD9, 0f3F800000;
	selp.f32 	%f1242, 0fFF800000, %f1241, %p693;
	cvt.rzi.u32.f32 	%r4927, %f1242;
	setp.eq.s32 	%p694, %r22299, 0;
	mov.b32 	%r22746, 0;
	@%p694 bra 	$L__BB2_2427;
	mov.b32 	%r22746, 0;
	mov.u32 	%r22744, %r22299;
$L__BB2_2426:
	mul.hi.s32 	%r9800, %r22744, 1717986919;
	shr.u32 	%r9801, %r9800, 31;
	shr.s32 	%r9802, %r9800, 2;
	add.s32 	%r4931, %r9802, %r9801;
	mul.lo.s32 	%r9803, %r4931, 10;
	sub.s32 	%r9804, %r22744, %r9803;
	mad.lo.s32 	%r22746, %r22746, 10, %r9804;
	add.s32 	%r9805, %r22744, 9;
	setp.gt.u32 	%p695, %r9805, 18;
	mov.u32 	%r22744, %r4931;
	@%p695 bra 	$L__BB2_2426;
$L__BB2_2427:
	setp.eq.s32 	%p696, %r22288, 0;
	mov.b32 	%r22749, 0;
	@%p696 bra 	$L__BB2_2430;
	mov.b32 	%r22749, 0;
	mov.u32 	%r22747, %r22288;
$L__BB2_2429:
	mul.hi.s32 	%r9808, %r22747, 1717986919;
	shr.u32 	%r9809, %r9808, 31;
	shr.s32 	%r9810, %r9808, 2;
	add.s32 	%r4936, %r9810, %r9809;
	mul.lo.s32 	%r9811, %r4936, 10;
	sub.s32 	%r9812, %r22747, %r9811;
	mad.lo.s32 	%r22749, %r22749, 10, %r9812;
	add.s32 	%r9813, %r22747, 9;
	setp.gt.u32 	%p697, %r9813, 18;
	mov.u32 	%r22747, %r4936;
	@%p697 bra 	$L__BB2_2429;
$L__BB2_2430:
	setp.eq.s32 	%p698, %r4927, 0;
	@%p698 bra 	$L__BB2_2435;
	mov.b32 	%r22750, 0;
$L__BB2_2432:
	mul.hi.s32 	%r9815, %r22746, 1717986919;
	shr.u32 	%r9816, %r9815, 31;
	shr.s32 	%r9817, %r9815, 2;
	add.s32 	%r9818, %r9817, %r9816;
	mul.lo.s32 	%r9819, %r9818, 10;
	sub.s32 	%r4941, %r22746, %r9819;
	mul.hi.s32 	%r9820, %r22749, 1717986919;
	shr.u32 	%r9821, %r9820, 31;
	shr.s32 	%r9822, %r9820, 2;
	add.s32 	%r9823, %r9822, %r9821;
	mul.lo.s32 	%r9824, %r9823, 10;
	sub.s32 	%r4942, %r22749, %r9824;
	setp.eq.s32 	%p699, %r4941, %r4942;
	@%p699 bra 	$L__BB2_2434;
	setp.gt.s32 	%p700, %r4941, %r4942;
	selp.b32 	%r4943, %r22299, %r22288, %p700;
	selp.b32 	%r22288, %r22288, %r22299, %p700;
	mov.u32 	%r22299, %r4943;
	bra.uni 	$L__BB2_2435;
$L__BB2_2434:
	add.s32 	%r22750, %r22750, 1;
	shr.s32 	%r9830, %r9820, 2;
	add.s32 	%r22749, %r9830, %r9821;
	setp.ne.s32 	%p701, %r22750, %r4927;
	mov.u32 	%r22746, %r9818;
	@%p701 bra 	$L__BB2_2432;
$L__BB2_2435:
	max.s32 	%r9832, %r22321, %r22310;
	cvt.rn.f32.s32 	%f1243, %r9832;
	setp.lt.s32 	%p702, %r9832, 1;
	mul.f32 	%f1244, %f1243, 0f4B000000;
	selp.f32 	%f1245, %f1244, %f1243, %p702;
	selp.f32 	%f1246, 0fC1B80000, 0f00000000, %p702;
	mov.b32 	%r9833, %f1245;
	add.s32 	%r9834, %r9833, -1059760811;
	and.b32  	%r9835, %r9834, -8388608;
	sub.s32 	%r9836, %r9833, %r9835;
	mov.b32 	%f1247, %r9836;
	cvt.rn.f32.s32 	%f1248, %r9835;
	fma.rn.f32 	%f1249, %f1248, 0f34000000, %f1246;
	add.f32 	%f1250, %f1247, 0fBF800000;
	fma.rn.f32 	%f1251, %f1250, 0fBE055027, 0f3E1039F6;
	fma.rn.f32 	%f1252, %f1251, %f1250, 0fBDF8CDCC;
	fma.rn.f32 	%f1253, %f1252, %f1250, 0f3E0F2955;
	fma.rn.f32 	%f1254, %f1253, %f1250, 0fBE2AD8B9;
	fma.rn.f32 	%f1255, %f1254, %f1250, 0f3E4CED0B;
	fma.rn.f32 	%f1256, %f1255, %f1250, 0fBE7FFF22;
	fma.rn.f32 	%f1257, %f1256, %f1250, 0f3EAAAA78;
	fma.rn.f32 	%f1258, %f1257, %f1250, 0fBF000000;
	mul.f32 	%f1259, %f1250, %f1258;
	fma.rn.f32 	%f1260, %f1259, %f1250, %f1250;
	fma.rn.f32 	%f1261, %f1249, 0f3F317218, %f1260;
	setp.gt.u32 	%p703, %r9833, 2139095039;
	fma.rn.f32 	%f1262, %f1245, 0f7F800000, 0f7F800000;
	selp.f32 	%f1263, %f1262, %f1261, %p703;
	setp.eq.f32 	%p704, %f1245, 0f00000000;
	fma.rn.f32 	%f1264, %f1263, 0f3EDE5BD9, 0f3F800000;
	selp.f32 	%f1265, 0fFF800000, %f1264, %p704;
	cvt.rzi.u32.f32 	%r4950, %f1265;
	setp.eq.s32 	%p705, %r22321, 0;
	mov.b32 	%r22757, 0;
	@%p705 bra 	$L__BB2_2438;
	mov.b32 	%r22757, 0;
	mov.u32 	%r22755, %r22321;
$L__BB2_2437:
	mul.hi.s32 	%r9838, %r22755, 1717986919;
	shr.u32 	%r9839, %r9838, 31;
	shr.s32 	%r9840, %r9838, 2;
	add.s32 	%r4954, %r9840, %r9839;
	mul.lo.s32 	%r9841, %r4954, 10;
	sub.s32 	%r9842, %r22755, %r9841;
	mad.lo.s32 	%r22757, %r22757, 10, %r9842;
	add.s32 	%r9843, %r22755, 9;
	setp.gt.u32 	%p706, %r9843, 18;
	mov.u32 	%r22755, %r4954;
	@%p706 bra 	$L__BB2_2437;
$L__BB2_2438:
	setp.eq.s32 	%p707, %r22310, 0;
	mov.b32 	%r22760, 0;
	@%p707 bra 	$L__BB2_2441;
	mov.b32 	%r22760, 0;
	mov.u32 	%r22758, %r22310;
$L__BB2_2440:
	mul.hi.s32 	%r9846, %r22758, 1717986919;
	shr.u32 	%r9847, %r9846, 31;
	shr.s32 	%r9848, %r9846, 2;
	add.s32 	%r4959, %r9848, %r9847;
	mul.lo.s32 	%r9849, %r4959, 10;
	sub.s32 	%r9850, %r22758, %r9849;
	mad.lo.s32 	%r22760, %r22760, 10, %r9850;
	add.s32 	%r9851, %r22758, 9;
	setp.gt.u32 	%p708, %r9851, 18;
	mov.u32 	%r22758, %r4959;
	@%p708 bra 	$L__BB2_2440;
$L__BB2_2441:
	setp.eq.s32 	%p709, %r4950, 0;
	@%p709 bra 	$L__BB2_2446;
	mov.b32 	%r22761, 0;
$L__BB2_2443:
	mul.hi.s32 	%r9853, %r22757, 1717986919;
	shr.u32 	%r9854, %r9853, 31;
	shr.s32 	%r9855, %r9853, 2;
	add.s32 	%r9856, %r9855, %r9854;
	mul.lo.s32 	%r9857, %r9856, 10;
	sub.s32 	%r4964, %r22757, %r9857;
	mul.hi.s32 	%r9858, %r22760, 1717986919;
	shr.u32 	%r9859, %r9858, 31;
	shr.s32 	%r9860, %r9858, 2;
	add.s32 	%r9861, %r9860, %r9859;
	mul.lo.s32 	%r9862, %r9861, 10;
	sub.s32 	%r4965, %r22760, %r9862;
	setp.eq.s32 	%p710, %r4964, %r4965;
	@%p710 bra 	$L__BB2_2445;
	setp.gt.s32 	%p711, %r4964, %r4965;
	selp.b32 	%r4966, %r22321, %r22310, %p711;
	selp.b32 	%r22310, %r22310, %r22321, %p711;
	mov.u32 	%r22321, %r4966;
	bra.uni 	$L__BB2_2446;
$L__BB2_2445:
	add.s32 	%r22761, %r22761, 1;
	shr.s32 	%r9868, %r9858, 2;
	add.s32 	%r22760, %r9868, %r9859;
	setp.ne.s32 	%p712, %r22761, %r4950;
	mov.u32 	%r22757, %r9856;
	@%p712 bra 	$L__BB2_2443;
$L__BB2_2446:
	max.s32 	%r9870, %r22178, %r22167;
	cvt.rn.f32.s32 	%f1266, %r9870;
	setp.lt.s32 	%p713, %r9870, 1;
	mul.f32 	%f1267, %f1266, 0f4B000000;
	selp.f32 	%f1268, %f1267, %f1266, %p713;
	selp.f32 	%f1269, 0fC1B80000, 0f00000000, %p713;
	mov.b32 	%r9871, %f1268;
	add.s32 	%r9872, %r9871, -1059760811;
	and.b32  	%r9873, %r9872, -8388608;
	sub.s32 	%r9874, %r9871, %r9873;
	mov.b32 	%f1270, %r9874;
	cvt.rn.f32.s32 	%f1271, %r9873;
	fma.rn.f32 	%f1272, %f1271, 0f34000000, %f1269;
	add.f32 	%f1273, %f1270, 0fBF800000;
	fma.rn.f32 	%f1274, %f1273, 0fBE055027, 0f3E1039F6;
	fma.rn.f32 	%f1275, %f1274, %f1273, 0fBDF8CDCC;
	fma.rn.f32 	%f1276, %f1275, %f1273, 0f3E0F2955;
	fma.rn.f32 	%f1277, %f1276, %f1273, 0fBE2AD8B9;
	fma.rn.f32 	%f1278, %f1277, %f1273, 0f3E4CED0B;
	fma.rn.f32 	%f1279, %f1278, %f1273, 0fBE7FFF22;
	fma.rn.f32 	%f1280, %f1279, %f1273, 0f3EAAAA78;
	fma.rn.f32 	%f1281, %f1280, %f1273, 0fBF000000;
	mul.f32 	%f1282, %f1273, %f1281;
	fma.rn.f32 	%f1283, %f1282, %f1273, %f1273;
	fma.rn.f32 	%f1284, %f1272, 0f3F317218, %f1283;
	setp.gt.u32 	%p714, %r9871, 2139095039;
	fma.rn.f32 	%f1285, %f1268, 0f7F800000, 0f7F800000;
	selp.f32 	%f1286, %f1285, %f1284, %p714;
	setp.eq.f32 	%p715, %f1268, 0f00000000;
	fma.rn.f32 	%f1287, %f1286, 0f3EDE5BD9, 0f3F800000;
	selp.f32 	%f1288, 0fFF800000, %f1287, %p715;
	cvt.rzi.u32.f32 	%r4973, %f1288;
	setp.eq.s32 	%p716, %r22178, 0;
	mov.b32 	%r22768, 0;
	@%p716 bra 	$L__BB2_2449;
	mov.b32 	%r22768, 0;
	mov.u32 	%r22766, %r22178;
$L__BB2_2448:
	mul.hi.s32 	%r9876, %r22766, 1717986919;
	shr.u32 	%r9877, %r9876, 31;
	shr.s32 	%r9878, %r9876, 2;
	add.s32 	%r4977, %r9878, %r9877;
	mul.lo.s32 	%r9879, %r4977, 10;
	sub.s32 	%r9880, %r22766, %r9879;
	mad.lo.s32 	%r22768, %r22768, 10, %r9880;
	add.s32 	%r9881, %r22766, 9;
	setp.gt.u32 	%p717, %r9881, 18;
	mov.u32 	%r22766, %r4977;
	@%p717 bra 	$L__BB2_2448;
$L__BB2_2449:
	setp.eq.s32 	%p718, %r22167, 0;
	mov.b32 	%r22771, 0;
	@%p718 bra 	$L__BB2_2452;
	mov.b32 	%r22771, 0;
	mov.u32 	%r22769, %r22167;
$L__BB2_2451:
	mul.hi.s32 	%r9884, %r22769, 1717986919;
	shr.u32 	%r9885, %r9884, 31;
	shr.s32 	%r9886, %r9884, 2;
	add.s32 	%r4982, %r9886, %r9885;
	mul.lo.s32 	%r9887, %r4982, 10;
	sub.s32 	%r9888, %r22769, %r9887;
	mad.lo.s32 	%r22771, %r22771, 10, %r9888;
	add.s32 	%r9889, %r22769, 9;
	setp.gt.u32 	%p719, %r9889, 18;
	mov.u32 	%r22769, %r4982;
	@%p719 bra 	$L__BB2_2451;
$L__BB2_2452:
	setp.eq.s32 	%p720, %r4973, 0;
	@%p720 bra 	$L__BB2_2457;
	mov.b32 	%r22772, 0;
$L__BB2_2454:
	mul.hi.s32 	%r9891, %r22768, 1717986919;
	shr.u32 	%r9892, %r9891, 31;
	shr.s32 	%r9893, %r9891, 2;
	add.s32 	%r9894, %r9893, %r9892;
	mul.lo.s32 	%r9895, %r9894, 10;
	sub.s32 	%r4987, %r22768, %r9895;
	mul.hi.s32 	%r9896, %r22771, 1717986919;
	shr.u32 	%r9897, %r9896, 31;
	shr.s32 	%r9898, %r9896, 2;
	add.s32 	%r9899, %r9898, %r9897;
	mul.lo.s32 	%r9900, %r9899, 10;
	sub.s32 	%r4988, %r22771, %r9900;
	setp.eq.s32 	%p721, %r4987, %r4988;
	@%p721 bra 	$L__BB2_2456;
	setp.gt.s32 	%p722, %r4987, %r4988;
	selp.b32 	%r4989, %r22178, %r22167, %p722;
	selp.b32 	%r22167, %r22167, %r22178, %p722;
	mov.u32 	%r22178, %r4989;
	bra.uni 	$L__BB2_2457;
$L__BB2_2456:
	add.s32 	%r22772, %r22772, 1;
	shr.s32 	%r9906, %r9896, 2;
	add.s32 	%r22771, %r9906, %r9897;
	setp.ne.s32 	%p723, %r22772, %r4973;
	mov.u32 	%r22768, %r9894;
	@%p723 bra 	$L__BB2_2454;
$L__BB2_2457:
	max.s32 	%r9908, %r22200, %r22189;
	cvt.rn.f32.s32 	%f1289, %r9908;
	setp.lt.s32 	%p724, %r9908, 1;
	mul.f32 	%f1290, %f1289, 0f4B000000;
	selp.f32 	%f1291, %f1290, %f1289, %p724;
	selp.f32 	%f1292, 0fC1B80000, 0f00000000, %p724;
	mov.b32 	%r9909, %f1291;
	add.s32 	%r9910, %r9909, -1059760811;
	and.b32  	%r9911, %r9910, -8388608;
	sub.s32 	%r9912, %r9909, %r9911;
	mov.b32 	%f1293, %r9912;
	cvt.rn.f32.s32 	%f1294, %r9911;
	fma.rn.f32 	%f1295, %f1294, 0f34000000, %f1292;
	add.f32 	%f1296, %f1293, 0fBF800000;
	fma.rn.f32 	%f1297, %f1296, 0fBE055027, 0f3E1039F6;
	fma.rn.f32 	%f1298, %f1297, %f1296, 0fBDF8CDCC;
	fma.rn.f32 	%f1299, %f1298, %f1296, 0f3E0F2955;
	fma.rn.f32 	%f1300, %f1299, %f1296, 0fBE2AD8B9;
	fma.rn.f32 	%f1301, %f1300, %f1296, 0f3E4CED0B;
	fma.rn.f32 	%f1302, %f1301, %f1296, 0fBE7FFF22;
	fma.rn.f32 	%f1303, %f1302, %f1296, 0f3EAAAA78;
	fma.rn.f32 	%f1304, %f1303, %f1296, 0fBF000000;
	mul.f32 	%f1305, %f1296, %f1304;
	fma.rn.f32 	%f1306, %f1305, %f1296, %f1296;
	fma.rn.f32 	%f1307, %f1295, 0f3F317218, %f1306;
	setp.gt.u32 	%p725, %r9909, 2139095039;
	fma.rn.f32 	%f1308, %f1291, 0f7F800000, 0f7F800000;
	selp.f32 	%f1309, %f1308, %f1307, %p725;
	setp.eq.f32 	%p726, %f1291, 0f00000000;
	fma.rn.f32 	%f1310, %f1309, 0f3EDE5BD9, 0f3F800000;
	selp.f32 	%f1311, 0fFF800000, %f1310, %p726;
	cvt.rzi.u32.f32 	%r4996, %f1311;
	setp.eq.s32 	%p727, %r22200, 0;
	mov.b32 	%r22779, 0;
	@%p727 bra 	$L__BB2_2460;
	mov.b32 	%r22779, 0;
	mov.u32 	%r22777, %r22200;
$L__BB2_2459:
	mul.hi.s32 	%r9914, %r22777, 1717986919;
	shr.u32 	%r9915, %r9914, 31;
	shr.s32 	%r9916, %r9914, 2;
	add.s32 	%r5000, %r9916, %r9915;
	mul.lo.s32 	%r9917, %r5000, 10;
	sub.s32 	%r9918, %r22777, %r9917;
	mad.lo.s32 	%r22779, %r22779, 10, %r9918;
	add.s32 	%r9919, %r22777, 9;
	setp.gt.u32 	%p728, %r9919, 18;
	mov.u32 	%r22777, %r5000;
	@%p728 bra 	$L__BB2_2459;
$L__BB2_2460:
	setp.eq.s32 	%p729, %r22189, 0;
	mov.b32 	%r22782, 0;
	@%p729 bra 	$L__BB2_2463;
	mov.b32 	%r22782, 0;
	mov.u32 	%r22780, %r22189;
$L__BB2_2462:
	mul.hi.s32 	%r9922, %r22780, 1717986919;
	shr.u32 	%r9923, %r9922, 31;
	shr.s32 	%r9924, %r9922, 2;
	add.s32 	%r5005, %r9924, %r9923;
	mul.lo.s32 	%r9925, %r5005, 10;
	sub.s32 	%r9926, %r22780, %r9925;
	mad.lo.s32 	%r22782, %r22782, 10, %r9926;
	add.s32 	%r9927, %r22780, 9;
	setp.gt.u32 	%p730, %r9927, 18;
	mov.u32 	%r22780, %r5005;
	@%p730 bra 	$L__BB2_2462;
$L__BB2_2463:
	setp.eq.s32 	%p731, %r4996, 0;
	@%p731 bra 	$L__BB2_2468;
	mov.b32 	%r22783, 0;
$L__BB2_2465:
	mul.hi.s32 	%r9929, %r22779, 1717986919;
	shr.u32 	%r9930, %r9929, 31;
	shr.s32 	%r9931, %r9929, 2;
	add.s32 	%r9932, %r9931, %r9930;
	mul.lo.s32 	%r9933, %r9932, 10;
	sub.s32 	%r5010, %r22779, %r9933;
	mul.hi.s32 	%r9934, %r22782, 1717986919;
	shr.u32 	%r9935, %r9934, 31;
	shr.s32 	%r9936, %r9934, 2;
	add.s32 	%r9937, %r9936, %r9935;
	mul.lo.s32 	%r9938, %r9937, 10;
	sub.s32 	%r5011, %r22782, %r9938;
	setp.eq.s32 	%p732, %r5010, %r5011;
	@%p732 bra 	$L__BB2_2467;
	setp.gt.s32 	%p733, %r5010, %r5011;
	selp.b32 	%r5012, %r22200, %r22189, %p733;
	selp.b32 	%r22189, %r22189, %r22200, %p733;
	mov.u32 	%r22200, %r5012;
	bra.uni 	$L__BB2_2468;
$L__BB2_2467:
	add.s32 	%r22783, %r22783, 1;
	shr.s32 	%r9944, %r9934, 2;
	add.s32 	%r22782, %r9944, %r9935;
	setp.ne.s32 	%p734, %r22783, %r4996;
	mov.u32 	%r22779, %r9932;
	@%p734 bra 	$L__BB2_2465;
$L__BB2_2468:
	max.s32 	%r9946, %r22222, %r22211;
	cvt.rn.f32.s32 	%f1312, %r9946;
	setp.lt.s32 	%p735, %r9946, 1;
	mul.f32 	%f1313, %f1312, 0f4B000000;
	selp.f32 	%f1314, %f1313, %f1312, %p735;
	selp.f32 	%f1315, 0fC1B80000, 0f00000000, %p735;
	mov.b32 	%r9947, %f1314;
	add.s32 	%r9948, %r9947, -1059760811;
	and.b32  	%r9949, %r9948, -8388608;
	sub.s32 	%r9950, %r9947, %r9949;
	mov.b32 	%f1316, %r9950;
	cvt.rn.f32.s32 	%f1317, %r9949;
	fma.rn.f32 	%f1318, %f1317, 0f34000000, %f1315;
	add.f32 	%f1319, %f1316, 0fBF800000;
	fma.rn.f32 	%f1320, %f1319, 0fBE055027, 0f3E1039F6;
	fma.rn.f32 	%f1321, %f1320, %f1319, 0fBDF8CDCC;
	fma.rn.f32 	%f1322, %f1321, %f1319, 0f3E0F2955;
	fma.rn.f32 	%f1323, %f1322, %f1319, 0fBE2AD8B9;
	fma.rn.f32 	%f1324, %f1323, %f1319, 0f3E4CED0B;
	fma.rn.f32 	%f1325, %f1324, %f1319, 0fBE7FFF22;
	fma.rn.f32 	%f1326, %f1325, %f1319, 0f3EAAAA78;
	fma.rn.f32 	%f1327, %f1326, %f1319, 0fBF000000;
	mul.f32 	%f1328, %f1319, %f1327;
	fma.rn.f32 	%f1329, %f1328, %f1319, %f1319;
	fma.rn.f32 	%f1330, %f1318, 0f3F317218, %f1329;
	setp.gt.u32 	%p736, %r9947, 2139095039;
	fma.rn.f32 	%f1331, %f1314, 0f7F800000, 0f7F800000;
	selp.f32 	%f1332, %f1331, %f1330, %p736;
	setp.eq.f32 	%p737, %f1314, 0f00000000;
	fma.rn.f32 	%f1333, %f1332, 0f3EDE5BD9, 0f3F800000;
	selp.f32 	%f1334, 0fFF800000, %f1333, %p737;
	cvt.rzi.u32.f32 	%r5019, %f1334;
	setp.eq.s32 	%p738, %r22222, 0;
	mov.b32 	%r22790, 0;
	@%p738 bra 	$L__BB2_2471;
	mov.b32 	%r22790, 0;
	mov.u32 	%r22788, %r22222;
$L__BB2_2470:
	mul.hi.s32 	%r9952, %r22788, 1717986919;
	shr.u32 	%r9953, %r9952, 31;
	shr.s32 	%r9954, %r9952, 2;
	add.s32 	%r5023, %r9954, %r9953;
	mul.lo.s32 	%r9955, %r5023, 10;
	sub.s32 	%r9956, %r22788, %r9955;
	mad.lo.s32 	%r22790, %r22790, 10, %r9956;
	add.s32 	%r9957, %r22788, 9;
	setp.gt.u32 	%p739, %r9957, 18;
	mov.u32 	%r22788, %r5023;
	@%p739 bra 	$L__BB2_2470;
$L__BB2_2471:
	setp.eq.s32 	%p740, %r22211, 0;
	mov.b32 	%r22793, 0;
	@%p740 bra 	$L__BB2_2474;
	mov.b32 	%r22793, 0;
	mov.u32 	%r22791, %r22211;
$L__BB2_2473:
	mul.hi.s32 	%r9960, %r22791, 1717986919;
	shr.u32 	%r9961, %r9960, 31;
	shr.s32 	%r9962, %r9960, 2;
	add.s32 	%r5028, %r9962, %r9961;
	mul.lo.s32 	%r9963, %r5028, 10;
	sub.s32 	%r9964, %r22791, %r9963;
	mad.lo.s32 	%r22793, %r22793, 10, %r9964;
	add.s32 	%r9965, %r22791, 9;
	setp.gt.u32 	%p741, %r9965, 18;
	mov.u32 	%r22791, %r5028;
	@%p741 bra 	$L__BB2_2473;
$L__BB2_2474:
	setp.eq.s32 	%p742, %r5019, 0;
	@%p742 bra 	$L__BB2_2479;
	mov.b32 	%r22794, 0;
$L__BB2_2476:
	mul.hi.s32 	%r9967, %r22790, 1717986919;
	shr.u32 	%r9968, %r9967, 31;
	shr.s32 	%r9969, %r9967, 2;
	add.s32 	%r9970, %r9969, %r9968;
	mul.lo.s32 	%r9971, %r9970, 10;
	sub.s32 	%r5033, %r22790, %r9971;
	mul.hi.s32 	%r9972, %r22793, 1717986919;
	shr.u32 	%r9973, %r9972, 31;
	shr.s32 	%r9974, %r9972, 2;
	add.s32 	%r9975, %r9974, %r9973;
	mul.lo.s32 	%r9976, %r9975, 10;
	sub.s32 	%r5034, %r22793, %r9976;
	setp.eq.s32 	%p743, %r5033, %r5034;
	@%p743 bra 	$L__BB2_2478;
	setp.gt.s32 	%p744, %r5033, %r5034;
	selp.b32 	%r5035, %r22222, %r22211, %p744;
	selp.b32 	%r22211, %r22211, %r22222, %p744;
	mov.u32 	%r22222, %r5035;
	bra.uni 	$L__BB2_2479;
$L__BB2_2478:
	add.s32 	%r22794, %r22794, 1;
	shr.s32 	%r9982, %r9972, 2;
	add.s32 	%r22793, %r9982, %r9973;
	setp.ne.s32 	%p745, %r22794, %r5019;
	mov.u32 	%r22790, %r9970;
	@%p745 bra 	$L__BB2_2476;
$L__BB2_2479:
	max.s32 	%r9984, %r22244, %r22233;
	cvt.rn.f32.s32 	%f1335, %r9984;
	setp.lt.s32 	%p746, %r9984, 1;
	mul.f32 	%f1336, %f1335, 0f4B000000;
	selp.f32 	%f1337, %f1336, %f1335, %p746;
	selp.f32 	%f1338, 0fC1B80000, 0f00000000, %p746;
	mov.b32 	%r9985, %f1337;
	add.s32 	%r9986, %r9985, -1059760811;
	and.b32  	%r9987, %r9986, -8388608;
	sub.s32 	%r9988, %r9985, %r9987;
	mov.b32 	%f1339, %r9988;
	cvt.rn.f32.s32 	%f1340, %r9987;
	fma.rn.f32 	%f1341, %f1340, 0f34000000, %f1338;
	add.f32 	%f1342, %f1339, 0fBF800000;
	fma.rn.f32 	%f1343, %f1342, 0fBE055027, 0f3E1039F6;
	fma.rn.f32 	%f1344, %f1343, %f1342, 0fBDF8CDCC;
	fma.rn.f32 	%f1345, %f1344, %f1342, 0f3E0F2955;
	fma.rn.f32 	%f1346, %f1345, %f1342, 0fBE2AD8B9;
	fma.rn.f32 	%f1347, %f1346, %f1342, 0f3E4CED0B;
	fma.rn.f32 	%f1348, %f1347, %f1342, 0fBE7FFF22;
	fma.rn.f32 	%f1349, %f1348, %f1342, 0f3EAAAA78;
	fma.rn.f32 	%f1350, %f1349, %f1342, 0fBF000000;
	mul.f32 	%f1351, %f1342, %f1350;
	fma.rn.f32 	%f1352, %f1351, %f1342, %f1342;
	fma.rn.f32 	%f1353, %f1341, 0f3F317218, %f1352;
	setp.gt.u32 	%p747, %r9985, 2139095039;
	fma.rn.f32 	%f1354, %f1337, 0f7F800000, 0f7F800000;
	selp.f32 	%f1355, %f1354, %f1353, %p747;
	setp.eq.f32 	%p748, %f1337, 0f00000000;
	fma.rn.f32 	%f1356, %f1355, 0f3EDE5BD9, 0f3F800000;
	selp.f32 	%f1357, 0fFF800000, %f1356, %p748;
	cvt.rzi.u32.f32 	%r5042, %f1357;
	setp.eq.s32 	%p749, %r22244, 0;
	mov.b32 	%r22801, 0;
	@%p749 bra 	$L__BB2_2482;
	mov.b32 	%r22801, 0;
	mov.u32 	%r22799, %r22244;
$L__BB2_2481:
	mul.hi.s32 	%r9990, %r22799, 1717986919;
	shr.u32 	%r9991, %r9990, 31;
	shr.s32 	%r9992, %r9990, 2;
	add.s32 	%r5046, %r9992, %r9991;
	mul.lo.s32 	%r9993, %r5046, 10;
	sub.s32 	%r9994, %r22799, %r9993;
	mad.lo.s32 	%r22801, %r22801, 10, %r9994;
	add.s32 	%r9995, %r22799, 9;
	setp.gt.u32 	%p750, %r9995, 18;
	mov.u32 	%r22799, %r5046;
	@%p750 bra 	$L__BB2_2481;
$L__BB2_2482:
	setp.eq.s32 	%p751, %r22233, 0;
	mov.b32 	%r22804, 0;
	@%p751 bra 	$L__BB2_2485;
	mov.b32 	%r22804, 0;
	mov.u32 	%r22802, %r22233;
$L__BB2_2484:
	mul.hi.s32 	%r9998, %r22802, 1717986919;
	shr.u32 	%r9999, %r9998, 31;
	shr.s32 	%r10000, %r9998, 2;
	add.s32 	%r5051, %r10000, %r9999;
	mul.lo.s32 	%r10001, %r5051, 10;
	sub.s32 	%r10002, %r22802, %r10001;
	mad.lo.s32 	%r22804, %r22804, 10, %r10002;
	add.s32 	%r10003, %r22802, 9;
	setp.gt.u32 	%p752, %r10003, 18;
	mov.u32 	%r22802, %r5051;
	@%p752 bra 	$L__BB2_2484;
$L__BB2_2485:
	setp.eq.s32 	%p753, %r5042, 0;
	@%p753 bra 	$L__BB2_2490;
	mov.b32 	%r22805, 0;
$L__BB2_2487:
	mul.hi.s32 	%r10005, %r22801, 1717986919;
	shr.u32 	%r10006, %r10005, 31;
	shr.s32 	%r10007, %r10005, 2;
	add.s32 	%r10008, %r10007, %r10006;
	mul.lo.s32 	%r10009, %r10008, 10;
	sub.s32 	%r5056, %r22801, %r10009;
	mul.hi.s32 	%r10010, %r22804, 1717986919;
	shr.u32 	%r10011, %r10010, 31;
	shr.s32 	%r10012, %r10010, 2;
	add.s32 	%r10013, %r10012, %r10011;
	mul.lo.s32 	%r10014, %r10013, 10;
	sub.s32 	%r5057, %r22804, %r10014;
	setp.eq.s32 	%p754, %r5056, %r5057;
	@%p754 bra 	$L__BB2_2489;
	setp.gt.s32 	%p755, %r5056, %r5057;
	selp.b32 	%r5058, %r22244, %r22233, %p755;
	selp.b32 	%r22233, %r22233, %r22244, %p755;
	mov.u32 	%r22244, %r5058;
	bra.uni 	$L__BB2_2490;
$L__BB2_2489:
	add.s32 	%r22805, %r22805, 1;
	shr.s32 	%r10020, %r10010, 2;
	add.s32 	%r22804, %r10020, %r10011;
	setp.ne.s32 	%p756, %r22805, %r5042;
	mov.u32 	%r22801, %r10008;
	@%p756 bra 	$L__BB2_2487;
$L__BB2_2490:
	max.s32 	%r10022, %r22266, %r22255;
	cvt.rn.f32.s32 	%f1358, %r10022;
	setp.lt.s32 	%p757, %r10022, 1;
	mul.f32 	%f1359, %f1358, 0f4B000000;
	selp.f32 	%f1360, %f1359, %f1358, %p757;
	selp.f32 	%f1361, 0fC1B80000, 0f00000000, %p757;
	mov.b32 	%r10023, %f1360;
	add.s32 	%r10024, %r10023, -1059760811;
	and.b32  	%r10025, %r10024, -8388608;
	sub.s32 	%r10026, %r10023, %r10025;
	mov.b32 	%f1362, %r10026;
	cvt.rn.f32.s32 	%f1363, %r10025;
	fma.rn.f32 	%f1364, %f1363, 0f34000000, %f1361;
	add.f32 	%f1365, %f1362, 0fBF800000;
	fma.rn.f32 	%f1366, %f1365, 0fBE055027, 0f3E1039F6;
	fma.rn.f32 	%f1367, %f1366, %f1365, 0fBDF8CDCC;
	fma.rn.f32 	%f1368, %f1367, %f1365, 0f3E0F2955;
	fma.rn.f32 	%f1369, %f1368, %f1365, 0fBE2AD8B9;
	fma.rn.f32 	%f1370, %f1369, %f1365, 0f3E4CED0B;
	fma.rn.f32 	%f1371, %f1370, %f1365, 0fBE7FFF22;
	fma.rn.f32 	%f1372, %f1371, %f1365, 0f3EAAAA78;
	fma.rn.f32 	%f1373, %f1372, %f1365, 0fBF000000;
	mul.f32 	%f1374, %f1365, %f1373;
	fma.rn.f32 	%f1375, %f1374, %f1365, %f1365;
	fma.rn.f32 	%f1376, %f1364, 0f3F317218, %f1375;
	setp.gt.u32 	%p758, %r10023, 2139095039;
	fma.rn.f32 	%f1377, %f1360, 0f7F800000, 0f7F800000;
	selp.f32 	%f1378, %f1377, %f1376, %p758;
	setp.eq.f32 	%p759, %f1360, 0f00000000;
	fma.rn.f32 	%f1379, %f1378, 0f3EDE5BD9, 0f3F800000;
	selp.f32 	%f1380, 0fFF800000, %f1379, %p759;
	cvt.rzi.u32.f32 	%r5065, %f1380;
	setp.eq.s32 	%p760, %r22266, 0;
	mov.b32 	%r22812, 0;
	@%p760 bra 	$L__BB2_2493;
	mov.b32 	%r22812, 0;
	mov.u32 	%r22810, %r22266;
$L__BB2_2492:
	mul.hi.s32 	%r10028, %r22810, 1717986919;
	shr.u32 	%r10029, %r10028, 31;
	shr.s32 	%r10030, %r10028, 2;
	add.s32 	%r5069, %r10030, %r10029;
	mul.lo.s32 	%r10031, %r5069, 10;
	sub.s32 	%r10032, %r22810, %r10031;
	mad.lo.s32 	%r22812, %r22812, 10, %r10032;
	add.s32 	%r10033, %r22810, 9;
	setp.gt.u32 	%p761, %r10033, 18;
	mov.u32 	%r22810, %r5069;
	@%p761 bra 	$L__BB2_2492;
$L__BB2_2493:
	setp.eq.s32 	%p762, %r22255, 0;
	mov.b32 	%r22815, 0;
	@%p762 bra 	$L__BB2_2496;
	mov.b32 	%r22815, 0;
	mov.u32 	%r22813, %r22255;
$L__BB2_2495:
	mul.hi.s32 	%r10036, %r22813, 1717986919;
	shr.u32 	%r10037, %r10036, 31;
	shr.s32 	%r10038, %r10036, 2;
	add.s32 	%r5074, %r10038, %r10037;
	mul.lo.s32 	%r10039, %r5074, 10;
	sub.s32 	%r10040, %r22813, %r10039;
	mad.lo.s32 	%r22815, %r22815, 10, %r10040;
	add.s32 	%r10041, %r22813, 9;
	setp.gt.u32 	%p763, %r10041, 18;
	mov.u32 	%r22813, %r5074;
	@%p763 bra 	$L__BB2_2495;
$L__BB2_2496:
	setp.eq.s32 	%p764, %r5065, 0;
	@%p764 bra 	$L__BB2_2501;
	mov.b32 	%r22816, 0;
$L__BB2_2498:
	mul.hi.s32 	%r10043, %r22812, 1717986919;
	shr.u32 	%r10044, %r10043, 31;
	shr.s32 	%r10045, %r10043, 2;
	add.s32 	%r10046, %r10045, %r10044;
	mul.lo.s32 	%r10047, %r10046, 10;
	sub.s32 	%r5079, %r22812, %r10047;
	mul.hi.s32 	%r10048, %r22815, 1717986919;
	shr.u32 	%r10049, %r10048, 31;
	shr.s32 	%r10050, %r10048, 2;
	add.s32 	%r10051, %r10050, %r10049;
	mul.lo.s32 	%r10052, %r10051, 10;
	sub.s32 	%r5080, %r22815, %r10052;
	setp.eq.s32 	%p765, %r5079, %r5080;
	@%p765 bra 	$L__BB2_2500;
	setp.gt.s32 	%p766, %r5079, %r5080;
	selp.b32 	%r5081, %r22266, %r22255, %p766;
	selp.b32 	%r22255, %r22255, %r22266, %p766;
	mov.u32 	%r22266, %r5081;
	bra.uni 	$L__BB2_2501;
$L__BB2_2500:
	add.s32 	%r22816, %r22816, 1;
	shr.s32 	%r10058, %r10048, 2;
	add.s32 	%r22815, %r10058, %r10049;
	setp.ne.s32 	%p767, %r22816, %r5065;
	mov.u32 	%r22812, %r10046;
	@%p767 bra 	$L__BB2_2498;
$L__BB2_2501:
	max.s32 	%r10060, %r22288, %r22277;
	cvt.rn.f32.s32 	%f1381, %r10060;
	setp.lt.s32 	%p768, %r10060, 1;
	mul.f32 	%f1382, %f1381, 0f4B000000;
	selp.f32 	%f1383, %f1382, %f1381, %p768;
	selp.f32 	%f1384, 0fC1B80000, 0f00000000, %p768;
	mov.b32 	%r10061, %f1383;
	add.s32 	%r10062, %r10061, -1059760811;
	and.b32  	%r10063, %r10062, -8388608;
	sub.s32 	%r10064, %r10061, %r10063;
	mov.b32 	%f1385, %r10064;
	cvt.rn.f32.s32 	%f1386, %r10063;
	fma.rn.f32 	%f1387, %f1386, 0f34000000, %f1384;
	add.f32 	%f1388, %f1385, 0fBF800000;
	fma.rn.f32 	%f1389, %f1388, 0fBE055027, 0f3E1039F6;
	fma.rn.f32 	%f1390, %f1389, %f1388, 0fBDF8CDCC;
	fma.rn.f32 	%f1391, %f1390, %f1388, 0f3E0F2955;
	fma.rn.f32 	%f1392, %f1391, %f1388, 0fBE2AD8B9;
	fma.rn.f32 	%f1393, %f1392, %f1388, 0f3E4CED0B;
	fma.rn.f32 	%f1394, %f1393, %f1388, 0fBE7FFF22;
	fma.rn.f32 	%f1395, %f1394, %f1388, 0f3EAAAA78;
	fma.rn.f32 	%f1396, %f1395, %f1388, 0fBF000000;
	mul.f32 	%f1397, %f1388, %f1396;
	fma.rn.f32 	%f1398, %f1397, %f1388, %f1388;
	fma.rn.f32 	%f1399, %f1387, 0f3F317218, %f1398;
	setp.gt.u32 	%p769, %r10061, 2139095039;
	fma.rn.f32 	%f1400, %f1383, 0f7F800000, 0f7F800000;
	selp.f32 	%f1401, %f1400, %f1399, %p769;
	setp.eq.f32 	%p770, %f1383, 0f00000000;
	fma.rn.f32 	%f1402, %f1401, 0f3EDE5BD9, 0f3F800000;
	selp.f32 	%f1403, 0fFF800000, %f1402, %p770;
	cvt.rzi.u32.f32 	%r5088, %f1403;
	setp.eq.s32 	%p771, %r22288, 0;
	mov.b32 	%r22823, 0;
	@%p771 bra 	$L__BB2_2504;
	mov.b32 	%r22823, 0;
	mov.u32 	%r22821, %r22288;
$L__BB2_2503:
	mul.hi.s32 	%r10066, %r22821, 1717986919;
	shr.u32 	%r10067, %r10066, 31;
	shr.s32 	%r10068, %r10066, 2;
	add.s32 	%r5092, %r10068, %r10067;
	mul.lo.s32 	%r10069, %r5092, 10;
	sub.s32 	%r10070, %r22821, %r10069;
	mad.lo.s32 	%r22823, %r22823, 10, %r10070;
	add.s32 	%r10071, %r22821, 9;
	setp.gt.u32 	%p772, %r10071, 18;
	mov.u32 	%r22821, %r5092;
	@%p772 bra 	$L__BB2_2503;
$L__BB2_2504:
	setp.eq.s32 	%p773, %r22277, 0;
	mov.b32 	%r22826, 0;
	@%p773 bra 	$L__BB2_2507;
	mov.b32 	%r22826, 0;
	mov.u32 	%r22824, %r22277;
$L__BB2_2506:
	mul.hi.s32 	%r10074, %r22824, 1717986919;
	shr.u32 	%r10075, %r10074, 31;
	shr.s32 	%r10076, %r10074, 2;
	add.s32 	%r5097, %r10076, %r10075;
	mul.lo.s32 	%r10077, %r5097, 10;
	sub.s32 	%r10078, %r22824, %r10077;
	mad.lo.s32 	%r22826, %r22826, 10, %r10078;
	add.s32 	%r10079, %r22824, 9;
	setp.gt.u32 	%p774, %r10079, 18;
	mov.u32 	%r22824, %r5097;
	@%p774 bra 	$L__BB2_2506;
$L__BB2_2507:
	setp.eq.s32 	%p775, %r5088, 0;
	@%p775 bra 	$L__BB2_2512;
	mov.b32 	%r22827, 0;
$L__BB2_2509:
	mul.hi.s32 	%r10081, %r22823, 1717986919;
	shr.u32 	%r10082, %r10081, 31;
	shr.s32 	%r10083, %r10081, 2;
	add.s32 	%r10084, %r10083, %r10082;
	mul.lo.s32 	%r10085, %r10084, 10;
	sub.s32 	%r5102, %r22823, %r10085;
	mul.hi.s32 	%r10086, %r22826, 1717986919;
	shr.u32 	%r10087, %r10086, 31;
	shr.s32 	%r10088, %r10086, 2;
	add.s32 	%r10089, %r10088, %r10087;
	mul.lo.s32 	%r10090, %r10089, 10;
	sub.s32 	%r5103, %r22826, %r10090;
	setp.eq.s32 	%p776, %r5102, %r5103;
	@%p776 bra 	$L__BB2_2511;
	setp.gt.s32 	%p777, %r5102, %r5103;
	selp.b32 	%r5104, %r22288, %r22277, %p777;
	selp.b32 	%r22277, %r22277, %r22288, %p777;
	mov.u32 	%r22288, %r5104;
	bra.uni 	$L__BB2_2512;
$L__BB2_2511:
	add.s32 	%r22827, %r22827, 1;
	shr.s32 	%r10096, %r10086, 2;
	add.s32 	%r22826, %r10096, %r10087;
	setp.ne.s32 	%p778, %r22827, %r5088;
	mov.u32 	%r22823, %r10084;
	@%p778 bra 	$L__BB2_2509;
$L__BB2_2512:
	max.s32 	%r10098, %r22310, %r22299;
	cvt.rn.f32.s32 	%f1404, %r10098;
	setp.lt.s32 	%p779, %r10098, 1;
	mul.f32 	%f1405, %f1404, 0f4B000000;
	selp.f32 	%f1406, %f1405, %f1404, %p779;
	selp.f32 	%f1407, 0fC1B80000, 0f00000000, %p779;
	mov.b32 	%r10099, %f1406;
	add.s32 	%r10100, %r10099, -1059760811;
	and.b32  	%r10101, %r10100, -8388608;
	sub.s32 	%r10102, %r10099, %r10101;
	mov.b32 	%f1408, %r10102;
	cvt.rn.f32.s32 	%f1409, %r10101;
	fma.rn.f32 	%f1410, %f1409, 0f34000000, %f1407;
	add.f32 	%f1411, %f1408, 0fBF800000;
	fma.rn.f32 	%f1412, %f1411, 0fBE055027, 0f3E1039F6;
	fma.rn.f32 	%f1413, %f1412, %f1411, 0fBDF8CDCC;
	fma.rn.f32 	%f1414, %f1413, %f1411, 0f3E0F2955;
	fma.rn.f32 	%f1415, %f1414, %f1411, 0fBE2AD8B9;
	fma.rn.f32 	%f1416, %f1415, %f1411, 0f3E4CED0B;
	fma.rn.f32 	%f1417, %f1416, %f1411, 0fBE7FFF22;
	fma.rn.f32 	%f1418, %f1417, %f1411, 0f3EAAAA78;
	fma.rn.f32 	%f1419, %f1418, %f1411, 0fBF000000;
	mul.f32 	%f1420, %f1411, %f1419;
	fma.rn.f32 	%f1421, %f1420, %f1411, %f1411;
	fma.rn.f32 	%f1422, %f1410, 0f3F317218, %f1421;
	setp.gt.u32 	%p780, %r10099, 2139095039;
	fma.rn.f32 	%f1423, %f1406, 0f7F800000, 0f7F800000;
	selp.f32 	%f1424, %f1423, %f1422, %p780;
	setp.eq.f32 	%p781, %f1406, 0f00000000;
	fma.rn.f32 	%f1425, %f1424, 0f3EDE5BD9, 0f3F800000;
	selp.f32 	%f1426, 0fFF800000, %f1425, %p781;
	cvt.rzi.u32.f32 	%r5111, %f1426;
	setp.eq.s32 	%p782, %r22310, 0;
	mov.b32 	%r22834, 0;
	@%p782 bra 	$L__BB2_2515;
	mov.b32 	%r22834, 0;
	mov.u32 	%r22832, %r22310;
$L__BB2_2514:
	mul.hi.s32 	%r10104, %r22832, 1717986919;
	shr.u32 	%r10105, %r10104, 31;
	shr.s32 	%r10106, %r10104, 2;
	add.s32 	%r5115, %r10106, %r10105;
	mul.lo.s32 	%r10107, %r5115, 10;
	sub.s32 	%r10108, %r22832, %r10107;
	mad.lo.s32 	%r22834, %r22834, 10, %r10108;
	add.s32 	%r10109, %r22832, 9;
	setp.gt.u32 	%p783, %r10109, 18;
	mov.u32 	%r22832, %r5115;
	@%p783 bra 	$L__BB2_2514;
$L__BB2_2515:
	setp.eq.s32 	%p784, %r22299, 0;
	mov.b32 	%r22837, 0;
	@%p784 bra 	$L__BB2_2518;
	mov.b32 	%r22837, 0;
	mov.u32 	%r22835, %r22299;
$L__BB2_2517:
	mul.hi.s32 	%r10112, %r22835, 1717986919;
	shr.u32 	%r10113, %r10112, 31;
	shr.s32 	%r10114, %r10112, 2;
	add.s32 	%r5120, %r10114, %r10113;
	mul.lo.s32 	%r10115, %r5120, 10;
	sub.s32 	%r10116, %r22835, %r10115;
	mad.lo.s32 	%r22837, %r22837, 10, %r10116;
	add.s32 	%r10117, %r22835, 9;
	setp.gt.u32 	%p785, %r10117, 18;
	mov.u32 	%r22835, %r5120;
	@%p785 bra 	$L__BB2_2517;
$L__BB2_2518:
	setp.eq.s32 	%p786, %r5111, 0;
	@%p786 bra 	$L__BB2_2523;
	mov.b32 	%r22838, 0;
$L__BB2_2520:
	mul.hi.s32 	%r10119, %r22834, 1717986919;
	shr.u32 	%r10120, %r10119, 31;
	shr.s32 	%r10121, %r10119, 2;
	add.s32 	%r10122, %r10121, %r10120;
	mul.lo.s32 	%r10123, %r10122, 10;
	sub.s32 	%r5125, %r22834, %r10123;
	mul.hi.s32 	%r10124, %r22837, 1717986919;
	shr.u32 	%r10125, %r10124, 31;
	shr.s32 	%r10126, %r10124, 2;
	add.s32 	%r10127, %r10126, %r10125;
	mul.lo.s32 	%r10128, %r10127, 10;
	sub.s32 	%r5126, %r22837, %r10128;
	setp.eq.s32 	%p787, %r5125, %r5126;
	@%p787 bra 	$L__BB2_2522;
	setp.gt.s32 	%p788, %r5125, %r5126;
	selp.b32 	%r5127, %r22310, %r22299, %p788;
	selp.b32 	%r22299, %r22299, %r22310, %p788;
	mov.u32 	%r22310, %r5127;
	bra.uni 	$L__BB2_2523;
$L__BB2_2522:
	add.s32 	%r22838, %r22838, 1;
	shr.s32 	%r10134, %r10124, 2;
	add.s32 	%r22837, %r10134, %r10125;
	setp.ne.s32 	%p789, %r22838, %r5111;
	mov.u32 	%r22834, %r10122;
	@%p789 bra 	$L__BB2_2520;
$L__BB2_2523:
	max.s32 	%r10136, %r22168, %r22321;
	cvt.rn.f32.s32 	%f1427, %r10136;
	setp.lt.s32 	%p790, %r10136, 1;
	mul.f32 	%f1428, %f1427, 0f4B000000;
	selp.f32 	%f1429, %f1428, %f1427, %p790;
	selp.f32 	%f1430, 0fC1B80000, 0f00000000, %p790;
	mov.b32 	%r10137, %f1429;
	add.s32 	%r10138, %r10137, -1059760811;
	and.b32  	%r10139, %r10138, -8388608;
	sub.s32 	%r10140, %r10137, %r10139;
	mov.b32 	%f1431, %r10140;
	cvt.rn.f32.s32 	%f1432, %r10139;
	fma.rn.f32 	%f1433, %f1432, 0f34000000, %f1430;
	add.f32 	%f1434, %f1431, 0fBF800000;
	fma.rn.f32 	%f1435, %f1434, 0fBE055027, 0f3E1039F6;
	fma.rn.f32 	%f1436, %f1435, %f1434, 0fBDF8CDCC;
	fma.rn.f32 	%f1437, %f1436, %f1434, 0f3E0F2955;
	fma.rn.f32 	%f1438, %f1437, %f1434, 0fBE2AD8B9;
	fma.rn.f32 	%f1439, %f1438, %f1434, 0f3E4CED0B;
	fma.rn.f32 	%f1440, %f1439, %f1434, 0fBE7FFF22;
	fma.rn.f32 	%f1441, %f1440, %f1434, 0f3EAAAA78;
	fma.rn.f32 	%f1442, %f1441, %f1434, 0fBF000000;
	mul.f32 	%f1443, %f1434, %f1442;
	fma.rn.f32 	%f1444, %f1443, %f1434, %f1434;
	fma.rn.f32 	%f1445, %f1433, 0f3F317218, %f1444;
	setp.gt.u32 	%p791, %r10137, 2139095039;
	fma.rn.f32 	%f1446, %f1429, 0f7F800000, 0f7F800000;
	selp.f32 	%f1447, %f1446, %f1445, %p791;
	setp.eq.f32 	%p792, %f1429, 0f00000000;
	fma.rn.f32 	%f1448, %f1447, 0f3EDE5BD9, 0f3F800000;
	selp.f32 	%f1449, 0fFF800000, %f1448, %p792;
	cvt.rzi.u32.f32 	%r5134, %f1449;
	setp.eq.s32 	%p793, %r22168, 0;
	mov.b32 	%r22845, 0;
	@%p793 bra 	$L__BB2_2526;
	mov.b32 	%r22845, 0;
	mov.u32 	%r22843, %r22168;
$L__BB2_2525:
	mul.hi.s32 	%r10142, %r22843, 1717986919;
	shr.u32 	%r10143, %r10142, 31;
	shr.s32 	%r10144, %r10142, 2;
	add.s32 	%r5138, %r10144, %r10143;
	mul.lo.s32 	%r10145, %r5138, 10;
	sub.s32 	%r10146, %r22843, %r10145;
	mad.lo.s32 	%r22845, %r22845, 10, %r10146;
	add.s32 	%r10147, %r22843, 9;
	setp.gt.u32 	%p794, %r10147, 18;
	mov.u32 	%r22843, %r5138;
	@%p794 bra 	$L__BB2_2525;
$L__BB2_2526:
	setp.eq.s32 	%p795, %r22321, 0;
	mov.b32 	%r22848, 0;
	@%p795 bra 	$L__BB2_2529;
	mov.b32 	%r22848, 0;
	mov.u32 	%r22846, %r22321;
$L__BB2_2528:
	mul.hi.s32 	%r10150, %r22846, 1717986919;
	shr.u32 	%r10151, %r10150, 31;
	shr.s32 	%r10152, %r10150, 2;
	add.s32 	%r5143, %r10152, %r10151;
	mul.lo.s32 	%r10153, %r5143, 10;
	sub.s32 	%r10154, %r22846, %r10153;
	mad.lo.s32 	%r22848, %r22848, 10, %r10154;
	add.s32 	%r10155, %r22846, 9;
	setp.gt.u32 	%p796, %r10155, 18;
	mov.u32 	%r22846, %r5143;
	@%p796 bra 	$L__BB2_2528;
$L__BB2_2529:
	setp.eq.s32 	%p797, %r5134, 0;
	@%p797 bra 	$L__BB2_2534;
	mov.b32 	%r22849, 0;
$L__BB2_2531:
	mul.hi.s32 	%r10157, %r22845, 1717986919;
	shr.u32 	%r10158, %r10157, 31;
	shr.s32 	%r10159, %r10157, 2;
	add.s32 	%r10160, %r10159, %r10158;
	mul.lo.s32 	%r10161, %r10160, 10;
	sub.s32 	%r5148, %r22845, %r10161;
	mul.hi.s32 	%r10162, %r22848, 1717986919;
	shr.u32 	%r10163, %r10162, 31;
	shr.s32 	%r10164, %r10162, 2;
	add.s32 	%r10165, %r10164, %r10163;
	mul.lo.s32 	%r10166, %r10165, 10;
	sub.s32 	%r5149, %r22848, %r10166;
	setp.eq.s32 	%p798, %r5148, %r5149;
	@%p798 bra 	$L__BB2_2533;
	setp.gt.s32 	%p799, %r5148, %r5149;
	selp.b32 	%r5150, %r22168, %r22321, %p799;
	selp.b32 	%r22321, %r22321, %r22168, %p799;
	mov.u32 	%r22168, %r5150;
	bra.uni 	$L__BB2_2534;
$L__BB2_2533:
	add.s32 	%r22849, %r22849, 1;
	shr.s32 	%r10172, %r10162, 2;
	add.s32 	%r22848, %r10172, %r10163;
	setp.ne.s32 	%p800, %r22849, %r5134;
	mov.u32 	%r22845, %r10160;
	@%p800 bra 	$L__BB2_2531;
$L__BB2_2534:
	max.s32 	%r10174, %r22167, %r22336;
	cvt.rn.f32.s32 	%f1450, %r10174;
	setp.lt.s32 	%p801, %r10174, 1;
	mul.f32 	%f1451, %f1450, 0f4B000000;
	selp.f32 	%f1452, %f1451, %f1450, %p801;
	selp.f32 	%f1453, 0fC1B80000, 0f00000000, %p801;
	mov.b32 	%r10175, %f1452;
	add.s32 	%r10176, %r10175, -1059760811;
	and.b32  	%r10177, %r10176, -8388608;
	sub.s32 	%r10178, %r10175, %r10177;
	mov.b32 	%f1454, %r10178;
	cvt.rn.f32.s32 	%f1455, %r10177;
	fma.rn.f32 	%f1456, %f1455, 0f34000000, %f1453;
	add.f32 	%f1457, %f1454, 0fBF800000;
	fma.rn.f32 	%f1458, %f1457, 0fBE055027, 0f3E1039F6;
	fma.rn.f32 	%f1459, %f1458, %f1457, 0fBDF8CDCC;
	fma.rn.f32 	%f1460, %f1459, %f1457, 0f3E0F2955;
	fma.rn.f32 	%f1461, %f1460, %f1457, 0fBE2AD8B9;
	fma.rn.f32 	%f1462, %f1461, %f1457, 0f3E4CED0B;
	fma.rn.f32 	%f1463, %f1462, %f1457, 0fBE7FFF22;
	fma.rn.f32 	%f1464, %f1463, %f1457, 0f3EAAAA78;
	fma.rn.f32 	%f1465, %f1464, %f1457, 0fBF000000;
	mul.f32 	%f1466, %f1457, %f1465;
	fma.rn.f32 	%f1467, %f1466, %f1457, %f1457;
	fma.rn.f32 	%f1468, %f1456, 0f3F317218, %f1467;
	setp.gt.u32 	%p802, %r10175, 2139095039;
	fma.rn.f32 	%f1469, %f1452, 0f7F800000, 0f7F800000;
	selp.f32 	%f1470, %f1469, %f1468, %p802;
	setp.eq.f32 	%p803, %f1452, 0f00000000;
	fma.rn.f32 	%f1471, %f1470, 0f3EDE5BD9, 0f3F800000;
	selp.f32 	%f1472, 0fFF800000, %f1471, %p803;
	cvt.rzi.u32.f32 	%r5157, %f1472;
	setp.eq.s32 	%p804, %r22167, 0;
	mov.b32 	%r22856, 0;
	@%p804 bra 	$L__BB2_2537;
	mov.b32 	%r22856, 0;
	mov.u32 	%r22854, %r22167;
$L__BB2_2536:
	mul.hi.s32 	%r10180, %r22854, 1717986919;
	shr.u32 	%r10181, %r10180, 31;
	shr.s32 	%r10182, %r10180, 2;
	add.s32 	%r5161, %r10182, %r10181;
	mul.lo.s32 	%r10183, %r5161, 10;
	sub.s32 	%r10184, %r22854, %r10183;
	mad.lo.s32 	%r22856, %r22856, 10, %r10184;
	add.s32 	%r10185, %r22854, 9;
	setp.gt.u32 	%p805, %r10185, 18;
	mov.u32 	%r22854, %r5161;
	@%p805 bra 	$L__BB2_2536;
$L__BB2_2537:
	setp.eq.s32 	%p806, %r22336, 0;
	mov.b32 	%r22859, 0;
	@%p806 bra 	$L__BB2_2540;
	mov.b32 	%r22859, 0;
	mov.u32 	%r22857, %r22336;
$L__BB2_2539:
	mul.hi.s32 	%r10188, %r22857, 1717986919;
	shr.u32 	%r10189, %r10188, 31;
	shr.s32 	%r10190, %r10188, 2;
	add.s32 	%r5166, %r10190, %r10189;
	mul.lo.s32 	%r10191, %r5166, 10;
	sub.s32 	%r10192, %r22857, %r10191;
	mad.lo.s32 	%r22859, %r22859, 10, %r10192;
	add.s32 	%r10193, %r22857, 9;
	setp.gt.u32 	%p807, %r10193, 18;
	mov.u32 	%r22857, %r5166;
	@%p807 bra 	$L__BB2_2539;
$L__BB2_2540:
	setp.eq.s32 	%p808, %r5157, 0;
	@%p808 bra 	$L__BB2_2545;
	mov.b32 	%r22860, 0;
$L__BB2_2542:
	mul.hi.s32 	%r10195, %r22856, 1717986919;
	shr.u32 	%r10196, %r10195, 31;
	shr.s32 	%r10197, %r10195, 2;
	add.s32 	%r10198, %r10197, %r10196;
	mul.lo.s32 	%r10199, %r10198, 10;
	sub.s32 	%r5171, %r22856, %r10199;
	mul.hi.s32 	%r10200, %r22859, 1717986919;
	shr.u32 	%r10201, %r10200, 31;
	shr.s32 	%r10202, %r10200, 2;
	add.s32 	%r10203, %r10202, %r10201;
	mul.lo.s32 	%r10204, %r10203, 10;
	sub.s32 	%r5172, %r22859, %r10204;
	setp.eq.s32 	%p809, %r5171, %r5172;
	@%p809 bra 	$L__BB2_2544;
	setp.gt.s32 	%p810, %r5171, %r5172;
	selp.b32 	%r5173, %r22167, %r22336, %p810;
	selp.b32 	%r22336, %r22336, %r22167, %p810;
	mov.u32 	%r22167, %r5173;
	bra.uni 	$L__BB2_2545;
$L__BB2_2544:
	add.s32 	%r22860, %r22860, 1;
	shr.s32 	%r10210, %r10200, 2;
	add.s32 	%r22859, %r10210, %r10201;
	setp.ne.s32 	%p811, %r22860, %r5157;
	mov.u32 	%r22856, %r10198;
	@%p811 bra 	$L__BB2_2542;
$L__BB2_2545:
	max.s32 	%r10212, %r22189, %r22178;
	cvt.rn.f32.s32 	%f1473, %r10212;
	setp.lt.s32 	%p812, %r10212, 1;
	mul.f32 	%f1474, %f1473, 0f4B000000;
	selp.f32 	%f1475, %f1474, %f1473, %p812;
	selp.f32 	%f1476, 0fC1B80000, 0f00000000, %p812;
	mov.b32 	%r10213, %f1475;
	add.s32 	%r10214, %r10213, -1059760811;
	and.b32  	%r10215, %r10214, -8388608;
	sub.s32 	%r10216, %r10213, %r10215;
	mov.b32 	%f1477, %r10216;
	cvt.rn.f32.s32 	%f1478, %r10215;
	fma.rn.f32 	%f1479, %f1478, 0f34000000, %f1476;
	add.f32 	%f1480, %f1477, 0fBF800000;
	fma.rn.f32 	%f1481, %f1480, 0fBE055027, 0f3E1039F6;
	fma.rn.f32 	%f1482, %f1481, %f1480, 0fBDF8CDCC;
	fma.rn.f32 	%f1483, %f1482, %f1480, 0f3E0F2955;
	fma.rn.f32 	%f1484, %f1483, %f1480, 0fBE2AD8B9;
	fma.rn.f32 	%f1485, %f1484, %f1480, 0f3E4CED0B;
	fma.rn.f32 	%f1486, %f1485, %f1480, 0fBE7FFF22;
	fma.rn.f32 	%f1487, %f1486, %f1480, 0f3EAAAA78;
	fma.rn.f32 	%f1488, %f1487, %f1480, 0fBF000000;
	mul.f32 	%f1489, %f1480, %f1488;
	fma.rn.f32 	%f1490, %f1489, %f1480, %f1480;
	fma.rn.f32 	%f1491, %f1479, 0f3F317218, %f1490;
	setp.gt.u32 	%p813, %r10213, 2139095039;
	fma.rn.f32 	%f1492, %f1475, 0f7F800000, 0f7F800000;
	selp.f32 	%f1493, %f1492, %f1491, %p813;
	setp.eq.f32 	%p814, %f1475, 0f00000000;
	fma.rn.f32 	%f1494, %f1493, 0f3EDE5BD9, 0f3F800000;
	selp.f32 	%f1495, 0fFF800000, %f1494, %p814;
	cvt.rzi.u32.f32 	%r5180, %f1495;
	setp.eq.s32 	%p815, %r22189, 0;
	mov.b32 	%r22867, 0;
	@%p815 bra 	$L__BB2_2548;
	mov.b32 	%r22867, 0;
	mov.u32 	%r22865, %r22189;
$L__BB2_2547:
	mul.hi.s32 	%r10218, %r22865, 1717986919;
	shr.u32 	%r10219, %r10218, 31;
	shr.s32 	%r10220, %r10218, 2;
	add.s32 	%r5184, %r10220, %r10219;
	mul.lo.s32 	%r10221, %r5184, 10;
	sub.s32 	%r10222, %r22865, %r10221;
	mad.lo.s32 	%r22867, %r22867, 10, %r10222;
	add.s32 	%r10223, %r22865, 9;
	setp.gt.u32 	%p816, %r10223, 18;
	mov.u32 	%r22865, %r5184;
	@%p816 bra 	$L__BB2_2547;
$L__BB2_2548:
	setp.eq.s32 	%p817, %r22178, 0;
	mov.b32 	%r22870, 0;
	@%p817 bra 	$L__BB2_2551;
	mov.b32 	%r22870, 0;
	mov.u32 	%r22868, %r22178;
$L__BB2_2550:
	mul.hi.s32 	%r10226, %r22868, 1717986919;
	shr.u32 	%r10227, %r10226, 31;
	shr.s32 	%r10228, %r10226, 2;
	add.s32 	%r5189, %r10228, %r10227;
	mul.lo.s32 	%r10229, %r5189, 10;
	sub.s32 	%r10230, %r22868, %r10229;
	mad.lo.s32 	%r22870, %r22870, 10, %r10230;
	add.s32 	%r10231, %r22868, 9;
	setp.gt.u32 	%p818, %r10231, 18;
	mov.u32 	%r22868, %r5189;
	@%p818 bra 	$L__BB2_2550;
$L__BB2_2551:
	setp.eq.s32 	%p819, %r5180, 0;
	@%p819 bra 	$L__BB2_2556;
	mov.b32 	%r22871, 0;
$L__BB2_2553:
	mul.hi.s32 	%r10233, %r22867, 1717986919;
	shr.u32 	%r10234, %r10233, 31;
	shr.s32 	%r10235, %r10233, 2;
	add.s32 	%r10236, %r10235, %r10234;
	mul.lo.s32 	%r10237, %r10236, 10;
	sub.s32 	%r5194, %r22867, %r10237;
	mul.hi.s32 	%r10238, %r22870, 1717986919;
	shr.u32 	%r10239, %r10238, 31;
	shr.s32 	%r10240, %r10238, 2;
	add.s32 	%r10241, %r10240, %r10239;
	mul.lo.s32 	%r10242, %r10241, 10;
	sub.s32 	%r5195, %r22870, %r10242;
	setp.eq.s32 	%p820, %r5194, %r5195;
	@%p820 bra 	$L__BB2_2555;
	setp.gt.s32 	%p821, %r5194, %r5195;
	selp.b32 	%r5196, %r22189, %r22178, %p821;
	selp.b32 	%r22178, %r22178, %r22189, %p821;
	mov.u32 	%r22189, %r5196;
	bra.uni 	$L__BB2_2556;
$L__BB2_2555:
	add.s32 	%r22871, %r22871, 1;
	shr.s32 	%r10248, %r10238, 2;
	add.s32 	%r22870, %r10248, %r10239;
	setp.ne.s32 	%p822, %r22871, %r5180;
	mov.u32 	%r22867, %r10236;
	@%p822 bra 	$L__BB2_2553;
$L__BB2_2556:
	max.s32 	%r10250, %r22211, %r22200;
	cvt.rn.f32.s32 	%f1496, %r10250;
	setp.lt.s32 	%p823, %r10250, 1;
	mul.f32 	%f1497, %f1496, 0f4B000000;
	selp.f32 	%f1498, %f1497, %f1496, %p823;
	selp.f32 	%f1499, 0fC1B80000, 0f00000000, %p823;
	mov.b32 	%r10251, %f1498;
	add.s32 	%r10252, %r10251, -1059760811;
	and.b32  	%r10253, %r10252, -8388608;
	sub.s32 	%r10254, %r10251, %r10253;
	mov.b32 	%f1500, %r10254;
	cvt.rn.f32.s32 	%f1501, %r10253;
	fma.rn.f32 	%f1502, %f1501, 0f34000000, %f1499;
	add.f32 	%f1503, %f1500, 0fBF800000;
	fma.rn.f32 	%f1504, %f1503, 0fBE055027, 0f3E1039F6;
	fma.rn.f32 	%f1505, %f1504, %f1503, 0fBDF8CDCC;
	fma.rn.f32 	%f1506, %f1505, %f1503, 0f3E0F2955;
	fma.rn.f32 	%f1507, %f1506, %f1503, 0fBE2AD8B9;
	fma.rn.f32 	%f1508, %f1507, %f1503, 0f3E4CED0B;
	fma.rn.f32 	%f1509, %f1508, %f1503, 0fBE7FFF22;
	fma.rn.f32 	%f1510, %f1509, %f1503, 0f3EAAAA78;
	fma.rn.f32 	%f1511, %f1510, %f1503, 0fBF000000;
	mul.f32 	%f1512, %f1503, %f1511;
	fma.rn.f32 	%f1513, %f1512, %f1503, %f1503;
	fma.rn.f32 	%f1514, %f1502, 0f3F317218, %f1513;
	setp.gt.u32 	%p824, %r10251, 2139095039;
	fma.rn.f32 	%f1515, %f1498, 0f7F800000, 0f7F800000;
	selp.f32 	%f1516, %f1515, %f1514, %p824;
	setp.eq.f32 	%p825, %f1498, 0f00000000;
	fma.rn.f32 	%f1517, %f1516, 0f3EDE5BD9, 0f3F800000;
	selp.f32 	%f1518, 0fFF800000, %f1517, %p825;
	cvt.rzi.u32.f32 	%r5203, %f1518;
	setp.eq.s32 	%p826, %r22211, 0;
	mov.b32 	%r22878, 0;
	@%p826 bra 	$L__BB2_2559;
	mov.b32 	%r22878, 0;
	mov.u32 	%r22876, %r22211;
$L__BB2_2558:
	mul.hi.s32 	%r10256, %r22876, 1717986919;
	shr.u32 	%r10257, %r10256, 31;
	shr.s32 	%r10258, %r10256, 2;
	add.s32 	%r5207, %r10258, %r10257;
	mul.lo.s32 	%r10259, %r5207, 10;
	sub.s32 	%r10260, %r22876, %r10259;
	mad.lo.s32 	%r22878, %r22878, 10, %r10260;
	add.s32 	%r10261, %r22876, 9;
	setp.gt.u32 	%p827, %r10261, 18;
	mov.u32 	%r22876, %r5207;
	@%p827 bra 	$L__BB2_2558;
$L__BB2_2559:
	setp.eq.s32 	%p828, %r22200, 0;
	mov.b32 	%r22881, 0;
	@%p828 bra 	$L__BB2_2562;
	mov.b32 	%r22881, 0;
	mov.u32 	%r22879, %r22200;
$L__BB2_2561:
	mul.hi.s32 	%r10264, %r22879, 1717986919;
	shr.u32 	%r10265, %r10264, 31;
	shr.s32 	%r10266, %r10264, 2;
	add.s32 	%r5212, %r10266, %r10265;
	mul.lo.s32 	%r10267, %r5212, 10;
	sub.s32 	%r10268, %r22879, %r10267;
	mad.lo.s32 	%r22881, %r22881, 10, %r10268;
	add.s32 	%r10269, %r22879, 9;
	setp.gt.u32 	%p829, %r10269, 18;
	mov.u32 	%r22879, %r5212;
	@%p829 bra 	$L__BB2_2561;
$L__BB2_2562:
	setp.eq.s32 	%p830, %r5203, 0;
	@%p830 bra 	$L__BB2_2567;
	mov.b32 	%r22882, 0;
$L__BB2_2564:
	mul.hi.s32 	%r10271, %r22878, 1717986919;
	shr.u32 	%r10272, %r10271, 31;
	shr.s32 	%r10273, %r10271, 2;
	add.s32 	%r10274, %r10273, %r10272;
	mul.lo.s32 	%r10275, %r10274, 10;
	sub.s32 	%r5217, %r22878, %r10275;
	mul.hi.s32 	%r10276, %r22881, 1717986919;
	shr.u32 	%r10277, %r10276, 31;
	shr.s32 	%r10278, %r10276, 2;
	add.s32 	%r10279, %r10278, %r10277;
	mul.lo.s32 	%r10280, %r10279, 10;
	sub.s32 	%r5218, %r22881, %r10280;
	setp.eq.s32 	%p831, %r5217, %r5218;
	@%p831 bra 	$L__BB2_2566;
	setp.gt.s32 	%p832, %r5217, %r5218;
	selp.b32 	%r5219, %r22211, %r22200, %p832;
	selp.b32 	%r22200, %r22200, %r22211, %p832;
	mov.u32 	%r22211, %r5219;
	bra.uni 	$L__BB2_2567;
$L__BB2_2566:
	add.s32 	%r22882, %r22882, 1;
	shr.s32 	%r10286, %r10276, 2;
	add.s32 	%r22881, %r10286, %r10277;
	setp.ne.s32 	%p833, %r22882, %r5203;
	mov.u32 	%r22878, %r10274;
	@%p833 bra 	$L__BB2_2564;
$L__BB2_2567:
	max.s32 	%r10288, %r22233, %r22222;
	cvt.rn.f32.s32 	%f1519, %r10288;
	setp.lt.s32 	%p834, %r10288, 1;
	mul.f32 	%f1520, %f1519, 0f4B000000;
	selp.f32 	%f1521, %f1520, %f1519, %p834;
	selp.f32 	%f1522, 0fC1B80000, 0f00000000, %p834;
	mov.b32 	%r10289, %f1521;
	add.s32 	%r10290, %r10289, -1059760811;
	and.b32  	%r10291, %r10290, -8388608;
	sub.s32 	%r10292, %r10289, %r10291;
	mov.b32 	%f1523, %r10292;
	cvt.rn.f32.s32 	%f1524, %r10291;
	fma.rn.f32 	%f1525, %f1524, 0f34000000, %f1522;
	add.f32 	%f1526, %f1523, 0fBF800000;
	fma.rn.f32 	%f1527, %f1526, 0fBE055027, 0f3E1039F6;
	fma.rn.f32 	%f1528, %f1527, %f1526, 0fBDF8CDCC;
	fma.rn.f32 	%f1529, %f1528, %f1526, 0f3E0F2955;
	fma.rn.f32 	%f1530, %f1529, %f1526, 0fBE2AD8B9;
	fma.rn.f32 	%f1531, %f1530, %f1526, 0f3E4CED0B;
	fma.rn.f32 	%f1532, %f1531, %f1526, 0fBE7FFF22;
	fma.rn.f32 	%f1533, %f1532, %f1526, 0f3EAAAA78;
	fma.rn.f32 	%f1534, %f1533, %f1526, 0fBF000000;
	mul.f32 	%f1535, %f1526, %f1534;
	fma.rn.f32 	%f1536, %f1535, %f1526, %f1526;
	fma.rn.f32 	%f1537, %f1525, 0f3F317218, %f1536;
	setp.gt.u32 	%p835, %r10289, 2139095039;
	fma.rn.f32 	%f1538, %f1521, 0f7F800000, 0f7F800000;
	selp.f32 	%f1539, %f1538, %f1537, %p835;
	setp.eq.f32 	%p836, %f1521, 0f00000000;
	fma.rn.f32 	%f1540, %f1539, 0f3EDE5BD9, 0f3F800000;
	selp.f32 	%f1541, 0fFF800000, %f1540, %p836;
	cvt.rzi.u32.f32 	%r5226, %f1541;
	setp.eq.s32 	%p837, %r22233, 0;
	mov.b32 	%r22889, 0;
	@%p837 bra 	$L__BB2_2570;
	mov.b32 	%r22889, 0;
	mov.u32 	%r22887, %r22233;
$L__BB2_2569:
	mul.hi.s32 	%r10294, %r22887, 1717986919;
	shr.u32 	%r10295, %r10294, 31;
	shr.s32 	%r10296, %r10294, 2;
	add.s32 	%r5230, %r10296, %r10295;
	mul.lo.s32 	%r10297, %r5230, 10;
	sub.s32 	%r10298, %r22887, %r10297;
	mad.lo.s32 	%r22889, %r22889, 10, %r10298;
	add.s32 	%r10299, %r22887, 9;
	setp.gt.u32 	%p838, %r10299, 18;
	mov.u32 	%r22887, %r5230;
	@%p838 bra 	$L__BB2_2569;
$L__BB2_2570:
	setp.eq.s32 	%p839, %r22222, 0;
	mov.b32 	%r22892, 0;
	@%p839 bra 	$L__BB2_2573;
	mov.b32 	%r22892, 0;
	mov.u32 	%r22890, %r22222;
$L__BB2_2572:
	mul.hi.s32 	%r10302, %r22890, 1717986919;
	shr.u32 	%r10303, %r10302, 31;
	shr.s32 	%r10304, %r10302, 2;
	add.s32 	%r5235, %r10304, %r10303;
	mul.lo.s32 	%r10305, %r5235, 10;
	sub.s32 	%r10306, %r22890, %r10305;
	mad.lo.s32 	%r22892, %r22892, 10, %r10306;
	add.s32 	%r10307, %r22890, 9;
	setp.gt.u32 	%p840, %r10307, 18;
	mov.u32 	%r22890, %r5235;
	@%p840 bra 	$L__BB2_2572;
$L__BB2_2573:
	setp.eq.s32 	%p841, %r5226, 0;
	@%p841 bra 	$L__BB2_2578;
	mov.b32 	%r22893, 0;
$L__BB2_2575:
	mul.hi.s32 	%r10309, %r22889, 1717986919;
	shr.u32 	%r10310, %r10309, 31;
	shr.s32 	%r10311, %r10309, 2;
	add.s32 	%r10312, %r10311, %r10310;
	mul.lo.s32 	%r10313, %r10312, 10;
	sub.s32 	%r5240, %r22889, %r10313;
	mul.hi.s32 	%r10314, %r22892, 1717986919;
	shr.u32 	%r10315, %r10314, 31;
	shr.s32 	%r10316, %r10314, 2;
	add.s32 	%r10317, %r10316, %r10315;
	mul.lo.s32 	%r10318, %r10317, 10;
	sub.s32 	%r5241, %r22892, %r10318;
	setp.eq.s32 	%p842, %r5240, %r5241;
	@%p842 bra 	$L__BB2_2577;
	setp.gt.s32 	%p843, %r5240, %r5241;
	selp.b32 	%r5242, %r22233, %r22222, %p843;
	selp.b32 	%r22222, %r22222, %r22233, %p843;
	mov.u32 	%r22233, %r5242;
	bra.uni 	$L__BB2_2578;
$L__BB2_2577:
	add.s32 	%r22893, %r22893, 1;
	shr.s32 	%r10324, %r10314, 2;
	add.s32 	%r22892, %r10324, %r10315;
	setp.ne.s32 	%p844, %r22893, %r5226;
	mov.u32 	%r22889, %r10312;
	@%p844 bra 	$L__BB2_2575;
$L__BB2_2578:
	max.s32 	%r10326, %r22255, %r22244;
	cvt.rn.f32.s32 	%f1542, %r10326;
	setp.lt.s32 	%p845, %r10326, 1;
	mul.f32 	%f1543, %f1542, 0f4B000000;
	selp.f32 	%f1544, %f1543, %f1542, %p845;
	selp.f32 	%f1545, 0fC1B80000, 0f00000000, %p845;
	mov.b32 	%r10327, %f1544;
	add.s32 	%r10328, %r10327, -1059760811;
	and.b32  	%r10329, %r10328, -8388608;
	sub.s32 	%r10330, %r10327, %r10329;
	mov.b32 	%f1546, %r10330;
	cvt.rn.f32.s32 	%f1547, %r10329;
	fma.rn.f32 	%f1548, %f1547, 0f34000000, %f1545;
	add.f32 	%f1549, %f1546, 0fBF800000;
	fma.rn.f32 	%f1550, %f1549, 0fBE055027, 0f3E1039F6;
	fma.rn.f32 	%f1551, %f1550, %f1549, 0fBDF8CDCC;
	fma.rn.f32 	%f1552, %f1551, %f1549, 0f3E0F2955;
	fma.rn.f32 	%f1553, %f1552, %f1549, 0fBE2AD8B9;
	fma.rn.f32 	%f1554, %f1553, %f1549, 0f3E4CED0B;
	fma.rn.f32 	%f1555, %f1554, %f1549, 0fBE7FFF22;
	fma.rn.f32 	%f1556, %f1555, %f1549, 0f3EAAAA78;
	fma.rn.f32 	%f1557, %f1556, %f1549, 0fBF000000;
	mul.f32 	%f1558, %f1549, %f1557;
	fma.rn.f32 	%f1559, %f1558, %f1549, %f1549;
	fma.rn.f32 	%f1560, %f1548, 0f3F317218, %f1559;
	setp.gt.u32 	%p846, %r10327, 2139095039;
	fma.rn.f32 	%f1561, %f1544, 0f7F800000, 0f7F800000;
	selp.f32 	%f1562, %f1561, %f1560, %p846;
	setp.eq.f32 	%p847, %f1544, 0f00000000;
	fma.rn.f32 	%f1563, %f1562, 0f3EDE5BD9, 0f3F800000;
	selp.f32 	%f1564, 0fFF800000, %f1563, %p847;
	cvt.rzi.u32.f32 	%r5249, %f1564;
	setp.eq.s32 	%p848, %r22255, 0;
	mov.b32 	%r22900, 0;
	@%p848 bra 	$L__BB2_2581;
	mov.b32 	%r22900, 0;
	mov.u32 	%r22898, %r22255;
$L__BB2_2580:
	mul.hi.s32 	%r10332, %r22898, 1717986919;
	shr.u32 	%r10333, %r10332, 31;
	shr.s32 	%r10334, %r10332, 2;
	add.s32 	%r5253, %r10334, %r10333;
	mul.lo.s32 	%r10335, %r5253, 10;
	sub.s32 	%r10336, %r22898, %r10335;
	mad.lo.s32 	%r22900, %r22900, 10, %r10336;
	add.s32 	%r10337, %r22898, 9;
	setp.gt.u32 	%p849, %r10337, 18;
	mov.u32 	%r22898, %r5253;
	@%p849 bra 	$L__BB2_2580;
$L__BB2_2581:
	setp.eq.s32 	%p850, %r22244, 0;
	mov.b32 	%r22903, 0;
	@%p850 bra 	$L__BB2_2584;
	mov.b32 	%r22903, 0;
	mov.u32 	%r22901, %r22244;
$L__BB2_2583:
	mul.hi.s32 	%r10340, %r22901, 1717986919;
	shr.u32 	%r10341, %r10340, 31;
	shr.s32 	%r10342, %r10340, 2;
	add.s32 	%r5258, %r10342, %r10341;
	mul.lo.s32 	%r10343, %r5258, 10;
	sub.s32 	%r10344, %r22901, %r10343;
	mad.lo.s32 	%r22903, %r22903, 10, %r10344;
	add.s32 	%r10345, %r22901, 9;
	setp.gt.u32 	%p851, %r10345, 18;
	mov.u32 	%r22901, %r5258;
	@%p851 bra 	$L__BB2_2583;
$L__BB2_2584:
	setp.eq.s32 	%p852, %r5249, 0;
	@%p852 bra 	$L__BB2_2589;
	mov.b32 	%r22904, 0;
$L__BB2_2586:
	mul.hi.s32 	%r10347, %r22900, 1717986919;
	shr.u32 	%r10348, %r10347, 31;
	shr.s32 	%r10349, %r10347, 2;
	add.s32 	%r10350, %r10349, %r10348;
	mul.lo.s32 	%r10351, %r10350, 10;
	sub.s32 	%r5263, %r22900, %r10351;
	mul.hi.s32 	%r10352, %r22903, 1717986919;
	shr.u32 	%r10353, %r10352, 31;
	shr.s32 	%r10354, %r10352, 2;
	add.s32 	%r10355, %r10354, %r10353;
	mul.lo.s32 	%r10356, %r10355, 10;
	sub.s32 	%r5264, %r22903, %r10356;
	setp.eq.s32 	%p853, %r5263, %r5264;
	@%p853 bra 	$L__BB2_2588;
	setp.gt.s32 	%p854, %r5263, %r5264;
	selp.b32 	%r5265, %r22255, %r22244, %p854;
	selp.b32 	%r22244, %r22244, %r22255, %p854;
	mov.u32 	%r22255, %r5265;
	bra.uni 	$L__BB2_2589;
$L__BB2_2588:
	add.s32 	%r22904, %r22904, 1;
	shr.s32 	%r10362, %r10352, 2;
	add.s32 	%r22903, %r10362, %r10353;
	setp.ne.s32 	%p855, %r22904, %r5249;
	mov.u32 	%r22900, %r10350;
	@%p855 bra 	$L__BB2_2586;
$L__BB2_2589:
	max.s32 	%r10364, %r22277, %r22266;
	cvt.rn.f32.s32 	%f1565, %r10364;
	setp.lt.s32 	%p856, %r10364, 1;
	mul.f32 	%f1566, %f1565, 0f4B000000;
	selp.f32 	%f1567, %f1566, %f1565, %p856;
	selp.f32 	%f1568, 0fC1B80000, 0f00000000, %p856;
	mov.b32 	%r10365, %f1567;
	add.s32 	%r10366, %r10365, -1059760811;
	and.b32  	%r10367, %r10366, -8388608;
	sub.s32 	%r10368, %r10365, %r10367;
	mov.b32 	%f1569, %r10368;
	cvt.rn.f32.s32 	%f1570, %r10367;
	fma.rn.f32 	%f1571, %f1570, 0f34000000, %f1568;
	add.f32 	%f1572, %f1569, 0fBF800000;
	fma.rn.f32 	%f1573, %f1572, 0fBE055027, 0f3E1039F6;
	fma.rn.f32 	%f1574, %f1573, %f1572, 0fBDF8CDCC;
	fma.rn.f32 	%f1575, %f1574, %f1572, 0f3E0F2955;
	fma.rn.f32 	%f1576, %f1575, %f1572, 0fBE2AD8B9;
	fma.rn.f32 	%f1577, %f1576, %f1572, 0f3E4CED0B;
	fma.rn.f32 	%f1578, %f1577, %f1572, 0fBE7FFF22;
	fma.rn.f32 	%f1579, %f1578, %f1572, 0f3EAAAA78;
	fma.rn.f32 	%f1580, %f1579, %f1572, 0fBF000000;
	mul.f32 	%f1581, %f1572, %f1580;
	fma.rn.f32 	%f1582, %f1581, %f1572, %f1572;
	fma.rn.f32 	%f1583, %f1571, 0f3F317218, %f1582;
	setp.gt.u32 	%p857, %r10365, 2139095039;
	fma.rn.f32 	%f1584, %f1567, 0f7F800000, 0f7F800000;
	selp.f32 	%f1585, %f1584, %f1583, %p857;
	setp.eq.f32 	%p858, %f1567, 0f00000000;
	fma.rn.f32 	%f1586, %f1585, 0f3EDE5BD9, 0f3F800000;
	selp.f32 	%f1587, 0fFF800000, %f1586, %p858;
	cvt.rzi.u32.f32 	%r5272, %f1587;
	setp.eq.s32 	%p859, %r22277, 0;
	mov.b32 	%r22911, 0;
	@%p859 bra 	$L__BB2_2592;
	mov.b32 	%r22911, 0;
	mov.u32 	%r22909, %r22277;
$L__BB2_2591:
	mul.hi.s32 	%r10370, %r22909, 1717986919;
	shr.u32 	%r10371, %r10370, 31;
	shr.s32 	%r10372, %r10370, 2;
	add.s32 	%r5276, %r10372, %r10371;
	mul.lo.s32 	%r10373, %r5276, 10;
	sub.s32 	%r10374, %r22909, %r10373;
	mad.lo.s32 	%r22911, %r22911, 10, %r10374;
	add.s32 	%r10375, %r22909, 9;
	setp.gt.u32 	%p860, %r10375, 18;
	mov.u32 	%r22909, %r5276;
	@%p860 bra 	$L__BB2_2591;
$L__BB2_2592:
	setp.eq.s32 	%p861, %r22266, 0;
	mov.b32 	%r22914, 0;
	@%p861 bra 	$L__BB2_2595;
	mov.b32 	%r22914, 0;
	mov.u32 	%r22912, %r22266;
$L__BB2_2594:
	mul.hi.s32 	%r10378, %r22912, 1717986919;
	shr.u32 	%r10379, %r10378, 31;
	shr.s32 	%r10380, %r10378, 2;
	add.s32 	%r5281, %r10380, %r10379;
	mul.lo.s32 	%r10381, %r5281, 10;
	sub.s32 	%r10382, %r22912, %r10381;
	mad.lo.s32 	%r22914, %r22914, 10, %r10382;
	add.s32 	%r10383, %r22912, 9;
	setp.gt.u32 	%p862, %r10383, 18;
	mov.u32 	%r22912, %r5281;
	@%p862 bra 	$L__BB2_2594;
$L__BB2_2595:
	setp.eq.s32 	%p863, %r5272, 0;
	@%p863 bra 	$L__BB2_2600;
	mov.b32 	%r22915, 0;
$L__BB2_2597:
	mul.hi.s32 	%r10385, %r22911, 1717986919;
	shr.u32 	%r10386, %r10385, 31;
	shr.s32 	%r10387, %r10385, 2;
	add.s32 	%r10388, %r10387, %r10386;
	mul.lo.s32 	%r10389, %r10388, 10;
	sub.s32 	%r5286, %r22911, %r10389;
	mul.hi.s32 	%r10390, %r22914, 1717986919;
	shr.u32 	%r10391, %r10390, 31;
	shr.s32 	%r10392, %r10390, 2;
	add.s32 	%r10393, %r10392, %r10391;
	mul.lo.s32 	%r10394, %r10393, 10;
	sub.s32 	%r5287, %r22914, %r10394;
	setp.eq.s32 	%p864, %r5286, %r5287;
	@%p864 bra 	$L__BB2_2599;
	setp.gt.s32 	%p865, %r5286, %r5287;
	selp.b32 	%r5288, %r22277, %r22266, %p865;
	selp.b32 	%r22266, %r22266, %r22277, %p865;
	mov.u32 	%r22277, %r5288;
	bra.uni 	$L__BB2_2600;
$L__BB2_2599:
	add.s32 	%r22915, %r22915, 1;
	shr.s32 	%r10400, %r10390, 2;
	add.s32 	%r22914, %r10400, %r10391;
	setp.ne.s32 	%p866, %r22915, %r5272;
	mov.u32 	%r22911, %r10388;
	@%p866 bra 	$L__BB2_2597;
$L__BB2_2600:
	max.s32 	%r10402, %r22299, %r22288;
	cvt.rn.f32.s32 	%f1588, %r10402;
	setp.lt.s32 	%p867, %r10402, 1;
	mul.f32 	%f1589, %f1588, 0f4B000000;
	selp.f32 	%f1590, %f1589, %f1588, %p867;
	selp.f32 	%f1591, 0fC1B80000, 0f00000000, %p867;
	mov.b32 	%r10403, %f1590;
	add.s32 	%r10404, %r10403, -1059760811;
	and.b32  	%r10405, %r10404, -8388608;
	sub.s32 	%r10406, %r10403, %r10405;
	mov.b32 	%f1592, %r10406;
	cvt.rn.f32.s32 	%f1593, %r10405;
	fma.rn.f32 	%f1594, %f1593, 0f34000000, %f1591;
	add.f32 	%f1595, %f1592, 0fBF800000;
	fma.rn.f32 	%f1596, %f1595, 0fBE055027, 0f3E1039F6;
	fma.rn.f32 	%f1597, %f1596, %f1595, 0fBDF8CDCC;
	fma.rn.f32 	%f1598, %f1597, %f1595, 0f3E0F2955;
	fma.rn.f32 	%f1599, %f1598, %f1595, 0fBE2AD8B9;
	fma.rn.f32 	%f1600, %f1599, %f1595, 0f3E4CED0B;
	fma.rn.f32 	%f1601, %f1600, %f1595, 0fBE7FFF22;
	fma.rn.f32 	%f1602, %f1601, %f1595, 0f3EAAAA78;
	fma.rn.f32 	%f1603, %f1602, %f1595, 0fBF000000;
	mul.f32 	%f1604, %f1595, %f1603;
	fma.rn.f32 	%f1605, %f1604, %f1595, %f1595;
	fma.rn.f32 	%f1606, %f1594, 0f3F317218, %f1605;
	setp.gt.u32 	%p868, %r10403, 2139095039;
	fma.rn.f32 	%f1607, %f1590, 0f7F800000, 0f7F800000;
	selp.f32 	%f1608, %f1607, %f1606, %p868;
	setp.eq.f32 	%p869, %f1590, 0f00000000;
	fma.rn.f32 	%f1609, %f1608, 0f3EDE5BD9, 0f3F800000;
	selp.f32 	%f1610, 0fFF800000, %f1609, %p869;
	cvt.rzi.u32.f32 	%r5295, %f1610;
	setp.eq.s32 	%p870, %r22299, 0;
	mov.b32 	%r22922, 0;
	@%p870 bra 	$L__BB2_2603;
	mov.b32 	%r22922, 0;
	mov.u32 	%r22920, %r22299;
$L__BB2_2602:
	mul.hi.s32 	%r10408, %r22920, 1717986919;
	shr.u32 	%r10409, %r10408, 31;
	shr.s32 	%r10410, %r10408, 2;
	add.s32 	%r5299, %r10410, %r10409;
	mul.lo.s32 	%r10411, %r5299, 10;
	sub.s32 	%r10412, %r22920, %r10411;
	mad.lo.s32 	%r22922, %r22922, 10, %r10412;
	add.s32 	%r10413, %r22920, 9;
	setp.gt.u32 	%p871, %r10413, 18;
	mov.u32 	%r22920, %r5299;
	@%p871 bra 	$L__BB2_2602;
$L__BB2_2603:
	setp.eq.s32 	%p872, %r22288, 0;
	mov.b32 	%r22925, 0;
	@%p872 bra 	$L__BB2_2606;
	mov.b32 	%r22925, 0;
	mov.u32 	%r22923, %r22288;
$L__BB2_2605:
	mul.hi.s32 	%r10416, %r22923, 1717986919;
	shr.u32 	%r10417, %r10416, 31;
	shr.s32 	%r10418, %r10416, 2;
	add.s32 	%r5304, %r10418, %r10417;
	mul.lo.s32 	%r10419, %r5304, 10;
	sub.s32 	%r10420, %r22923, %r10419;
	mad.lo.s32 	%r22925, %r22925, 10, %r10420;
	add.s32 	%r10421, %r22923, 9;
	setp.gt.u32 	%p873, %r10421, 18;
	mov.u32 	%r22923, %r5304;
	@%p873 bra 	$L__BB2_2605;
$L__BB2_2606:
	setp.eq.s32 	%p874, %r5295, 0;
	@%p874 bra 	$L__BB2_2611;
	mov.b32 	%r22926, 0;
$L__BB2_2608:
	mul.hi.s32 	%r10423, %r22922, 1717986919;
	shr.u32 	%r10424, %r10423, 31;
	shr.s32 	%r10425, %r10423, 2;
	add.s32 	%r10426, %r10425, %r10424;
	mul.lo.s32 	%r10427, %r10426, 10;
	sub.s32 	%r5309, %r22922, %r10427;
	mul.hi.s32 	%r10428, %r22925, 1717986919;
	shr.u32 	%r10429, %r10428, 31;
	shr.s32 	%r10430, %r10428, 2;
	add.s32 	%r10431, %r10430, %r10429;
	mul.lo.s32 	%r10432, %r10431, 10;
	sub.s32 	%r5310, %r22925, %r10432;
	setp.eq.s32 	%p875, %r5309, %r5310;
	@%p875 bra 	$L__BB2_2610;
	setp.gt.s32 	%p876, %r5309, %r5310;
	selp.b32 	%r5311, %r22299, %r22288, %p876;
	selp.b32 	%r22288, %r22288, %r22299, %p876;
	mov.u32 	%r22299, %r5311;
	bra.uni 	$L__BB2_2611;
$L__BB2_2610:
	add.s32 	%r22926, %r22926, 1;
	shr.s32 	%r10438, %r10428, 2;
	add.s32 	%r22925, %r10438, %r10429;
	setp.ne.s32 	%p877, %r22926, %r5295;
	mov.u32 	%r22922, %r10426;
	@%p877 bra 	$L__BB2_2608;
$L__BB2_2611:
	max.s32 	%r10440, %r22321, %r22310;
	cvt.rn.f32.s32 	%f1611, %r10440;
	setp.lt.s32 	%p878, %r10440, 1;
	mul.f32 	%f1612, %f1611, 0f4B000000;
	selp.f32 	%f1613, %f1612, %f1611, %p878;
	selp.f32 	%f1614, 0fC1B80000, 0f00000000, %p878;
	mov.b32 	%r10441, %f1613;
	add.s32 	%r10442, %r10441, -1059760811;
	and.b32  	%r10443, %r10442, -8388608;
	sub.s32 	%r10444, %r10441, %r10443;
	mov.b32 	%f1615, %r10444;
	cvt.rn.f32.s32 	%f1616, %r10443;
	fma.rn.f32 	%f1617, %f1616, 0f34000000, %f1614;
	add.f32 	%f1618, %f1615, 0fBF800000;
	fma.rn.f32 	%f1619, %f1618, 0fBE055027, 0f3E1039F6;
	fma.rn.f32 	%f1620, %f1619, %f1618, 0fBDF8CDCC;
	fma.rn.f32 	%f1621, %f1620, %f1618, 0f3E0F2955;
	fma.rn.f32 	%f1622, %f1621, %f1618, 0fBE2AD8B9;
	fma.rn.f32 	%f1623, %f1622, %f1618, 0f3E4CED0B;
	fma.rn.f32 	%f1624, %f1623, %f1618, 0fBE7FFF22;
	fma.rn.f32 	%f1625, %f1624, %f1618, 0f3EAAAA78;
	fma.rn.f32 	%f1626, %f1625, %f1618, 0fBF000000;
	mul.f32 	%f1627, %f1618, %f1626;
	fma.rn.f32 	%f1628, %f1627, %f1618, %f1618;
	fma.rn.f32 	%f1629, %f1617, 0f3F317218, %f1628;
	setp.gt.u32 	%p879, %r10441, 2139095039;
	fma.rn.f32 	%f1630, %f1613, 0f7F800000, 0f7F800000;
	selp.f32 	%f1631, %f1630, %f1629, %p879;
	setp.eq.f32 	%p880, %f1613, 0f00000000;
	fma.rn.f32 	%f1632, %f1631, 0f3EDE5BD9, 0f3F800000;
	selp.f32 	%f1633, 0fFF800000, %f1632, %p880;
	cvt.rzi.u32.f32 	%r5318, %f1633;
	setp.eq.s32 	%p881, %r22321, 0;
	mov.b32 	%r22933, 0;
	@%p881 bra 	$L__BB2_2614;
	mov.b32 	%r22933, 0;
	mov.u32 	%r22931, %r22321;
$L__BB2_2613:
	mul.hi.s32 	%r10446, %r22931, 1717986919;
	shr.u32 	%r10447, %r10446, 31;
	shr.s32 	%r10448, %r10446, 2;
	add.s32 	%r5322, %r10448, %r10447;
	mul.lo.s32 	%r10449, %r5322, 10;
	sub.s32 	%r10450, %r22931, %r10449;
	mad.lo.s32 	%r22933, %r22933, 10, %r10450;
	add.s32 	%r10451, %r22931, 9;
	setp.gt.u32 	%p882, %r10451, 18;
	mov.u32 	%r22931, %r5322;
	@%p882 bra 	$L__BB2_2613;
$L__BB2_2614:
	setp.eq.s32 	%p883, %r22310, 0;
	mov.b32 	%r22936, 0;
	@%p883 bra 	$L__BB2_2617;
	mov.b32 	%r22936, 0;
	mov.u32 	%r22934, %r22310;
$L__BB2_2616:
	mul.hi.s32 	%r10454, %r22934, 1717986919;
	shr.u32 	%r10455, %r10454, 31;
	shr.s32 	%r10456, %r10454, 2;
	add.s32 	%r5327, %r10456, %r10455;
	mul.lo.s32 	%r10457, %r5327, 10;
	sub.s32 	%r10458, %r22934, %r10457;
	mad.lo.s32 	%r22936, %r22936, 10, %r10458;
	add.s32 	%r10459, %r22934, 9;
	setp.gt.u32 	%p884, %r10459, 18;
	mov.u32 	%r22934, %r5327;
	@%p884 bra 	$L__BB2_2616;
$L__BB2_2617:
	setp.eq.s32 	%p885, %r5318, 0;
	@%p885 bra 	$L__BB2_2622;
	mov.b32 	%r22937, 0;
$L__BB2_2619:
	mul.hi.s32 	%r10461, %r22933, 1717986919;
	shr.u32 	%r10462, %r10461, 31;
	shr.s32 	%r10463, %r10461, 2;
	add.s32 	%r10464, %r10463, %r10462;
	mul.lo.s32 	%r10465, %r10464, 10;
	sub.s32 	%r5332, %r22933, %r10465;
	mul.hi.s32 	%r10466, %r22936, 1717986919;
	shr.u32 	%r10467, %r10466, 31;
	shr.s32 	%r10468, %r10466, 2;
	add.s32 	%r10469, %r10468, %r10467;
	mul.lo.s32 	%r10470, %r10469, 10;
	sub.s32 	%r5333, %r22936, %r10470;
	setp.eq.s32 	%p886, %r5332, %r5333;
	@%p886 bra 	$L__BB2_2621;
	setp.gt.s32 	%p887, %r5332, %r5333;
	selp.b32 	%r5334, %r22321, %r22310, %p887;
	selp.b32 	%r22310, %r22310, %r22321, %p887;
	mov.u32 	%r22321, %r5334;
	bra.uni 	$L__BB2_2622;
$L__BB2_2621:
	add.s32 	%r22937, %r22937, 1;
	shr.s32 	%r10476, %r10466, 2;
	add.s32 	%r22936, %r10476, %r10467;
	setp.ne.s32 	%p888, %r22937, %r5318;
	mov.u32 	%r22933, %r10464;
	@%p888 bra 	$L__BB2_2619;
$L__BB2_2622:
	max.s32 	%r10478, %r22178, %r22167;
	cvt.rn.f32.s32 	%f1634, %r10478;
	setp.lt.s32 	%p889, %r10478, 1;
	mul.f32 	%f1635, %f1634, 0f4B000000;
	selp.f32 	%f1636, %f1635, %f1634, %p889;
	selp.f32 	%f1637, 0fC1B80000, 0f00000000, %p889;
	mov.b32 	%r10479, %f1636;
	add.s32 	%r10480, %r10479, -1059760811;
	and.b32  	%r10481, %r10480, -8388608;
	sub.s32 	%r10482, %r10479, %r10481;
	mov.b32 	%f1638, %r10482;
	cvt.rn.f32.s32 	%f1639, %r10481;
	fma.rn.f32 	%f1640, %f1639, 0f34000000, %f1637;
	add.f32 	%f1641, %f1638, 0fBF800000;
	fma.rn.f32 	%f1642, %f1641, 0fBE055027, 0f3E1039F6;
	fma.rn.f32 	%f1643, %f1642, %f1641, 0fBDF8CDCC;
	fma.rn.f32 	%f1644, %f1643, %f1641, 0f3E0F2955;
	fma.rn.f32 	%f1645, %f1644, %f1641, 0fBE2AD8B9;
	fma.rn.f32 	%f1646, %f1645, %f1641, 0f3E4CED0B;
	fma.rn.f32 	%f1647, %f1646, %f1641, 0fBE7FFF22;
	fma.rn.f32 	%f1648, %f1647, %f1641, 0f3EAAAA78;
	fma.rn.f32 	%f1649, %f1648, %f1641, 0fBF000000;
	mul.f32 	%f1650, %f1641, %f1649;
	fma.rn.f32 	%f1651, %f1650, %f1641, %f1641;
	fma.rn.f32 	%f1652, %f1640, 0f3F317218, %f1651;
	setp.gt.u32 	%p890, %r10479, 2139095039;
	fma.rn.f32 	%f1653, %f1636, 0f7F800000, 0f7F800000;
	selp.f32 	%f1654, %f1653, %f1652, %p890;
	setp.eq.f32 	%p891, %f1636, 0f00000000;
	fma.rn.f32 	%f1655, %f1654, 0f3EDE5BD9, 0f3F800000;
	selp.f32 	%f1656, 0fFF800000, %f1655, %p891;
	cvt.rzi.u32.f32 	%r5341, %f1656;
	setp.eq.s32 	%p892, %r22178, 0;
	mov.b32 	%r22944, 0;
	@%p892 bra 	$L__BB2_2625;
	mov.b32 	%r22944, 0;
	mov.u32 	%r22942, %r22178;
$L__BB2_2624:
	mul.hi.s32 	%r10484, %r22942, 1717986919;
	shr.u32 	%r10485, %r10484, 31;
	shr.s32 	%r10486, %r10484, 2;
	add.s32 	%r5345, %r10486, %r10485;
	mul.lo.s32 	%r10487, %r5345, 10;
	sub.s32 	%r10488, %r22942, %r10487;
	mad.lo.s32 	%r22944, %r22944, 10, %r10488;
	add.s32 	%r10489, %r22942, 9;
	setp.gt.u32 	%p893, %r10489, 18;
	mov.u32 	%r22942, %r5345;
	@%p893 bra 	$L__BB2_2624;
$L__BB2_2625:
	setp.eq.s32 	%p894, %r22167, 0;
	mov.b32 	%r22947, 0;
	@%p894 bra 	$L__BB2_2628;
	mov.b32 	%r22947, 0;
	mov.u32 	%r22945, %r22167;
$L__BB2_2627:
	mul.hi.s32 	%r10492, %r22945, 1717986919;
	shr.u32 	%r10493, %r10492, 31;
	shr.s32 	%r10494, %r10492, 2;
	add.s32 	%r5350, %r10494, %r10493;
	mul.lo.s32 	%r10495, %r5350, 10;
	sub.s32 	%r10496, %r22945, %r10495;
	mad.lo.s32 	%r22947, %r22947, 10, %r10496;
	add.s32 	%r10497, %r22945, 9;
	setp.gt.u32 	%p895, %r10497, 18;
	mov.u32 	%r22945, %r5350;
	@%p895 bra 	$L__BB2_2627;
$L__BB2_2628:
	setp.eq.s32 	%p896, %r5341, 0;
	@%p896 bra 	$L__BB2_2633;
	mov.b32 	%r22948, 0;
$L__BB2_2630:
	mul.hi.s32 	%r10499, %r22944, 1717986919;
	shr.u32 	%r10500, %r10499, 31;
	shr.s32 	%r10501, %r10499, 2;
	add.s32 	%r10502, %r10501, %r10500;
	mul.lo.s32 	%r10503, %r10502, 10;
	sub.s32 	%r5355, %r22944, %r10503;
	mul.hi.s32 	%r10504, %r22947, 1717986919;
	shr.u32 	%r10505, %r10504, 31;
	shr.s32 	%r10506, %r10504, 2;
	add.s32 	%r10507, %r10506, %r10505;
	mul.lo.s32 	%r10508, %r10507, 10;
	sub.s32 	%r5356, %r22947, %r10508;
	setp.eq.s32 	%p897, %r5355, %r5356;
	@%p897 bra 	$L__BB2_2632;
	setp.gt.s32 	%p898, %r5355, %r5356;
	selp.b32 	%r5357, %r22178, %r22167, %p898;
	selp.b32 	%r22167, %r22167, %r22178, %p898;
	mov.u32 	%r22178, %r5357;
	bra.uni 	$L__BB2_2633;
$L__BB2_2632:
	add.s32 	%r22948, %r22948, 1;
	shr.s32 	%r10514, %r10504, 2;
	add.s32 	%r22947, %r10514, %r10505;
	setp.ne.s32 	%p899, %r22948, %r5341;
	mov.u32 	%r22944, %r10502;
	@%p899 bra 	$L__BB2_2630;
$L__BB2_2633:
	max.s32 	%r10516, %r22200, %r22189;
	cvt.rn.f32.s32 	%f1657, %r10516;
	setp.lt.s32 	%p900, %r10516, 1;
	mul.f32 	%f1658, %f1657, 0f4B000000;
	selp.f32 	%f1659, %f1658, %f1657, %p900;
	selp.f32 	%f1660, 0fC1B80000, 0f00000000, %p900;
	mov.b32 	%r10517, %f1659;
	add.s32 	%r10518, %r10517, -1059760811;
	and.b32  	%r10519, %r10518, -8388608;
	sub.s32 	%r10520, %r10517, %r10519;
	mov.b32 	%f1661, %r10520;
	cvt.rn.f32.s32 	%f1662, %r10519;
	fma.rn.f32 	%f1663, %f1662, 0f34000000, %f1660;
	add.f32 	%f1664, %f1661, 0fBF800000;
	fma.rn.f32 	%f1665, %f1664, 0fBE055027, 0f3E1039F6;
	fma.rn.f32 	%f1666, %f1665, %f1664, 0fBDF8CDCC;
	fma.rn.f32 	%f1667, %f1666, %f1664, 0f3E0F2955;
	fma.rn.f32 	%f1668, %f1667, %f1664, 0fBE2AD8B9;
	fma.rn.f32 	%f1669, %f1668, %f1664, 0f3E4CED0B;
	fma.rn.f32 	%f1670, %f1669, %f1664, 0fBE7FFF22;
	fma.rn.f32 	%f1671, %f1670, %f1664, 0f3EAAAA78;
	fma.rn.f32 	%f1672, %f1671, %f1664, 0fBF000000;
	mul.f32 	%f1673, %f1664, %f1672;
	fma.rn.f32 	%f1674, %f1673, %f1664, %f1664;
	fma.rn.f32 	%f1675, %f1663, 0f3F317218, %f1674;
	setp.gt.u32 	%p901, %r10517, 2139095039;
	fma.rn.f32 	%f1676, %f1659, 0f7F800000, 0f7F800000;
	selp.f32 	%f1677, %f1676, %f1675, %p901;
	setp.eq.f32 	%p902, %f1659, 0f00000000;
	fma.rn.f32 	%f1678, %f1677, 0f3EDE5BD9, 0f3F800000;
	selp.f32 	%f1679, 0fFF800000, %f1678, %p902;
	cvt.rzi.u32.f32 	%r5364, %f1679;
	setp.eq.s32 	%p903, %r22200, 0;
	mov.b32 	%r22955, 0;
	@%p903 bra 	$L__BB2_2636;
	mov.b32 	%r22955, 0;
	mov.u32 	%r22953, %r22200;
$L__BB2_2635:
	mul.hi.s32 	%r10522, %r22953, 1717986919;
	shr.u32 	%r10523, %r10522, 31;
	shr.s32 	%r10524, %r10522, 2;
	add.s32 	%r5368, %r10524, %r10523;
	mul.lo.s32 	%r10525, %r5368, 10;
	sub.s32 	%r10526, %r22953, %r10525;
	mad.lo.s32 	%r22955, %r22955, 10, %r10526;
	add.s32 	%r10527, %r22953, 9;
	setp.gt.u32 	%p904, %r10527, 18;
	mov.u32 	%r22953, %r5368;
	@%p904 bra 	$L__BB2_2635;
$L__BB2_2636:
	setp.eq.s32 	%p905, %r22189, 0;
	mov.b32 	%r22958, 0;
	@%p905 bra 	$L__BB2_2639;
	mov.b32 	%r22958, 0;
	mov.u32 	%r22956, %r22189;
$L__BB2_2638:
	mul.hi.s32 	%r10530, %r22956, 1717986919;
	shr.u32 	%r10531, %r10530, 31;
	shr.s32 	%r10532, %r10530, 2;
	add.s32 	%r5373, %r10532, %r10531;
	mul.lo.s32 	%r10533, %r5373, 10;
	sub.s32 	%r10534, %r22956, %r10533;
	mad.lo.s32 	%r22958, %r22958, 10, %r10534;
	add.s32 	%r10535, %r22956, 9;
	setp.gt.u32 	%p906, %r10535, 18;
	mov.u32 	%r22956, %r5373;
	@%p906 bra 	$L__BB2_2638;
$L__BB2_2639:
	setp.eq.s32 	%p907, %r5364, 0;
	@%p907 bra 	$L__BB2_2644;
	mov.b32 	%r22959, 0;
$L__BB2_2641:
	mul.hi.s32 	%r10537, %r22955, 1717986919;
	shr.u32 	%r10538, %r10537, 31;
	shr.s32 	%r10539, %r10537, 2;
	add.s32 	%r10540, %r10539, %r10538;
	mul.lo.s32 	%r10541, %r10540, 10;
	sub.s32 	%r5378, %r22955, %r10541;
	mul.hi.s32 	%r10542, %r22958, 1717986919;
	shr.u32 	%r10543, %r10542, 31;
	shr.s32 	%r10544, %r10542, 2;
	add.s32 	%r10545, %r10544, %r10543;
	mul.lo.s32 	%r10546, %r10545, 10;
	sub.s32 	%r5379, %r22958, %r10546;
	setp.eq.s32 	%p908, %r5378, %r5379;
	@%p908 bra 	$L__BB2_2643;
	setp.gt.s32 	%p909, %r5378, %r5379;
	selp.b32 	%r5380, %r22200, %r22189, %p909;
	selp.b32 	%r22189, %r22189, %r22200, %p909;
	mov.u32 	%r22200, %r5380;
	bra.uni 	$L__BB2_2644;
$L__BB2_2643:
	add.s32 	%r22959, %r22959, 1;
	shr.s32 	%r10552, %r10542, 2;
	add.s32 	%r22958, %r10552, %r10543;
	setp.ne.s32 	%p910, %r22959, %r5364;
	mov.u32 	%r22955, %r10540;
	@%p910 bra 	$L__BB2_2641;
$L__BB2_2644:
	max.s32 	%r10554, %r22222, %r22211;
	cvt.rn.f32.s32 	%f1680, %r10554;
	setp.lt.s32 	%p911, %r10554, 1;
	mul.f32 	%f1681, %f1680, 0f4B000000;
	selp.f32 	%f1682, %f1681, %f1680, %p911;
	selp.f32 	%f1683, 0fC1B80000, 0f00000000, %p911;
	mov.b32 	%r10555, %f1682;
	add.s32 	%r10556, %r10555, -1059760811;
	and.b32  	%r10557, %r10556, -8388608;
	sub.s32 	%r10558, %r10555, %r10557;
	mov.b32 	%f1684, %r10558;
	cvt.rn.f32.s32 	%f1685, %r10557;
	fma.rn.f32 	%f1686, %f1685, 0f34000000, %f1683;
	add.f32 	%f1687, %f1684, 0fBF800000;
	fma.rn.f32 	%f1688, %f1687, 0fBE055027, 0f3E1039F6;
	fma.rn.f32 	%f1689, %f1688, %f1687, 0fBDF8CDCC;
	fma.rn.f32 	%f1690, %f1689, %f1687, 0f3E0F2955;
	fma.rn.f32 	%f1691, %f1690, %f1687, 0fBE2AD8B9;
	fma.rn.f32 	%f1692, %f1691, %f1687, 0f3E4CED0B;
	fma.rn.f32 	%f1693, %f1692, %f1687, 0fBE7FFF22;
	fma.rn.f32 	%f1694, %f1693, %f1687, 0f3EAAAA78;
	fma.rn.f32 	%f1695, %f1694, %f1687, 0fBF000000;
	mul.f32 	%f1696, %f1687, %f1695;
	fma.rn.f32 	%f1697, %f1696, %f1687, %f1687;
	fma.rn.f32 	%f1698, %f1686, 0f3F317218, %f1697;
	setp.gt.u32 	%p912, %r10555, 2139095039;
	fma.rn.f32 	%f1699, %f1682, 0f7F800000, 0f7F800000;
	selp.f32 	%f1700, %f1699, %f1698, %p912;
	setp.eq.f32 	%p913, %f1682, 0f00000000;
	fma.rn.f32 	%f1701, %f1700, 0f3EDE5BD9, 0f3F800000;
	selp.f32 	%f1702, 0fFF800000, %f1701, %p913;
	cvt.rzi.u32.f32 	%r5387, %f1702;
	setp.eq.s32 	%p914, %r22222, 0;
	mov.b32 	%r22966, 0;
	@%p914 bra 	$L__BB2_2647;
	mov.b32 	%r22966, 0;
	mov.u32 	%r22964, %r22222;
$L__BB2_2646:
	mul.hi.s32 	%r10560, %r22964, 1717986919;
	shr.u32 	%r10561, %r10560, 31;
	shr.s32 	%r10562, %r10560, 2;
	add.s32 	%r5391, %r10562, %r10561;
	mul.lo.s32 	%r10563, %r5391, 10;
	sub.s32 	%r10564, %r22964, %r10563;
	mad.lo.s32 	%r22966, %r22966, 10, %r10564;
	add.s32 	%r10565, %r22964, 9;
	setp.gt.u32 	%p915, %r10565, 18;
	mov.u32 	%r22964, %r5391;
	@%p915 bra 	$L__BB2_2646;
$L__BB2_2647:
	setp.eq.s32 	%p916, %r22211, 0;
	mov.b32 	%r22969, 0;
	@%p916 bra 	$L__BB2_2650;
	mov.b32 	%r22969, 0;
	mov.u32 	%r22967, %r22211;
$L__BB2_2649:
	mul.hi.s32 	%r10568, %r22967, 1717986919;
	shr.u32 	%r10569, %r10568, 31;
	shr.s32 	%r10570, %r10568, 2;
	add.s32 	%r5396, %r10570, %r10569;
	mul.lo.s32 	%r10571, %r5396, 10;
	sub.s32 	%r10572, %r22967, %r10571;
	mad.lo.s32 	%r22969, %r22969, 10, %r10572;
	add.s32 	%r10573, %r22967, 9;
	setp.gt.u32 	%p917, %r10573, 18;
	mov.u32 	%r22967, %r5396;
	@%p917 bra 	$L__BB2_2649;
$L__BB2_2650:
	setp.eq.s32 	%p918, %r5387, 0;
	@%p918 bra 	$L__BB2_2655;
	mov.b32 	%r22970, 0;
$L__BB2_2652:
	mul.hi.s32 	%r10575, %r22966, 1717986919;
	shr.u32 	%r10576, %r10575, 31;
	shr.s32 	%r10577, %r10575, 2;
	add.s32 	%r10578, %r10577, %r10576;
	mul.lo.s32 	%r10579, %r10578, 10;
	sub.s32 	%r5401, %r22966, %r10579;
	mul.hi.s32 	%r10580, %r22969, 1717986919;
	shr.u32 	%r10581, %r10580, 31;
	shr.s32 	%r10582, %r10580, 2;
	add.s32 	%r10583, %r10582, %r10581;
	mul.lo.s32 	%r10584, %r10583, 10;
	sub.s32 	%r5402, %r22969, %r10584;
	setp.eq.s32 	%p919, %r5401, %r5402;
	@%p919 bra 	$L__BB2_2654;
	setp.gt.s32 	%p920, %r5401, %r5402;
	selp.b32 	%r5403, %r22222, %r22211, %p920;
	selp.b32 	%r22211, %r22211, %r22222, %p920;
	mov.u32 	%r22222, %r5403;
	bra.uni 	$L__BB2_2655;
$L__BB2_2654:
	add.s32 	%r22970, %r22970, 1;
	shr.s32 	%r10590, %r10580, 2;
	add.s32 	%r22969, %r10590, %r10581;
	setp.ne.s32 	%p921, %r22970, %r5387;
	mov.u32 	%r22966, %r10578;
	@%p921 bra 	$L__BB2_2652;
$L__BB2_2655:
	max.s32 	%r10592, %r22244, %r22233;
	cvt.rn.f32.s32 	%f1703, %r10592;
	setp.lt.s32 	%p922, %r10592, 1;
	mul.f32 	%f1704, %f1703, 0f4B000000;
	selp.f32 	%f1705, %f1704, %f1703, %p922;
	selp.f32 	%f1706, 0fC1B80000, 0f00000000, %p922;
	mov.b32 	%r10593, %f1705;
	add.s32 	%r10594, %r10593, -1059760811;
	and.b32  	%r10595, %r10594, -8388608;
	sub.s32 	%r10596, %r10593, %r10595;
	mov.b32 	%f1707, %r10596;
	cvt.rn.f32.s32 	%f1708, %r10595;
	fma.rn.f32 	%f1709, %f1708, 0f34000000, %f1706;
	add.f32 	%f1710, %f1707, 0fBF800000;
	fma.rn.f32 	%f1711, %f1710, 0fBE055027, 0f3E1039F6;
	fma.rn.f32 	%f1712, %f1711, %f1710, 0fBDF8CDCC;
	fma.rn.f32 	%f1713, %f1712, %f1710, 0f3E0F2955;
	fma.rn.f32 	%f1714, %f1713, %f1710, 0fBE2AD8B9;
	fma.rn.f32 	%f1715, %f1714, %f1710, 0f3E4CED0B;
	fma.rn.f32 	%f1716, %f1715, %f1710, 0fBE7FFF22;
	fma.rn.f32 	%f1717, %f1716, %f1710, 0f3EAAAA78;
	fma.rn.f32 	%f1718, %f1717, %f1710, 0fBF000000;
	mul.f32 	%f1719, %f1710, %f1718;
	fma.rn.f32 	%f1720, %f1719, %f1710, %f1710;
	fma.rn.f32 	%f1721, %f1709, 0f3F317218, %f1720;
	setp.gt.u32 	%p923, %r10593, 2139095039;
	fma.rn.f32 	%f1722, %f1705, 0f7F800000, 0f7F800000;
	selp.f32 	%f1723, %f1722, %f1721, %p923;
	setp.eq.f32 	%p924, %f1705, 0f00000000;
	fma.rn.f32 	%f1724, %f1723, 0f3EDE5BD9, 0f3F800000;
	selp.f32 	%f1725, 0fFF800000, %f1724, %p924;
	cvt.rzi.u32.f32 	%r5410, %f1725;
	setp.eq.s32 	%p925, %r22244, 0;
	mov.b32 	%r22977, 0;
	@%p925 bra 	$L__BB2_2658;
	mov.b32 	%r22977, 0;
	mov.u32 	%r22975, %r22244;
$L__BB2_2657:
	mul.hi.s32 	%r10598, %r22975, 1717986919;
	shr.u32 	%r10599, %r10598, 31;
	shr.s32 	%r10600, %r10598, 2;
	add.s32 	%r5414, %r10600, %r10599;
	mul.lo.s32 	%r10601, %r5414, 10;
	sub.s32 	%r10602, %r22975, %r10601;
	mad.lo.s32 	%r22977, %r22977, 10, %r10602;
	add.s32 	%r10603, %r22975, 9;
	setp.gt.u32 	%p926, %r10603, 18;
	mov.u32 	%r22975, %r5414;
	@%p926 bra 	$L__BB2_2657;
$L__BB2_2658:
	setp.eq.s32 	%p927, %r22233, 0;
	mov.b32 	%r22980, 0;
	@%p927 bra 	$L__BB2_2661;
	mov.b32 	%r22980, 0;
	mov.u32 	%r22978, %r22233;
$L__BB2_2660:
	mul.hi.s32 	%r10606, %r22978, 1717986919;
	shr.u32 	%r10607, %r10606, 31;
	shr.s32 	%r10608, %r10606, 2;
	add.s32 	%r5419, %r10608, %r10607;
	mul.lo.s32 	%r10609, %r5419, 10;
	sub.s32 	%r10610, %r22978, %r10609;
	mad.lo.s32 	%r22980, %r22980, 10, %r10610;
	add.s32 	%r10611, %r22978, 9;
	setp.gt.u32 	%p928, %r10611, 18;
	mov.u32 	%r22978, %r5419;
	@%p928 bra 	$L__BB2_2660;
$L__BB2_2661:
	setp.eq.s32 	%p929, %r5410, 0;
	@%p929 bra 	$L__BB2_2666;
	mov.b32 	%r22981, 0;
$L__BB2_2663:
	mul.hi.s32 	%r10613, %r22977, 1717986919;
	shr.u32 	%r10614, %r10613, 31;
	shr.s32 	%r10615, %r10613, 2;
	add.s32 	%r10616, %r10615, %r10614;
	mul.lo.s32 	%r10617, %r10616, 10;
	sub.s32 	%r5424, %r22977, %r10617;
	mul.hi.s32 	%r10618, %r22980, 1717986919;
	shr.u32 	%r10619, %r10618, 31;
	shr.s32 	%r10620, %r10618, 2;
	add.s32 	%r10621, %r10620, %r10619;
	mul.lo.s32 	%r10622, %r10621, 10;
	sub.s32 	%r5425, %r22980, %r10622;
	setp.eq.s32 	%p930, %r5424, %r5425;
	@%p930 bra 	$L__BB2_2665;
	setp.gt.s32 	%p931, %r5424, %r5425;
	selp.b32 	%r5426, %r22244, %r22233, %p931;
	selp.b32 	%r22233, %r22233, %r22244, %p931;
	mov.u32 	%r22244, %r5426;
	bra.uni 	$L__BB2_2666;
$L__BB2_2665:
	add.s32 	%r22981, %r22981, 1;
	shr.s32 	%r10628, %r10618, 2;
	add.s32 	%r22980, %r10628, %r10619;
	setp.ne.s32 	%p932, %r22981, %r5410;
	mov.u32 	%r22977, %r10616;
	@%p932 bra 	$L__BB2_2663;
$L__BB2_2666:
	max.s32 	%r10630, %r22266, %r22255;
	cvt.rn.f32.s32 	%f1726, %r10630;
	setp.lt.s32 	%p933, %r10630, 1;
	mul.f32 	%f1727, %f1726, 0f4B000000;
	selp.f32 	%f1728, %f1727, %f1726, %p933;
	selp.f32 	%f1729, 0fC1B80000, 0f00000000, %p933;
	mov.b32 	%r10631, %f1728;
	add.s32 	%r10632, %r10631, -1059760811;
	and.b32  	%r10633, %r10632, -8388608;
	sub.s32 	%r10634, %r10631, %r10633;
	mov.b32 	%f1730, %r10634;
	cvt.rn.f32.s32 	%f1731, %r10633;
	fma.rn.f32 	%f1732, %f1731, 0f34000000, %f1729;
	add.f32 	%f1733, %f1730, 0fBF800000;
	fma.rn.f32 	%f1734, %f1733, 0fBE055027, 0f3E1039F6;
	fma.rn.f32 	%f1735, %f1734, %f1733, 0fBDF8CDCC;
	fma.rn.f32 	%f1736, %f1735, %f1733, 0f3E0F2955;
	fma.rn.f32 	%f1737, %f1736, %f1733, 0fBE2AD8B9;
	fma.rn.f32 	%f1738, %f1737, %f1733, 0f3E4CED0B;
	fma.rn.f32 	%f1739, %f1738, %f1733, 0fBE7FFF22;
	fma.rn.f32 	%f1740, %f1739, %f1733, 0f3EAAAA78;
	fma.rn.f32 	%f1741, %f1740, %f1733, 0fBF000000;
	mul.f32 	%f1742, %f1733, %f1741;
	fma.rn.f32 	%f1743, %f1742, %f1733, %f1733;
	fma.rn.f32 	%f1744, %f1732, 0f3F317218, %f1743;
	setp.gt.u32 	%p934, %r10631, 2139095039;
	fma.rn.f32 	%f1745, %f1728, 0f7F800000, 0f7F800000;
	selp.f32 	%f1746, %f1745, %f1744, %p934;
	setp.eq.f32 	%p935, %f1728, 0f00000000;
	fma.rn.f32 	%f1747, %f1746, 0f3EDE5BD9, 0f3F800000;
	selp.f32 	%f1748, 0fFF800000, %f1747, %p935;
	cvt.rzi.u32.f32 	%r5433, %f1748;
	setp.eq.s32 	%p936, %r22266, 0;
	mov.b32 	%r22988, 0;
	@%p936 bra 	$L__BB2_2669;
	mov.b32 	%r22988, 0;
	mov.u32 	%r22986, %r22266;
$L__BB2_2668:
	mul.hi.s32 	%r10636, %r22986, 1717986919;
	shr.u32 	%r10637, %r10636, 31;
	shr.s32 	%r10638, %r10636, 2;
	add.s32 	%r5437, %r10638, %r10637;
	mul.lo.s32 	%r10639, %r5437, 10;
	sub.s32 	%r10640, %r22986, %r10639;
	mad.lo.s32 	%r22988, %r22988, 10, %r10640;
	add.s32 	%r10641, %r22986, 9;
	setp.gt.u32 	%p937, %r10641, 18;
	mov.u32 	%r22986, %r5437;
	@%p937 bra 	$L__BB2_2668;
$L__BB2_2669:
	setp.eq.s32 	%p938, %r22255, 0;
	mov.b32 	%r22991, 0;
	@%p938 bra 	$L__BB2_2672;
	mov.b32 	%r22991, 0;
	mov.u32 	%r22989, %r22255;
$L__BB2_2671:
	mul.hi.s32 	%r10644, %r22989, 1717986919;
	shr.u32 	%r10645, %r10644, 31;
	shr.s32 	%r10646, %r10644, 2;
	add.s32 	%r5442, %r10646, %r10645;
	mul.lo.s32 	%r10647, %r5442, 10;
	sub.s32 	%r10648, %r22989, %r10647;
	mad.lo.s32 	%r22991, %r22991, 10, %r10648;
	add.s32 	%r10649, %r22989, 9;
	setp.gt.u32 	%p939, %r10649, 18;
	mov.u32 	%r22989, %r5442;
	@%p939 bra 	$L__BB2_2671;
$L__BB2_2672:
	setp.eq.s32 	%p940, %r5433, 0;
	@%p940 bra 	$L__BB2_2677;
	mov.b32 	%r22992, 0;
$L__BB2_2674:
	mul.hi.s32 	%r10651, %r22988, 1717986919;
	shr.u32 	%r10652, %r10651, 31;
	shr.s32 	%r10653, %r10651, 2;
	add.s32 	%r10654, %r10653, %r10652;
	mul.lo.s32 	%r10655, %r10654, 10;
	sub.s32 	%r5447, %r22988, %r10655;
	mul.hi.s32 	%r10656, %r22991, 1717986919;
	shr.u32 	%r10657, %r10656, 31;
	shr.s32 	%r10658, %r10656, 2;
	add.s32 	%r10659, %r10658, %r10657;
	mul.lo.s32 	%r10660, %r10659, 10;
	sub.s32 	%r5448, %r22991, %r10660;
	setp.eq.s32 	%p941, %r5447, %r5448;
	@%p941 bra 	$L__BB2_2676;
	setp.gt.s32 	%p942, %r5447, %r5448;
	selp.b32 	%r5449, %r22266, %r22255, %p942;
	selp.b32 	%r22255, %r22255, %r22266, %p942;
	mov.u32 	%r22266, %r5449;
	bra.uni 	$L__BB2_2677;
$L__BB2_2676:
	add.s32 	%r22992, %r22992, 1;
	shr.s32 	%r10666, %r10656, 2;
	add.s32 	%r22991, %r10666, %r10657;
	setp.ne.s32 	%p943, %r22992, %r5433;
	mov.u32 	%r22988, %r10654;
	@%p943 bra 	$L__BB2_2674;
$L__BB2_2677:
	max.s32 	%r10668, %r22288, %r22277;
	cvt.rn.f32.s32 	%f1749, %r10668;
	setp.lt.s32 	%p944, %r10668, 1;
	mul.f32 	%f1750, %f1749, 0f4B000000;
	selp.f32 	%f1751, %f1750, %f1749, %p944;
	selp.f32 	%f1752, 0fC1B80000, 0f00000000, %p944;
	mov.b32 	%r10669, %f1751;
	add.s32 	%r10670, %r10669, -1059760811;
	and.b32  	%r10671, %r10670, -8388608;
	sub.s32 	%r10672, %r10669, %r10671;
	mov.b32 	%f1753, %r10672;
	cvt.rn.f32.s32 	%f1754, %r10671;
	fma.rn.f32 	%f1755, %f1754, 0f34000000, %f1752;
	add.f32 	%f1756, %f1753, 0fBF800000;
	fma.rn.f32 	%f1757, %f1756, 0fBE055027, 0f3E1039F6;
	fma.rn.f32 	%f1758, %f1757, %f1756, 0fBDF8CDCC;
	fma.rn.f32 	%f1759, %f1758, %f1756, 0f3E0F2955;
	fma.rn.f32 	%f1760, %f1759, %f1756, 0fBE2AD8B9;
	fma.rn.f32 	%f1761, %f1760, %f1756, 0f3E4CED0B;
	fma.rn.f32 	%f1762, %f1761, %f1756, 0fBE7FFF22;
	fma.rn.f32 	%f1763, %f1762, %f1756, 0f3EAAAA78;
	fma.rn.f32 	%f1764, %f1763, %f1756, 0fBF000000;
	mul.f32 	%f1765, %f1756, %f1764;
	fma.rn.f32 	%f1766, %f1765, %f1756, %f1756;
	fma.rn.f32 	%f1767, %f1755, 0f3F317218, %f1766;
	setp.gt.u32 	%p945, %r10669, 2139095039;
	fma.rn.f32 	%f1768, %f1751, 0f7F800000, 0f7F800000;
	selp.f32 	%f1769, %f1768, %f1767, %p945;
	setp.eq.f32 	%p946, %f1751, 0f00000000;
	fma.rn.f32 	%f1770, %f1769, 0f3EDE5BD9, 0f3F800000;
	selp.f32 	%f1771, 0fFF800000, %f1770, %p946;
	cvt.rzi.u32.f32 	%r5456, %f1771;
	setp.eq.s32 	%p947, %r22288, 0;
	mov.b32 	%r22999, 0;
	@%p947 bra 	$L__BB2_2680;
	mov.b32 	%r22999, 0;
	mov.u32 	%r22997, %r22288;
$L__BB2_2679:
	mul.hi.s32 	%r10674, %r22997, 1717986919;
	shr.u32 	%r10675, %r10674, 31;
	shr.s32 	%r10676, %r10674, 2;
	add.s32 	%r5460, %r10676, %r10675;
	mul.lo.s32 	%r10677, %r5460, 10;
	sub.s32 	%r10678, %r22997, %r10677;
	mad.lo.s32 	%r22999, %r22999, 10, %r10678;
	add.s32 	%r10679, %r22997, 9;
	setp.gt.u32 	%p948, %r10679, 18;
	mov.u32 	%r22997, %r5460;
	@%p948 bra 	$L__BB2_2679;
$L__BB2_2680:
	setp.eq.s32 	%p949, %r22277, 0;
	mov.b32 	%r23002, 0;
	@%p949 bra 	$L__BB2_2683;
	mov.b32 	%r23002, 0;
	mov.u32 	%r23000, %r22277;
$L__BB2_2682:
	mul.hi.s32 	%r10682, %r23000, 1717986919;
	shr.u32 	%r10683, %r10682, 31;
	shr.s32 	%r10684, %r10682, 2;
	add.s32 	%r5465, %r10684, %r10683;
	mul.lo.s32 	%r10685, %r5465, 10;
	sub.s32 	%r10686, %r23000, %r10685;
	mad.lo.s32 	%r23002, %r23002, 10, %r10686;
	add.s32 	%r10687, %r23000, 9;
	setp.gt.u32 	%p950, %r10687, 18;
	mov.u32 	%r23000, %r5465;
	@%p950 bra 	$L__BB2_2682;
$L__BB2_2683:
	setp.eq.s32 	%p951, %r5456, 0;
	@%p951 bra 	$L__BB2_2688;
	mov.b32 	%r23003, 0;
$L__BB2_2685:
	mul.hi.s32 	%r10689, %r22999, 1717986919;
	shr.u32 	%r10690, %r10689, 31;
	shr.s32 	%r10691, %r10689, 2;
	add.s32 	%r10692, %r10691, %r10690;
	mul.lo.s32 	%r10693, %r10692, 10;
	sub.s32 	%r5470, %r22999, %r10693;
	mul.hi.s32 	%r10694, %r23002, 1717986919;
	shr.u32 	%r10695, %r10694, 31;
	shr.s32 	%r10696, %r10694, 2;
	add.s32 	%r10697, %r10696, %r10695;
	mul.lo.s32 	%r10698, %r10697, 10;
	sub.s32 	%r5471, %r23002, %r10698;
	setp.eq.s32 	%p952, %r5470, %r5471;
	@%p952 bra 	$L__BB2_2687;
	setp.gt.s32 	%p953, %r5470, %r5471;
	selp.b32 	%r5472, %r22288, %r22277, %p953;
	selp.b32 	%r22277, %r22277, %r22288, %p953;
	mov.u32 	%r22288, %r5472;
	bra.uni 	$L__BB2_2688;
$L__BB2_2687:
	add.s32 	%r23003, %r23003, 1;
	shr.s32 	%r10704, %r10694, 2;
	add.s32 	%r23002, %r10704, %r10695;
	setp.ne.s32 	%p954, %r23003, %r5456;
	mov.u32 	%r22999, %r10692;
	@%p954 bra 	$L__BB2_2685;
$L__BB2_2688:
	max.s32 	%r10706, %r22310, %r22299;
	cvt.rn.f32.s32 	%f1772, %r10706;
	setp.lt.s32 	%p955, %r10706, 1;
	mul.f32 	%f1773, %f1772, 0f4B000000;
	selp.f32 	%f1774, %f1773, %f1772, %p955;
	selp.f32 	%f1775, 0fC1B80000, 0f00000000, %p955;
	mov.b32 	%r10707, %f1774;
	add.s32 	%r10708, %r10707, -1059760811;
	and.b32  	%r10709, %r10708, -8388608;
	sub.s32 	%r10710, %r10707, %r10709;
	mov.b32 	%f1776, %r10710;
	cvt.rn.f32.s32 	%f1777, %r10709;
	fma.rn.f32 	%f1778, %f1777, 0f34000000, %f1775;
	add.f32 	%f1779, %f1776, 0fBF800000;
	fma.rn.f32 	%f1780, %f1779, 0fBE055027, 0f3E1039F6;
	fma.rn.f32 	%f1781, %f1780, %f1779, 0fBDF8CDCC;
	fma.rn.f32 	%f1782, %f1781, %f1779, 0f3E0F2955;
	fma.rn.f32 	%f1783, %f1782, %f1779, 0fBE2AD8B9;
	fma.rn.f32 	%f1784, %f1783, %f1779, 0f3E4CED0B;
	fma.rn.f32 	%f1785, %f1784, %f1779, 0fBE7FFF22;
	fma.rn.f32 	%f1786, %f1785, %f1779, 0f3EAAAA78;
	fma.rn.f32 	%f1787, %f1786, %f1779, 0fBF000000;
	mul.f32 	%f1788, %f1779, %f1787;
	fma.rn.f32 	%f1789, %f1788, %f1779, %f1779;
	fma.rn.f32 	%f1790, %f1778, 0f3F317218, %f1789;
	setp.gt.u32 	%p956, %r10707, 2139095039;
	fma.rn.f32 	%f1791, %f1774, 0f7F800000, 0f7F800000;
	selp.f32 	%f1792, %f1791, %f1790, %p956;
	setp.eq.f32 	%p957, %f1774, 0f00000000;
	fma.rn.f32 	%f1793, %f1792, 0f3EDE5BD9, 0f3F800000;
	selp.f32 	%f1794, 0fFF800000, %f1793, %p957;
	cvt.rzi.u32.f32 	%r5479, %f1794;
	setp.eq.s32 	%p958, %r22310, 0;
	mov.b32 	%r23010, 0;
	@%p958 bra 	$L__BB2_2691;
	mov.b32 	%r23010, 0;
	mov.u32 	%r23008, %r22310;
$L__BB2_2690:
	mul.hi.s32 	%r10712, %r23008, 1717986919;
	shr.u32 	%r10713, %r10712, 31;
	shr.s32 	%r10714, %r10712, 2;
	add.s32 	%r5483, %r10714, %r10713;
	mul.lo.s32 	%r10715, %r5483, 10;
	sub.s32 	%r10716, %r23008, %r10715;
	mad.lo.s32 	%r23010, %r23010, 10, %r10716;
	add.s32 	%r10717, %r23008, 9;
	setp.gt.u32 	%p959, %r10717, 18;
	mov.u32 	%r23008, %r5483;
	@%p959 bra 	$L__BB2_2690;
$L__BB2_2691:
	setp.eq.s32 	%p960, %r22299, 0;
	mov.b32 	%r23013, 0;
	@%p960 bra 	$L__BB2_2694;
	mov.b32 	%r23013, 0;
	mov.u32 	%r23011, %r22299;
$L__BB2_2693:
	mul.hi.s32 	%r10720, %r23011, 1717986919;
	shr.u32 	%r10721, %r10720, 31;
	shr.s32 	%r10722, %r10720, 2;
	add.s32 	%r5488, %r10722, %r10721;
	mul.lo.s32 	%r10723, %r5488, 10;
	sub.s32 	%r10724, %r23011, %r10723;
	mad.lo.s32 	%r23013, %r23013, 10, %r10724;
	add.s32 	%r10725, %r23011, 9;
	setp.gt.u32 	%p961, %r10725, 18;
	mov.u32 	%r23011, %r5488;
	@%p961 bra 	$L__BB2_2693;
$L__BB2_2694:
	setp.eq.s32 	%p962, %r5479, 0;
	@%p962 bra 	$L__BB2_2699;
	mov.b32 	%r23014, 0;
$L__BB2_2696:
	mul.hi.s32 	%r10727, %r23010, 1717986919;
	shr.u32 	%r10728, %r10727, 31;
	shr.s32 	%r10729, %r10727, 2;
	add.s32 	%r10730, %r10729, %r10728;
	mul.lo.s32 	%r10731, %r10730, 10;
	sub.s32 	%r5493, %r23010, %r10731;
	mul.hi.s32 	%r10732, %r23013, 1717986919;
	shr.u32 	%r10733, %r10732, 31;
	shr.s32 	%r10734, %r10732, 2;
	add.s32 	%r10735, %r10734, %r10733;
	mul.lo.s32 	%r10736, %r10735, 10;
	sub.s32 	%r5494, %r23013, %r10736;
	setp.eq.s32 	%p963, %r5493, %r5494;
	@%p963 bra 	$L__BB2_2698;
	setp.gt.s32 	%p964, %r5493, %r5494;
	selp.b32 	%r5495, %r22310, %r22299, %p964;
	selp.b32 	%r22299, %r22299, %r22310, %p964;
	mov.u32 	%r22310, %r5495;
	bra.uni 	$L__BB2_2699;
$L__BB2_2698:
	add.s32 	%r23014, %r23014, 1;
	shr.s32 	%r10742, %r10732, 2;
	add.s32 	%r23013, %r10742, %r10733;
	setp.ne.s32 	%p965, %r23014, %r5479;
	mov.u32 	%r23010, %r10730;
	@%p965 bra 	$L__BB2_2696;
$L__BB2_2699:
	max.s32 	%r10744, %r22168, %r22321;
	cvt.rn.f32.s32 	%f1795, %r10744;
	setp.lt.s32 	%p966, %r10744, 1;
	mul.f32 	%f1796, %f1795, 0f4B000000;
	selp.f32 	%f1797, %f1796, %f1795, %p966;
	selp.f32 	%f1798, 0fC1B80000, 0f00000000, %p966;
	mov.b32 	%r10745, %f1797;
	add.s32 	%r10746, %r10745, -1059760811;
	and.b32  	%r10747, %r10746, -8388608;
	sub.s32 	%r10748, %r10745, %r10747;
	mov.b32 	%f1799, %r10748;
	cvt.rn.f32.s32 	%f1800, %r10747;
	fma.rn.f32 	%f1801, %f1800, 0f34000000, %f1798;
	add.f32 	%f1802, %f1799, 0fBF800000;
	fma.rn.f32 	%f1803, %f1802, 0fBE055027, 0f3E1039F6;
	fma.rn.f32 	%f1804, %f1803, %f1802, 0fBDF8CDCC;
	fma.rn.f32 	%f1805, %f1804, %f1802, 0f3E0F2955;
	fma.rn.f32 	%f1806, %f1805, %f1802, 0fBE2AD8B9;
	fma.rn.f32 	%f1807, %f1806, %f1802, 0f3E4CED0B;
	fma.rn.f32 	%f1808, %f1807, %f1802, 0fBE7FFF22;
	fma.rn.f32 	%f1809, %f1808, %f1802, 0f3EAAAA78;
	fma.rn.f32 	%f1810, %f1809, %f1802, 0fBF000000;
	mul.f32 	%f1811, %f1802, %f1810;
	fma.rn.f32 	%f1812, %f1811, %f1802, %f1802;
	fma.rn.f32 	%f1813, %f1801, 0f3F317218, %f1812;
	setp.gt.u32 	%p967, %r10745, 2139095039;
	fma.rn.f32 	%f1814, %f1797, 0f7F800000, 0f7F800000;
	selp.f32 	%f1815, %f1814, %f1813, %p967;
	setp.eq.f32 	%p968, %f1797, 0f00000000;
	fma.rn.f32 	%f1816, %f1815, 0f3EDE5BD9, 0f3F800000;
	selp.f32 	%f1817, 0fFF800000, %f1816, %p968;
	cvt.rzi.u32.f32 	%r5502, %f1817;
	setp.eq.s32 	%p969, %r22168, 0;
	mov.b32 	%r23021, 0;
	@%p969 bra 	$L__BB2_2702;
	mov.b32 	%r23021, 0;
	mov.u32 	%r23019, %r22168;
$L__BB2_2701:
	mul.hi.s32 	%r10750, %r23019, 1717986919;
	shr.u32 	%r10751, %r10750, 31;
	shr.s32 	%r10752, %r10750, 2;
	add.s32 	%r5506, %r10752, %r10751;
	mul.lo.s32 	%r10753, %r5506, 10;
	sub.s32 	%r10754, %r23019, %r10753;
	mad.lo.s32 	%r23021, %r23021, 10, %r10754;
	add.s32 	%r10755, %r23019, 9;
	setp.gt.u32 	%p970, %r10755, 18;
	mov.u32 	%r23019, %r5506;
	@%p970 bra 	$L__BB2_2701;
$L__BB2_2702:
	setp.eq.s32 	%p971, %r22321, 0;
	mov.b32 	%r23024, 0;
	@%p971 bra 	$L__BB2_2705;
	mov.b32 	%r23024, 0;
	mov.u32 	%r23022, %r22321;
$L__BB2_2704:
	mul.hi.s32 	%r10758, %r23022, 1717986919;
	shr.u32 	%r10759, %r10758, 31;
	shr.s32 	%r10760, %r10758, 2;
	add.s32 	%r5511, %r10760, %r10759;
	mul.lo.s32 	%r10761, %r5511, 10;
	sub.s32 	%r10762, %r23022, %r10761;
	mad.lo.s32 	%r23024, %r23024, 10, %r10762;
	add.s32 	%r10763, %r23022, 9;
	setp.gt.u32 	%p972, %r10763, 18;
	mov.u32 	%r23022, %r5511;
	@%p972 bra 	$L__BB2_2704;
$L__BB2_2705:
	setp.eq.s32 	%p973, %r5502, 0;
	@%p973 bra 	$L__BB2_2710;
	mov.b32 	%r23025, 0;
$L__BB2_2707:
	mul.hi.s32 	%r10765, %r23021, 1717986919;
	shr.u32 	%r10766, %r10765, 31;
	shr.s32 	%r10767, %r10765, 2;
	add.s32 	%r10768, %r10767, %r10766;
	mul.lo.s32 	%r10769, %r10768, 10;
	sub.s32 	%r5516, %r23021, %r10769;
	mul.hi.s32 	%r10770, %r23024, 1717986919;
	shr.u32 	%r10771, %r10770, 31;
	shr.s32 	%r10772, %r10770, 2;
	add.s32 	%r10773, %r10772, %r10771;
	mul.lo.s32 	%r10774, %r10773, 10;
	sub.s32 	%r5517, %r23024, %r10774;
	setp.eq.s32 	%p974, %r5516, %r5517;
	@%p974 bra 	$L__BB2_2709;
	setp.gt.s32 	%p975, %r5516, %r5517;
	selp.b32 	%r5518, %r22168, %r22321, %p975;
	selp.b32 	%r22321, %r22321, %r22168, %p975;
	mov.u32 	%r22168, %r5518;
	bra.uni 	$L__BB2_2710;
$L__BB2_2709:
	add.s32 	%r23025, %r23025, 1;
	shr.s32 	%r10780, %r10770, 2;
	add.s32 	%r23024, %r10780, %r10771;
	setp.ne.s32 	%p976, %r23025, %r5502;
	mov.u32 	%r23021, %r10768;
	@%p976 bra 	$L__BB2_2707;
$L__BB2_2710:
	max.s32 	%r10782, %r22167, %r22336;
	cvt.rn.f32.s32 	%f1818, %r10782;
	setp.lt.s32 	%p977, %r10782, 1;
	mul.f32 	%f1819, %f1818, 0f4B000000;
	selp.f32 	%f1820, %f1819, %f1818, %p977;
	selp.f32 	%f1821, 0fC1B80000, 0f00000000, %p977;
	mov.b32 	%r10783, %f1820;
	add.s32 	%r10784, %r10783, -1059760811;
	and.b32  	%r10785, %r10784, -8388608;
	sub.s32 	%r10786, %r10783, %r10785;
	mov.b32 	%f1822, %r10786;
	cvt.rn.f32.s32 	%f1823, %r10785;
	fma.rn.f32 	%f1824, %f1823, 0f34000000, %f1821;
	add.f32 	%f1825, %f1822, 0fBF800000;
	fma.rn.f32 	%f1826, %f1825, 0fBE055027, 0f3E1039F6;
	fma.rn.f32 	%f1827, %f1826, %f1825, 0fBDF8CDCC;
	fma.rn.f32 	%f1828, %f1827, %f1825, 0f3E0F2955;
	fma.rn.f32 	%f1829, %f1828, %f1825, 0fBE2AD8B9;
	fma.rn.f32 	%f1830, %f1829, %f1825, 0f3E4CED0B;
	fma.rn.f32 	%f1831, %f1830, %f1825, 0fBE7FFF22;
	fma.rn.f32 	%f1832, %f1831, %f1825, 0f3EAAAA78;
	fma.rn.f32 	%f1833, %f1832, %f1825, 0fBF000000;
	mul.f32 	%f1834, %f1825, %f1833;
	fma.rn.f32 	%f1835, %f1834, %f1825, %f1825;
	fma.rn.f32 	%f1836, %f1824, 0f3F317218, %f1835;
	setp.gt.u32 	%p978, %r10783, 2139095039;
	fma.rn.f32 	%f1837, %f1820, 0f7F800000, 0f7F800000;
	selp.f32 	%f1838, %f1837, %f1836, %p978;
	setp.eq.f32 	%p979, %f1820, 0f00000000;
	fma.rn.f32 	%f1839, %f1838, 0f3EDE5BD9, 0f3F800000;
	selp.f32 	%f1840, 0fFF800000, %f1839, %p979;
	cvt.rzi.u32.f32 	%r5525, %f1840;
	setp.eq.s32 	%p980, %r22167, 0;
	mov.b32 	%r23032, 0;
	@%p980 bra 	$L__BB2_2713;
	mov.b32 	%r23032, 0;
	mov.u32 	%r23030, %r22167;
$L__BB2_2712:
	mul.hi.s32 	%r10788, %r23030, 1717986919;
	shr.u32 	%r10789, %r10788, 31;
	shr.s32 	%r10790, %r10788, 2;
	add.s32 	%r5529, %r10790, %r10789;
	mul.lo.s32 	%r10791, %r5529, 10;
	sub.s32 	%r10792, %r23030, %r10791;
	mad.lo.s32 	%r23032, %r23032, 10, %r10792;
	add.s32 	%r10793, %r23030, 9;
	setp.gt.u32 	%p981, %r10793, 18;
	mov.u32 	%r23030, %r5529;
	@%p981 bra 	$L__BB2_2712;
$L__BB2_2713:
	setp.eq.s32 	%p982, %r22336, 0;
	mov.b32 	%r23035, 0;
	@%p982 bra 	$L__BB2_2716;
	mov.b32 	%r23035, 0;
	mov.u32 	%r23033, %r22336;
$L__BB2_2715:
	mul.hi.s32 	%r10796, %r23033, 1717986919;
	shr.u32 	%r10797, %r10796, 31;
	shr.s32 	%r10798, %r10796, 2;
	add.s32 	%r5534, %r10798, %r10797;
	mul.lo.s32 	%r10799, %r5534, 10;
	sub.s32 	%r10800, %r23033, %r10799;
	mad.lo.s32 	%r23035, %r23035, 10, %r10800;
	add.s32 	%r10801, %r23033, 9;
	setp.gt.u32 	%p983, %r10801, 18;
	mov.u32 	%r23033, %r5534;
	@%p983 bra 	$L__BB2_2715;
$L__BB2_2716:
	setp.eq.s32 	%p984, %r5525, 0;
	@%p984 bra 	$L__BB2_2721;
	mov.b32 	%r23036, 0;
$L__BB2_2718:
	mul.hi.s32 	%r10803, %r23032, 1717986919;
	shr.u32 	%r10804, %r10803, 31;
	shr.s32 	%r10805, %r10803, 2;
	add.s32 	%r10806, %r10805, %r10804;
	mul.lo.s32 	%r10807, %r10806, 10;
	sub.s32 	%r5539, %r23032, %r10807;
	mul.hi.s32 	%r10808, %r23035, 1717986919;
	shr.u32 	%r10809, %r10808, 31;
	shr.s32 	%r10810, %r10808, 2;
	add.s32 	%r10811, %r10810, %r10809;
	mul.lo.s32 	%r10812, %r10811, 10;
	sub.s32 	%r5540, %r23035, %r10812;
	setp.eq.s32 	%p985, %r5539, %r5540;
	@%p985 bra 	$L__BB2_2720;
	setp.gt.s32 	%p986, %r5539, %r5540;
	selp.b32 	%r5541, %r22167, %r22336, %p986;
	selp.b32 	%r22336, %r22336, %r22167, %p986;
	mov.u32 	%r22167, %r5541;
	bra.uni 	$L__BB2_2721;
$L__BB2_2720:
	add.s32 	%r23036, %r23036, 1;
	shr.s32 	%r10818, %r10808, 2;
	add.s32 	%r23035, %r10818, %r10809;
	setp.ne.s32 	%p987, %r23036, %r5525;
	mov.u32 	%r23032, %r10806;
	@%p987 bra 	$L__BB2_2718;
$L__BB2_2721:
	max.s32 	%r10820, %r22189, %r22178;
	cvt.rn.f32.s32 	%f1841, %r10820;
	setp.lt.s32 	%p988, %r10820, 1;
	mul.f32 	%f1842, %f1841, 0f4B000000;
	selp.f32 	%f1843, %f1842, %f1841, %p988;
	selp.f32 	%f1844, 0fC1B80000, 0f00000000, %p988;
	mov.b32 	%r10821, %f1843;
	add.s32 	%r10822, %r10821, -1059760811;
	and.b32  	%r10823, %r10822, -8388608;
	sub.s32 	%r10824, %r10821, %r10823;
	mov.b32 	%f1845, %r10824;
	cvt.rn.f32.s32 	%f1846, %r10823;
	fma.rn.f32 	%f1847, %f1846, 0f34000000, %f1844;
	add.f32 	%f1848, %f1845, 0fBF800000;
	fma.rn.f32 	%f1849, %f1848, 0fBE055027, 0f3E1039F6;
	fma.rn.f32 	%f1850, %f1849, %f1848, 0fBDF8CDCC;
	fma.rn.f32 	%f1851, %f1850, %f1848, 0f3E0F2955;
	fma.rn.f32 	%f1852, %f1851, %f1848, 0fBE2AD8B9;
	fma.rn.f32 	%f1853, %f1852, %f1848, 0f3E4CED0B;
	fma.rn.f32 	%f1854, %f1853, %f1848, 0fBE7FFF22;
	fma.rn.f32 	%f1855, %f1854, %f1848, 0f3EAAAA78;
	fma.rn.f32 	%f1856, %f1855, %f1848, 0fBF000000;
	mul.f32 	%f1857, %f1848, %f1856;
	fma.rn.f32 	%f1858, %f1857, %f1848, %f1848;
	fma.rn.f32 	%f1859, %f1847, 0f3F317218, %f1858;
	setp.gt.u32 	%p989, %r10821, 2139095039;
	fma.rn.f32 	%f1860, %f1843, 0f7F800000, 0f7F800000;
	selp.f32 	%f1861, %f1860, %f1859, %p989;
	setp.eq.f32 	%p990, %f1843, 0f00000000;
	fma.rn.f32 	%f1862, %f1861, 0f3EDE5BD9, 0f3F800000;
	selp.f32 	%f1863, 0fFF800000, %f1862, %p990;
	cvt.rzi.u32.f32 	%r5548, %f1863;
	setp.eq.s32 	%p991, %r22189, 0;
	mov.b32 	%r23043, 0;
	@%p991 bra 	$L__BB2_2724;
	mov.b32 	%r23043, 0;
	mov.u32 	%r23041, %r22189;
$L__BB2_2723:
	mul.hi.s32 	%r10826, %r23041, 1717986919;
	shr.u32 	%r10827, %r10826, 31;
	shr.s32 	%r10828, %r10826, 2;
	add.s32 	%r5552, %r10828, %r10827;
	mul.lo.s32 	%r10829, %r5552, 10;
	sub.s32 	%r10830, %r23041, %r10829;
	mad.lo.s32 	%r23043, %r23043, 10, %r10830;
	add.s32 	%r10831, %r23041, 9;
	setp.gt.u32 	%p992, %r10831, 18;
	mov.u32 	%r23041, %r5552;
	@%p992 bra 	$L__BB2_2723;
$L__BB2_2724:
	setp.eq.s32 	%p993, %r22178, 0;
	mov.b32 	%r23046, 0;
	@%p993 bra 	$L__BB2_2727;
	mov.b32 	%r23046, 0;
	mov.u32 	%r23044, %r22178;
$L__BB2_2726:
	mul.hi.s32 	%r10834, %r23044, 1717986919;
	shr.u32 	%r10835, %r10834, 31;
	shr.s32 	%r10836, %r10834, 2;
	add.s32 	%r5557, %r10836, %r10835;
	mul.lo.s32 	%r10837, %r5557, 10;
	sub.s32 	%r10838, %r23044, %r10837;
	mad.lo.s32 	%r23046, %r23046, 10, %r10838;
	add.s32 	%r10839, %r23044, 9;
	setp.gt.u32 	%p994, %r10839, 18;
	mov.u32 	%r23044, %r5557;
	@%p994 bra 	$L__BB2_2726;
$L__BB2_2727:
	setp.eq.s32 	%p995, %r5548, 0;
	@%p995 bra 	$L__BB2_2732;
	mov.b32 	%r23047, 0;
$L__BB2_2729:
	mul.hi.s32 	%r10841, %r23043, 1717986919;
	shr.u32 	%r10842, %r10841, 31;
	shr.s32 	%r10843, %r10841, 2;
	add.s32 	%r10844, %r10843, %r10842;
	mul.lo.s32 	%r10845, %r10844, 10;
	sub.s32 	%r5562, %r23043, %r10845;
	mul.hi.s32 	%r10846, %r23046, 1717986919;
	shr.u32 	%r10847, %r10846, 31;
	shr.s32 	%r10848, %r10846, 2;
	add.s32 	%r10849, %r10848, %r10847;
	mul.lo.s32 	%r10850, %r10849, 10;
	sub.s32 	%r5563, %r23046, %r10850;
	setp.eq.s32 	%p996, %r5562, %r5563;
	@%p996 bra 	$L__BB2_2731;
	setp.gt.s32 	%p997, %r5562, %r5563;
	selp.b32 	%r5564, %r22189, %r22178, %p997;
	selp.b32 	%r22178, %r22178, %r22189, %p997;
	mov.u32 	%r22189, %r5564;
	bra.uni 	$L__BB2_2732;
$L__BB2_2731:
	add.s32 	%r23047, %r23047, 1;
	shr.s32 	%r10856, %r10846, 2;
	add.s32 	%r23046, %r10856, %r10847;
	setp.ne.s32 	%p998, %r23047, %r5548;
	mov.u32 	%r23043, %r10844;
	@%p998 bra 	$L__BB2_2729;
$L__BB2_2732:
	max.s32 	%r10858, %r22211, %r22200;
	cvt.rn.f32.s32 	%f1864, %r10858;
	setp.lt.s32 	%p999, %r10858, 1;
	mul.f32 	%f1865, %f1864, 0f4B000000;
	selp.f32 	%f1866, %f1865, %f1864, %p999;
	selp.f32 	%f1867, 0fC1B80000, 0f00000000, %p999;
	mov.b32 	%r10859, %f1866;
	add.s32 	%r10860, %r10859, -1059760811;
	and.b32  	%r10861, %r10860, -8388608;
	sub.s32 	%r10862, %r10859, %r10861;
	mov.b32 	%f1868, %r10862;
	cvt.rn.f32.s32 	%f1869, %r10861;
	fma.rn.f32 	%f1870, %f1869, 0f34000000, %f1867;
	add.f32 	%f1871, %f1868, 0fBF800000;
	fma.rn.f32 	%f1872, %f1871, 0fBE055027, 0f3E1039F6;
	fma.rn.f32 	%f1873, %f1872, %f1871, 0fBDF8CDCC;
	fma.rn.f32 	%f1874, %f1873, %f1871, 0f3E0F2955;
	fma.rn.f32 	%f1875, %f1874, %f1871, 0fBE2AD8B9;
	fma.rn.f32 	%f1876, %f1875, %f1871, 0f3E4CED0B;
	fma.rn.f32 	%f1877, %f1876, %f1871, 0fBE7FFF22;
	fma.rn.f32 	%f1878, %f1877, %f1871, 0f3EAAAA78;
	fma.rn.f32 	%f1879, %f1878, %f1871, 0fBF000000;
	mul.f32 	%f1880, %f1871, %f1879;
	fma.rn.f32 	%f1881, %f1880, %f1871, %f1871;
	fma.rn.f32 	%f1882, %f1870, 0f3F317218, %f1881;
	setp.gt.u32 	%p1000, %r10859, 2139095039;
	fma.rn.f32 	%f1883, %f1866, 0f7F800000, 0f7F800000;
	selp.f32 	%f1884, %f1883, %f1882, %p1000;
	setp.eq.f32 	%p1001, %f1866, 0f00000000;
	fma.rn.f32 	%f1885, %f1884, 0f3EDE5BD9, 0f3F800000;
	selp.f32 	%f1886, 0fFF800000, %f1885, %p1001;
	cvt.rzi.u32.f32 	%r5571, %f1886;
	setp.eq.s32 	%p1002, %r22211, 0;
	mov.b32 	%r23054, 0;
	@%p1002 bra 	$L__BB2_2735;
	mov.b32 	%r23054, 0;
	mov.u32 	%r23052, %r22211;
$L__BB2_2734:
	mul.hi.s32 	%r10864, %r23052, 1717986919;
	shr.u32 	%r10865, %r10864, 31;
	shr.s32 	%r10866, %r10864, 2;
	add.s32 	%r5575, %r10866, %r10865;
	mul.lo.s32 	%r10867, %r5575, 10;
	sub.s32 	%r10868, %r23052, %r10867;
	mad.lo.s32 	%r23054, %r23054, 10, %r10868;
	add.s32 	%r10869, %r23052, 9;
	setp.gt.u32 	%p1003, %r10869, 18;
	mov.u32 	%r23052, %r5575;
	@%p1003 bra 	$L__BB2_2734;
$L__BB2_2735:
	setp.eq.s32 	%p1004, %r22200, 0;
	mov.b32 	%r23057, 0;
	@%p1004 bra 	$L__BB2_2738;
	mov.b32 	%r23057, 0;
	mov.u32 	%r23055, %r22200;
$L__BB2_2737:
	mul.hi.s32 	%r10872, %r23055, 1717986919;
	shr.u32 	%r10873, %r10872, 31;
	shr.s32 	%r10874, %r10872, 2;
	add.s32 	%r5580, %r10874, %r10873;
	mul.lo.s32 	%r10875, %r5580, 10;
	sub.s32 	%r10876, %r23055, %r10875;
	mad.lo.s32 	%r23057, %r23057, 10, %r10876;
	add.s32 	%r10877, %r23055, 9;
	setp.gt.u32 	%p1005, %r10877, 18;
	mov.u32 	%r23055, %r5580;
	@%p1005 bra 	$L__BB2_2737;
$L__BB2_2738:
	setp.eq.s32 	%p1006, %r5571, 0;
	@%p1006 bra 	$L__BB2_2743;
	mov.b32 	%r23058, 0;
$L__BB2_2740:
	mul.hi.s32 	%r10879, %r23054, 1717986919;
	shr.u32 	%r10880, %r10879, 31;
	shr.s32 	%r10881, %r10879, 2;
	add.s32 	%r10882, %r10881, %r10880;
	mul.lo.s32 	%r10883, %r10882, 10;
	sub.s32 	%r5585, %r23054, %r10883;
	mul.hi.s32 	%r10884, %r23057, 1717986919;
	shr.u32 	%r10885, %r10884, 31;
	shr.s32 	%r10886, %r10884, 2;
	add.s32 	%r10887, %r10886, %r10885;
	mul.lo.s32 	%r10888, %r10887, 10;
	sub.s32 	%r5586, %r23057, %r10888;
	setp.eq.s32 	%p1007, %r5585, %r5586;
	@%p1007 bra 	$L__BB2_2742;
	setp.gt.s32 	%p1008, %r5585, %r5586;
	selp.b32 	%r5587, %r22211, %r22200, %p1008;
	selp.b32 	%r22200, %r22200, %r22211, %p1008;
	mov.u32 	%r22211, %r5587;
	bra.uni 	$L__BB2_2743;
$L__BB2_2742:
	add.s32 	%r23058, %r23058, 1;
	shr.s32 	%r10894, %r10884, 2;
	add.s32 	%r23057, %r10894, %r10885;
	setp.ne.s32 	%p1009, %r23058, %r5571;
	mov.u32 	%r23054, %r10882;
	@%p1009 bra 	$L__BB2_2740;
$L__BB2_2743:
	max.s32 	%r10896, %r22233, %r22222;
	cvt.rn.f32.s32 	%f1887, %r10896;
	setp.lt.s32 	%p1010, %r10896, 1;
	mul.f32 	%f1888, %f1887, 0f4B000000;
	selp.f32 	%f1889, %f1888, %f1887, %p1010;
	selp.f32 	%f1890, 0fC1B80000, 0f00000000, %p1010;
	mov.b32 	%r10897, %f1889;
	add.s32 	%r10898, %r10897, -1059760811;
	and.b32  	%r10899, %r10898, -8388608;
	sub.s32 	%r10900, %r10897, %r10899;
	mov.b32 	%f1891, %r10900;
	cvt.rn.f32.s32 	%f1892, %r10899;
	fma.rn.f32 	%f1893, %f1892, 0f34000000, %f1890;
	add.f32 	%f1894, %f1891, 0fBF800000;
	fma.rn.f32 	%f1895, %f1894, 0fBE055027, 0f3E1039F6;
	fma.rn.f32 	%f1896, %f1895, %f1894, 0fBDF8CDCC;
	fma.rn.f32 	%f1897, %f1896, %f1894, 0f3E0F2955;
	fma.rn.f32 	%f1898, %f1897, %f1894, 0fBE2AD8B9;
	fma.rn.f32 	%f1899, %f1898, %f1894, 0f3E4CED0B;
	fma.rn.f32 	%f1900, %f1899, %f1894, 0fBE7FFF22;
	fma.rn.f32 	%f1901, %f1900, %f1894, 0f3EAAAA78;
	fma.rn.f32 	%f1902, %f1901, %f1894, 0fBF000000;
	mul.f32 	%f1903, %f1894, %f1902;
	fma.rn.f32 	%f1904, %f1903, %f1894, %f1894;
	fma.rn.f32 	%f1905, %f1893, 0f3F317218, %f1904;
	setp.gt.u32 	%p1011, %r10897, 2139095039;
	fma.rn.f32 	%f1906, %f1889, 0f7F800000, 0f7F800000;
	selp.f32 	%f1907, %f1906, %f1905, %p1011;
	setp.eq.f32 	%p1012, %f1889, 0f00000000;
	fma.rn.f32 	%f1908, %f1907, 0f3EDE5BD9, 0f3F800000;
	selp.f32 	%f1909, 0fFF800000, %f1908, %p1012;
	cvt.rzi.u32.f32 	%r5594, %f1909;
	setp.eq.s32 	%p1013, %r22233, 0;
	mov.b32 	%r23065, 0;
	@%p1013 bra 	$L__BB2_2746;
	mov.b32 	%r23065, 0;
	mov.u32 	%r23063, %r22233;
$L__BB2_2745:
	mul.hi.s32 	%r10902, %r23063, 1717986919;
	shr.u32 	%r10903, %r10902, 31;
	shr.s32 	%r10904, %r10902, 2;
	add.s32 	%r5598, %r10904, %r10903;
	mul.lo.s32 	%r10905, %r5598, 10;
	sub.s32 	%r10906, %r23063, %r10905;
	mad.lo.s32 	%r23065, %r23065, 10, %r10906;
	add.s32 	%r10907, %r23063, 9;
	setp.gt.u32 	%p1014, %r10907, 18;
	mov.u32 	%r23063, %r5598;
	@%p1014 bra 	$L__BB2_2745;
$L__BB2_2746:
	setp.eq.s32 	%p1015, %r22222, 0;
	mov.b32 	%r23068, 0;
	@%p1015 bra 	$L__BB2_2749;
	mov.b32 	%r23068, 0;
	mov.u32 	%r23066, %r22222;
$L__BB2_2748:
	mul.hi.s32 	%r10910, %r23066, 1717986919;
	shr.u32 	%r10911, %r10910, 31;
	shr.s32 	%r10912, %r10910, 2;
	add.s32 	%r5603, %r10912, %r10911;
	mul.lo.s32 	%r10913, %r5603, 10;
	sub.s32 	%r10914, %r23066, %r10913;
	mad.lo.s32 	%r23068, %r23068, 10, %r10914;
	add.s32 	%r10915, %r23066, 9;
	setp.gt.u32 	%p1016, %r10915, 18;
	mov.u32 	%r23066, %r5603;
	@%p1016 bra 	$L__BB2_2748;
$L__BB2_2749:
	setp.eq.s32 	%p1017, %r5594, 0;
	@%p1017 bra 	$L__BB2_2754;
	mov.b32 	%r23069, 0;
$L__BB2_2751:
	mul.hi.s32 	%r10917, %r23065, 1717986919;
	shr.u32 	%r10918, %r10917, 31;
	shr.s32 	%r10919, %r10917, 2;
	add.s32 	%r10920, %r10919, %r10918;
	mul.lo.s32 	%r10921, %r10920, 10;
	sub.s32 	%r5608, %r23065, %r10921;
	mul.hi.s32 	%r10922, %r23068, 1717986919;
	shr.u32 	%r10923, %r10922, 31;
	shr.s32 	%r10924, %r10922, 2;
	add.s32 	%r10925, %r10924, %r10923;
	mul.lo.s32 	%r10926, %r10925, 10;
	sub.s32 	%r5609, %r23068, %r10926;
	setp.eq.s32 	%p1018, %r5608, %r5609;
	@%p1018 bra 	$L__BB2_2753;
	setp.gt.s32 	%p1019, %r5608, %r5609;
	selp.b32 	%r5610, %r22233, %r22222, %p1019;
	selp.b32 	%r22222, %r22222, %r22233, %p1019;
	mov.u32 	%r22233, %r5610;
	bra.uni 	$L__BB2_2754;
$L__BB2_2753:
	add.s32 	%r23069, %r23069, 1;
	shr.s32 	%r10932, %r10922, 2;
	add.s32 	%r23068, %r10932, %r10923;
	setp.ne.s32 	%p1020, %r23069, %r5594;
	mov.u32 	%r23065, %r10920;
	@%p1020 bra 	$L__BB2_2751;
$L__BB2_2754:
	max.s32 	%r10934, %r22255, %r22244;
	cvt.rn.f32.s32 	%f1910, %r10934;
	setp.lt.s32 	%p1021, %r10934, 1;
	mul.f32 	%f1911, %f1910, 0f4B000000;
	selp.f32 	%f1912, %f1911, %f1910, %p1021;
	selp.f32 	%f1913, 0fC1B80000, 0f00000000, %p1021;
	mov.b32 	%r10935, %f1912;
	add.s32 	%r10936, %r10935, -1059760811;
	and.b32  	%r10937, %r10936, -8388608;
	sub.s32 	%r10938, %r10935, %r10937;
	mov.b32 	%f1914, %r10938;
	cvt.rn.f32.s32 	%f1915, %r10937;
	fma.rn.f32 	%f1916, %f1915, 0f34000000, %f1913;
	add.f32 	%f1917, %f1914, 0fBF800000;
	fma.rn.f32 	%f1918, %f1917, 0fBE055027, 0f3E1039F6;
	fma.rn.f32 	%f1919, %f1918, %f1917, 0fBDF8CDCC;
	fma.rn.f32 	%f1920, %f1919, %f1917, 0f3E0F2955;
	fma.rn.f32 	%f1921, %f1920, %f1917, 0fBE2AD8B9;
	fma.rn.f32 	%f1922, %f1921, %f1917, 0f3E4CED0B;
	fma.rn.f32 	%f1923, %f1922, %f1917, 0fBE7FFF22;
	fma.rn.f32 	%f1924, %f1923, %f1917, 0f3EAAAA78;
	fma.rn.f32 	%f1925, %f1924, %f1917, 0fBF000000;
	mul.f32 	%f1926, %f1917, %f1925;
	fma.rn.f32 	%f1927, %f1926, %f1917, %f1917;
	fma.rn.f32 	%f1928, %f1916, 0f3F317218, %f1927;
	setp.gt.u32 	%p1022, %r10935, 2139095039;
	fma.rn.f32 	%f1929, %f1912, 0f7F800000, 0f7F800000;
	selp.f32 	%f1930, %f1929, %f1928, %p1022;
	setp.eq.f32 	%p1023, %f1912, 0f00000000;
	fma.rn.f32 	%f1931, %f1930, 0f3EDE5BD9, 0f3F800000;
	selp.f32 	%f1932, 0fFF800000, %f1931, %p1023;
	cvt.rzi.u32.f32 	%r5617, %f1932;
	setp.eq.s32 	%p1024, %r22255, 0;
	mov.b32 	%r23076, 0;
	@%p1024 bra 	$L__BB2_2757;
	mov.b32 	%r23076, 0;
	mov.u32 	%r23074, %r22255;
$L__BB2_2756:
	mul.hi.s32 	%r10940, %r23074, 1717986919;
	shr.u32 	%r10941, %r10940, 31;
	shr.s32 	%r10942, %r10940, 2;
	add.s32 	%r5621, %r10942, %r10941;
	mul.lo.s32 	%r10943, %r5621, 10;
	sub.s32 	%r10944, %r23074, %r10943;
	mad.lo.s32 	%r23076, %r23076, 10, %r10944;
	add.s32 	%r10945, %r23074, 9;
	setp.gt.u32 	%p1025, %r10945, 18;
	mov.u32 	%r23074, %r5621;
	@%p1025 bra 	$L__BB2_2756;
$L__BB2_2757:
	setp.eq.s32 	%p1026, %r22244, 0;
	mov.b32 	%r23079, 0;
	@%p1026 bra 	$L__BB2_2760;
	mov.b32 	%r23079, 0;
	mov.u32 	%r23077, %r22244;
$L__BB2_2759:
	mul.hi.s32 	%r10948, %r23077, 1717986919;
	shr.u32 	%r10949, %r10948, 31;
	shr.s32 	%r10950, %r10948, 2;
	add.s32 	%r5626, %r10950, %r10949;
	mul.lo.s32 	%r10951, %r5626, 10;
	sub.s32 	%r10952, %r23077, %r10951;
	mad.lo.s32 	%r23079, %r23079, 10, %r10952;
	add.s32 	%r10953, %r23077, 9;
	setp.gt.u32 	%p1027, %r10953, 18;
	mov.u32 	%r23077, %r5626;
	@%p1027 bra 	$L__BB2_2759;
$L__BB2_2760:
	setp.eq.s32 	%p1028, %r5617, 0;
	@%p1028 bra 	$L__BB2_2765;
	mov.b32 	%r23080, 0;
$L__BB2_2762:
	mul.hi.s32 	%r10955, %r23076, 1717986919;
	shr.u32 	%r10956, %r10955, 31;
	shr.s32 	%r10957, %r10955, 2;
	add.s32 	%r10958, %r10957, %r10956;
	mul.lo.s32 	%r10959, %r10958, 10;
	sub.s32 	%r5631, %r23076, %r10959;
	mul.hi.s32 	%r10960, %r23079, 1717986919;
	shr.u32 	%r10961, %r10960, 31;
	shr.s32 	%r10962, %r10960, 2;
	add.s32 	%r10963, %r10962, %r10961;
	mul.lo.s32 	%r10964, %r10963, 10;
	sub.s32 	%r5632, %r23079, %r10964;
	setp.eq.s32 	%p1029, %r5631, %r5632;
	@%p1029 bra 	$L__BB2_2764;
	setp.gt.s32 	%p1030, %r5631, %r5632;
	selp.b32 	%r5633, %r22255, %r22244, %p1030;
	selp.b32 	%r22244, %r22244, %r22255, %p1030;
	mov.u32 	%r22255, %r5633;
	bra.uni 	$L__BB2_2765;
$L__BB2_2764:
	add.s32 	%r23080, %r23080, 1;
	shr.s32 	%r10970, %r10960, 2;
	add.s32 	%r23079, %r10970, %r10961;
	setp.ne.s32 	%p1031, %r23080, %r5617;
	mov.u32 	%r23076, %r10958;
	@%p1031 bra 	$L__BB2_2762;
$L__BB2_2765:
	max.s32 	%r10972, %r22277, %r22266;
	cvt.rn.f32.s32 	%f1933, %r10972;
	setp.lt.s32 	%p1032, %r10972, 1;
	mul.f32 	%f1934, %f1933, 0f4B000000;
	selp.f32 	%f1935, %f1934, %f1933, %p1032;
	selp.f32 	%f1936, 0fC1B80000, 0f00000000, %p1032;
	mov.b32 	%r10973, %f1935;
	add.s32 	%r10974, %r10973, -1059760811;
	and.b32  	%r10975, %r10974, -8388608;
	sub.s32 	%r10976, %r10973, %r10975;
	mov.b32 	%f1937, %r10976;
	cvt.rn.f32.s32 	%f1938, %r10975;
	fma.rn.f32 	%f1939, %f1938, 0f34000000, %f1936;
	add.f32 	%f1940, %f1937, 0fBF800000;
	fma.rn.f32 	%f1941, %f1940, 0fBE055027, 0f3E1039F6;
	fma.rn.f32 	%f1942, %f1941, %f1940, 0fBDF8CDCC;
	fma.rn.f32 	%f1943, %f1942, %f1940, 0f3E0F2955;
	fma.rn.f32 	%f1944, %f1943, %f1940, 0fBE2AD8B9;
	fma.rn.f32 	%f1945, %f1944, %f1940, 0f3E4CED0B;
	fma.rn.f32 	%f1946, %f1945, %f1940, 0fBE7FFF22;
	fma.rn.f32 	%f1947, %f1946, %f1940, 0f3EAAAA78;
	fma.rn.f32 	%f1948, %f1947, %f1940, 0fBF000000;
	mul.f32 	%f1949, %f1940, %f1948;
	fma.rn.f32 	%f1950, %f1949, %f1940, %f1940;
	fma.rn.f32 	%f1951, %f1939, 0f3F317218, %f1950;
	setp.gt.u32 	%p1033, %r10973, 2139095039;
	fma.rn.f32 	%f1952, %f1935, 0f7F800000, 0f7F800000;
	selp.f32 	%f1953, %f1952, %f1951, %p1033;
	setp.eq.f32 	%p1034, %f1935, 0f00000000;
	fma.rn.f32 	%f1954, %f1953, 0f3EDE5BD9, 0f3F800000;
	selp.f32 	%f1955, 0fFF800000, %f1954, %p1034;
	cvt.rzi.u32.f32 	%r5640, %f1955;
	setp.eq.s32 	%p1035, %r22277, 0;
	mov.b32 	%r23087, 0;
	@%p1035 bra 	$L__BB2_2768;
	mov.b32 	%r23087, 0;
	mov.u32 	%r23085, %r22277;
$L__BB2_2767:
	mul.hi.s32 	%r10978, %r23085, 1717986919;
	shr.u32 	%r10979, %r10978, 31;
	shr.s32 	%r10980, %r10978, 2;
	add.s32 	%r5644, %r10980, %r10979;
	mul.lo.s32 	%r10981, %r5644, 10;
	sub.s32 	%r10982, %r23085, %r10981;
	mad.lo.s32 	%r23087, %r23087, 10, %r10982;
	add.s32 	%r10983, %r23085, 9;
	setp.gt.u32 	%p1036, %r10983, 18;
	mov.u32 	%r23085, %r5644;
	@%p1036 bra 	$L__BB2_2767;
$L__BB2_2768:
	setp.eq.s32 	%p1037, %r22266, 0;
	mov.b32 	%r23090, 0;
	@%p1037 bra 	$L__BB2_2771;
	mov.b32 	%r23090, 0;
	mov.u32 	%r23088, %r22266;
$L__BB2_2770:
	mul.hi.s32 	%r10986, %r23088, 1717986919;
	shr.u32 	%r10987, %r10986, 31;
	shr.s32 	%r10988, %r10986, 2;
	add.s32 	%r5649, %r10988, %r10987;
	mul.lo.s32 	%r10989, %r5649, 10;
	sub.s32 	%r10990, %r23088, %r10989;
	mad.lo.s32 	%r23090, %r23090, 10, %r10990;
	add.s32 	%r10991, %r23088, 9;
	setp.gt.u32 	%p1038, %r10991, 18;
	mov.u32 	%r23088, %r5649;
	@%p1038 bra 	$L__BB2_2770;
$L__BB2_2771:
	setp.eq.s32 	%p1039, %r5640, 0;
	@%p1039 bra 	$L__BB2_2776;
	mov.b32 	%r23091, 0;
$L__BB2_2773:
	mul.hi.s32 	%r10993, %r23087, 1717986919;
	shr.u32 	%r10994, %r10993, 31;
	shr.s32 	%r10995, %r10993, 2;
	add.s32 	%r10996, %r10995, %r10994;
	mul.lo.s32 	%r10997, %r10996, 10;
	sub.s32 	%r5654, %r23087, %r10997;
	mul.hi.s32 	%r10998, %r23090, 1717986919;
	shr.u32 	%r10999, %r10998, 31;
	shr.s32 	%r11000, %r10998, 2;
	add.s32 	%r11001, %r11000, %r10999;
	mul.lo.s32 	%r11002, %r11001, 10;
	sub.s32 	%r5655, %r23090, %r11002;
	setp.eq.s32 	%p1040, %r5654, %r5655;
	@%p1040 bra 	$L__BB2_2775;
	setp.gt.s32 	%p1041, %r5654, %r5655;
	selp.b32 	%r5656, %r22277, %r22266, %p1041;
	selp.b32 	%r22266, %r22266, %r22277, %p1041;
	mov.u32 	%r22277, %r5656;
	bra.uni 	$L__BB2_2776;
$L__BB2_2775:
	add.s32 	%r23091, %r23091, 1;
	shr.s32 	%r11008, %r10998, 2;
	add.s32 	%r23090, %r11008, %r10999;
	setp.ne.s32 	%p1042, %r23091, %r5640;
	mov.u32 	%r23087, %r10996;
	@%p1042 bra 	$L__BB2_2773;
$L__BB2_2776:
	max.s32 	%r11010, %r22299, %r22288;
	cvt.rn.f32.s32 	%f1956, %r11010;
	setp.lt.s32 	%p1043, %r11010, 1;
	mul.f32 	%f1957, %f1956, 0f4B000000;
	selp.f32 	%f1958, %f1957, %f1956, %p1043;
	selp.f32 	%f1959, 0fC1B80000, 0f00000000, %p1043;
	mov.b32 	%r11011, %f1958;
	add.s32 	%r11012, %r11011, -1059760811;
	and.b32  	%r11013, %r11012, -8388608;
	sub.s32 	%r11014, %r11011, %r11013;
	mov.b32 	%f1960, %r11014;
	cvt.rn.f32.s32 	%f1961, %r11013;
	fma.rn.f32 	%f1962, %f1961, 0f34000000, %f1959;
	add.f32 	%f1963, %f1960, 0fBF800000;
	fma.rn.f32 	%f1964, %f1963, 0fBE055027, 0f3E1039F6;
	fma.rn.f32 	%f1965, %f1964, %f1963, 0fBDF8CDCC;
	fma.rn.f32 	%f1966, %f1965, %f1963, 0f3E0F2955;
	fma.rn.f32 	%f1967, %f1966, %f1963, 0fBE2AD8B9;
	fma.rn.f32 	%f1968, %f1967, %f1963, 0f3E4CED0B;
	fma.rn.f32 	%f1969, %f1968, %f1963, 0fBE7FFF22;
	fma.rn.f32 	%f1970, %f1969, %f1963, 0f3EAAAA78;
	fma.rn.f32 	%f1971, %f1970, %f1963, 0fBF000000;
	mul.f32 	%f1972, %f1963, %f1971;
	fma.rn.f32 	%f1973, %f1972, %f1963, %f1963;
	fma.rn.f32 	%f1974, %f1962, 0f3F317218, %f1973;
	setp.gt.u32 	%p1044, %r11011, 2139095039;
	fma.rn.f32 	%f1975, %f1958, 0f7F800000, 0f7F800000;
	selp.f32 	%f1976, %f1975, %f1974, %p1044;
	setp.eq.f32 	%p1045, %f1958, 0f00000000;
	fma.rn.f32 	%f1977, %f1976, 0f3EDE5BD9, 0f3F800000;
	selp.f32 	%f1978, 0fFF800000, %f1977, %p1045;
	cvt.rzi.u32.f32 	%r5663, %f1978;
	setp.eq.s32 	%p1046, %r22299, 0;
	mov.b32 	%r23098, 0;
	@%p1046 bra 	$L__BB2_2779;
	mov.b32 	%r23098, 0;
	mov.u32 	%r23096, %r22299;
$L__BB2_2778:
	mul.hi.s32 	%r11016, %r23096, 1717986919;
	shr.u32 	%r11017, %r11016, 31;
	shr.s32 	%r11018, %r11016, 2;
	add.s32 	%r5667, %r11018, %r11017;
	mul.lo.s32 	%r11019, %r5667, 10;
	sub.s32 	%r11020, %r23096, %r11019;
	mad.lo.s32 	%r23098, %r23098, 10, %r11020;
	add.s32 	%r11021, %r23096, 9;
	setp.gt.u32 	%p1047, %r11021, 18;
	mov.u32 	%r23096, %r5667;
	@%p1047 bra 	$L__BB2_2778;
$L__BB2_2779:
	setp.eq.s32 	%p1048, %r22288, 0;
	mov.b32 	%r23101, 0;
	@%p1048 bra 	$L__BB2_2782;
	mov.b32 	%r23101, 0;
	mov.u32 	%r23099, %r22288;
$L__BB2_2781:
	mul.hi.s32 	%r11024, %r23099, 1717986919;
	shr.u32 	%r11025, %r11024, 31;
	shr.s32 	%r11026, %r11024, 2;
	add.s32 	%r5672, %r11026, %r11025;
	mul.lo.s32 	%r11027, %r5672, 10;
	sub.s32 	%r11028, %r23099, %r11027;
	mad.lo.s32 	%r23101, %r23101, 10, %r11028;
	add.s32 	%r11029, %r23099, 9;
	setp.gt.u32 	%p1049, %r11029, 18;
	mov.u32 	%r23099, %r5672;
	@%p1049 bra 	$L__BB2_2781;
$L__BB2_2782:
	setp.eq.s32 	%p1050, %r5663, 0;
	@%p1050 bra 	$L__BB2_2787;
	mov.b32 	%r23102, 0;
$L__BB2_2784:
	mul.hi.s32 	%r11031, %r23098, 1717986919;
	shr.u32 	%r11032, %r11031, 31;
	shr.s32 	%r11033, %r11031, 2;
	add.s32 	%r11034, %r11033, %r11032;
	mul.lo.s32 	%r11035, %r11034, 10;
	sub.s32 	%r5677, %r23098, %r11035;
	mul.hi.s32 	%r11036, %r23101, 1717986919;
	shr.u32 	%r11037, %r11036, 31;
	shr.s32 	%r11038, %r11036, 2;
	add.s32 	%r11039, %r11038, %r11037;
	mul.lo.s32 	%r11040, %r11039, 10;
	sub.s32 	%r5678, %r23101, %r11040;
	setp.eq.s32 	%p1051, %r5677, %r5678;
	@%p1051 bra 	$L__BB2_2786;
	setp.gt.s32 	%p1052, %r5677, %r5678;
	selp.b32 	%r5679, %r22299, %r22288, %p1052;
	selp.b32 	%r22288, %r22288, %r22299, %p1052;
	mov.u32 	%r22299, %r5679;
	bra.uni 	$L__BB2_2787;
$L__BB2_2786:
	add.s32 	%r23102, %r23102, 1;
	shr.s32 	%r11046, %r11036, 2;
	add.s32 	%r23101, %r11046, %r11037;
	setp.ne.s32 	%p1053, %r23102, %r5663;
	mov.u32 	%r23098, %r11034;
	@%p1053 bra 	$L__BB2_2784;
$L__BB2_2787:
	max.s32 	%r11048, %r22321, %r22310;
	cvt.rn.f32.s32 	%f1979, %r11048;
	setp.lt.s32 	%p1054, %r11048, 1;
	mul.f32 	%f1980, %f1979, 0f4B000000;
	selp.f32 	%f1981, %f1980, %f1979, %p1054;
	selp.f32 	%f1982, 0fC1B80000, 0f00000000, %p1054;
	mov.b32 	%r11049, %f1981;
	add.s32 	%r11050, %r11049, -1059760811;
	and.b32  	%r11051, %r11050, -8388608;
	sub.s32 	%r11052, %r11049, %r11051;
	mov.b32 	%f1983, %r11052;
	cvt.rn.f32.s32 	%f1984, %r11051;
	fma.rn.f32 	%f1985, %f1984, 0f34000000, %f1982;
	add.f32 	%f1986, %f1983, 0fBF800000;
	fma.rn.f32 	%f1987, %f1986, 0fBE055027, 0f3E1039F6;
	fma.rn.f32 	%f1988, %f1987, %f1986, 0fBDF8CDCC;
	fma.rn.f32 	%f1989, %f1988, %f1986, 0f3E0F2955;
	fma.rn.f32 	%f1990, %f1989, %f1986, 0fBE2AD8B9;
	fma.rn.f32 	%f1991, %f1990, %f1986, 0f3E4CED0B;
	fma.rn.f32 	%f1992, %f1991, %f1986, 0fBE7FFF22;
	fma.rn.f32 	%f1993, %f1992, %f1986, 0f3EAAAA78;
	fma.rn.f32 	%f1994, %f1993, %f1986, 0fBF000000;
	mul.f32 	%f1995, %f1986, %f1994;
	fma.rn.f32 	%f1996, %f1995, %f1986, %f1986;
	fma.rn.f32 	%f1997, %f1985, 0f3F317218, %f1996;
	setp.gt.u32 	%p1055, %r11049, 2139095039;
	fma.rn.f32 	%f1998, %f1981, 0f7F800000, 0f7F800000;
	selp.f32 	%f1999, %f1998, %f1997, %p1055;
	setp.eq.f32 	%p1056, %f1981, 0f00000000;
	fma.rn.f32 	%f2000, %f1999, 0f3EDE5BD9, 0f3F800000;
	selp.f32 	%f2001, 0fFF800000, %f2000, %p1056;
	cvt.rzi.u32.f32 	%r5686, %f2001;
	setp.eq.s32 	%p1057, %r22321, 0;
	mov.b32 	%r23109, 0;
	@%p1057 bra 	$L__BB2_2790;
	mov.b32 	%r23109, 0;
	mov.u32 	%r23107, %r22321;
$L__BB2_2789:
	mul.hi.s32 	%r11054, %r23107, 1717986919;
	shr.u32 	%r11055, %r11054, 31;
	shr.s32 	%r11056, %r11054, 2;
	add.s32 	%r5690, %r11056, %r11055;
	mul.lo.s32 	%r11057, %r5690, 10;
	sub.s32 	%r11058, %r23107, %r11057;
	mad.lo.s32 	%r23109, %r23109, 10, %r11058;
	add.s32 	%r11059, %r23107, 9;
	setp.gt.u32 	%p1058, %r11059, 18;
	mov.u32 	%r23107, %r5690;
	@%p1058 bra 	$L__BB2_2789;
$L__BB2_2790:
	setp.eq.s32 	%p1059, %r22310, 0;
	mov.b32 	%r23112, 0;
	@%p1059 bra 	$L__BB2_2793;
	mov.b32 	%r23112, 0;
	mov.u32 	%r23110, %r22310;
$L__BB2_2792:
	mul.hi.s32 	%r11062, %r23110, 1717986919;
	shr.u32 	%r11063, %r11062, 31;
	shr.s32 	%r11064, %r11062, 2;
	add.s32 	%r5695, %r11064, %r11063;
	mul.lo.s32 	%r11065, %r5695, 10;
	sub.s32 	%r11066, %r23110, %r11065;
	mad.lo.s32 	%r23112, %r23112, 10, %r11066;
	add.s32 	%r11067, %r23110, 9;
	setp.gt.u32 	%p1060, %r11067, 18;
	mov.u32 	%r23110, %r5695;
	@%p1060 bra 	$L__BB2_2792;
$L__BB2_2793:
	setp.eq.s32 	%p1061, %r5686, 0;
	@%p1061 bra 	$L__BB2_2798;
	mov.b32 	%r23113, 0;
$L__BB2_2795:
	mul.hi.s32 	%r11069, %r23109, 1717986919;
	shr.u32 	%r11070, %r11069, 31;
	shr.s32 	%r11071, %r11069, 2;
	add.s32 	%r11072, %r11071, %r11070;
	mul.lo.s32 	%r11073, %r11072, 10;
	sub.s32 	%r5700, %r23109, %r11073;
	mul.hi.s32 	%r11074, %r23112, 1717986919;
	shr.u32 	%r11075, %r11074, 31;
	shr.s32 	%r11076, %r11074, 2;
	add.s32 	%r11077, %r11076, %r11075;
	mul.lo.s32 	%r11078, %r11077, 10;
	sub.s32 	%r5701, %r23112, %r11078;
	setp.eq.s32 	%p1062, %r5700, %r5701;
	@%p1062 bra 	$L__BB2_2797;
	setp.gt.s32 	%p1063, %r5700, %r5701;
	selp.b32 	%r5702, %r22321, %r22310, %p1063;
	selp.b32 	%r22310, %r22310, %r22321, %p1063;
	mov.u32 	%r22321, %r5702;
	bra.uni 	$L__BB2_2798;
$L__BB2_2797:
	add.s32 	%r23113, %r23113, 1;
	shr.s32 	%r11084, %r11074, 2;
	add.s32 	%r23112, %r11084, %r11075;
	setp.ne.s32 	%p1064, %r23113, %r5686;
	mov.u32 	%r23109, %r11072;
	@%p1064 bra 	$L__BB2_2795;
$L__BB2_2798:
	max.s32 	%r11086, %r22178, %r22167;
	cvt.rn.f32.s32 	%f2002, %r11086;
	setp.lt.s32 	%p1065, %r11086, 1;
	mul.f32 	%f2003, %f2002, 0f4B000000;
	selp.f32 	%f2004, %f2003, %f2002, %p1065;
	selp.f32 	%f2005, 0fC1B80000, 0f00000000, %p1065;
	mov.b32 	%r11087, %f2004;
	add.s32 	%r11088, %r11087, -1059760811;
	and.b32  	%r11089, %r11088, -8388608;
	sub.s32 	%r11090, %r11087, %r11089;
	mov.b32 	%f2006, %r11090;
	cvt.rn.f32.s32 	%f2007, %r11089;
	fma.rn.f32 	%f2008, %f2007, 0f34000000, %f2005;
	add.f32 	%f2009, %f2006, 0fBF800000;
	fma.rn.f32 	%f2010, %f2009, 0fBE055027, 0f3E1039F6;
	fma.rn.f32 	%f2011, %f2010, %f2009, 0fBDF8CDCC;
	fma.rn.f32 	%f2012, %f2011, %f2009, 0f3E0F2955;
	fma.rn.f32 	%f2013, %f2012, %f2009, 0fBE2AD8B9;
	fma.rn.f32 	%f2014, %f2013, %f2009, 0f3E4CED0B;
	fma.rn.f32 	%f2015, %f2014, %f2009, 0fBE7FFF22;
	fma.rn.f32 	%f2016, %f2015, %f2009, 0f3EAAAA78;
	fma.rn.f32 	%f2017, %f2016, %f2009, 0fBF000000;
	mul.f32 	%f2018, %f2009, %f2017;
	fma.rn.f32 	%f2019, %f2018, %f2009, %f2009;
	fma.rn.f32 	%f2020, %f2008, 0f3F317218, %f2019;
	setp.gt.u32 	%p1066, %r11087, 2139095039;
	fma.rn.f32 	%f2021, %f2004, 0f7F800000, 0f7F800000;
	selp.f32 	%f2022, %f2021, %f2020, %p1066;
	setp.eq.f32 	%p1067, %f2004, 0f00000000;
	fma.rn.f32 	%f2023, %f2022, 0f3EDE5BD9, 0f3F800000;
	selp.f32 	%f2024, 0fFF800000, %f2023, %p1067;
	cvt.rzi.u32.f32 	%r5709, %f2024;
	setp.eq.s32 	%p1068, %r22178, 0;
	mov.b32 	%r23120, 0;
	@%p1068 bra 	$L__BB2_2801;
	mov.b32 	%r23120, 0;
	mov.u32 	%r23118, %r22178;
$L__BB2_2800:
	mul.hi.s32 	%r11092, %r23118, 1717986919;
	shr.u32 	%r11093, %r11092, 31;
	shr.s32 	%r11094, %r11092, 2;
	add.s32 	%r5713, %r11094, %r11093;
	mul.lo.s32 	%r11095, %r5713, 10;
	sub.s32 	%r11096, %r23118, %r11095;
	mad.lo.s32 	%r23120, %r23120, 10, %r11096;
	add.s32 	%r11097, %r23118, 9;
	setp.gt.u32 	%p1069, %r11097, 18;
	mov.u32 	%r23118, %r5713;
	@%p1069 bra 	$L__BB2_2800;
$L__BB2_2801:
	setp.eq.s32 	%p1070, %r22167, 0;
	mov.b32 	%r23123, 0;
	@%p1070 bra 	$L__BB2_2804;
	mov.b32 	%r23123, 0;
	mov.u32 	%r23121, %r22167;
$L__BB2_2803:
	mul.hi.s32 	%r11100, %r23121, 1717986919;
	shr.u32 	%r11101, %r11100, 31;
	shr.s32 	%r11102, %r11100, 2;
	add.s32 	%r5718, %r11102, %r11101;
	mul.lo.s32 	%r11103, %r5718, 10;
	sub.s32 	%r11104, %r23121, %r11103;
	mad.lo.s32 	%r23123, %r23123, 10, %r11104;
	add.s32 	%r11105, %r23121, 9;
	setp.gt.u32 	%p1071, %r11105, 18;
	mov.u32 	%r23121, %r5718;
	@%p1071 bra 	$L__BB2_2803;
$L__BB2_2804:
	setp.eq.s32 	%p1072, %r5709, 0;
	@%p1072 bra 	$L__BB2_2809;
	mov.b32 	%r23124, 0;
$L__BB2_2806:
	mul.hi.s32 	%r11107, %r23120, 1717986919;
	shr.u32 	%r11108, %r11107, 31;
	shr.s32 	%r11109, %r11107, 2;
	add.s32 	%r11110, %r11109, %r11108;
	mul.lo.s32 	%r11111, %r11110, 10;
	sub.s32 	%r5723, %r23120, %r11111;
	mul.hi.s32 	%r11112, %r23123, 1717986919;
	shr.u32 	%r11113, %r11112, 31;
	shr.s32 	%r11114, %r11112, 2;
	add.s32 	%r11115, %r11114, %r11113;
	mul.lo.s32 	%r11116, %r11115, 10;
	sub.s32 	%r5724, %r23123, %r11116;
	setp.eq.s32 	%p1073, %r5723, %r5724;
	@%p1073 bra 	$L__BB2_2808;
	setp.gt.s32 	%p1074, %r5723, %r5724;
	selp.b32 	%r5725, %r22178, %r22167, %p1074;
	selp.b32 	%r22167, %r22167, %r22178, %p1074;
	mov.u32 	%r22178, %r5725;
	bra.uni 	$L__BB2_2809;
$L__BB2_2808:
	add.s32 	%r23124, %r23124, 1;
	shr.s32 	%r11122, %r11112, 2;
	add.s32 	%r23123, %r11122, %r11113;
	setp.ne.s32 	%p1075, %r23124, %r5709;
	mov.u32 	%r23120, %r11110;
	@%p1075 bra 	$L__BB2_2806;
$L__BB2_2809:
	max.s32 	%r11124, %r22200, %r22189;
	cvt.rn.f32.s32 	%f2025, %r11124;
	setp.lt.s32 	%p1076, %r11124, 1;
	mul.f32 	%f2026, %f2025, 0f4B000000;
	selp.f32 	%f2027, %f2026, %f2025, %p1076;
	selp.f32 	%f2028, 0fC1B80000, 0f00000000, %p1076;
	mov.b32 	%r11125, %f2027;
	add.s32 	%r11126, %r11125, -1059760811;
	and.b32  	%r11127, %r11126, -8388608;
	sub.s32 	%r11128, %r11125, %r11127;
	mov.b32 	%f2029, %r11128;
	cvt.rn.f32.s32 	%f2030, %r11127;
	fma.rn.f32 	%f2031, %f2030, 0f34000000, %f2028;
	add.f32 	%f2032, %f2029, 0fBF800000;
	fma.rn.f32 	%f2033, %f2032, 0fBE055027, 0f3E1039F6;
	fma.rn.f32 	%f2034, %f2033, %f2032, 0fBDF8CDCC;
	fma.rn.f32 	%f2035, %f2034, %f2032, 0f3E0F2955;
	fma.rn.f32 	%f2036, %f2035, %f2032, 0fBE2AD8B9;
	fma.rn.f32 	%f2037, %f2036, %f2032, 0f3E4CED0B;
	fma.rn.f32 	%f2038, %f2037, %f2032, 0fBE7FFF22;
	fma.rn.f32 	%f2039, %f2038, %f2032, 0f3EAAAA78;
	fma.rn.f32 	%f2040, %f2039, %f2032, 0fBF000000;
	mul.f32 	%f2041, %f2032, %f2040;
	fma.rn.f32 	%f2042, %f2041, %f2032, %f2032;
	fma.rn.f32 	%f2043, %f2031, 0f3F317218, %f2042;
	setp.gt.u32 	%p1077, %r11125, 2139095039;
	fma.rn.f32 	%f2044, %f2027, 0f7F800000, 0f7F800000;
	selp.f32 	%f2045, %f2044, %f2043, %p1077;
	setp.eq.f32 	%p1078, %f2027, 0f00000000;
	fma.rn.f32 	%f2046, %f2045, 0f3EDE5BD9, 0f3F800000;
	selp.f32 	%f2047, 0fFF800000, %f2046, %p1078;
	cvt.rzi.u32.f32 	%r5732, %f2047;
	setp.eq.s32 	%p1079, %r22200, 0;
	mov.b32 	%r23131, 0;
	@%p1079 bra 	$L__BB2_2812;
	mov.b32 	%r23131, 0;
	mov.u32 	%r23129, %r22200;
$L__BB2_2811:
	mul.hi.s32 	%r11130, %r23129, 1717986919;
	shr.u32 	%r11131, %r11130, 31;
	shr.s32 	%r11132, %r11130, 2;
	add.s32 	%r5736, %r11132, %r11131;
	mul.lo.s32 	%r11133, %r5736, 10;
	sub.s32 	%r11134, %r23129, %r11133;
	mad.lo.s32 	%r23131, %r23131, 10, %r11134;
	add.s32 	%r11135, %r23129, 9;
	setp.gt.u32 	%p1080, %r11135, 18;
	mov.u32 	%r23129, %r5736;
	@%p1080 bra 	$L__BB2_2811;
$L__BB2_2812:
	setp.eq.s32 	%p1081, %r22189, 0;
	mov.b32 	%r23134, 0;
	@%p1081 bra 	$L__BB2_2815;
	mov.b32 	%r23134, 0;
	mov.u32 	%r23132, %r22189;
$L__BB2_2814:
	mul.hi.s32 	%r11138, %r23132, 1717986919;
	shr.u32 	%r11139, %r11138, 31;
	shr.s32 	%r11140, %r11138, 2;
	add.s32 	%r5741, %r11140, %r11139;
	mul.lo.s32 	%r11141, %r5741, 10;
	sub.s32 	%r11142, %r23132, %r11141;
	mad.lo.s32 	%r23134, %r23134, 10, %r11142;
	add.s32 	%r11143, %r23132, 9;
	setp.gt.u32 	%p1082, %r11143, 18;
	mov.u32 	%r23132, %r5741;
	@%p1082 bra 	$L__BB2_2814;
$L__BB2_2815:
	setp.eq.s32 	%p1083, %r5732, 0;
	@%p1083 bra 	$L__BB2_2820;
	mov.b32 	%r23135, 0;
$L__BB2_2817:
	mul.hi.s32 	%r11145, %r23131, 1717986919;
	shr.u32 	%r11146, %r11145, 31;
	shr.s32 	%r11147, %r11145, 2;
	add.s32 	%r11148, %r11147, %r11146;
	mul.lo.s32 	%r11149, %r11148, 10;
	sub.s32 	%r5746, %r23131, %r11149;
	mul.hi.s32 	%r11150, %r23134, 1717986919;
	shr.u32 	%r11151, %r11150, 31;
	shr.s32 	%r11152, %r11150, 2;
	add.s32 	%r11153, %r11152, %r11151;
	mul.lo.s32 	%r11154, %r11153, 10;
	sub.s32 	%r5747, %r23134, %r11154;
	setp.eq.s32 	%p1084, %r5746, %r5747;
	@%p1084 bra 	$L__BB2_2819;
	setp.gt.s32 	%p1085, %r5746, %r5747;
	selp.b32 	%r5748, %r22200, %r22189, %p1085;
	selp.b32 	%r22189, %r22189, %r22200, %p1085;
	mov.u32 	%r22200, %r5748;
	bra.uni 	$L__BB2_2820;
$L__BB2_2819:
	add.s32 	%r23135, %r23135, 1;
	shr.s32 	%r11160, %r11150, 2;
	add.s32 	%r23134, %r11160, %r11151;
	setp.ne.s32 	%p1086, %r23135, %r5732;
	mov.u32 	%r23131, %r11148;
	@%p1086 bra 	$L__BB2_2817;
$L__BB2_2820:
	max.s32 	%r11162, %r22222, %r22211;
	cvt.rn.f32.s32 	%f2048, %r11162;
	setp.lt.s32 	%p1087, %r11162, 1;
	mul.f32 	%f2049, %f2048, 0f4B000000;
	selp.f32 	%f2050, %f2049, %f2048, %p1087;
	selp.f32 	%f2051, 0fC1B80000, 0f00000000, %p1087;
	mov.b32 	%r11163, %f2050;
	add.s32 	%r11164, %r11163, -1059760811;
	and.b32  	%r11165, %r11164, -8388608;
	sub.s32 	%r11166, %r11163, %r11165;
	mov.b32 	%f2052, %r11166;
	cvt.rn.f32.s32 	%f2053, %r11165;
	fma.rn.f32 	%f2054, %f2053, 0f34000000, %f2051;
	add.f32 	%f2055, %f2052, 0fBF800000;
	fma.rn.f32 	%f2056, %f2055, 0fBE055027, 0f3E1039F6;
	fma.rn.f32 	%f2057, %f2056, %f2055, 0fBDF8CDCC;
	fma.rn.f32 	%f2058, %f2057, %f2055, 0f3E0F2955;
	fma.rn.f32 	%f2059, %f2058, %f2055, 0fBE2AD8B9;
	fma.rn.f32 	%f2060, %f2059, %f2055, 0f3E4CED0B;
	fma.rn.f32 	%f2061, %f2060, %f2055, 0fBE7FFF22;
	fma.rn.f32 	%f2062, %f2061, %f2055, 0f3EAAAA78;
	fma.rn.f32 	%f2063, %f2062, %f2055, 0fBF000000;
	mul.f32 	%f2064, %f2055, %f2063;
	fma.rn.f32 	%f2065, %f2064, %f2055, %f2055;
	fma.rn.f32 	%f2066, %f2054, 0f3F317218, %f2065;
	setp.gt.u32 	%p1088, %r11163, 2139095039;
	fma.rn.f32 	%f2067, %f2050, 0f7F800000, 0f7F800000;
	selp.f32 	%f2068, %f2067, %f2066, %p1088;
	setp.eq.f32 	%p1089, %f2050, 0f00000000;
	fma.rn.f32 	%f2069, %f2068, 0f3EDE5BD9, 0f3F800000;
	selp.f32 	%f2070, 0fFF800000, %f2069, %p1089;
	cvt.rzi.u32.f32 	%r5755, %f2070;
	setp.eq.s32 	%p1090, %r22222, 0;
	mov.b32 	%r23142, 0;
	@%p1090 bra 	$L__BB2_2823;
	mov.b32 	%r23142, 0;
	mov.u32 	%r23140, %r22222;
$L__BB2_2822:
	mul.hi.s32 	%r11168, %r23140, 1717986919;
	shr.u32 	%r11169, %r11168, 31;
	shr.s32 	%r11170, %r11168, 2;
	add.s32 	%r5759, %r11170, %r11169;
	mul.lo.s32 	%r11171, %r5759, 10;
	sub.s32 	%r11172, %r23140, %r11171;
	mad.lo.s32 	%r23142, %r23142, 10, %r11172;
	add.s32 	%r11173, %r23140, 9;
	setp.gt.u32 	%p1091, %r11173, 18;
	mov.u32 	%r23140, %r5759;
	@%p1091 bra 	$L__BB2_2822;
$L__BB2_2823:
	setp.eq.s32 	%p1092, %r22211, 0;
	mov.b32 	%r23145, 0;
	@%p1092 bra 	$L__BB2_2826;
	mov.b32 	%r23145, 0;
	mov.u32 	%r23143, %r22211;
$L__BB2_2825:
	mul.hi.s32 	%r11176, %r23143, 1717986919;
	shr.u32 	%r11177, %r11176, 31;
	shr.s32 	%r11178, %r11176, 2;
	add.s32 	%r5764, %r11178, %r11177;
	mul.lo.s32 	%r11179, %r5764, 10;
	sub.s32 	%r11180, %r23143, %r11179;
	mad.lo.s32 	%r23145, %r23145, 10, %r11180;
	add.s32 	%r11181, %r23143, 9;
	setp.gt.u32 	%p1093, %r11181, 18;
	mov.u32 	%r23143, %r5764;
	@%p1093 bra 	$L__BB2_2825;
$L__BB2_2826:
	setp.eq.s32 	%p1094, %r5755, 0;
	@%p1094 bra 	$L__BB2_2831;
	mov.b32 	%r23146, 0;
$L__BB2_2828:
	mul.hi.s32 	%r11183, %r23142, 1717986919;
	shr.u32 	%r11184, %r11183, 31;
	shr.s32 	%r11185, %r11183, 2;
	add.s32 	%r11186, %r11185, %r11184;
	mul.lo.s32 	%r11187, %r11186, 10;
	sub.s32 	%r5769, %r23142, %r11187;
	mul.hi.s32 	%r11188, %r23145, 1717986919;
	shr.u32 	%r11189, %r11188, 31;
	shr.s32 	%r11190, %r11188, 2;
	add.s32 	%r11191, %r11190, %r11189;
	mul.lo.s32 	%r11192, %r11191, 10;
	sub.s32 	%r5770, %r23145, %r11192;
	setp.eq.s32 	%p1095, %r5769, %r5770;
	@%p1095 bra 	$L__BB2_2830;
	setp.gt.s32 	%p1096, %r5769, %r5770;
	selp.b32 	%r5771, %r22222, %r22211, %p1096;
	selp.b32 	%r22211, %r22211, %r22222, %p1096;
	mov.u32 	%r22222, %r5771;
	bra.uni 	$L__BB2_2831;
$L__BB2_2830:
	add.s32 	%r23146, %r23146, 1;
	shr.s32 	%r11198, %r11188, 2;
	add.s32 	%r23145, %r11198, %r11189;
	setp.ne.s32 	%p1097, %r23146, %r5755;
	mov.u32 	%r23142, %r11186;
	@%p1097 bra 	$L__BB2_2828;
$L__BB2_2831:
	max.s32 	%r11200, %r22244, %r22233;
	cvt.rn.f32.s32 	%f2071, %r11200;
	setp.lt.s32 	%p1098, %r11200, 1;
	mul.f32 	%f2072, %f2071, 0f4B000000;
	selp.f32 	%f2073, %f2072, %f2071, %p1098;
	selp.f32 	%f2074, 0fC1B80000, 0f00000000, %p1098;
	mov.b32 	%r11201, %f2073;
	add.s32 	%r11202, %r11201, -1059760811;
	and.b32  	%r11203, %r11202, -8388608;
	sub.s32 	%r11204, %r11201, %r11203;
	mov.b32 	%f2075, %r11204;
	cvt.rn.f32.s32 	%f2076, %r11203;
	fma.rn.f32 	%f2077, %f2076, 0f34000000, %f2074;
	add.f32 	%f2078, %f2075, 0fBF800000;
	fma.rn.f32 	%f2079, %f2078, 0fBE055027, 0f3E1039F6;
	fma.rn.f32 	%f2080, %f2079, %f2078, 0fBDF8CDCC;
	fma.rn.f32 	%f2081, %f2080, %f2078, 0f3E0F2955;
	fma.rn.f32 	%f2082, %f2081, %f2078, 0fBE2AD8B9;
	fma.rn.f32 	%f2083, %f2082, %f2078, 0f3E4CED0B;
	fma.rn.f32 	%f2084, %f2083, %f2078, 0fBE7FFF22;
	fma.rn.f32 	%f2085, %f2084, %f2078, 0f3EAAAA78;
	fma.rn.f32 	%f2086, %f2085, %f2078, 0fBF000000;
	mul.f32 	%f2087, %f2078, %f2086;
	fma.rn.f32 	%f2088, %f2087, %f2078, %f2078;
	fma.rn.f32 	%f2089, %f2077, 0f3F317218, %f2088;
	setp.gt.u32 	%p1099, %r11201, 2139095039;
	fma.rn.f32 	%f2090, %f2073, 0f7F800000, 0f7F800000;
	selp.f32 	%f2091, %f2090, %f2089, %p1099;
	setp.eq.f32 	%p1100, %f2073, 0f00000000;
	fma.rn.f32 	%f2092, %f2091, 0f3EDE5BD9, 0f3F800000;
	selp.f32 	%f2093, 0fFF800000, %f2092, %p1100;
	cvt.rzi.u32.f32 	%r5778, %f2093;
	setp.eq.s32 	%p1101, %r22244, 0;
	mov.b32 	%r23153, 0;
	@%p1101 bra 	$L__BB2_2834;
	mov.b32 	%r23153, 0;
	mov.u32 	%r23151, %r22244;
$L__BB2_2833:
	mul.hi.s32 	%r11206, %r23151, 1717986919;
	shr.u32 	%r11207, %r11206, 31;
	shr.s32 	%r11208, %r11206, 2;
	add.s32 	%r5782, %r11208, %r11207;
	mul.lo.s32 	%r11209, %r5782, 10;
	sub.s32 	%r11210, %r23151, %r11209;
	mad.lo.s32 	%r23153, %r23153, 10, %r11210;
	add.s32 	%r11211, %r23151, 9;
	setp.gt.u32 	%p1102, %r11211, 18;
	mov.u32 	%r23151, %r5782;
	@%p1102 bra 	$L__BB2_2833;
$L__BB2_2834:
	setp.eq.s32 	%p1103, %r22233, 0;
	mov.b32 	%r23156, 0;
	@%p1103 bra 	$L__BB2_2837;
	mov.b32 	%r23156, 0;
	mov.u32 	%r23154, %r22233;
$L__BB2_2836:
	mul.hi.s32 	%r11214, %r23154, 1717986919;
	shr.u32 	%r11215, %r11214, 31;
	shr.s32 	%r11216, %r11214, 2;
	add.s32 	%r5787, %r11216, %r11215;
	mul.lo.s32 	%r11217, %r5787, 10;
	sub.s32 	%r11218, %r23154, %r11217;
	mad.lo.s32 	%r23156, %r23156, 10, %r11218;
	add.s32 	%r11219, %r23154, 9;
	setp.gt.u32 	%p1104, %r11219, 18;
	mov.u32 	%r23154, %r5787;
	@%p1104 bra 	$L__BB2_2836;
$L__BB2_2837:
	setp.eq.s32 	%p1105, %r5778, 0;
	@%p1105 bra 	$L__BB2_2842;
	mov.b32 	%r23157, 0;
$L__BB2_2839:
	mul.hi.s32 	%r11221, %r23153, 1717986919;
	shr.u32 	%r11222, %r11221, 31;
	shr.s32 	%r11223, %r11221, 2;
	add.s32 	%r11224, %r11223, %r11222;
	mul.lo.s32 	%r11225, %r11224, 10;
	sub.s32 	%r5792, %r23153, %r11225;
	mul.hi.s32 	%r11226, %r23156, 1717986919;
	shr.u32 	%r11227, %r11226, 31;
	shr.s32 	%r11228, %r11226, 2;
	add.s32 	%r11229, %r11228, %r11227;
	mul.lo.s32 	%r11230, %r11229, 10;
	sub.s32 	%r5793, %r23156, %r11230;
	setp.eq.s32 	%p1106, %r5792, %r5793;
	@%p1106 bra 	$L__BB2_2841;
	setp.gt.s32 	%p1107, %r5792, %r5793;
	selp.b32 	%r5794, %r22244, %r22233, %p1107;
	selp.b32 	%r22233, %r22233, %r22244, %p1107;
	mov.u32 	%r22244, %r5794;
	bra.uni 	$L__BB2_2842;
$L__BB2_2841:
	add.s32 	%r23157, %r23157, 1;
	shr.s32 	%r11236, %r11226, 2;
	add.s32 	%r23156, %r11236, %r11227;
	setp.ne.s32 	%p1108, %r23157, %r5778;
	mov.u32 	%r23153, %r11224;
	@%p1108 bra 	$L__BB2_2839;
$L__BB2_2842:
	max.s32 	%r11238, %r22266, %r22255;
	cvt.rn.f32.s32 	%f2094, %r11238;
	setp.lt.s32 	%p1109, %r11238, 1;
	mul.f32 	%f2095, %f2094, 0f4B000000;
	selp.f32 	%f2096, %f2095, %f2094, %p1109;
	selp.f32 	%f2097, 0fC1B80000, 0f00000000, %p1109;
	mov.b32 	%r11239, %f2096;
	add.s32 	%r11240, %r11239, -1059760811;
	and.b32  	%r11241, %r11240, -8388608;
	sub.s32 	%r11242, %r11239, %r11241;
	mov.b32 	%f2098, %r11242;
	cvt.rn.f32.s32 	%f2099, %r11241;
	fma.rn.f32 	%f2100, %f2099, 0f34000000, %f2097;
	add.f32 	%f2101, %f2098, 0fBF800000;
	fma.rn.f32 	%f2102, %f2101, 0fBE055027, 0f3E1039F6;
	fma.rn.f32 	%f2103, %f2102, %f2101, 0fBDF8CDCC;
	fma.rn.f32 	%f2104, %f2103, %f2101, 0f3E0F2955;
	fma.rn.f32 	%f2105, %f2104, %f2101, 0fBE2AD8B9;
	fma.rn.f32 	%f2106, %f2105, %f2101, 0f3E4CED0B;
	fma.rn.f32 	%f2107, %f2106, %f2101, 0fBE7FFF22;
	fma.rn.f32 	%f2108, %f2107, %f2101, 0f3EAAAA78;
	fma.rn.f32 	%f2109, %f2108, %f2101, 0fBF000000;
	mul.f32 	%f2110, %f2101, %f2109;
	fma.rn.f32 	%f2111, %f2110, %f2101, %f2101;
	fma.rn.f32 	%f2112, %f2100, 0f3F317218, %f2111;
	setp.gt.u32 	%p1110, %r11239, 2139095039;
	fma.rn.f32 	%f2113, %f2096, 0f7F800000, 0f7F800000;
	selp.f32 	%f2114, %f2113, %f2112, %p1110;
	setp.eq.f32 	%p1111, %f2096, 0f00000000;
	fma.rn.f32 	%f2115, %f2114, 0f3EDE5BD9, 0f3F800000;
	selp.f32 	%f2116, 0fFF800000, %f2115, %p1111;
	cvt.rzi.u32.f32 	%r5801, %f2116;
	setp.eq.s32 	%p1112, %r22266, 0;
	mov.b32 	%r23164, 0;
	@%p1112 bra 	$L__BB2_2845;
	mov.b32 	%r23164, 0;
	mov.u32 	%r23162, %r22266;
$L__BB2_2844:
	mul.hi.s32 	%r11244, %r23162, 1717986919;
	shr.u32 	%r11245, %r11244, 31;
	shr.s32 	%r11246, %r11244, 2;
	add.s32 	%r5805, %r11246, %r11245;
	mul.lo.s32 	%r11247, %r5805, 10;
	sub.s32 	%r11248, %r23162, %r11247;
	mad.lo.s32 	%r23164, %r23164, 10, %r11248;
	add.s32 	%r11249, %r23162, 9;
	setp.gt.u32 	%p1113, %r11249, 18;
	mov.u32 	%r23162, %r5805;
	@%p1113 bra 	$L__BB2_2844;
$L__BB2_2845:
	setp.eq.s32 	%p1114, %r22255, 0;
	mov.b32 	%r23167, 0;
	@%p1114 bra 	$L__BB2_2848;
	mov.b32 	%r23167, 0;
	mov.u32 	%r23165, %r22255;
$L__BB2_2847:
	mul.hi.s32 	%r11252, %r23165, 1717986919;
	shr.u32 	%r11253, %r11252, 31;
	shr.s32 	%r11254, %r11252, 2;
	add.s32 	%r5810, %r11254, %r11253;
	mul.lo.s32 	%r11255, %r5810, 10;
	sub.s32 	%r11256, %r23165, %r11255;
	mad.lo.s32 	%r23167, %r23167, 10, %r11256;
	add.s32 	%r11257, %r23165, 9;
	setp.gt.u32 	%p1115, %r11257, 18;
	mov.u32 	%r23165, %r5810;
	@%p1115 bra 	$L__BB2_2847;
$L__BB2_2848:
	setp.eq.s32 	%p1116, %r5801, 0;
	@%p1116 bra 	$L__BB2_2853;
	mov.b32 	%r23168, 0;
$L__BB2_2850:
	mul.hi.s32 	%r11259, %r23164, 1717986919;
	shr.u32 	%r11260, %r11259, 31;
	shr.s32 	%r11261, %r11259, 2;
	add.s32 	%r11262, %r11261, %r11260;
	mul.lo.s32 	%r11263, %r11262, 10;
	sub.s32 	%r5815, %r23164, %r11263;
	mul.hi.s32 	%r11264, %r23167, 1717986919;
	shr.u32 	%r11265, %r11264, 31;
	shr.s32 	%r11266, %r11264, 2;
	add.s32 	%r11267, %r11266, %r11265;
	mul.lo.s32 	%r11268, %r11267, 10;
	sub.s32 	%r5816, %r23167, %r11268;
	setp.eq.s32 	%p1117, %r5815, %r5816;
	@%p1117 bra 	$L__BB2_2852;
	setp.gt.s32 	%p1118, %r5815, %r5816;
	selp.b32 	%r5817, %r22266, %r22255, %p1118;
	selp.b32 	%r22255, %r22255, %r22266, %p1118;
	mov.u32 	%r22266, %r5817;
	bra.uni 	$L__BB2_2853;
$L__BB2_2852:
	add.s32 	%r23168, %r23168, 1;
	shr.s32 	%r11274, %r11264, 2;
	add.s32 	%r23167, %r11274, %r11265;
	setp.ne.s32 	%p1119, %r23168, %r5801;
	mov.u32 	%r23164, %r11262;
	@%p1119 bra 	$L__BB2_2850;
$L__BB2_2853:
	max.s32 	%r11276, %r22288, %r22277;
	cvt.rn.f32.s32 	%f2117, %r11276;
	setp.lt.s32 	%p1120, %r11276, 1;
	mul.f32 	%f2118, %f2117, 0f4B000000;
	selp.f32 	%f2119, %f2118, %f2117, %p1120;
	selp.f32 	%f2120, 0fC1B80000, 0f00000000, %p1120;
	mov.b32 	%r11277, %f2119;
	add.s32 	%r11278, %r11277, -1059760811;
	and.b32  	%r11279, %r11278, -8388608;
	sub.s32 	%r11280, %r11277, %r11279;
	mov.b32 	%f2121, %r11280;
	cvt.rn.f32.s32 	%f2122, %r11279;
	fma.rn.f32 	%f2123, %f2122, 0f34000000, %f2120;
	add.f32 	%f2124, %f2121, 0fBF800000;
	fma.rn.f32 	%f2125, %f2124, 0fBE055027, 0f3E1039F6;
	fma.rn.f32 	%f2126, %f2125, %f2124, 0fBDF8CDCC;
	fma.rn.f32 	%f2127, %f2126, %f2124, 0f3E0F2955;
	fma.rn.f32 	%f2128, %f2127, %f2124, 0fBE2AD8B9;
	fma.rn.f32 	%f2129, %f2128, %f2124, 0f3E4CED0B;
	fma.rn.f32 	%f2130, %f2129, %f2124, 0fBE7FFF22;
	fma.rn.f32 	%f2131, %f2130, %f2124, 0f3EAAAA78;
	fma.rn.f32 	%f2132, %f2131, %f2124, 0fBF000000;
	mul.f32 	%f2133, %f2124, %f2132;
	fma.rn.f32 	%f2134, %f2133, %f2124, %f2124;
	fma.rn.f32 	%f2135, %f2123, 0f3F317218, %f2134;
	setp.gt.u32 	%p1121, %r11277, 2139095039;
	fma.rn.f32 	%f2136, %f2119, 0f7F800000, 0f7F800000;
	selp.f32 	%f2137, %f2136, %f2135, %p1121;
	setp.eq.f32 	%p1122, %f2119, 0f00000000;
	fma.rn.f32 	%f2138, %f2137, 0f3EDE5BD9, 0f3F800000;
	selp.f32 	%f2139, 0fFF800000, %f2138, %p1122;
	cvt.rzi.u32.f32 	%r5824, %f2139;
	setp.eq.s32 	%p1123, %r22288, 0;
	mov.b32 	%r23175, 0;
	@%p1123 bra 	$L__BB2_2856;
	mov.b32 	%r23175, 0;
	mov.u32 	%r23173, %r22288;
$L__BB2_2855:
	mul.hi.s32 	%r11282, %r23173, 1717986919;
	shr.u32 	%r11283, %r11282, 31;
	shr.s32 	%r11284, %r11282, 2;
	add.s32 	%r5828, %r11284, %r11283;
	mul.lo.s32 	%r11285, %r5828, 10;
	sub.s32 	%r11286, %r23173, %r11285;
	mad.lo.s32 	%r23175, %r23175, 10, %r11286;
	add.s32 	%r11287, %r23173, 9;
	setp.gt.u32 	%p1124, %r11287, 18;
	mov.u32 	%r23173, %r5828;
	@%p1124 bra 	$L__BB2_2855;
$L__BB2_2856:
	setp.eq.s32 	%p1125, %r22277, 0;
	mov.b32 	%r23178, 0;
	@%p1125 bra 	$L__BB2_2859;
	mov.b32 	%r23178, 0;
	mov.u32 	%r23176, %r22277;
$L__BB2_2858:
	mul.hi.s32 	%r11290, %r23176, 1717986919;
	shr.u32 	%r11291, %r11290, 31;
	shr.s32 	%r11292, %r11290, 2;
	add.s32 	%r5833, %r11292, %r11291;
	mul.lo.s32 	%r11293, %r5833, 10;
	sub.s32 	%r11294, %r23176, %r11293;
	mad.lo.s32 	%r23178, %r23178, 10, %r11294;
	add.s32 	%r11295, %r23176, 9;
	setp.gt.u32 	%p1126, %r11295, 18;
	mov.u32 	%r23176, %r5833;
	@%p1126 bra 	$L__BB2_2858;
$L__BB2_2859:
	setp.eq.s32 	%p1127, %r5824, 0;
	@%p1127 bra 	$L__BB2_2864;
	mov.b32 	%r23179, 0;
$L__BB2_2861:
	mul.hi.s32 	%r11297, %r23175, 1717986919;
	shr.u32 	%r11298, %r11297, 31;
	shr.s32 	%r11299, %r11297, 2;
	add.s32 	%r11300, %r11299, %r11298;
	mul.lo.s32 	%r11301, %r11300, 10;
	sub.s32 	%r5838, %r23175, %r11301;
	mul.hi.s32 	%r11302, %r23178, 1717986919;
	shr.u32 	%r11303, %r11302, 31;
	shr.s32 	%r11304, %r11302, 2;
	add.s32 	%r11305, %r11304, %r11303;
	mul.lo.s32 	%r11306, %r11305, 10;
	sub.s32 	%r5839, %r23178, %r11306;
	setp.eq.s32 	%p1128, %r5838, %r5839;
	@%p1128 bra 	$L__BB2_2863;
	setp.gt.s32 	%p1129, %r5838, %r5839;
	selp.b32 	%r5840, %r22288, %r22277, %p1129;
	selp.b32 	%r22277, %r22277, %r22288, %p1129;
	mov.u32 	%r22288, %r5840;
	bra.uni 	$L__BB2_2864;
$L__BB2_2863:
	add.s32 	%r23179, %r23179, 1;
	shr.s32 	%r11312, %r11302, 2;
	add.s32 	%r23178, %r11312, %r11303;
	setp.ne.s32 	%p1130, %r23179, %r5824;
	mov.u32 	%r23175, %r11300;
	@%p1130 bra 	$L__BB2_2861;
$L__BB2_2864:
	max.s32 	%r11314, %r22310, %r22299;
	cvt.rn.f32.s32 	%f2140, %r11314;
	setp.lt.s32 	%p1131, %r11314, 1;
	mul.f32 	%f2141, %f2140, 0f4B000000;
	selp.f32 	%f2142, %f2141, %f2140, %p1131;
	selp.f32 	%f2143, 0fC1B80000, 0f00000000, %p1131;
	mov.b32 	%r11315, %f2142;
	add.s32 	%r11316, %r11315, -1059760811;
	and.b32  	%r11317, %r11316, -8388608;
	sub.s32 	%r11318, %r11315, %r11317;
	mov.b32 	%f2144, %r11318;
	cvt.rn.f32.s32 	%f2145, %r11317;
	fma.rn.f32 	%f2146, %f2145, 0f34000000, %f2143;
	add.f32 	%f2147, %f2144, 0fBF800000;
	fma.rn.f32 	%f2148, %f2147, 0fBE055027, 0f3E1039F6;
	fma.rn.f32 	%f2149, %f2148, %f2147, 0fBDF8CDCC;
	fma.rn.f32 	%f2150, %f2149, %f2147, 0f3E0F2955;
	fma.rn.f32 	%f2151, %f2150, %f2147, 0fBE2AD8B9;
	fma.rn.f32 	%f2152, %f2151, %f2147, 0f3E4CED0B;
	fma.rn.f32 	%f2153, %f2152, %f2147, 0fBE7FFF22;
	fma.rn.f32 	%f2154, %f2153, %f2147, 0f3EAAAA78;
	fma.rn.f32 	%f2155, %f2154, %f2147, 0fBF000000;
	mul.f32 	%f2156, %f2147, %f2155;
	fma.rn.f32 	%f2157, %f2156, %f2147, %f2147;
	fma.rn.f32 	%f2158, %f2146, 0f3F317218, %f2157;
	setp.gt.u32 	%p1132, %r11315, 2139095039;
	fma.rn.f32 	%f2159, %f2142, 0f7F800000, 0f7F800000;
	selp.f32 	%f2160, %f2159, %f2158, %p1132;
	setp.eq.f32 	%p1133, %f2142, 0f00000000;
	fma.rn.f32 	%f2161, %f2160, 0f3EDE5BD9, 0f3F800000;
	selp.f32 	%f2162, 0fFF800000, %f2161, %p1133;
	cvt.rzi.u32.f32 	%r5847, %f2162;
	setp.eq.s32 	%p1134, %r22310, 0;
	mov.b32 	%r23186, 0;
	@%p1134 bra 	$L__BB2_2867;
	mov.b32 	%r23186, 0;
	mov.u32 	%r23184, %r22310;
$L__BB2_2866:
	mul.hi.s32 	%r11320, %r23184, 1717986919;
	shr.u32 	%r11321, %r11320, 31;
	shr.s32 	%r11322, %r11320, 2;
	add.s32 	%r5851, %r11322, %r11321;
	mul.lo.s32 	%r11323, %r5851, 10;
	sub.s32 	%r11324, %r23184, %r11323;
	mad.lo.s32 	%r23186, %r23186, 10, %r11324;
	add.s32 	%r11325, %r23184, 9;
	setp.gt.u32 	%p1135, %r11325, 18;
	mov.u32 	%r23184, %r5851;
	@%p1135 bra 	$L__BB2_2866;
$L__BB2_2867:
	setp.eq.s32 	%p1136, %r22299, 0;
	mov.b32 	%r23189, 0;
	@%p1136 bra 	$L__BB2_2870;
	mov.b32 	%r23189, 0;
	mov.u32 	%r23187, %r22299;
$L__BB2_2869:
	mul.hi.s32 	%r11328, %r23187, 1717986919;
	shr.u32 	%r11329, %r11328, 31;
	shr.s32 	%r11330, %r11328, 2;
	add.s32 	%r5856, %r11330, %r11329;
	mul.lo.s32 	%r11331, %r5856, 10;
	sub.s32 	%r11332, %r23187, %r11331;
	mad.lo.s32 	%r23189, %r23189, 10, %r11332;
	add.s32 	%r11333, %r23187, 9;
	setp.gt.u32 	%p1137, %r11333, 18;
	mov.u32 	%r23187, %r5856;
	@%p1137 bra 	$L__BB2_2869;
$L__BB2_2870:
	setp.eq.s32 	%p1138, %r5847, 0;
	@%p1138 bra 	$L__BB2_2875;
	mov.b32 	%r23190, 0;
$L__BB2_2872:
	mul.hi.s32 	%r11335, %r23186, 1717986919;
	shr.u32 	%r11336, %r11335, 31;
	shr.s32 	%r11337, %r11335, 2;
	add.s32 	%r11338, %r11337, %r11336;
	mul.lo.s32 	%r11339, %r11338, 10;
	sub.s32 	%r5861, %r23186, %r11339;
	mul.hi.s32 	%r11340, %r23189, 1717986919;
	shr.u32 	%r11341, %r11340, 31;
	shr.s32 	%r11342, %r11340, 2;
	add.s32 	%r11343, %r11342, %r11341;
	mul.lo.s32 	%r11344, %r11343, 10;
	sub.s32 	%r5862, %r23189, %r11344;
	setp.eq.s32 	%p1139, %r5861, %r5862;
	@%p1139 bra 	$L__BB2_2874;
	setp.gt.s32 	%p1140, %r5861, %r5862;
	selp.b32 	%r5863, %r22310, %r22299, %p1140;
	selp.b32 	%r22299, %r22299, %r22310, %p1140;
	mov.u32 	%r22310, %r5863;
	bra.uni 	$L__BB2_2875;
$L__BB2_2874:
	add.s32 	%r23190, %r23190, 1;
	shr.s32 	%r11350, %r11340, 2;
	add.s32 	%r23189, %r11350, %r11341;
	setp.ne.s32 	%p1141, %r23190, %r5847;
	mov.u32 	%r23186, %r11338;
	@%p1141 bra 	$L__BB2_2872;
$L__BB2_2875:
	max.s32 	%r11352, %r22168, %r22321;
	cvt.rn.f32.s32 	%f2163, %r11352;
	setp.lt.s32 	%p1142, %r11352, 1;
	mul.f32 	%f2164, %f2163, 0f4B000000;
	selp.f32 	%f2165, %f2164, %f2163, %p1142;
	selp.f32 	%f2166, 0fC1B80000, 0f00000000, %p1142;
	mov.b32 	%r11353, %f2165;
	add.s32 	%r11354, %r11353, -1059760811;
	and.b32  	%r11355, %r11354, -8388608;
	sub.s32 	%r11356, %r11353, %r11355;
	mov.b32 	%f2167, %r11356;
	cvt.rn.f32.s32 	%f2168, %r11355;
	fma.rn.f32 	%f2169, %f2168, 0f34000000, %f2166;
	add.f32 	%f2170, %f2167, 0fBF800000;
	fma.rn.f32 	%f2171, %f2170, 0fBE055027, 0f3E1039F6;
	fma.rn.f32 	%f2172, %f2171, %f2170, 0fBDF8CDCC;
	fma.rn.f32 	%f2173, %f2172, %f2170, 0f3E0F2955;
	fma.rn.f32 	%f2174, %f2173, %f2170, 0fBE2AD8B9;
	fma.rn.f32 	%f2175, %f2174, %f2170, 0f3E4CED0B;
	fma.rn.f32 	%f2176, %f2175, %f2170, 0fBE7FFF22;
	fma.rn.f32 	%f2177, %f2176, %f2170, 0f3EAAAA78;
	fma.rn.f32 	%f2178, %f2177, %f2170, 0fBF000000;
	mul.f32 	%f2179, %f2170, %f2178;
	fma.rn.f32 	%f2180, %f2179, %f2170, %f2170;
	fma.rn.f32 	%f2181, %f2169, 0f3F317218, %f2180;
	setp.gt.u32 	%p1143, %r11353, 2139095039;
	fma.rn.f32 	%f2182, %f2165, 0f7F800000, 0f7F800000;
	selp.f32 	%f2183, %f2182, %f2181, %p1143;
	setp.eq.f32 	%p1144, %f2165, 0f00000000;
	fma.rn.f32 	%f2184, %f2183, 0f3EDE5BD9, 0f3F800000;
	selp.f32 	%f2185, 0fFF800000, %f2184, %p1144;
	cvt.rzi.u32.f32 	%r5870, %f2185;
	setp.eq.s32 	%p1145, %r22168, 0;
	mov.b32 	%r23197, 0;
	@%p1145 bra 	$L__BB2_2878;
	mov.b32 	%r23197, 0;
	mov.u32 	%r23195, %r22168;
$L__BB2_2877:
	mul.hi.s32 	%r11358, %r23195, 1717986919;
	shr.u32 	%r11359, %r11358, 31;
	shr.s32 	%r11360, %r11358, 2;
	add.s32 	%r5874, %r11360, %r11359;
	mul.lo.s32 	%r11361, %r5874, 10;
	sub.s32 	%r11362, %r23195, %r11361;
	mad.lo.s32 	%r23197, %r23197, 10, %r11362;
	add.s32 	%r11363, %r23195, 9;
	setp.gt.u32 	%p1146, %r11363, 18;
	mov.u32 	%r23195, %r5874;
	@%p1146 bra 	$L__BB2_2877;
$L__BB2_2878:
	setp.eq.s32 	%p1147, %r22321, 0;
	mov.b32 	%r23200, 0;
	@%p1147 bra 	$L__BB2_2881;
	mov.b32 	%r23200, 0;
	mov.u32 	%r23198, %r22321;
$L__BB2_2880:
	mul.hi.s32 	%r11366, %r23198, 1717986919;
	shr.u32 	%r11367, %r11366, 31;
	shr.s32 	%r11368, %r11366, 2;
	add.s32 	%r5879, %r11368, %r11367;
	mul.lo.s32 	%r11369, %r5879, 10;
	sub.s32 	%r11370, %r23198, %r11369;
	mad.lo.s32 	%r23200, %r23200, 10, %r11370;
	add.s32 	%r11371, %r23198, 9;
	setp.gt.u32 	%p1148, %r11371, 18;
	mov.u32 	%r23198, %r5879;
	@%p1148 bra 	$L__BB2_2880;
$L__BB2_2881:
	setp.eq.s32 	%p1149, %r5870, 0;
	@%p1149 bra 	$L__BB2_2886;
	mov.b32 	%r23201, 0;
$L__BB2_2883:
	mul.hi.s32 	%r11373, %r23197, 1717986919;
	shr.u32 	%r11374, %r11373, 31;
	shr.s32 	%r11375, %r11373, 2;
	add.s32 	%r11376, %r11375, %r11374;
	mul.lo.s32 	%r11377, %r11376, 10;
	sub.s32 	%r5884, %r23197, %r11377;
	mul.hi.s32 	%r11378, %r23200, 1717986919;
	shr.u32 	%r11379, %r11378, 31;
	shr.s32 	%r11380, %r11378, 2;
	add.s32 	%r11381, %r11380, %r11379;
	mul.lo.s32 	%r11382, %r11381, 10;
	sub.s32 	%r5885, %r23200, %r11382;
	setp.eq.s32 	%p1150, %r5884, %r5885;
	@%p1150 bra 	$L__BB2_2885;
	setp.gt.s32 	%p1151, %r5884, %r5885;
	selp.b32 	%r5886, %r22168, %r22321, %p1151;
	selp.b32 	%r22321, %r22321, %r22168, %p1151;
	mov.u32 	%r22168, %r5886;
	bra.uni 	$L__BB2_2886;
$L__BB2_2885:
	add.s32 	%r23201, %r23201, 1;
	shr.s32 	%r11388, %r11378, 2;
	add.s32 	%r23200, %r11388, %r11379;
	setp.ne.s32 	%p1152, %r23201, %r5870;
	mov.u32 	%r23197, %r11376;
	@%p1152 bra 	$L__BB2_2883;
$L__BB2_2886:
	max.s32 	%r11390, %r22167, %r22336;
	cvt.rn.f32.s32 	%f2186, %r11390;
	setp.lt.s32 	%p1153, %r11390, 1;
	mul.f32 	%f2187, %f2186, 0f4B000000;
	selp.f32 	%f2188, %f2187, %f2186, %p1153;
	selp.f32 	%f2189, 0fC1B80000, 0f00000000, %p1153;
	mov.b32 	%r11391, %f2188;
	add.s32 	%r11392, %r11391, -1059760811;
	and.b32  	%r11393, %r11392, -8388608;
	sub.s32 	%r11394, %r11391, %r11393;
	mov.b32 	%f2190, %r11394;
	cvt.rn.f32.s32 	%f2191, %r11393;
	fma.rn.f32 	%f2192, %f2191, 0f34000000, %f2189;
	add.f32 	%f2193, %f2190, 0fBF800000;
	fma.rn.f32 	%f2194, %f2193, 0fBE055027, 0f3E1039F6;
	fma.rn.f32 	%f2195, %f2194, %f2193, 0fBDF8CDCC;
	fma.rn.f32 	%f2196, %f2195, %f2193, 0f3E0F2955;
	fma.rn.f32 	%f2197, %f2196, %f2193, 0fBE2AD8B9;
	fma.rn.f32 	%f2198, %f2197, %f2193, 0f3E4CED0B;
	fma.rn.f32 	%f2199, %f2198, %f2193, 0fBE7FFF22;
	fma.rn.f32 	%f2200, %f2199, %f2193, 0f3EAAAA78;
	fma.rn.f32 	%f2201, %f2200, %f2193, 0fBF000000;
	mul.f32 	%f2202, %f2193, %f2201;
	fma.rn.f32 	%f2203, %f2202, %f2193, %f2193;
	fma.rn.f32 	%f2204, %f2192, 0f3F317218, %f2203;
	setp.gt.u32 	%p1154, %r11391, 2139095039;
	fma.rn.f32 	%f2205, %f2188, 0f7F800000, 0f7F800000;
	selp.f32 	%f2206, %f2205, %f2204, %p1154;
	setp.eq.f32 	%p1155, %f2188, 0f00000000;
	fma.rn.f32 	%f2207, %f2206, 0f3EDE5BD9, 0f3F800000;
	selp.f32 	%f2208, 0fFF800000, %f2207, %p1155;
	cvt.rzi.u32.f32 	%r5893, %f2208;
	setp.eq.s32 	%p1156, %r22167, 0;
	mov.b32 	%r23208, 0;
	@%p1156 bra 	$L__BB2_2889;
	mov.b32 	%r23208, 0;
	mov.u32 	%r23206, %r22167;
$L__BB2_2888:
	mul.hi.s32 	%r11396, %r23206, 1717986919;
	shr.u32 	%r11397, %r11396, 31;
	shr.s32 	%r11398, %r11396, 2;
	add.s32 	%r5897, %r11398, %r11397;
	mul.lo.s32 	%r11399, %r5897, 10;
	sub.s32 	%r11400, %r23206, %r11399;
	mad.lo.s32 	%r23208, %r23208, 10, %r11400;
	add.s32 	%r11401, %r23206, 9;
	setp.gt.u32 	%p1157, %r11401, 18;
	mov.u32 	%r23206, %r5897;
	@%p1157 bra 	$L__BB2_2888;
$L__BB2_2889:
	setp.eq.s32 	%p1158, %r22336, 0;
	mov.b32 	%r23211, 0;
	@%p1158 bra 	$L__BB2_2892;
	mov.b32 	%r23211, 0;
	mov.u32 	%r23209, %r22336;
$L__BB2_2891:
	mul.hi.s32 	%r11404, %r23209, 1717986919;
	shr.u32 	%r11405, %r11404, 31;
	shr.s32 	%r11406, %r11404, 2;
	add.s32 	%r5902, %r11406, %r11405;
	mul.lo.s32 	%r11407, %r5902, 10;
	sub.s32 	%r11408, %r23209, %r11407;
	mad.lo.s32 	%r23211, %r23211, 10, %r11408;
	add.s32 	%r11409, %r23209, 9;
	setp.gt.u32 	%p1159, %r11409, 18;
	mov.u32 	%r23209, %r5902;
	@%p1159 bra 	$L__BB2_2891;
$L__BB2_2892:
	setp.eq.s32 	%p1160, %r5893, 0;
	@%p1160 bra 	$L__BB2_2897;
	mov.b32 	%r23212, 0;
$L__BB2_2894:
	mul.hi.s32 	%r11411, %r23208, 1717986919;
	shr.u32 	%r11412, %r11411, 31;
	shr.s32 	%r11413, %r11411, 2;
	add.s32 	%r11414, %r11413, %r11412;
	mul.lo.s32 	%r11415, %r11414, 10;
	sub.s32 	%r5907, %r23208, %r11415;
	mul.hi.s32 	%r11416, %r23211, 1717986919;
	shr.u32 	%r11417, %r11416, 31;
	shr.s32 	%r11418, %r11416, 2;
	add.s32 	%r11419, %r11418, %r11417;
	mul.lo.s32 	%r11420, %r11419, 10;
	sub.s32 	%r5908, %r23211, %r11420;
	setp.eq.s32 	%p1161, %r5907, %r5908;
	@%p1161 bra 	$L__BB2_2896;
	setp.gt.s32 	%p1162, %r5907, %r5908;
	selp.b32 	%r5909, %r22167, %r22336, %p1162;
	selp.b32 	%r22336, %r22336, %r22167, %p1162;
	mov.u32 	%r22167, %r5909;
	bra.uni 	$L__BB2_2897;
$L__BB2_2896:
	add.s32 	%r23212, %r23212, 1;
	shr.s32 	%r11426, %r11416, 2;
	add.s32 	%r23211, %r11426, %r11417;
	setp.ne.s32 	%p1163, %r23212, %r5893;
	mov.u32 	%r23208, %r11414;
	@%p1163 bra 	$L__BB2_2894;
$L__BB2_2897:
	max.s32 	%r11428, %r22189, %r22178;
	cvt.rn.f32.s32 	%f2209, %r11428;
	setp.lt.s32 	%p1164, %r11428, 1;
	mul.f32 	%f2210, %f2209, 0f4B000000;
	selp.f32 	%f2211, %f2210, %f2209, %p1164;
	selp.f32 	%f2212, 0fC1B80000, 0f00000000, %p1164;
	mov.b32 	%r11429, %f2211;
	add.s32 	%r11430, %r11429, -1059760811;
	and.b32  	%r11431, %r11430, -8388608;
	sub.s32 	%r11432, %r11429, %r11431;
	mov.b32 	%f2213, %r11432;
	cvt.rn.f32.s32 	%f2214, %r11431;
	fma.rn.f32 	%f2215, %f2214, 0f34000000, %f2212;
	add.f32 	%f2216, %f2213, 0fBF800000;
	fma.rn.f32 	%f2217, %f2216, 0fBE055027, 0f3E1039F6;
	fma.rn.f32 	%f2218, %f2217, %f2216, 0fBDF8CDCC;
	fma.rn.f32 	%f2219, %f2218, %f2216, 0f3E0F2955;
	fma.rn.f32 	%f2220, %f2219, %f2216, 0fBE2AD8B9;
	fma.rn.f32 	%f2221, %f2220, %f2216, 0f3E4CED0B;
	fma.rn.f32 	%f2222, %f2221, %f2216, 0fBE7FFF22;
	fma.rn.f32 	%f2223, %f2222, %f2216, 0f3EAAAA78;
	fma.rn.f32 	%f2224, %f2223, %f2216, 0fBF000000;
	mul.f32 	%f2225, %f2216, %f2224;
	fma.rn.f32 	%f2226, %f2225, %f2216, %f2216;
	fma.rn.f32 	%f2227, %f2215, 0f3F317218, %f2226;
	setp.gt.u32 	%p1165, %r11429, 2139095039;
	fma.rn.f32 	%f2228, %f2211, 0f7F800000, 0f7F800000;
	selp.f32 	%f2229, %f2228, %f2227, %p1165;
	setp.eq.f32 	%p1166, %f2211, 0f00000000;
	fma.rn.f32 	%f2230, %f2229, 0f3EDE5BD9, 0f3F800000;
	selp.f32 	%f2231, 0fFF800000, %f2230, %p1166;
	cvt.rzi.u32.f32 	%r5916, %f2231;
	setp.eq.s32 	%p1167, %r22189, 0;
	mov.b32 	%r23219, 0;
	@%p1167 bra 	$L__BB2_2900;
	mov.b32 	%r23219, 0;
	mov.u32 	%r23217, %r22189;
$L__BB2_2899:
	mul.hi.s32 	%r11434, %r23217, 1717986919;
	shr.u32 	%r11435, %r11434, 31;
	shr.s32 	%r11436, %r11434, 2;
	add.s32 	%r5920, %r11436, %r11435;
	mul.lo.s32 	%r11437, %r5920, 10;
	sub.s32 	%r11438, %r23217, %r11437;
	mad.lo.s32 	%r23219, %r23219, 10, %r11438;
	add.s32 	%r11439, %r23217, 9;
	setp.gt.u32 	%p1168, %r11439, 18;
	mov.u32 	%r23217, %r5920;
	@%p1168 bra 	$L__BB2_2899;
$L__BB2_2900:
	setp.eq.s32 	%p1169, %r22178, 0;
	mov.b32 	%r23222, 0;
	@%p1169 bra 	$L__BB2_2903;
	mov.b32 	%r23222, 0;
	mov.u32 	%r23220, %r22178;
$L__BB2_2902:
	mul.hi.s32 	%r11442, %r23220, 1717986919;
	shr.u32 	%r11443, %r11442, 31;
	shr.s32 	%r11444, %r11442, 2;
	add.s32 	%r5925, %r11444, %r11443;
	mul.lo.s32 	%r11445, %r5925, 10;
	sub.s32 	%r11446, %r23220, %r11445;
	mad.lo.s32 	%r23222, %r23222, 10, %r11446;
	add.s32 	%r11447, %r23220, 9;
	setp.gt.u32 	%p1170, %r11447, 18;
	mov.u32 	%r23220, %r5925;
	@%p1170 bra 	$L__BB2_2902;
$L__BB2_2903:
	setp.eq.s32 	%p1171, %r5916, 0;
	@%p1171 bra 	$L__BB2_2908;
	mov.b32 	%r23223, 0;
$L__BB2_2905:
	mul.hi.s32 	%r11449, %r23219, 1717986919;
	shr.u32 	%r11450, %r11449, 31;
	shr.s32 	%r11451, %r11449, 2;
	add.s32 	%r11452, %r11451, %r11450;
	mul.lo.s32 	%r11453, %r11452, 10;
	sub.s32 	%r5930, %r23219, %r11453;
	mul.hi.s32 	%r11454, %r23222, 1717986919;
	shr.u32 	%r11455, %r11454, 31;
	shr.s32 	%r11456, %r11454, 2;
	add.s32 	%r11457, %r11456, %r11455;
	mul.lo.s32 	%r11458, %r11457, 10;
	sub.s32 	%r5931, %r23222, %r11458;
	setp.eq.s32 	%p1172, %r5930, %r5931;
	@%p1172 bra 	$L__BB2_2907;
	setp.gt.s32 	%p1173, %r5930, %r5931;
	selp.b32 	%r5932, %r22189, %r22178, %p1173;
	selp.b32 	%r22178, %r22178, %r22189, %p1173;
	mov.u32 	%r22189, %r5932;
	bra.uni 	$L__BB2_2908;
$L__BB2_2907:
	add.s32 	%r23223, %r23223, 1;
	shr.s32 	%r11464, %r11454, 2;
	add.s32 	%r23222, %r11464, %r11455;
	setp.ne.s32 	%p1174, %r23223, %r5916;
	mov.u32 	%r23219, %r11452;
	@%p1174 bra 	$L__BB2_2905;
$L__BB2_2908:
	max.s32 	%r11466, %r22211, %r22200;
	cvt.rn.f32.s32 	%f2232, %r11466;
	setp.lt.s32 	%p1175, %r11466, 1;
	mul.f32 	%f2233, %f2232, 0f4B000000;
	selp.f32 	%f2234, %f2233, %f2232, %p1175;
	selp.f32 	%f2235, 0fC1B80000, 0f00000000, %p1175;
	mov.b32 	%r11467, %f2234;
	add.s32 	%r11468, %r11467, -1059760811;
	and.b32  	%r11469, %r11468, -8388608;
	sub.s32 	%r11470, %r11467, %r11469;
	mov.b32 	%f2236, %r11470;
	cvt.rn.f32.s32 	%f2237, %r11469;
	fma.rn.f32 	%f2238, %f2237, 0f34000000, %f2235;
	add.f32 	%f2239, %f2236, 0fBF800000;
	fma.rn.f32 	%f2240, %f2239, 0fBE055027, 0f3E1039F6;
	fma.rn.f32 	%f2241, %f2240, %f2239, 0fBDF8CDCC;
	fma.rn.f32 	%f2242, %f2241, %f2239, 0f3E0F2955;
	fma.rn.f32 	%f2243, %f2242, %f2239, 0fBE2AD8B9;
	fma.rn.f32 	%f2244, %f2243, %f2239, 0f3E4CED0B;
	fma.rn.f32 	%f2245, %f2244, %f2239, 0fBE7FFF22;
	fma.rn.f32 	%f2246, %f2245, %f2239, 0f3EAAAA78;
	fma.rn.f32 	%f2247, %f2246, %f2239, 0fBF000000;
	mul.f32 	%f2248, %f2239, %f2247;
	fma.rn.f32 	%f2249, %f2248, %f2239, %f2239;
	fma.rn.f32 	%f2250, %f2238, 0f3F317218, %f2249;
	setp.gt.u32 	%p1176, %r11467, 2139095039;
	fma.rn.f32 	%f2251, %f2234, 0f7F800000, 0f7F800000;
	selp.f32 	%f2252, %f2251, %f2250, %p1176;
	setp.eq.f32 	%p1177, %f2234, 0f00000000;
	fma.rn.f32 	%f2253, %f2252, 0f3EDE5BD9, 0f3F800000;
	selp.f32 	%f2254, 0fFF800000, %f2253, %p1177;
	cvt.rzi.u32.f32 	%r5939, %f2254;
	setp.eq.s32 	%p1178, %r22211, 0;
	mov.b32 	%r23230, 0;
	@%p1178 bra 	$L__BB2_2911;
	mov.b32 	%r23230, 0;
	mov.u32 	%r23228, %r22211;
$L__BB2_2910:
	mul.hi.s32 	%r11472, %r23228, 1717986919;
	shr.u32 	%r11473, %r11472, 31;
	shr.s32 	%r11474, %r11472, 2;
	add.s32 	%r5943, %r11474, %r11473;
	mul.lo.s32 	%r11475, %r5943, 10;
	sub.s32 	%r11476, %r23228, %r11475;
	mad.lo.s32 	%r23230, %r23230, 10, %r11476;
	add.s32 	%r11477, %r23228, 9;
	setp.gt.u32 	%p1179, %r11477, 18;
	mov.u32 	%r23228, %r5943;
	@%p1179 bra 	$L__BB2_2910;
$L__BB2_2911:
	setp.eq.s32 	%p1180, %r22200, 0;
	mov.b32 	%r23233, 0;
	@%p1180 bra 	$L__BB2_2914;
	mov.b32 	%r23233, 0;
	mov.u32 	%r23231, %r22200;
$L__BB2_2913:
	mul.hi.s32 	%r11480, %r23231, 1717986919;
	shr.u32 	%r11481, %r11480, 31;
	shr.s32 	%r11482, %r11480, 2;
	add.s32 	%r5948, %r11482, %r11481;
	mul.lo.s32 	%r11483, %r5948, 10;
	sub.s32 	%r11484, %r23231, %r11483;
	mad.lo.s32 	%r23233, %r23233, 10, %r11484;
	add.s32 	%r11485, %r23231, 9;
	setp.gt.u32 	%p1181, %r11485, 18;
	mov.u32 	%r23231, %r5948;
	@%p1181 bra 	$L__BB2_2913;
$L__BB2_2914:
	setp.eq.s32 	%p1182, %r5939, 0;
	@%p1182 bra 	$L__BB2_2919;
	mov.b32 	%r23234, 0;
$L__BB2_2916:
	mul.hi.s32 	%r11487, %r23230, 1717986919;
	shr.u32 	%r11488, %r11487, 31;
	shr.s32 	%r11489, %r11487, 2;
	add.s32 	%r11490, %r11489, %r11488;
	mul.lo.s32 	%r11491, %r11490, 10;
	sub.s32 	%r5953, %r23230, %r11491;
	mul.hi.s32 	%r11492, %r23233, 1717986919;
	shr.u32 	%r11493, %r11492, 31;
	shr.s32 	%r11494, %r11492, 2;
	add.s32 	%r11495, %r11494, %r11493;
	mul.lo.s32 	%r11496, %r11495, 10;
	sub.s32 	%r5954, %r23233, %r11496;
	setp.eq.s32 	%p1183, %r5953, %r5954;
	@%p1183 bra 	$L__BB2_2918;
	setp.gt.s32 	%p1184, %r5953, %r5954;
	selp.b32 	%r5955, %r22211, %r22200, %p1184;
	selp.b32 	%r22200, %r22200, %r22211, %p1184;
	mov.u32 	%r22211, %r5955;
	bra.uni 	$L__BB2_2919;
$L__BB2_2918:
	add.s32 	%r23234, %r23234, 1;
	shr.s32 	%r11502, %r11492, 2;
	add.s32 	%r23233, %r11502, %r11493;
	setp.ne.s32 	%p1185, %r23234, %r5939;
	mov.u32 	%r23230, %r11490;
	@%p1185 bra 	$L__BB2_2916;
$L__BB2_2919:
	max.s32 	%r11504, %r22233, %r22222;
	cvt.rn.f32.s32 	%f2255, %r11504;
	setp.lt.s32 	%p1186, %r11504, 1;
	mul.f32 	%f2256, %f2255, 0f4B000000;
	selp.f32 	%f2257, %f2256, %f2255, %p1186;
	selp.f32 	%f2258, 0fC1B80000, 0f00000000, %p1186;
	mov.b32 	%r11505, %f2257;
	add.s32 	%r11506, %r11505, -1059760811;
	and.b32  	%r11507, %r11506, -8388608;
	sub.s32 	%r11508, %r11505, %r11507;
	mov.b32 	%f2259, %r11508;
	cvt.rn.f32.s32 	%f2260, %r11507;
	fma.rn.f32 	%f2261, %f2260, 0f34000000, %f2258;
	add.f32 	%f2262, %f2259, 0fBF800000;
	fma.rn.f32 	%f2263, %f2262, 0fBE055027, 0f3E1039F6;
	fma.rn.f32 	%f2264, %f2263, %f2262, 0fBDF8CDCC;
	fma.rn.f32 	%f2265, %f2264, %f2262, 0f3E0F2955;
	fma.rn.f32 	%f2266, %f2265, %f2262, 0fBE2AD8B9;
	fma.rn.f32 	%f2267, %f2266, %f2262, 0f3E4CED0B;
	fma.rn.f32 	%f2268, %f2267, %f2262, 0fBE7FFF22;
	fma.rn.f32 	%f2269, %f2268, %f2262, 0f3EAAAA78;
	fma.rn.f32 	%f2270, %f2269, %f2262, 0fBF000000;
	mul.f32 	%f2271, %f2262, %f2270;
	fma.rn.f32 	%f2272, %f2271, %f2262, %f2262;
	fma.rn.f32 	%f2273, %f2261, 0f3F317218, %f2272;
	setp.gt.u32 	%p1187, %r11505, 2139095039;
	fma.rn.f32 	%f2274, %f2257, 0f7F800000, 0f7F800000;
	selp.f32 	%f2275, %f2274, %f2273, %p1187;
	setp.eq.f32 	%p1188, %f2257, 0f00000000;
	fma.rn.f32 	%f2276, %f2275, 0f3EDE5BD9, 0f3F800000;
	selp.f32 	%f2277, 0fFF800000, %f2276, %p1188;
	cvt.rzi.u32.f32 	%r5962, %f2277;
	setp.eq.s32 	%p1189, %r22233, 0;
	mov.b32 	%r23241, 0;
	@%p1189 bra 	$L__BB2_2922;
	mov.b32 	%r23241, 0;
	mov.u32 	%r23239, %r22233;
$L__BB2_2921:
	mul.hi.s32 	%r11510, %r23239, 1717986919;
	shr.u32 	%r11511, %r11510, 31;
	shr.s32 	%r11512, %r11510, 2;
	add.s32 	%r5966, %r11512, %r11511;
	mul.lo.s32 	%r11513, %r5966, 10;
	sub.s32 	%r11514, %r23239, %r11513;
	mad.lo.s32 	%r23241, %r23241, 10, %r11514;
	add.s32 	%r11515, %r23239, 9;
	setp.gt.u32 	%p1190, %r11515, 18;
	mov.u32 	%r23239, %r5966;
	@%p1190 bra 	$L__BB2_2921;
$L__BB2_2922:
	setp.eq.s32 	%p1191, %r22222, 0;
	mov.b32 	%r23244, 0;
	@%p1191 bra 	$L__BB2_2925;
	mov.b32 	%r23244, 0;
	mov.u32 	%r23242, %r22222;
$L__BB2_2924:
	mul.hi.s32 	%r11518, %r23242, 1717986919;
	shr.u32 	%r11519, %r11518, 31;
	shr.s32 	%r11520, %r11518, 2;
	add.s32 	%r5971, %r11520, %r11519;
	mul.lo.s32 	%r11521, %r5971, 10;
	sub.s32 	%r11522, %r23242, %r11521;
	mad.lo.s32 	%r23244, %r23244, 10, %r11522;
	add.s32 	%r11523, %r23242, 9;
	setp.gt.u32 	%p1192, %r11523, 18;
	mov.u32 	%r23242, %r5971;
	@%p1192 bra 	$L__BB2_2924;
$L__BB2_2925:
	setp.eq.s32 	%p1193, %r5962, 0;
	@%p1193 bra 	$L__BB2_2930;
	mov.b32 	%r23245, 0;
$L__BB2_2927:
	mul.hi.s32 	%r11525, %r23241, 1717986919;
	shr.u32 	%r11526, %r11525, 31;
	shr.s32 	%r11527, %r11525, 2;
	add.s32 	%r11528, %r11527, %r11526;
	mul.lo.s32 	%r11529, %r11528, 10;
	sub.s32 	%r5976, %r23241, %r11529;
	mul.hi.s32 	%r11530, %r23244, 1717986919;
	shr.u32 	%r11531, %r11530, 31;
	shr.s32 	%r11532, %r11530, 2;
	add.s32 	%r11533, %r11532, %r11531;
	mul.lo.s32 	%r11534, %r11533, 10;
	sub.s32 	%r5977, %r23244, %r11534;
	setp.eq.s32 	%p1194, %r5976, %r5977;
	@%p1194 bra 	$L__BB2_2929;
	setp.gt.s32 	%p1195, %r5976, %r5977;
	selp.b32 	%r5978, %r22233, %r22222, %p1195;
	selp.b32 	%r22222, %r22222, %r22233, %p1195;
	mov.u32 	%r22233, %r5978;
	bra.uni 	$L__BB2_2930;
$L__BB2_2929:
	add.s32 	%r23245, %r23245, 1;
	shr.s32 	%r11540, %r11530, 2;
	add.s32 	%r23244, %r11540, %r11531;
	setp.ne.s32 	%p1196, %r23245, %r5962;
	mov.u32 	%r23241, %r11528;
	@%p1196 bra 	$L__BB2_2927;
$L__BB2_2930:
	max.s32 	%r11542, %r22255, %r22244;
	cvt.rn.f32.s32 	%f2278, %r11542;
	setp.lt.s32 	%p1197, %r11542, 1;
	mul.f32 	%f2279, %f2278, 0f4B000000;
	selp.f32 	%f2280, %f2279, %f2278, %p1197;
	selp.f32 	%f2281, 0fC1B80000, 0f00000000, %p1197;
	mov.b32 	%r11543, %f2280;
	add.s32 	%r11544, %r11543, -1059760811;
	and.b32  	%r11545, %r11544, -8388608;
	sub.s32 	%r11546, %r11543, %r11545;
	mov.b32 	%f2282, %r11546;
	cvt.rn.f32.s32 	%f2283, %r11545;
	fma.rn.f32 	%f2284, %f2283, 0f34000000, %f2281;
	add.f32 	%f2285, %f2282, 0fBF800000;
	fma.rn.f32 	%f2286, %f2285, 0fBE055027, 0f3E1039F6;
	fma.rn.f32 	%f2287, %f2286, %f2285, 0fBDF8CDCC;
	fma.rn.f32 	%f2288, %f2287, %f2285, 0f3E0F2955;
	fma.rn.f32 	%f2289, %f2288, %f2285, 0fBE2AD8B9;
	fma.rn.f32 	%f2290, %f2289, %f2285, 0f3E4CED0B;
	fma.rn.f32 	%f2291, %f2290, %f2285, 0fBE7FFF22;
	fma.rn.f32 	%f2292, %f2291, %f2285, 0f3EAAAA78;
	fma.rn.f32 	%f2293, %f2292, %f2285, 0fBF000000;
	mul.f32 	%f2294, %f2285, %f2293;
	fma.rn.f32 	%f2295, %f2294, %f2285, %f2285;
	fma.rn.f32 	%f2296, %f2284, 0f3F317218, %f2295;
	setp.gt.u32 	%p1198, %r11543, 2139095039;
	fma.rn.f32 	%f2297, %f2280, 0f7F800000, 0f7F800000;
	selp.f32 	%f2298, %f2297, %f2296, %p1198;
	setp.eq.f32 	%p1199, %f2280, 0f00000000;
	fma.rn.f32 	%f2299, %f2298, 0f3EDE5BD9, 0f3F800000;
	selp.f32 	%f2300, 0fFF800000, %f2299, %p1199;
	cvt.rzi.u32.f32 	%r5985, %f2300;
	setp.eq.s32 	%p1200, %r22255, 0;
	mov.b32 	%r23252, 0;
	@%p1200 bra 	$L__BB2_2933;
	mov.b32 	%r23252, 0;
	mov.u32 	%r23250, %r22255;
$L__BB2_2932:
	mul.hi.s32 	%r11548, %r23250, 1717986919;
	shr.u32 	%r11549, %r11548, 31;
	shr.s32 	%r11550, %r11548, 2;
	add.s32 	%r5989, %r11550, %r11549;
	mul.lo.s32 	%r11551, %r5989, 10;
	sub.s32 	%r11552, %r23250, %r11551;
	mad.lo.s32 	%r23252, %r23252, 10, %r11552;
	add.s32 	%r11553, %r23250, 9;
	setp.gt.u32 	%p1201, %r11553, 18;
	mov.u32 	%r23250, %r5989;
	@%p1201 bra 	$L__BB2_2932;
$L__BB2_2933:
	setp.eq.s32 	%p1202, %r22244, 0;
	mov.b32 	%r23255, 0;
	@%p1202 bra 	$L__BB2_2936;
	mov.b32 	%r23255, 0;
	mov.u32 	%r23253, %r22244;
$L__BB2_2935:
	mul.hi.s32 	%r11556, %r23253, 1717986919;
	shr.u32 	%r11557, %r11556, 31;
	shr.s32 	%r11558, %r11556, 2;
	add.s32 	%r5994, %r11558, %r11557;
	mul.lo.s32 	%r11559, %r5994, 10;
	sub.s32 	%r11560, %r23253, %r11559;
	mad.lo.s32 	%r23255, %r23255, 10, %r11560;
	add.s32 	%r11561, %r23253, 9;
	setp.gt.u32 	%p1203, %r11561, 18;
	mov.u32 	%r23253, %r5994;
	@%p1203 bra 	$L__BB2_2935;
$L__BB2_2936:
	setp.eq.s32 	%p1204, %r5985, 0;
	@%p1204 bra 	$L__BB2_2941;
	mov.b32 	%r23256, 0;
$L__BB2_2938:
	mul.hi.s32 	%r11563, %r23252, 1717986919;
	shr.u32 	%r11564, %r11563, 31;
	shr.s32 	%r11565, %r11563, 2;
	add.s32 	%r11566, %r11565, %r11564;
	mul.lo.s32 	%r11567, %r11566, 10;
	sub.s32 	%r5999, %r23252, %r11567;
	mul.hi.s32 	%r11568, %r23255, 1717986919;
	shr.u32 	%r11569, %r11568, 31;
	shr.s32 	%r11570, %r11568, 2;
	add.s32 	%r11571, %r11570, %r11569;
	mul.lo.s32 	%r11572, %r11571, 10;
	sub.s32 	%r6000, %r23255, %r11572;
	setp.eq.s32 	%p1205, %r5999, %r6000;
	@%p1205 bra 	$L__BB2_2940;
	setp.gt.s32 	%p1206, %r5999, %r6000;
	selp.b32 	%r6001, %r22255, %r22244, %p1206;
	selp.b32 	%r22244, %r22244, %r22255, %p1206;
	mov.u32 	%r22255, %r6001;
	bra.uni 	$L__BB2_2941;
$L__BB2_2940:
	add.s32 	%r23256, %r23256, 1;
	shr.s32 	%r11578, %r11568, 2;
	add.s32 	%r23255, %r11578, %r11569;
	setp.ne.s32 	%p1207, %r23256, %r5985;
	mov.u32 	%r23252, %r11566;
	@%p1207 bra 	$L__BB2_2938;
$L__BB2_2941:
	max.s32 	%r11580, %r22277, %r22266;
	cvt.rn.f32.s32 	%f2301, %r11580;
	setp.lt.s32 	%p1208, %r11580, 1;
	mul.f32 	%f2302, %f2301, 0f4B000000;
	selp.f32 	%f2303, %f2302, %f2301, %p1208;
	selp.f32 	%f2304, 0fC1B80000, 0f00000000, %p1208;
	mov.b32 	%r11581, %f2303;
	add.s32 	%r11582, %r11581, -1059760811;
	and.b32  	%r11583, %r11582, -8388608;
	sub.s32 	%r11584, %r11581, %r11583;
	mov.b32 	%f2305, %r11584;
	cvt.rn.f32.s32 	%f2306, %r11583;
	fma.rn.f32 	%f2307, %f2306, 0f34000000, %f2304;
	add.f32 	%f2308, %f2305, 0fBF800000;
	fma.rn.f32 	%f2309, %f2308, 0fBE055027, 0f3E1039F6;
	fma.rn.f32 	%f2310, %f2309, %f2308, 0fBDF8CDCC;
	fma.rn.f32 	%f2311, %f2310, %f2308, 0f3E0F2955;
	fma.rn.f32 	%f2312, %f2311, %f2308, 0fBE2AD8B9;
	fma.rn.f32 	%f2313, %f2312, %f2308, 0f3E4CED0B;
	fma.rn.f32 	%f2314, %f2313, %f2308, 0fBE7FFF22;
	fma.rn.f32 	%f2315, %f2314, %f2308, 0f3EAAAA78;
	fma.rn.f32 	%f2316, %f2315, %f2308, 0fBF000000;
	mul.f32 	%f2317, %f2308, %f2316;
	fma.rn.f32 	%f2318, %f2317, %f2308, %f2308;
	fma.rn.f32 	%f2319, %f2307, 0f3F317218, %f2318;
	setp.gt.u32 	%p1209, %r11581, 2139095039;
	fma.rn.f32 	%f2320, %f2303, 0f7F800000, 0f7F800000;
	selp.f32 	%f2321, %f2320, %f2319, %p1209;
	setp.eq.f32 	%p1210, %f2303, 0f00000000;
	fma.rn.f32 	%f2322, %f2321, 0f3EDE5BD9, 0f3F800000;
	selp.f32 	%f2323, 0fFF800000, %f2322, %p1210;
	cvt.rzi.u32.f32 	%r6008, %f2323;
	setp.eq.s32 	%p1211, %r22277, 0;
	mov.b32 	%r23263, 0;
	@%p1211 bra 	$L__BB2_2944;
	mov.b32 	%r23263, 0;
	mov.u32 	%r23261, %r22277;
$L__BB2_2943:
	mul.hi.s32 	%r11586, %r23261, 1717986919;
	shr.u32 	%r11587, %r11586, 31;
	shr.s32 	%r11588, %r11586, 2;
	add.s32 	%r6012, %r11588, %r11587;
	mul.lo.s32 	%r11589, %r6012, 10;
	sub.s32 	%r11590, %r23261, %r11589;
	mad.lo.s32 	%r23263, %r23263, 10, %r11590;
	add.s32 	%r11591, %r23261, 9;
	setp.gt.u32 	%p1212, %r11591, 18;
	mov.u32 	%r23261, %r6012;
	@%p1212 bra 	$L__BB2_2943;
$L__BB2_2944:
	setp.eq.s32 	%p1213, %r22266, 0;
	mov.b32 	%r23266, 0;
	@%p1213 bra 	$L__BB2_2947;
	mov.b32 	%r23266, 0;
	mov.u32 	%r23264, %r22266;
$L__BB2_2946:
	mul.hi.s32 	%r11594, %r23264, 1717986919;
	shr.u32 	%r11595, %r11594, 31;
	shr.s32 	%r11596, %r11594, 2;
	add.s32 	%r6017, %r11596, %r11595;
	mul.lo.s32 	%r11597, %r6017, 10;
	sub.s32 	%r11598, %r23264, %r11597;
	mad.lo.s32 	%r23266, %r23266, 10, %r11598;
	add.s32 	%r11599, %r23264, 9;
	setp.gt.u32 	%p1214, %r11599, 18;
	mov.u32 	%r23264, %r6017;
	@%p1214 bra 	$L__BB2_2946;
$L__BB2_2947:
	setp.eq.s32 	%p1215, %r6008, 0;
	@%p1215 bra 	$L__BB2_2952;
	mov.b32 	%r23267, 0;
$L__BB2_2949:
	mul.hi.s32 	%r11601, %r23263, 1717986919;
	shr.u32 	%r11602, %r11601, 31;
	shr.s32 	%r11603, %r11601, 2;
	add.s32 	%r11604, %r11603, %r11602;
	mul.lo.s32 	%r11605, %r11604, 10;
	sub.s32 	%r6022, %r23263, %r11605;
	mul.hi.s32 	%r11606, %r23266, 1717986919;
	shr.u32 	%r11607, %r11606, 31;
	shr.s32 	%r11608, %r11606, 2;
	add.s32 	%r11609, %r11608, %r11607;
	mul.lo.s32 	%r11610, %r11609, 10;
	sub.s32 	%r6023, %r23266, %r11610;
	setp.eq.s32 	%p1216, %r6022, %r6023;
	@%p1216 bra 	$L__BB2_2951;
	setp.gt.s32 	%p1217, %r6022, %r6023;
	selp.b32 	%r6024, %r22277, %r22266, %p1217;
	selp.b32 	%r22266, %r22266, %r22277, %p1217;
	mov.u32 	%r22277, %r6024;
	bra.uni 	$L__BB2_2952;
$L__BB2_2951:
	add.s32 	%r23267, %r23267, 1;
	shr.s32 	%r11616, %r11606, 2;
	add.s32 	%r23266, %r11616, %r11607;
	setp.ne.s32 	%p1218, %r23267, %r6008;
	mov.u32 	%r23263, %r11604;
	@%p1218 bra 	$L__BB2_2949;
$L__BB2_2952:
	max.s32 	%r11618, %r22299, %r22288;
	cvt.rn.f32.s32 	%f2324, %r11618;
	setp.lt.s32 	%p1219, %r11618, 1;
	mul.f32 	%f2325, %f2324, 0f4B000000;
	selp.f32 	%f2326, %f2325, %f2324, %p1219;
	selp.f32 	%f2327, 0fC1B80000, 0f00000000, %p1219;
	mov.b32 	%r11619, %f2326;
	add.s32 	%r11620, %r11619, -1059760811;
	and.b32  	%r11621, %r11620, -8388608;
	sub.s32 	%r11622, %r11619, %r11621;
	mov.b32 	%f2328, %r11622;
	cvt.rn.f32.s32 	%f2329, %r11621;
	fma.rn.f32 	%f2330, %f2329, 0f34000000, %f2327;
	add.f32 	%f2331, %f2328, 0fBF800000;
	fma.rn.f32 	%f2332, %f2331, 0fBE055027, 0f3E1039F6;
	fma.rn.f32 	%f2333, %f2332, %f2331, 0fBDF8CDCC;
	fma.rn.f32 	%f2334, %f2333, %f2331, 0f3E0F2955;
	fma.rn.f32 	%f2335, %f2334, %f2331, 0fBE2AD8B9;
	fma.rn.f32 	%f2336, %f2335, %f2331, 0f3E4CED0B;
	fma.rn.f32 	%f2337, %f2336, %f2331, 0fBE7FFF22;
	fma.rn.f32 	%f2338, %f2337, %f2331, 0f3EAAAA78;
	fma.rn.f32 	%f2339, %f2338, %f2331, 0fBF000000;
	mul.f32 	%f2340, %f2331, %f2339;
	fma.rn.f32 	%f2341, %f2340, %f2331, %f2331;
	fma.rn.f32 	%f2342, %f2330, 0f3F317218, %f2341;
	setp.gt.u32 	%p1220, %r11619, 2139095039;
	fma.rn.f32 	%f2343, %f2326, 0f7F800000, 0f7F800000;
	selp.f32 	%f2344, %f2343, %f2342, %p1220;
	setp.eq.f32 	%p1221, %f2326, 0f00000000;
	fma.rn.f32 	%f2345, %f2344, 0f3EDE5BD9, 0f3F800000;
	selp.f32 	%f2346, 0fFF800000, %f2345, %p1221;
	cvt.rzi.u32.f32 	%r6031, %f2346;
	setp.eq.s32 	%p1222, %r22299, 0;
	mov.b32 	%r23274, 0;
	@%p1222 bra 	$L__BB2_2955;
	mov.b32 	%r23274, 0;
	mov.u32 	%r23272, %r22299;
$L__BB2_2954:
	mul.hi.s32 	%r11624, %r23272, 1717986919;
	shr.u32 	%r11625, %r11624, 31;
	shr.s32 	%r11626, %r11624, 2;
	add.s32 	%r6035, %r11626, %r11625;
	mul.lo.s32 	%r11627, %r6035, 10;
	sub.s32 	%r11628, %r23272, %r11627;
	mad.lo.s32 	%r23274, %r23274, 10, %r11628;
	add.s32 	%r11629, %r23272, 9;
	setp.gt.u32 	%p1223, %r11629, 18;
	mov.u32 	%r23272, %r6035;
	@%p1223 bra 	$L__BB2_2954;
$L__BB2_2955:
	setp.eq.s32 	%p1224, %r22288, 0;
	mov.b32 	%r23277, 0;
	@%p1224 bra 	$L__BB2_2958;
	mov.b32 	%r23277, 0;
	mov.u32 	%r23275, %r22288;
$L__BB2_2957:
	mul.hi.s32 	%r11632, %r23275, 1717986919;
	shr.u32 	%r11633, %r11632, 31;
	shr.s32 	%r11634, %r11632, 2;
	add.s32 	%r6040, %r11634, %r11633;
	mul.lo.s32 	%r11635, %r6040, 10;
	sub.s32 	%r11636, %r23275, %r11635;
	mad.lo.s32 	%r23277, %r23277, 10, %r11636;
	add.s32 	%r11637, %r23275, 9;
	setp.gt.u32 	%p1225, %r11637, 18;
	mov.u32 	%r23275, %r6040;
	@%p1225 bra 	$L__BB2_2957;
$L__BB2_2958:
	setp.eq.s32 	%p1226, %r6031, 0;
	@%p1226 bra 	$L__BB2_2963;
	mov.b32 	%r23278, 0;
$L__BB2_2960:
	mul.hi.s32 	%r11639, %r23274, 1717986919;
	shr.u32 	%r11640, %r11639, 31;
	shr.s32 	%r11641, %r11639, 2;
	add.s32 	%r11642, %r11641, %r11640;
	mul.lo.s32 	%r11643, %r11642, 10;
	sub.s32 	%r6045, %r23274, %r11643;
	mul.hi.s32 	%r11644, %r23277, 1717986919;
	shr.u32 	%r11645, %r11644, 31;
	shr.s32 	%r11646, %r11644, 2;
	add.s32 	%r11647, %r11646, %r11645;
	mul.lo.s32 	%r11648, %r11647, 10;
	sub.s32 	%r6046, %r23277, %r11648;
	setp.eq.s32 	%p1227, %r6045, %r6046;
	@%p1227 bra 	$L__BB2_2962;
	setp.gt.s32 	%p1228, %r6045, %r6046;
	selp.b32 	%r6047, %r22299, %r22288, %p1228;
	selp.b32 	%r22288, %r22288, %r22299, %p1228;
	mov.u32 	%r22299, %r6047;
	bra.uni 	$L__BB2_2963;
$L__BB2_2962:
	add.s32 	%r23278, %r23278, 1;
	shr.s32 	%r11654, %r11644, 2;
	add.s32 	%r23277, %r11654, %r11645;
	setp.ne.s32 	%p1229, %r23278, %r6031;
	mov.u32 	%r23274, %r11642;
	@%p1229 bra 	$L__BB2_2960;
$L__BB2_2963:
	max.s32 	%r11656, %r22321, %r22310;
	cvt.rn.f32.s32 	%f2347, %r11656;
	setp.lt.s32 	%p1230, %r11656, 1;
	mul.f32 	%f2348, %f2347, 0f4B000000;
	selp.f32 	%f2349, %f2348, %f2347, %p1230;
	selp.f32 	%f2350, 0fC1B80000, 0f00000000, %p1230;
	mov.b32 	%r11657, %f2349;
	add.s32 	%r11658, %r11657, -1059760811;
	and.b32  	%r11659, %r11658, -8388608;
	sub.s32 	%r11660, %r11657, %r11659;
	mov.b32 	%f2351, %r11660;
	cvt.rn.f32.s32 	%f2352, %r11659;
	fma.rn.f32 	%f2353, %f2352, 0f34000000, %f2350;
	add.f32 	%f2354, %f2351, 0fBF800000;
	fma.rn.f32 	%f2355, %f2354, 0fBE055027, 0f3E1039F6;
	fma.rn.f32 	%f2356, %f2355, %f2354, 0fBDF8CDCC;
	fma.rn.f32 	%f2357, %f2356, %f2354, 0f3E0F2955;
	fma.rn.f32 	%f2358, %f2357, %f2354, 0fBE2AD8B9;
	fma.rn.f32 	%f2359, %f2358, %f2354, 0f3E4CED0B;
	fma.rn.f32 	%f2360, %f2359, %f2354, 0fBE7FFF22;
	fma.rn.f32 	%f2361, %f2360, %f2354, 0f3EAAAA78;
	fma.rn.f32 	%f2362, %f2361, %f2354, 0fBF000000;
	mul.f32 	%f2363, %f2354, %f2362;
	fma.rn.f32 	%f2364, %f2363, %f2354, %f2354;
	fma.rn.f32 	%f2365, %f2353, 0f3F317218, %f2364;
	setp.gt.u32 	%p1231, %r11657, 2139095039;
	fma.rn.f32 	%f2366, %f2349, 0f7F800000, 0f7F800000;
	selp.f32 	%f2367, %f2366, %f2365, %p1231;
	setp.eq.f32 	%p1232, %f2349, 0f00000000;
	fma.rn.f32 	%f2368, %f2367, 0f3EDE5BD9, 0f3F800000;
	selp.f32 	%f2369, 0fFF800000, %f2368, %p1232;
	cvt.rzi.u32.f32 	%r6054, %f2369;
	setp.eq.s32 	%p1233, %r22321, 0;
	mov.b32 	%r23285, 0;
	@%p1233 bra 	$L__BB2_2966;
	mov.b32 	%r23285, 0;
	mov.u32 	%r23283, %r22321;
$L__BB2_2965:
	mul.hi.s32 	%r11662, %r23283, 1717986919;
	shr.u32 	%r11663, %r11662, 31;
	shr.s32 	%r11664, %r11662, 2;
	add.s32 	%r6058, %r11664, %r11663;
	mul.lo.s32 	%r11665, %r6058, 10;
	sub.s32 	%r11666, %r23283, %r11665;
	mad.lo.s32 	%r23285, %r23285, 10, %r11666;
	add.s32 	%r11667, %r23283, 9;
	setp.gt.u32 	%p1234, %r11667, 18;
	mov.u32 	%r23283, %r6058;
	@%p1234 bra 	$L__BB2_2965;
$L__BB2_2966:
	setp.eq.s32 	%p1235, %r22310, 0;
	mov.b32 	%r23288, 0;
	@%p1235 bra 	$L__BB2_2969;
	mov.b32 	%r23288, 0;
	mov.u32 	%r23286, %r22310;
$L__BB2_2968:
	mul.hi.s32 	%r11670, %r23286, 1717986919;
	shr.u32 	%r11671, %r11670, 31;
	shr.s32 	%r11672, %r11670, 2;
	add.s32 	%r6063, %r11672, %r11671;
	mul.lo.s32 	%r11673, %r6063, 10;
	sub.s32 	%r11674, %r23286, %r11673;
	mad.lo.s32 	%r23288, %r23288, 10, %r11674;
	add.s32 	%r11675, %r23286, 9;
	setp.gt.u32 	%p1236, %r11675, 18;
	mov.u32 	%r23286, %r6063;
	@%p1236 bra 	$L__BB2_2968;
$L__BB2_2969:
	setp.eq.s32 	%p1237, %r6054, 0;
	@%p1237 bra 	$L__BB2_2974;
	mov.b32 	%r23289, 0;
$L__BB2_2971:
	mul.hi.s32 	%r11677, %r23285, 1717986919;
	shr.u32 	%r11678, %r11677, 31;
	shr.s32 	%r11679, %r11677, 2;
	add.s32 	%r11680, %r11679, %r11678;
	mul.lo.s32 	%r11681, %r11680, 10;
	sub.s32 	%r6068, %r23285, %r11681;
	mul.hi.s32 	%r11682, %r23288, 1717986919;
	shr.u32 	%r11683, %r11682, 31;
	shr.s32 	%r11684, %r11682, 2;
	add.s32 	%r11685, %r11684, %r11683;
	mul.lo.s32 	%r11686, %r11685, 10;
	sub.s32 	%r6069, %r23288, %r11686;
	setp.eq.s32 	%p1238, %r6068, %r6069;
	@%p1238 bra 	$L__BB2_2973;
	setp.gt.s32 	%p1239, %r6068, %r6069;
	selp.b32 	%r6070, %r22321, %r22310, %p1239;
	selp.b32 	%r22310, %r22310, %r22321, %p1239;
	mov.u32 	%r22321, %r6070;
	bra.uni 	$L__BB2_2974;
$L__BB2_2973:
	add.s32 	%r23289, %r23289, 1;
	shr.s32 	%r11692, %r11682, 2;
	add.s32 	%r23288, %r11692, %r11683;
	setp.ne.s32 	%p1240, %r23289, %r6054;
	mov.u32 	%r23285, %r11680;
	@%p1240 bra 	$L__BB2_2971;
$L__BB2_2974:
	max.s32 	%r11694, %r22178, %r22167;
	cvt.rn.f32.s32 	%f2370, %r11694;
	setp.lt.s32 	%p1241, %r11694, 1;
	mul.f32 	%f2371, %f2370, 0f4B000000;
	selp.f32 	%f2372, %f2371, %f2370, %p1241;
	selp.f32 	%f2373, 0fC1B80000, 0f00000000, %p1241;
	mov.b32 	%r11695, %f2372;
	add.s32 	%r11696, %r11695, -1059760811;
	and.b32  	%r11697, %r11696, -8388608;
	sub.s32 	%r11698, %r11695, %r11697;
	mov.b32 	%f2374, %r11698;
	cvt.rn.f32.s32 	%f2375, %r11697;
	fma.rn.f32 	%f2376, %f2375, 0f34000000, %f2373;
	add.f32 	%f2377, %f2374, 0fBF800000;
	fma.rn.f32 	%f2378, %f2377, 0fBE055027, 0f3E1039F6;
	fma.rn.f32 	%f2379, %f2378, %f2377, 0fBDF8CDCC;
	fma.rn.f32 	%f2380, %f2379, %f2377, 0f3E0F2955;
	fma.rn.f32 	%f2381, %f2380, %f2377, 0fBE2AD8B9;
	fma.rn.f32 	%f2382, %f2381, %f2377, 0f3E4CED0B;
	fma.rn.f32 	%f2383, %f2382, %f2377, 0fBE7FFF22;
	fma.rn.f32 	%f2384, %f2383, %f2377, 0f3EAAAA78;
	fma.rn.f32 	%f2385, %f2384, %f2377, 0fBF000000;
	mul.f32 	%f2386, %f2377, %f2385;
	fma.rn.f32 	%f2387, %f2386, %f2377, %f2377;
	fma.rn.f32 	%f2388, %f2376, 0f3F317218, %f2387;
	setp.gt.u32 	%p1242, %r11695, 2139095039;
	fma.rn.f32 	%f2389, %f2372, 0f7F800000, 0f7F800000;
	selp.f32 	%f2390, %f2389, %f2388, %p1242;
	setp.eq.f32 	%p1243, %f2372, 0f00000000;
	fma.rn.f32 	%f2391, %f2390, 0f3EDE5BD9, 0f3F800000;
	selp.f32 	%f2392, 0fFF800000, %f2391, %p1243;
	cvt.rzi.u32.f32 	%r6077, %f2392;
	setp.eq.s32 	%p1244, %r22178, 0;
	mov.b32 	%r23296, 0;
	@%p1244 bra 	$L__BB2_2977;
	mov.b32 	%r23296, 0;
	mov.u32 	%r23294, %r22178;
$L__BB2_2976:
	mul.hi.s32 	%r11700, %r23294, 1717986919;
	shr.u32 	%r11701, %r11700, 31;
	shr.s32 	%r11702, %r11700, 2;
	add.s32 	%r6081, %r11702, %r11701;
	mul.lo.s32 	%r11703, %r6081, 10;
	sub.s32 	%r11704, %r23294, %r11703;
	mad.lo.s32 	%r23296, %r23296, 10, %r11704;
	add.s32 	%r11705, %r23294, 9;
	setp.gt.u32 	%p1245, %r11705, 18;
	mov.u32 	%r23294, %r6081;
	@%p1245 bra 	$L__BB2_2976;
$L__BB2_2977:
	setp.eq.s32 	%p1246, %r22167, 0;
	mov.b32 	%r23299, 0;
	@%p1246 bra 	$L__BB2_2980;
	mov.b32 	%r23299, 0;
	mov.u32 	%r23297, %r22167;
$L__BB2_2979:
	mul.hi.s32 	%r11708, %r23297, 1717986919;
	shr.u32 	%r11709, %r11708, 31;
	shr.s32 	%r11710, %r11708, 2;
	add.s32 	%r6086, %r11710, %r11709;
	mul.lo.s32 	%r11711, %r6086, 10;
	sub.s32 	%r11712, %r23297, %r11711;
	mad.lo.s32 	%r23299, %r23299, 10, %r11712;
	add.s32 	%r11713, %r23297, 9;
	setp.gt.u32 	%p1247, %r11713, 18;
	mov.u32 	%r23297, %r6086;
	@%p1247 bra 	$L__BB2_2979;
$L__BB2_2980:
	setp.eq.s32 	%p1248, %r6077, 0;
	@%p1248 bra 	$L__BB2_2985;
	mov.b32 	%r23300, 0;
$L__BB2_2982:
	mul.hi.s32 	%r11715, %r23296, 1717986919;
	shr.u32 	%r11716, %r11715, 31;
	shr.s32 	%r11717, %r11715, 2;
	add.s32 	%r11718, %r11717, %r11716;
	mul.lo.s32 	%r11719, %r11718, 10;
	sub.s32 	%r6091, %r23296, %r11719;
	mul.hi.s32 	%r11720, %r23299, 1717986919;
	shr.u32 	%r11721, %r11720, 31;
	shr.s32 	%r11722, %r11720, 2;
	add.s32 	%r11723, %r11722, %r11721;
	mul.lo.s32 	%r11724, %r11723, 10;
	sub.s32 	%r6092, %r23299, %r11724;
	setp.eq.s32 	%p1249, %r6091, %r6092;
	@%p1249 bra 	$L__BB2_2984;
	setp.gt.s32 	%p1250, %r6091, %r6092;
	selp.b32 	%r6093, %r22178, %r22167, %p1250;
	selp.b32 	%r22167, %r22167, %r22178, %p1250;
	mov.u32 	%r22178, %r6093;
	bra.uni 	$L__BB2_2985;
$L__BB2_2984:
	add.s32 	%r23300, %r23300, 1;
	shr.s32 	%r11730, %r11720, 2;
	add.s32 	%r23299, %r11730, %r11721;
	setp.ne.s32 	%p1251, %r23300, %r6077;
	mov.u32 	%r23296, %r11718;
	@%p1251 bra 	$L__BB2_2982;
$L__BB2_2985:
	max.s32 	%r11732, %r22200, %r22189;
	cvt.rn.f32.s32 	%f2393, %r11732;
	setp.lt.s32 	%p1252, %r11732, 1;
	mul.f32 	%f2394, %f2393, 0f4B000000;
	selp.f32 	%f2395, %f2394, %f2393, %p1252;
	selp.f32 	%f2396, 0fC1B80000, 0f00000000, %p1252;
	mov.b32 	%r11733, %f2395;
	add.s32 	%r11734, %r11733, -1059760811;
	and.b32  	%r11735, %r11734, -8388608;
	sub.s32 	%r11736, %r11733, %r11735;
	mov.b32 	%f2397, %r11736;
	cvt.rn.f32.s32 	%f2398, %r11735;
	fma.rn.f32 	%f2399, %f2398, 0f34000000, %f2396;
	add.f32 	%f2400, %f2397, 0fBF800000;
	fma.rn.f32 	%f2401, %f2400, 0fBE055027, 0f3E1039F6;
	fma.rn.f32 	%f2402, %f2401, %f2400, 0fBDF8CDCC;
	fma.rn.f32 	%f2403, %f2402, %f2400, 0f3E0F2955;
	fma.rn.f32 	%f2404, %f2403, %f2400, 0fBE2AD8B9;
	fma.rn.f32 	%f2405, %f2404, %f2400, 0f3E4CED0B;
	fma.rn.f32 	%f2406, %f2405, %f2400, 0fBE7FFF22;
	fma.rn.f32 	%f2407, %f2406, %f2400, 0f3EAAAA78;
	fma.rn.f32 	%f2408, %f2407, %f2400, 0fBF000000;
	mul.f32 	%f2409, %f2400, %f2408;
	fma.rn.f32 	%f2410, %f2409, %f2400, %f2400;
	fma.rn.f32 	%f2411, %f2399, 0f3F317218, %f2410;
	setp.gt.u32 	%p1253, %r11733, 2139095039;
	fma.rn.f32 	%f2412, %f2395, 0f7F800000, 0f7F800000;
	selp.f32 	%f2413, %f2412, %f2411, %p1253;
	setp.eq.f32 	%p1254, %f2395, 0f00000000;
	fma.rn.f32 	%f2414, %f2413, 0f3EDE5BD9, 0f3F800000;
	selp.f32 	%f2415, 0fFF800000, %f2414, %p1254;
	cvt.rzi.u32.f32 	%r6100, %f2415;
	setp.eq.s32 	%p1255, %r22200, 0;
	mov.b32 	%r23307, 0;
	@%p1255 bra 	$L__BB2_2988;
	mov.b32 	%r23307, 0;
	mov.u32 	%r23305, %r22200;
$L__BB2_2987:
	mul.hi.s32 	%r11738, %r23305, 1717986919;
	shr.u32 	%r11739, %r11738, 31;
	shr.s32 	%r11740, %r11738, 2;
	add.s32 	%r6104, %r11740, %r11739;
	mul.lo.s32 	%r11741, %r6104, 10;
	sub.s32 	%r11742, %r23305, %r11741;
	mad.lo.s32 	%r23307, %r23307, 10, %r11742;
	add.s32 	%r11743, %r23305, 9;
	setp.gt.u32 	%p1256, %r11743, 18;
	mov.u32 	%r23305, %r6104;
	@%p1256 bra 	$L__BB2_2987;
$L__BB2_2988:
	setp.eq.s32 	%p1257, %r22189, 0;
	mov.b32 	%r23310, 0;
	@%p1257 bra 	$L__BB2_2991;
	mov.b32 	%r23310, 0;
	mov.u32 	%r23308, %r22189;
$L__BB2_2990:
	mul.hi.s32 	%r11746, %r23308, 1717986919;
	shr.u32 	%r11747, %r11746, 31;
	shr.s32 	%r11748, %r11746, 2;
	add.s32 	%r6109, %r11748, %r11747;
	mul.lo.s32 	%r11749, %r6109, 10;
	sub.s32 	%r11750, %r23308, %r11749;
	mad.lo.s32 	%r23310, %r23310, 10, %r11750;
	add.s32 	%r11751, %r23308, 9;
	setp.gt.u32 	%p1258, %r11751, 18;
	mov.u32 	%r23308, %r6109;
	@%p1258 bra 	$L__BB2_2990;
$L__BB2_2991:
	setp.eq.s32 	%p1259, %r6100, 0;
	@%p1259 bra 	$L__BB2_2996;
	mov.b32 	%r23311, 0;
$L__BB2_2993:
	mul.hi.s32 	%r11753, %r23307, 1717986919;
	shr.u32 	%r11754, %r11753, 31;
	shr.s32 	%r11755, %r11753, 2;
	add.s32 	%r11756, %r11755, %r11754;
	mul.lo.s32 	%r11757, %r11756, 10;
	sub.s32 	%r6114, %r23307, %r11757;
	mul.hi.s32 	%r11758, %r23310, 1717986919;
	shr.u32 	%r11759, %r11758, 31;
	shr.s32 	%r11760, %r11758, 2;
	add.s32 	%r11761, %r11760, %r11759;
	mul.lo.s32 	%r11762, %r11761, 10;
	sub.s32 	%r6115, %r23310, %r11762;
	setp.eq.s32 	%p1260, %r6114, %r6115;
	@%p1260 bra 	$L__BB2_2995;
	setp.gt.s32 	%p1261, %r6114, %r6115;
	selp.b32 	%r6116, %r22200, %r22189, %p1261;
	selp.b32 	%r22189, %r22189, %r22200, %p1261;
	mov.u32 	%r22200, %r6116;
	bra.uni 	$L__BB2_2996;
$L__BB2_2995:
	add.s32 	%r23311, %r23311, 1;
	shr.s32 	%r11768, %r11758, 2;
	add.s32 	%r23310, %r11768, %r11759;
	setp.ne.s32 	%p1262, %r23311, %r6100;
	mov.u32 	%r23307, %r11756;
	@%p1262 bra 	$L__BB2_2993;
$L__BB2_2996:
	max.s32 	%r11770, %r22222, %r22211;
	cvt.rn.f32.s32 	%f2416, %r11770;
	setp.lt.s32 	%p1263, %r11770, 1;
	mul.f32 	%f2417, %f2416, 0f4B000000;
	selp.f32 	%f2418, %f2417, %f2416, %p1263;
	selp.f32 	%f2419, 0fC1B80000, 0f00000000, %p1263;
	mov.b32 	%r11771, %f2418;
	add.s32 	%r11772, %r11771, -1059760811;
	and.b32  	%r11773, %r11772, -8388608;
	sub.s32 	%r11774, %r11771, %r11773;
	mov.b32 	%f2420, %r11774;
	cvt.rn.f32.s32 	%f2421, %r11773;
	fma.rn.f32 	%f2422, %f2421, 0f34000000, %f2419;
	add.f32 	%f2423, %f2420, 0fBF800000;
	fma.rn.f32 	%f2424, %f2423, 0fBE055027, 0f3E1039F6;
	fma.rn.f32 	%f2425, %f2424, %f2423, 0fBDF8CDCC;
	fma.rn.f32 	%f2426, %f2425, %f2423, 0f3E0F2955;
	fma.rn.f32 	%f2427, %f2426, %f2423, 0fBE2AD8B9;
	fma.rn.f32 	%f2428, %f2427, %f2423, 0f3E4CED0B;
	fma.rn.f32 	%f2429, %f2428, %f2423, 0fBE7FFF22;
	fma.rn.f32 	%f2430, %f2429, %f2423, 0f3EAAAA78;
	fma.rn.f32 	%f2431, %f2430, %f2423, 0fBF000000;
	mul.f32 	%f2432, %f2423, %f2431;
	fma.rn.f32 	%f2433, %f2432, %f2423, %f2423;
	fma.rn.f32 	%f2434, %f2422, 0f3F317218, %f2433;
	setp.gt.u32 	%p1264, %r11771, 2139095039;
	fma.rn.f32 	%f2435, %f2418, 0f7F800000, 0f7F800000;
	selp.f32 	%f2436, %f2435, %f2434, %p1264;
	setp.eq.f32 	%p1265, %f2418, 0f00000000;
	fma.rn.f32 	%f2437, %f2436, 0f3EDE5BD9, 0f3F800000;
	selp.f32 	%f2438, 0fFF800000, %f2437, %p1265;
	cvt.rzi.u32.f32 	%r6123, %f2438;
	setp.eq.s32 	%p1266, %r22222, 0;
	mov.b32 	%r23318, 0;
	@%p1266 bra 	$L__BB2_2999;
	mov.b32 	%r23318, 0;
	mov.u32 	%r23316, %r22222;
$L__BB2_2998:
	mul.hi.s32 	%r11776, %r23316, 1717986919;
	shr.u32 	%r11777, %r11776, 31;
	shr.s32 	%r11778, %r11776, 2;
	add.s32 	%r6127, %r11778, %r11777;
	mul.lo.s32 	%r11779, %r6127, 10;
	sub.s32 	%r11780, %r23316, %r11779;
	mad.lo.s32 	%r23318, %r23318, 10, %r11780;
	add.s32 	%r11781, %r23316, 9;
	setp.gt.u32 	%p1267, %r11781, 18;
	mov.u32 	%r23316, %r6127;
	@%p1267 bra 	$L__BB2_2998;
$L__BB2_2999:
	setp.eq.s32 	%p1268, %r22211, 0;
	mov.b32 	%r23321, 0;
	@%p1268 bra 	$L__BB2_3002;
	mov.b32 	%r23321, 0;
	mov.u32 	%r23319, %r22211;
$L__BB2_3001:
	mul.hi.s32 	%r11784, %r23319, 1717986919;
	shr.u32 	%r11785, %r11784, 31;
	shr.s32 	%r11786, %r11784, 2;
	add.s32 	%r6132, %r11786, %r11785;
	mul.lo.s32 	%r11787, %r6132, 10;
	sub.s32 	%r11788, %r23319, %r11787;
	mad.lo.s32 	%r23321, %r23321, 10, %r11788;
	add.s32 	%r11789, %r23319, 9;
	setp.gt.u32 	%p1269, %r11789, 18;
	mov.u32 	%r23319, %r6132;
	@%p1269 bra 	$L__BB2_3001;
$L__BB2_3002:
	setp.eq.s32 	%p1270, %r6123, 0;
	@%p1270 bra 	$L__BB2_3007;
	mov.b32 	%r23322, 0;
$L__BB2_3004:
	mul.hi.s32 	%r11791, %r23318, 1717986919;
	shr.u32 	%r11792, %r11791, 31;
	shr.s32 	%r11793, %r11791, 2;
	add.s32 	%r11794, %r11793, %r11792;
	mul.lo.s32 	%r11795, %r11794, 10;
	sub.s32 	%r6137, %r23318, %r11795;
	mul.hi.s32 	%r11796, %r23321, 1717986919;
	shr.u32 	%r11797, %r11796, 31;
	shr.s32 	%r11798, %r11796, 2;
	add.s32 	%r11799, %r11798, %r11797;
	mul.lo.s32 	%r11800, %r11799, 10;
	sub.s32 	%r6138, %r23321, %r11800;
	setp.eq.s32 	%p1271, %r6137, %r6138;
	@%p1271 bra 	$L__BB2_3006;
	setp.gt.s32 	%p1272, %r6137, %r6138;
	selp.b32 	%r6139, %r22222, %r22211, %p1272;
	selp.b32 	%r22211, %r22211, %r22222, %p1272;
	mov.u32 	%r22222, %r6139;
	bra.uni 	$L__BB2_3007;
$L__BB2_3006:
	add.s32 	%r23322, %r23322, 1;
	shr.s32 	%r11806, %r11796, 2;
	add.s32 	%r23321, %r11806, %r11797;
	setp.ne.s32 	%p1273, %r23322, %r6123;
	mov.u32 	%r23318, %r11794;
	@%p1273 bra 	$L__BB2_3004;
$L__BB2_3007:
	max.s32 	%r11808, %r22244, %r22233;
	cvt.rn.f32.s32 	%f2439, %r11808;
	setp.lt.s32 	%p1274, %r11808, 1;
	mul.f32 	%f2440, %f2439, 0f4B000000;
	selp.f32 	%f2441, %f2440, %f2439, %p1274;
	selp.f32 	%f2442, 0fC1B80000, 0f00000000, %p1274;
	mov.b32 	%r11809, %f2441;
	add.s32 	%r11810, %r11809, -1059760811;
	and.b32  	%r11811, %r11810, -8388608;
	sub.s32 	%r11812, %r11809, %r11811;
	mov.b32 	%f2443, %r11812;
	cvt.rn.f32.s32 	%f2444, %r11811;
	fma.rn.f32 	%f2445, %f2444, 0f34000000, %f2442;
	add.f32 	%f2446, %f2443, 0fBF800000;
	fma.rn.f32 	%f2447, %f2446, 0fBE055027, 0f3E1039F6;
	fma.rn.f32 	%f2448, %f2447, %f2446, 0fBDF8CDCC;
	fma.rn.f32 	%f2449, %f2448, %f2446, 0f3E0F2955;
	fma.rn.f32 	%f2450, %f2449, %f2446, 0fBE2AD8B9;
	fma.rn.f32 	%f2451, %f2450, %f2446, 0f3E4CED0B;
	fma.rn.f32 	%f2452, %f2451, %f2446, 0fBE7FFF22;
	fma.rn.f32 	%f2453, %f2452, %f2446, 0f3EAAAA78;
	fma.rn.f32 	%f2454, %f2453, %f2446, 0fBF000000;
	mul.f32 	%f2455, %f2446, %f2454;
	fma.rn.f32 	%f2456, %f2455, %f2446, %f2446;
	fma.rn.f32 	%f2457, %f2445, 0f3F317218, %f2456;
	setp.gt.u32 	%p1275, %r11809, 2139095039;
	fma.rn.f32 	%f2458, %f2441, 0f7F800000, 0f7F800000;
	selp.f32 	%f2459, %f2458, %f2457, %p1275;
	setp.eq.f32 	%p1276, %f2441, 0f00000000;
	fma.rn.f32 	%f2460, %f2459, 0f3EDE5BD9, 0f3F800000;
	selp.f32 	%f2461, 0fFF800000, %f2460, %p1276;
	cvt.rzi.u32.f32 	%r6146, %f2461;
	setp.eq.s32 	%p1277, %r22244, 0;
	mov.b32 	%r23329, 0;
	@%p1277 bra 	$L__BB2_3010;
	mov.b32 	%r23329, 0;
	mov.u32 	%r23327, %r22244;
$L__BB2_3009:
	mul.hi.s32 	%r11814, %r23327, 1717986919;
	shr.u32 	%r11815, %r11814, 31;
	shr.s32 	%r11816, %r11814, 2;
	add.s32 	%r6150, %r11816, %r11815;
	mul.lo.s32 	%r11817, %r6150, 10;
	sub.s32 	%r11818, %r23327, %r11817;
	mad.lo.s32 	%r23329, %r23329, 10, %r11818;
	add.s32 	%r11819, %r23327, 9;
	setp.gt.u32 	%p1278, %r11819, 18;
	mov.u32 	%r23327, %r6150;
	@%p1278 bra 	$L__BB2_3009;
$L__BB2_3010:
	setp.eq.s32 	%p1279, %r22233, 0;
	mov.b32 	%r23332, 0;
	@%p1279 bra 	$L__BB2_3013;
	mov.b32 	%r23332, 0;
	mov.u32 	%r23330, %r22233;
$L__BB2_3012:
	mul.hi.s32 	%r11822, %r23330, 1717986919;
	shr.u32 	%r11823, %r11822, 31;
	shr.s32 	%r11824, %r11822, 2;
	add.s32 	%r6155, %r11824, %r11823;
	mul.lo.s32 	%r11825, %r6155, 10;
	sub.s32 	%r11826, %r23330, %r11825;
	mad.lo.s32 	%r23332, %r23332, 10, %r11826;
	add.s32 	%r11827, %r23330, 9;
	setp.gt.u32 	%p1280, %r11827, 18;
	mov.u32 	%r23330, %r6155;
	@%p1280 bra 	$L__BB2_3012;
$L__BB2_3013:
	setp.eq.s32 	%p1281, %r6146, 0;
	@%p1281 bra 	$L__BB2_3018;
	mov.b32 	%r23333, 0;
$L__BB2_3015:
	mul.hi.s32 	%r11829, %r23329, 1717986919;
	shr.u32 	%r11830, %r11829, 31;
	shr.s32 	%r11831, %r11829, 2;
	add.s32 	%r11832, %r11831, %r11830;
	mul.lo.s32 	%r11833, %r11832, 10;
	sub.s32 	%r6160, %r23329, %r11833;
	mul.hi.s32 	%r11834, %r23332, 1717986919;
	shr.u32 	%r11835, %r11834, 31;
	shr.s32 	%r11836, %r11834, 2;
	add.s32 	%r11837, %r11836, %r11835;
	mul.lo.s32 	%r11838, %r11837, 10;
	sub.s32 	%r6161, %r23332, %r11838;
	setp.eq.s32 	%p1282, %r6160, %r6161;
	@%p1282 bra 	$L__BB2_3017;
	setp.gt.s32 	%p1283, %r6160, %r6161;
	selp.b32 	%r6162, %r22244, %r22233, %p1283;
	selp.b32 	%r22233, %r22233, %r22244, %p1283;
	mov.u32 	%r22244, %r6162;
	bra.uni 	$L__BB2_3018;
$L__BB2_3017:
	add.s32 	%r23333, %r23333, 1;
	shr.s32 	%r11844, %r11834, 2;
	add.s32 	%r23332, %r11844, %r11835;
	setp.ne.s32 	%p1284, %r23333, %r6146;
	mov.u32 	%r23329, %r11832;
	@%p1284 bra 	$L__BB2_3015;
$L__BB2_3018:
	max.s32 	%r11846, %r22266, %r22255;
	cvt.rn.f32.s32 	%f2462, %r11846;
	setp.lt.s32 	%p1285, %r11846, 1;
	mul.f32 	%f2463, %f2462, 0f4B000000;
	selp.f32 	%f2464, %f2463, %f2462, %p1285;
	selp.f32 	%f2465, 0fC1B80000, 0f00000000, %p1285;
	mov.b32 	%r11847, %f2464;
	add.s32 	%r11848, %r11847, -1059760811;
	and.b32  	%r11849, %r11848, -8388608;
	sub.s32 	%r11850, %r11847, %r11849;
	mov.b32 	%f2466, %r11850;
	cvt.rn.f32.s32 	%f2467, %r11849;
	fma.rn.f32 	%f2468, %f2467, 0f34000000, %f2465;
	add.f32 	%f2469, %f2466, 0fBF800000;
	fma.rn.f32 	%f2470, %f2469, 0fBE055027, 0f3E1039F6;
	fma.rn.f32 	%f2471, %f2470, %f2469, 0fBDF8CDCC;
	fma.rn.f32 	%f2472, %f2471, %f2469, 0f3E0F2955;
	fma.rn.f32 	%f2473, %f2472, %f2469, 0fBE2AD8B9;
	fma.rn.f32 	%f2474, %f2473, %f2469, 0f3E4CED0B;
	fma.rn.f32 	%f2475, %f2474, %f2469, 0fBE7FFF22;
	fma.rn.f32 	%f2476, %f2475, %f2469, 0f3EAAAA78;
	fma.rn.f32 	%f2477, %f2476, %f2469, 0fBF000000;
	mul.f32 	%f2478, %f2469, %f2477;
	fma.rn.f32 	%f2479, %f2478, %f2469, %f2469;
	fma.rn.f32 	%f2480, %f2468, 0f3F317218, %f2479;
	setp.gt.u32 	%p1286, %r11847, 2139095039;
	fma.rn.f32 	%f2481, %f2464, 0f7F800000, 0f7F800000;
	selp.f32 	%f2482, %f2481, %f2480, %p1286;
	setp.eq.f32 	%p1287, %f2464, 0f00000000;
	fma.rn.f32 	%f2483, %f2482, 0f3EDE5BD9, 0f3F800000;
	selp.f32 	%f2484, 0fFF800000, %f2483, %p1287;
	cvt.rzi.u32.f32 	%r6169, %f2484;
	setp.eq.s32 	%p1288, %r22266, 0;
	mov.b32 	%r23340, 0;
	@%p1288 bra 	$L__BB2_3021;
	mov.b32 	%r23340, 0;
	mov.u32 	%r23338, %r22266;
$L__BB2_3020:
	mul.hi.s32 	%r11852, %r23338, 1717986919;
	shr.u32 	%r11853, %r11852, 31;
	shr.s32 	%r11854, %r11852, 2;
	add.s32 	%r6173, %r11854, %r11853;
	mul.lo.s32 	%r11855, %r6173, 10;
	sub.s32 	%r11856, %r23338, %r11855;
	mad.lo.s32 	%r23340, %r23340, 10, %r11856;
	add.s32 	%r11857, %r23338, 9;
	setp.gt.u32 	%p1289, %r11857, 18;
	mov.u32 	%r23338, %r6173;
	@%p1289 bra 	$L__BB2_3020;
$L__BB2_3021:
	setp.eq.s32 	%p1290, %r22255, 0;
	mov.b32 	%r23343, 0;
	@%p1290 bra 	$L__BB2_3024;
	mov.b32 	%r23343, 0;
	mov.u32 	%r23341, %r22255;
$L__BB2_3023:
	mul.hi.s32 	%r11860, %r23341, 1717986919;
	shr.u32 	%r11861, %r11860, 31;
	shr.s32 	%r11862, %r11860, 2;
	add.s32 	%r6178, %r11862, %r11861;
	mul.lo.s32 	%r11863, %r6178, 10;
	sub.s32 	%r11864, %r23341, %r11863;
	mad.lo.s32 	%r23343, %r23343, 10, %r11864;
	add.s32 	%r11865, %r23341, 9;
	setp.gt.u32 	%p1291, %r11865, 18;
	mov.u32 	%r23341, %r6178;
	@%p1291 bra 	$L__BB2_3023;
$L__BB2_3024:
	setp.eq.s32 	%p1292, %r6169, 0;
	@%p1292 bra 	$L__BB2_3029;
	mov.b32 	%r23344, 0;
$L__BB2_3026:
	mul.hi.s32 	%r11867, %r23340, 1717986919;
	shr.u32 	%r11868, %r11867, 31;
	shr.s32 	%r11869, %r11867, 2;
	add.s32 	%r11870, %r11869, %r11868;
	mul.lo.s32 	%r11871, %r11870, 10;
	sub.s32 	%r6183, %r23340, %r11871;
	mul.hi.s32 	%r11872, %r23343, 1717986919;
	shr.u32 	%r11873, %r11872, 31;
	shr.s32 	%r11874, %r11872, 2;
	add.s32 	%r11875, %r11874, %r11873;
	mul.lo.s32 	%r11876, %r11875, 10;
	sub.s32 	%r6184, %r23343, %r11876;
	setp.eq.s32 	%p1293, %r6183, %r6184;
	@%p1293 bra 	$L__BB2_3028;
	setp.gt.s32 	%p1294, %r6183, %r6184;
	selp.b32 	%r6185, %r22266, %r22255, %p1294;
	selp.b32 	%r22255, %r22255, %r22266, %p1294;
	mov.u32 	%r22266, %r6185;
	bra.uni 	$L__BB2_3029;
$L__BB2_3028:
	add.s32 	%r23344, %r23344, 1;
	shr.s32 	%r11882, %r11872, 2;
	add.s32 	%r23343, %r11882, %r11873;
	setp.ne.s32 	%p1295, %r23344, %r6169;
	mov.u32 	%r23340, %r11870;
	@%p1295 bra 	$L__BB2_3026;
$L__BB2_3029:
	max.s32 	%r11884, %r22288, %r22277;
	cvt.rn.f32.s32 	%f2485, %r11884;
	setp.lt.s32 	%p1296, %r11884, 1;
	mul.f32 	%f2486, %f2485, 0f4B000000;
	selp.f32 	%f2487, %f2486, %f2485, %p1296;
	selp.f32 	%f2488, 0fC1B80000, 0f00000000, %p1296;
	mov.b32 	%r11885, %f2487;
	add.s32 	%r11886, %r11885, -1059760811;
	and.b32  	%r11887, %r11886, -8388608;
	sub.s32 	%r11888, %r11885, %r11887;
	mov.b32 	%f2489, %r11888;
	cvt.rn.f32.s32 	%f2490, %r11887;
	fma.rn.f32 	%f2491, %f2490, 0f34000000, %f2488;
	add.f32 	%f2492, %f2489, 0fBF800000;
	fma.rn.f32 	%f2493, %f2492, 0fBE055027, 0f3E1039F6;
	fma.rn.f32 	%f2494, %f2493, %f2492, 0fBDF8CDCC;
	fma.rn.f32 	%f2495, %f2494, %f2492, 0f3E0F2955;
	fma.rn.f32 	%f2496, %f2495, %f2492, 0fBE2AD8B9;
	fma.rn.f32 	%f2497, %f2496, %f2492, 0f3E4CED0B;
	fma.rn.f32 	%f2498, %f2497, %f2492, 0fBE7FFF22;
	fma.rn.f32 	%f2499, %f2498, %f2492, 0f3EAAAA78;
	fma.rn.f32 	%f2500, %f2499, %f2492, 0fBF000000;
	mul.f32 	%f2501, %f2492, %f2500;
	fma.rn.f32 	%f2502, %f2501, %f2492, %f2492;
	fma.rn.f32 	%f2503, %f2491, 0f3F317218, %f2502;
	setp.gt.u32 	%p1297, %r11885, 2139095039;
	fma.rn.f32 	%f2504, %f2487, 0f7F800000, 0f7F800000;
	selp.f32 	%f2505, %f2504, %f2503, %p1297;
	setp.eq.f32 	%p1298, %f2487, 0f00000000;
	fma.rn.f32 	%f2506, %f2505, 0f3EDE5BD9, 0f3F800000;
	selp.f32 	%f2507, 0fFF800000, %f2506, %p1298;
	cvt.rzi.u32.f32 	%r6192, %f2507;
	setp.eq.s32 	%p1299, %r22288, 0;
	mov.b32 	%r23351, 0;
	@%p1299 bra 	$L__BB2_3032;
	mov.b32 	%r23351, 0;
	mov.u32 	%r23349, %r22288;
$L__BB2_3031:
	mul.hi.s32 	%r11890, %r23349, 1717986919;
	shr.u32 	%r11891, %r11890, 31;
	shr.s32 	%r11892, %r11890, 2;
	add.s32 	%r6196, %r11892, %r11891;
	mul.lo.s32 	%r11893, %r6196, 10;
	sub.s32 	%r11894, %r23349, %r11893;
	mad.lo.s32 	%r23351, %r23351, 10, %r11894;
	add.s32 	%r11895, %r23349, 9;
	setp.gt.u32 	%p1300, %r11895, 18;
	mov.u32 	%r23349, %r6196;
	@%p1300 bra 	$L__BB2_3031;
$L__BB2_3032:
	setp.eq.s32 	%p1301, %r22277, 0;
	mov.b32 	%r23354, 0;
	@%p1301 bra 	$L__BB2_3035;
	mov.b32 	%r23354, 0;
	mov.u32 	%r23352, %r22277;
$L__BB2_3034:
	mul.hi.s32 	%r11898, %r23352, 1717986919;
	shr.u32 	%r11899, %r11898, 31;
	shr.s32 	%r11900, %r11898, 2;
	add.s32 	%r6201, %r11900, %r11899;
	mul.lo.s32 	%r11901, %r6201, 10;
	sub.s32 	%r11902, %r23352, %r11901;
	mad.lo.s32 	%r23354, %r23354, 10, %r11902;
	add.s32 	%r11903, %r23352, 9;
	setp.gt.u32 	%p1302, %r11903, 18;
	mov.u32 	%r23352, %r6201;
	@%p1302 bra 	$L__BB2_3034;
$L__BB2_3035:
	setp.eq.s32 	%p1303, %r6192, 0;
	@%p1303 bra 	$L__BB2_3040;
	mov.b32 	%r23355, 0;
$L__BB2_3037:
	mul.hi.s32 	%r11905, %r23351, 1717986919;
	shr.u32 	%r11906, %r11905, 31;
	shr.s32 	%r11907, %r11905, 2;
	add.s32 	%r11908, %r11907, %r11906;
	mul.lo.s32 	%r11909, %r11908, 10;
	sub.s32 	%r6206, %r23351, %r11909;
	mul.hi.s32 	%r11910, %r23354, 1717986919;
	shr.u32 	%r11911, %r11910, 31;
	shr.s32 	%r11912, %r11910, 2;
	add.s32 	%r11913, %r11912, %r11911;
	mul.lo.s32 	%r11914, %r11913, 10;
	sub.s32 	%r6207, %r23354, %r11914;
	setp.eq.s32 	%p1304, %r6206, %r6207;
	@%p1304 bra 	$L__BB2_3039;
	setp.gt.s32 	%p1305, %r6206, %r6207;
	selp.b32 	%r6208, %r22288, %r22277, %p1305;
	selp.b32 	%r22277, %r22277, %r22288, %p1305;
	mov.u32 	%r22288, %r6208;
	bra.uni 	$L__BB2_3040;
$L__BB2_3039:
	add.s32 	%r23355, %r23355, 1;
	shr.s32 	%r11920, %r11910, 2;
	add.s32 	%r23354, %r11920, %r11911;
	setp.ne.s32 	%p1306, %r23355, %r6192;
	mov.u32 	%r23351, %r11908;
	@%p1306 bra 	$L__BB2_3037;
$L__BB2_3040:
	max.s32 	%r11922, %r22310, %r22299;
	cvt.rn.f32.s32 	%f2508, %r11922;
	setp.lt.s32 	%p1307, %r11922, 1;
	mul.f32 	%f2509, %f2508, 0f4B000000;
	selp.f32 	%f2510, %f2509, %f2508, %p1307;
	selp.f32 	%f2511, 0fC1B80000, 0f00000000, %p1307;
	mov.b32 	%r11923, %f2510;
	add.s32 	%r11924, %r11923, -1059760811;
	and.b32  	%r11925, %r11924, -8388608;
	sub.s32 	%r11926, %r11923, %r11925;
	mov.b32 	%f2512, %r11926;
	cvt.rn.f32.s32 	%f2513, %r11925;
	fma.rn.f32 	%f2514, %f2513, 0f34000000, %f2511;
	add.f32 	%f2515, %f2512, 0fBF800000;
	fma.rn.f32 	%f2516, %f2515, 0fBE055027, 0f3E1039F6;
	fma.rn.f32 	%f2517, %f2516, %f2515, 0fBDF8CDCC;
	fma.rn.f32 	%f2518, %f2517, %f2515, 0f3E0F2955;
	fma.rn.f32 	%f2519, %f2518, %f2515, 0fBE2AD8B9;
	fma.rn.f32 	%f2520, %f2519, %f2515, 0f3E4CED0B;
	fma.rn.f32 	%f2521, %f2520, %f2515, 0fBE7FFF22;
	fma.rn.f32 	%f2522, %f2521, %f2515, 0f3EAAAA78;
	fma.rn.f32 	%f2523, %f2522, %f2515, 0fBF000000;
	mul.f32 	%f2524, %f2515, %f2523;
	fma.rn.f32 	%f2525, %f2524, %f2515, %f2515;
	fma.rn.f32 	%f2526, %f2514, 0f3F317218, %f2525;
	setp.gt.u32 	%p1308, %r11923, 2139095039;
	fma.rn.f32 	%f2527, %f2510, 0f7F800000, 0f7F800000;
	selp.f32 	%f2528, %f2527, %f2526, %p1308;
	setp.eq.f32 	%p1309, %f2510, 0f00000000;
	fma.rn.f32 	%f2529, %f2528, 0f3EDE5BD9, 0f3F800000;
	selp.f32 	%f2530, 0fFF800000, %f2529, %p1309;
	cvt.rzi.u32.f32 	%r6215, %f2530;
	setp.eq.s32 	%p1310, %r22310, 0;
	mov.b32 	%r23362, 0;
	@%p1310 bra 	$L__BB2_3043;
	mov.b32 	%r23362, 0;
	mov.u32 	%r23360, %r22310;
$L__BB2_3042:
	mul.hi.s32 	%r11928, %r23360, 1717986919;
	shr.u32 	%r11929, %r11928, 31;
	shr.s32 	%r11930, %r11928, 2;
	add.s32 	%r6219, %r11930, %r11929;
	mul.lo.s32 	%r11931, %r6219, 10;
	sub.s32 	%r11932, %r23360, %r11931;
	mad.lo.s32 	%r23362, %r23362, 10, %r11932;
	add.s32 	%r11933, %r23360, 9;
	setp.gt.u32 	%p1311, %r11933, 18;
	mov.u32 	%r23360, %r6219;
	@%p1311 bra 	$L__BB2_3042;
$L__BB2_3043:
	setp.eq.s32 	%p1312, %r22299, 0;
	mov.b32 	%r23365, 0;
	@%p1312 bra 	$L__BB2_3046;
	mov.b32 	%r23365, 0;
	mov.u32 	%r23363, %r22299;
$L__BB2_3045:
	mul.hi.s32 	%r11936, %r23363, 1717986919;
	shr.u32 	%r11937, %r11936, 31;
	shr.s32 	%r11938, %r11936, 2;
	add.s32 	%r6224, %r11938, %r11937;
	mul.lo.s32 	%r11939, %r6224, 10;
	sub.s32 	%r11940, %r23363, %r11939;
	mad.lo.s32 	%r23365, %r23365, 10, %r11940;
	add.s32 	%r11941, %r23363, 9;
	setp.gt.u32 	%p1313, %r11941, 18;
	mov.u32 	%r23363, %r6224;
	@%p1313 bra 	$L__BB2_3045;
$L__BB2_3046:
	setp.eq.s32 	%p1314, %r6215, 0;
	@%p1314 bra 	$L__BB2_3051;
	mov.b32 	%r23366, 0;
$L__BB2_3048:
	mul.hi.s32 	%r11943, %r23362, 1717986919;
	shr.u32 	%r11944, %r11943, 31;
	shr.s32 	%r11945, %r11943, 2;
	add.s32 	%r11946, %r11945, %r11944;
	mul.lo.s32 	%r11947, %r11946, 10;
	sub.s32 	%r6229, %r23362, %r11947;
	mul.hi.s32 	%r11948, %r23365, 1717986919;
	shr.u32 	%r11949, %r11948, 31;
	shr.s32 	%r11950, %r11948, 2;
	add.s32 	%r11951, %r11950, %r11949;
	mul.lo.s32 	%r11952, %r11951, 10;
	sub.s32 	%r6230, %r23365, %r11952;
	setp.eq.s32 	%p1315, %r6229, %r6230;
	@%p1315 bra 	$L__BB2_3050;
	setp.gt.s32 	%p1316, %r6229, %r6230;
	selp.b32 	%r6231, %r22310, %r22299, %p1316;
	selp.b32 	%r22299, %r22299, %r22310, %p1316;
	mov.u32 	%r22310, %r6231;
	bra.uni 	$L__BB2_3051;
$L__BB2_3050:
	add.s32 	%r23366, %r23366, 1;
	shr.s32 	%r11958, %r11948, 2;
	add.s32 	%r23365, %r11958, %r11949;
	setp.ne.s32 	%p1317, %r23366, %r6215;
	mov.u32 	%r23362, %r11946;
	@%p1317 bra 	$L__BB2_3048;
$L__BB2_3051:
	max.s32 	%r11960, %r22168, %r22321;
	cvt.rn.f32.s32 	%f2531, %r11960;
	setp.lt.s32 	%p1318, %r11960, 1;
	mul.f32 	%f2532, %f2531, 0f4B000000;
	selp.f32 	%f2533, %f2532, %f2531, %p1318;
	selp.f32 	%f2534, 0fC1B80000, 0f00000000, %p1318;
	mov.b32 	%r11961, %f2533;
	add.s32 	%r11962, %r11961, -1059760811;
	and.b32  	%r11963, %r11962, -8388608;
	sub.s32 	%r11964, %r11961, %r11963;
	mov.b32 	%f2535, %r11964;
	cvt.rn.f32.s32 	%f2536, %r11963;
	fma.rn.f32 	%f2537, %f2536, 0f34000000, %f2534;
	add.f32 	%f2538, %f2535, 0fBF800000;
	fma.rn.f32 	%f2539, %f2538, 0fBE055027, 0f3E1039F6;
	fma.rn.f32 	%f2540, %f2539, %f2538, 0fBDF8CDCC;
	fma.rn.f32 	%f2541, %f2540, %f2538, 0f3E0F2955;
	fma.rn.f32 	%f2542, %f2541, %f2538, 0fBE2AD8B9;
	fma.rn.f32 	%f2543, %f2542, %f2538, 0f3E4CED0B;
	fma.rn.f32 	%f2544, %f2543, %f2538, 0fBE7FFF22;
	fma.rn.f32 	%f2545, %f2544, %f2538, 0f3EAAAA78;
	fma.rn.f32 	%f2546, %f2545, %f2538, 0fBF000000;
	mul.f32 	%f2547, %f2538, %f2546;
	fma.rn.f32 	%f2548, %f2547, %f2538, %f2538;
	fma.rn.f32 	%f2549, %f2537, 0f3F317218, %f2548;
	setp.gt.u32 	%p1319, %r11961, 2139095039;
	fma.rn.f32 	%f2550, %f2533, 0f7F800000, 0f7F800000;
	selp.f32 	%f2551, %f2550, %f2549, %p1319;
	setp.eq.f32 	%p1320, %f2533, 0f00000000;
	fma.rn.f32 	%f2552, %f2551, 0f3EDE5BD9, 0f3F800000;
	selp.f32 	%f2553, 0fFF800000, %f2552, %p1320;
	cvt.rzi.u32.f32 	%r6238, %f2553;
	setp.eq.s32 	%p1321, %r22168, 0;
	mov.b32 	%r23373, 0;
	@%p1321 bra 	$L__BB2_3054;
	mov.b32 	%r23373, 0;
	mov.u32 	%r23371, %r22168;
$L__BB2_3053:
	mul.hi.s32 	%r11966, %r23371, 1717986919;
	shr.u32 	%r11967, %r11966, 31;
	shr.s32 	%r11968, %r11966, 2;
	add.s32 	%r6242, %r11968, %r11967;
	mul.lo.s32 	%r11969, %r6242, 10;
	sub.s32 	%r11970, %r23371, %r11969;
	mad.lo.s32 	%r23373, %r23373, 10, %r11970;
	add.s32 	%r11971, %r23371, 9;
	setp.gt.u32 	%p1322, %r11971, 18;
	mov.u32 	%r23371, %r6242;
	@%p1322 bra 	$L__BB2_3053;
$L__BB2_3054:
	setp.eq.s32 	%p1323, %r22321, 0;
	mov.b32 	%r23376, 0;
	@%p1323 bra 	$L__BB2_3057;
	mov.b32 	%r23376, 0;
	mov.u32 	%r23374, %r22321;
$L__BB2_3056:
	mul.hi.s32 	%r11974, %r23374, 1717986919;
	shr.u32 	%r11975, %r11974, 31;
	shr.s32 	%r11976, %r11974, 2;
	add.s32 	%r6247, %r11976, %r11975;
	mul.lo.s32 	%r11977, %r6247, 10;
	sub.s32 	%r11978, %r23374, %r11977;
	mad.lo.s32 	%r23376, %r23376, 10, %r11978;
	add.s32 	%r11979, %r23374, 9;
	setp.gt.u32 	%p1324, %r11979, 18;
	mov.u32 	%r23374, %r6247;
	@%p1324 bra 	$L__BB2_3056;
$L__BB2_3057:
	setp.eq.s32 	%p1325, %r6238, 0;
	@%p1325 bra 	$L__BB2_3062;
	mov.b32 	%r23377, 0;
$L__BB2_3059:
	mul.hi.s32 	%r11981, %r23373, 1717986919;
	shr.u32 	%r11982, %r11981, 31;
	shr.s32 	%r11983, %r11981, 2;
	add.s32 	%r11984, %r11983, %r11982;
	mul.lo.s32 	%r11985, %r11984, 10;
	sub.s32 	%r6252, %r23373, %r11985;
	mul.hi.s32 	%r11986, %r23376, 1717986919;
	shr.u32 	%r11987, %r11986, 31;
	shr.s32 	%r11988, %r11986, 2;
	add.s32 	%r11989, %r11988, %r11987;
	mul.lo.s32 	%r11990, %r11989, 10;
	sub.s32 	%r6253, %r23376, %r11990;
	setp.eq.s32 	%p1326, %r6252, %r6253;
	@%p1326 bra 	$L__BB2_3061;
	setp.gt.s32 	%p1327, %r6252, %r6253;
	selp.b32 	%r6254, %r22168, %r22321, %p1327;
	selp.b32 	%r22321, %r22321, %r22168, %p1327;
	mov.u32 	%r22168, %r6254;
	bra.uni 	$L__BB2_3062;
$L__BB2_3061:
	add.s32 	%r23377, %r23377, 1;
	shr.s32 	%r11996, %r11986, 2;
	add.s32 	%r23376, %r11996, %r11987;
	setp.ne.s32 	%p1328, %r23377, %r6238;
	mov.u32 	%r23373, %r11984;
	@%p1328 bra 	$L__BB2_3059;
$L__BB2_3062:
	max.s32 	%r11998, %r22167, %r22336;
	cvt.rn.f32.s32 	%f2554, %r11998;
	setp.lt.s32 	%p1329, %r11998, 1;
	mul.f32 	%f2555, %f2554, 0f4B000000;
	selp.f32 	%f2556, %f2555, %f2554, %p1329;
	selp.f32 	%f2557, 0fC1B80000, 0f00000000, %p1329;
	mov.b32 	%r11999, %f2556;
	add.s32 	%r12000, %r11999, -1059760811;
	and.b32  	%r12001, %r12000, -8388608;
	sub.s32 	%r12002, %r11999, %r12001;
	mov.b32 	%f2558, %r12002;
	cvt.rn.f32.s32 	%f2559, %r12001;
	fma.rn.f32 	%f2560, %f2559, 0f34000000, %f2557;
	add.f32 	%f2561, %f2558, 0fBF800000;
	fma.rn.f32 	%f2562, %f2561, 0fBE055027, 0f3E1039F6;
	fma.rn.f32 	%f2563, %f2562, %f2561, 0fBDF8CDCC;
	fma.rn.f32 	%f2564, %f2563, %f2561, 0f3E0F2955;
	fma.rn.f32 	%f2565, %f2564, %f2561, 0fBE2AD8B9;
	fma.rn.f32 	%f2566, %f2565, %f2561, 0f3E4CED0B;
	fma.rn.f32 	%f2567, %f2566, %f2561, 0fBE7FFF22;
	fma.rn.f32 	%f2568, %f2567, %f2561, 0f3EAAAA78;
	fma.rn.f32 	%f2569, %f2568, %f2561, 0fBF000000;
	mul.f32 	%f2570, %f2561, %f2569;
	fma.rn.f32 	%f2571, %f2570, %f2561, %f2561;
	fma.rn.f32 	%f2572, %f2560, 0f3F317218, %f2571;
	setp.gt.u32 	%p1330, %r11999, 2139095039;
	fma.rn.f32 	%f2573, %f2556, 0f7F800000, 0f7F800000;
	selp.f32 	%f2574, %f2573, %f2572, %p1330;
	setp.eq.f32 	%p1331, %f2556, 0f00000000;
	fma.rn.f32 	%f2575, %f2574, 0f3EDE5BD9, 0f3F800000;
	selp.f32 	%f2576, 0fFF800000, %f2575, %p1331;
	cvt.rzi.u32.f32 	%r6261, %f2576;
	setp.eq.s32 	%p1332, %r22167, 0;
	mov.b32 	%r23384, 0;
	@%p1332 bra 	$L__BB2_3065;
	mov.b32 	%r23384, 0;
	mov.u32 	%r23382, %r22167;
$L__BB2_3064:
	mul.hi.s32 	%r12004, %r23382, 1717986919;
	shr.u32 	%r12005, %r12004, 31;
	shr.s32 	%r12006, %r12004, 2;
	add.s32 	%r6265, %r12006, %r12005;
	mul.lo.s32 	%r12007, %r6265, 10;
	sub.s32 	%r12008, %r23382, %r12007;
	mad.lo.s32 	%r23384, %r23384, 10, %r12008;
	add.s32 	%r12009, %r23382, 9;
	setp.gt.u32 	%p1333, %r12009, 18;
	mov.u32 	%r23382, %r6265;
	@%p1333 bra 	$L__BB2_3064;
$L__BB2_3065:
	setp.eq.s32 	%p1334, %r22336, 0;
	mov.b32 	%r23387, 0;
	@%p1334 bra 	$L__BB2_3068;
	mov.b32 	%r23387, 0;
	mov.u32 	%r23385, %r22336;
$L__BB2_3067:
	mul.hi.s32 	%r12012, %r23385, 1717986919;
	shr.u32 	%r12013, %r12012, 31;
	shr.s32 	%r12014, %r12012, 2;
	add.s32 	%r6270, %r12014, %r12013;
	mul.lo.s32 	%r12015, %r6270, 10;
	sub.s32 	%r12016, %r23385, %r12015;
	mad.lo.s32 	%r23387, %r23387, 10, %r12016;
	add.s32 	%r12017, %r23385, 9;
	setp.gt.u32 	%p1335, %r12017, 18;
	mov.u32 	%r23385, %r6270;
	@%p1335 bra 	$L__BB2_3067;
$L__BB2_3068:
	setp.eq.s32 	%p1336, %r6261, 0;
	@%p1336 bra 	$L__BB2_3073;
	mov.b32 	%r23388, 0;
$L__BB2_3070:
	mul.hi.s32 	%r12019, %r23384, 1717986919;
	shr.u32 	%r12020, %r12019, 31;
	shr.s32 	%r12021, %r12019, 2;
	add.s32 	%r12022, %r12021, %r12020;
	mul.lo.s32 	%r12023, %r12022, 10;
	sub.s32 	%r6275, %r23384, %r12023;
	mul.hi.s32 	%r12024, %r23387, 1717986919;
	shr.u32 	%r12025, %r12024, 31;
	shr.s32 	%r12026, %r12024, 2;
	add.s32 	%r12027, %r12026, %r12025;
	mul.lo.s32 	%r12028, %r12027, 10;
	sub.s32 	%r6276, %r23387, %r12028;
	setp.eq.s32 	%p1337, %r6275, %r6276;
	@%p1337 bra 	$L__BB2_3072;
	setp.gt.s32 	%p1338, %r6275, %r6276;
	selp.b32 	%r6277, %r22167, %r22336, %p1338;
	selp.b32 	%r22336, %r22336, %r22167, %p1338;
	mov.u32 	%r22167, %r6277;
	bra.uni 	$L__BB2_3073;
$L__BB2_3072:
	add.s32 	%r23388, %r23388, 1;
	shr.s32 	%r12034, %r12024, 2;
	add.s32 	%r23387, %r12034, %r12025;
	setp.ne.s32 	%p1339, %r23388, %r6261;
	mov.u32 	%r23384, %r12022;
	@%p1339 bra 	$L__BB2_3070;
$L__BB2_3073:
	max.s32 	%r12036, %r22189, %r22178;
	cvt.rn.f32.s32 	%f2577, %r12036;
	setp.lt.s32 	%p1340, %r12036, 1;
	mul.f32 	%f2578, %f2577, 0f4B000000;
	selp.f32 	%f2579, %f2578, %f2577, %p1340;
	selp.f32 	%f2580, 0fC1B80000, 0f00000000, %p1340;
	mov.b32 	%r12037, %f2579;
	add.s32 	%r12038, %r12037, -1059760811;
	and.b32  	%r12039, %r12038, -8388608;
	sub.s32 	%r12040, %r12037, %r12039;
	mov.b32 	%f2581, %r12040;
	cvt.rn.f32.s32 	%f2582, %r12039;
	fma.rn.f32 	%f2583, %f2582, 0f34000000, %f2580;
	add.f32 	%f2584, %f2581, 0fBF800000;
	fma.rn.f32 	%f2585, %f2584, 0fBE055027, 0f3E1039F6;
	fma.rn.f32 	%f2586, %f2585, %f2584, 0fBDF8CDCC;
	fma.rn.f32 	%f2587, %f2586, %f2584, 0f3E0F2955;
	fma.rn.f32 	%f2588, %f2587, %f2584, 0fBE2AD8B9;
	fma.rn.f32 	%f2589, %f2588, %f2584, 0f3E4CED0B;
	fma.rn.f32 	%f2590, %f2589, %f2584, 0fBE7FFF22;
	fma.rn.f32 	%f2591, %f2590, %f2584, 0f3EAAAA78;
	fma.rn.f32 	%f2592, %f2591, %f2584, 0fBF000000;
	mul.f32 	%f2593, %f2584, %f2592;
	fma.rn.f32 	%f2594, %f2593, %f2584, %f2584;
	fma.rn.f32 	%f2595, %f2583, 0f3F317218, %f2594;
	setp.gt.u32 	%p1341, %r12037, 2139095039;
	fma.rn.f32 	%f2596, %f2579, 0f7F800000, 0f7F800000;
	selp.f32 	%f2597, %f2596, %f2595, %p1341;
	setp.eq.f32 	%p1342, %f2579, 0f00000000;
	fma.rn.f32 	%f2598, %f2597, 0f3EDE5BD9, 0f3F800000;
	selp.f32 	%f2599, 0fFF800000, %f2598, %p1342;
	cvt.rzi.u32.f32 	%r6284, %f2599;
	setp.eq.s32 	%p1343, %r22189, 0;
	mov.b32 	%r23395, 0;
	@%p1343 bra 	$L__BB2_3076;
	mov.b32 	%r23395, 0;
	mov.u32 	%r23393, %r22189;
$L__BB2_3075:
	mul.hi.s32 	%r12042, %r23393, 1717986919;
	shr.u32 	%r12043, %r12042, 31;
	shr.s32 	%r12044, %r12042, 2;
	add.s32 	%r6288, %r12044, %r12043;
	mul.lo.s32 	%r12045, %r6288, 10;
	sub.s32 	%r12046, %r23393, %r12045;
	mad.lo.s32 	%r23395, %r23395, 10, %r12046;
	add.s32 	%r12047, %r23393, 9;
	setp.gt.u32 	%p1344, %r12047, 18;
	mov.u32 	%r23393, %r6288;
	@%p1344 bra 	$L__BB2_3075;
$L__BB2_3076:
	setp.eq.s32 	%p1345, %r22178, 0;
	mov.b32 	%r23398, 0;
	@%p1345 bra 	$L__BB2_3079;
	mov.b32 	%r23398, 0;
	mov.u32 	%r23396, %r22178;
$L__BB2_3078:
	mul.hi.s32 	%r12050, %r23396, 1717986919;
	shr.u32 	%r12051, %r12050, 31;
	shr.s32 	%r12052, %r12050, 2;
	add.s32 	%r6293, %r12052, %r12051;
	mul.lo.s32 	%r12053, %r6293, 10;
	sub.s32 	%r12054, %r23396, %r12053;
	mad.lo.s32 	%r23398, %r23398, 10, %r12054;
	add.s32 	%r12055, %r23396, 9;
	setp.gt.u32 	%p1346, %r12055, 18;
	mov.u32 	%r23396, %r6293;
	@%p1346 bra 	$L__BB2_3078;
$L__BB2_3079:
	setp.eq.s32 	%p1347, %r6284, 0;
	@%p1347 bra 	$L__BB2_3084;
	mov.b32 	%r23399, 0;
$L__BB2_3081:
	mul.hi.s32 	%r12057, %r23395, 1717986919;
	shr.u32 	%r12058, %r12057, 31;
	shr.s32 	%r12059, %r12057, 2;
	add.s32 	%r12060, %r12059, %r12058;
	mul.lo.s32 	%r12061, %r12060, 10;
	sub.s32 	%r6298, %r23395, %r12061;
	mul.hi.s32 	%r12062, %r23398, 1717986919;
	shr.u32 	%r12063, %r12062, 31;
	shr.s32 	%r12064, %r12062, 2;
	add.s32 	%r12065, %r12064, %r12063;
	mul.lo.s32 	%r12066, %r12065, 10;
	sub.s32 	%r6299, %r23398, %r12066;
	setp.eq.s32 	%p1348, %r6298, %r6299;
	@%p1348 bra 	$L__BB2_3083;
	setp.gt.s32 	%p1349, %r6298, %r6299;
	selp.b32 	%r6300, %r22189, %r22178, %p1349;
	selp.b32 	%r22178, %r22178, %r22189, %p1349;
	mov.u32 	%r22189, %r6300;
	bra.uni 	$L__BB2_3084;
$L__BB2_3083:
	add.s32 	%r23399, %r23399, 1;
	shr.s32 	%r12072, %r12062, 2;
	add.s32 	%r23398, %r12072, %r12063;
	setp.ne.s32 	%p1350, %r23399, %r6284;
	mov.u32 	%r23395, %r12060;
	@%p1350 bra 	$L__BB2_3081;
$L__BB2_3084:
	max.s32 	%r12074, %r22211, %r22200;
	cvt.rn.f32.s32 	%f2600, %r12074;
	setp.lt.s32 	%p1351, %r12074, 1;
	mul.f32 	%f2601, %f2600, 0f4B000000;
	selp.f32 	%f2602, %f2601, %f2600, %p1351;
	selp.f32 	%f2603, 0fC1B80000, 0f00000000, %p1351;
	mov.b32 	%r12075, %f2602;
	add.s32 	%r12076, %r12075, -1059760811;
	and.b32  	%r12077, %r12076, -8388608;
	sub.s32 	%r12078, %r12075, %r12077;
	mov.b32 	%f2604, %r12078;
	cvt.rn.f32.s32 	%f2605, %r12077;
	fma.rn.f32 	%f2606, %f2605, 0f34000000, %f2603;
	add.f32 	%f2607, %f2604, 0fBF800000;
	fma.rn.f32 	%f2608, %f2607, 0fBE055027, 0f3E1039F6;
	fma.rn.f32 	%f2609, %f2608, %f2607, 0fBDF8CDCC;
	fma.rn.f32 	%f2610, %f2609, %f2607, 0f3E0F2955;
	fma.rn.f32 	%f2611, %f2610, %f2607, 0fBE2AD8B9;
	fma.rn.f32 	%f2612, %f2611, %f2607, 0f3E4CED0B;
	fma.rn.f32 	%f2613, %f2612, %f2607, 0fBE7FFF22;
	fma.rn.f32 	%f2614, %f2613, %f2607, 0f3EAAAA78;
	fma.rn.f32 	%f2615, %f2614, %f2607, 0fBF000000;
	mul.f32 	%f2616, %f2607, %f2615;
	fma.rn.f32 	%f2617, %f2616, %f2607, %f2607;
	fma.rn.f32 	%f2618, %f2606, 0f3F317218, %f2617;
	setp.gt.u32 	%p1352, %r12075, 2139095039;
	fma.rn.f32 	%f2619, %f2602, 0f7F800000, 0f7F800000;
	selp.f32 	%f2620, %f2619, %f2618, %p1352;
	setp.eq.f32 	%p1353, %f2602, 0f00000000;
	fma.rn.f32 	%f2621, %f2620, 0f3EDE5BD9, 0f3F800000;
	selp.f32 	%f2622, 0fFF800000, %f2621, %p1353;
	cvt.rzi.u32.f32 	%r6307, %f2622;
	setp.eq.s32 	%p1354, %r22211, 0;
	mov.b32 	%r23406, 0;
	@%p1354 bra 	$L__BB2_3087;
	mov.b32 	%r23406, 0;
	mov.u32 	%r23404, %r22211;
$L__BB2_3086:
	mul.hi.s32 	%r12080, %r23404, 1717986919;
	shr.u32 	%r12081, %r12080, 31;
	shr.s32 	%r12082, %r12080, 2;
	add.s32 	%r6311, %r12082, %r12081;
	mul.lo.s32 	%r12083, %r6311, 10;
	sub.s32 	%r12084, %r23404, %r12083;
	mad.lo.s32 	%r23406, %r23406, 10, %r12084;
	add.s32 	%r12085, %r23404, 9;
	setp.gt.u32 	%p1355, %r12085, 18;
	mov.u32 	%r23404, %r6311;
	@%p1355 bra 	$L__BB2_3086;
$L__BB2_3087:
	setp.eq.s32 	%p1356, %r22200, 0;
	mov.b32 	%r23409, 0;
	@%p1356 bra 	$L__BB2_3090;
	mov.b32 	%r23409, 0;
	mov.u32 	%r23407, %r22200;
$L__BB2_3089:
	mul.hi.s32 	%r12088, %r23407, 1717986919;
	shr.u32 	%r12089, %r12088, 31;
	shr.s32 	%r12090, %r12088, 2;
	add.s32 	%r6316, %r12090, %r12089;
	mul.lo.s32 	%r12091, %r6316, 10;
	sub.s32 	%r12092, %r23407, %r12091;
	mad.lo.s32 	%r23409, %r23409, 10, %r12092;
	add.s32 	%r12093, %r23407, 9;
	setp.gt.u32 	%p1357, %r12093, 18;
	mov.u32 	%r23407, %r6316;
	@%p1357 bra 	$L__BB2_3089;
$L__BB2_3090:
	setp.eq.s32 	%p1358, %r6307, 0;
	@%p1358 bra 	$L__BB2_3095;
	mov.b32 	%r23410, 0;
$L__BB2_3092:
	mul.hi.s32 	%r12095, %r23406, 1717986919;
	shr.u32 	%r12096, %r12095, 31;
	shr.s32 	%r12097, %r12095, 2;
	add.s32 	%r12098, %r12097, %r12096;
	mul.lo.s32 	%r12099, %r12098, 10;
	sub.s32 	%r6321, %r23406, %r12099;
	mul.hi.s32 	%r12100, %r23409, 1717986919;
	shr.u32 	%r12101, %r12100, 31;
	shr.s32 	%r12102, %r12100, 2;
	add.s32 	%r12103, %r12102, %r12101;
	mul.lo.s32 	%r12104, %r12103, 10;
	sub.s32 	%r6322, %r23409, %r12104;
	setp.eq.s32 	%p1359, %r6321, %r6322;
	@%p1359 bra 	$L__BB2_3094;
	setp.gt.s32 	%p1360, %r6321, %r6322;
	selp.b32 	%r6323, %r22211, %r22200, %p1360;
	selp.b32 	%r22200, %r22200, %r22211, %p1360;
	mov.u32 	%r22211, %r6323;
	bra.uni 	$L__BB2_3095;
$L__BB2_3094:
	add.s32 	%r23410, %r23410, 1;
	shr.s32 	%r12110, %r12100, 2;
	add.s32 	%r23409, %r12110, %r12101;
	setp.ne.s32 	%p1361, %r23410, %r6307;
	mov.u32 	%r23406, %r12098;
	@%p1361 bra 	$L__BB2_3092;
$L__BB2_3095:
	max.s32 	%r12112, %r22233, %r22222;
	cvt.rn.f32.s32 	%f2623, %r12112;
	setp.lt.s32 	%p1362, %r12112, 1;
	mul.f32 	%f2624, %f2623, 0f4B000000;
	selp.f32 	%f2625, %f2624, %f2623, %p1362;
	selp.f32 	%f2626, 0fC1B80000, 0f00000000, %p1362;
	mov.b32 	%r12113, %f2625;
	add.s32 	%r12114, %r12113, -1059760811;
	and.b32  	%r12115, %r12114, -8388608;
	sub.s32 	%r12116, %r12113, %r12115;
	mov.b32 	%f2627, %r12116;
	cvt.rn.f32.s32 	%f2628, %r12115;
	fma.rn.f32 	%f2629, %f2628, 0f34000000, %f2626;
	add.f32 	%f2630, %f2627, 0fBF800000;
	fma.rn.f32 	%f2631, %f2630, 0fBE055027, 0f3E1039F6;
	fma.rn.f32 	%f2632, %f2631, %f2630, 0fBDF8CDCC;
	fma.rn.f32 	%f2633, %f2632, %f2630, 0f3E0F2955;
	fma.rn.f32 	%f2634, %f2633, %f2630, 0fBE2AD8B9;
	fma.rn.f32 	%f2635, %f2634, %f2630, 0f3E4CED0B;
	fma.rn.f32 	%f2636, %f2635, %f2630, 0fBE7FFF22;
	fma.rn.f32 	%f2637, %f2636, %f2630, 0f3EAAAA78;
	fma.rn.f32 	%f2638, %f2637, %f2630, 0fBF000000;
	mul.f32 	%f2639, %f2630, %f2638;
	fma.rn.f32 	%f2640, %f2639, %f2630, %f2630;
	fma.rn.f32 	%f2641, %f2629, 0f3F317218, %f2640;
	setp.gt.u32 	%p1363, %r12113, 2139095039;
	fma.rn.f32 	%f2642, %f2625, 0f7F800000, 0f7F800000;
	selp.f32 	%f2643, %f2642, %f2641, %p1363;
	setp.eq.f32 	%p1364, %f2625, 0f00000000;
	fma.rn.f32 	%f2644, %f2643, 0f3EDE5BD9, 0f3F800000;
	selp.f32 	%f2645, 0fFF800000, %f2644, %p1364;
	cvt.rzi.u32.f32 	%r6330, %f2645;
	setp.eq.s32 	%p1365, %r22233, 0;
	mov.b32 	%r23417, 0;
	@%p1365 bra 	$L__BB2_3098;
	mov.b32 	%r23417, 0;
	mov.u32 	%r23415, %r22233;
$L__BB2_3097:
	mul.hi.s32 	%r12118, %r23415, 1717986919;
	shr.u32 	%r12119, %r12118, 31;
	shr.s32 	%r12120, %r12118, 2;
	add.s32 	%r6334, %r12120, %r12119;
	mul.lo.s32 	%r12121, %r6334, 10;
	sub.s32 	%r12122, %r23415, %r12121;
	mad.lo.s32 	%r23417, %r23417, 10, %r12122;
	add.s32 	%r12123, %r23415, 9;
	setp.gt.u32 	%p1366, %r12123, 18;
	mov.u32 	%r23415, %r6334;
	@%p1366 bra 	$L__BB2_3097;
$L__BB2_3098:
	setp.eq.s32 	%p1367, %r22222, 0;
	mov.b32 	%r23420, 0;
	@%p1367 bra 	$L__BB2_3101;
	mov.b32 	%r23420, 0;
	mov.u32 	%r23418, %r22222;
$L__BB2_3100:
	mul.hi.s32 	%r12126, %r23418, 1717986919;
	shr.u32 	%r12127, %r12126, 31;
	shr.s32 	%r12128, %r12126, 2;
	add.s32 	%r6339, %r12128, %r12127;
	mul.lo.s32 	%r12129, %r6339, 10;
	sub.s32 	%r12130, %r23418, %r12129;
	mad.lo.s32 	%r23420, %r23420, 10, %r12130;
	add.s32 	%r12131, %r23418, 9;
	setp.gt.u32 	%p1368, %r12131, 18;
	mov.u32 	%r23418, %r6339;
	@%p1368 bra 	$L__BB2_3100;
$L__BB2_3101:
	setp.eq.s32 	%p1369, %r6330, 0;
	@%p1369 bra 	$L__BB2_3106;
	mov.b32 	%r23421, 0;
$L__BB2_3103:
	mul.hi.s32 	%r12133, %r23417, 1717986919;
	shr.u32 	%r12134, %r12133, 31;
	shr.s32 	%r12135, %r12133, 2;
	add.s32 	%r12136, %r12135, %r12134;
	mul.lo.s32 	%r12137, %r12136, 10;
	sub.s32 	%r6344, %r23417, %r12137;
	mul.hi.s32 	%r12138, %r23420, 1717986919;
	shr.u32 	%r12139, %r12138, 31;
	shr.s32 	%r12140, %r12138, 2;
	add.s32 	%r12141, %r12140, %r12139;
	mul.lo.s32 	%r12142, %r12141, 10;
	sub.s32 	%r6345, %r23420, %r12142;
	setp.eq.s32 	%p1370, %r6344, %r6345;
	@%p1370 bra 	$L__BB2_3105;
	setp.gt.s32 	%p1371, %r6344, %r6345;
	selp.b32 	%r6346, %r22233, %r22222, %p1371;
	selp.b32 	%r22222, %r22222, %r22233, %p1371;
	mov.u32 	%r22233, %r6346;
	bra.uni 	$L__BB2_3106;
$L__BB2_3105:
	add.s32 	%r23421, %r23421, 1;
	shr.s32 	%r12148, %r12138, 2;
	add.s32 	%r23420, %r12148, %r12139;
	setp.ne.s32 	%p1372, %r23421, %r6330;
	mov.u32 	%r23417, %r12136;
	@%p1372 bra 	$L__BB2_3103;
$L__BB2_3106:
	max.s32 	%r12150, %r22255, %r22244;
	cvt.rn.f32.s32 	%f2646, %r12150;
	setp.lt.s32 	%p1373, %r12150, 1;
	mul.f32 	%f2647, %f2646, 0f4B000000;
	selp.f32 	%f2648, %f2647, %f2646, %p1373;
	selp.f32 	%f2649, 0fC1B80000, 0f00000000, %p1373;
	mov.b32 	%r12151, %f2648;
	add.s32 	%r12152, %r12151, -1059760811;
	and.b32  	%r12153, %r12152, -8388608;
	sub.s32 	%r12154, %r12151, %r12153;
	mov.b32 	%f2650, %r12154;
	cvt.rn.f32.s32 	%f2651, %r12153;
	fma.rn.f32 	%f2652, %f2651, 0f34000000, %f2649;
	add.f32 	%f2653, %f2650, 0fBF800000;
	fma.rn.f32 	%f2654, %f2653, 0fBE055027, 0f3E1039F6;
	fma.rn.f32 	%f2655, %f2654, %f2653, 0fBDF8CDCC;
	fma.rn.f32 	%f2656, %f2655, %f2653, 0f3E0F2955;
	fma.rn.f32 	%f2657, %f2656, %f2653, 0fBE2AD8B9;
	fma.rn.f32 	%f2658, %f2657, %f2653, 0f3E4CED0B;
	fma.rn.f32 	%f2659, %f2658, %f2653, 0fBE7FFF22;
	fma.rn.f32 	%f2660, %f2659, %f2653, 0f3EAAAA78;
	fma.rn.f32 	%f2661, %f2660, %f2653, 0fBF000000;
	mul.f32 	%f2662, %f2653, %f2661;
	fma.rn.f32 	%f2663, %f2662, %f2653, %f2653;
	fma.rn.f32 	%f2664, %f2652, 0f3F317218, %f2663;
	setp.gt.u32 	%p1374, %r12151, 2139095039;
	fma.rn.f32 	%f2665, %f2648, 0f7F800000, 0f7F800000;
	selp.f32 	%f2666, %f2665, %f2664, %p1374;
	setp.eq.f32 	%p1375, %f2648, 0f00000000;
	fma.rn.f32 	%f2667, %f2666, 0f3EDE5BD9, 0f3F800000;
	selp.f32 	%f2668, 0fFF800000, %f2667, %p1375;
	cvt.rzi.u32.f32 	%r6353, %f2668;
	setp.eq.s32 	%p1376, %r22255, 0;
	mov.b32 	%r23428, 0;
	@%p1376 bra 	$L__BB2_3109;
	mov.b32 	%r23428, 0;
	mov.u32 	%r23426, %r22255;
$L__BB2_3108:
	mul.hi.s32 	%r12156, %r23426, 1717986919;
	shr.u32 	%r12157, %r12156, 31;
	shr.s32 	%r12158, %r12156, 2;
	add.s32 	%r6357, %r12158, %r12157;
	mul.lo.s32 	%r12159, %r6357, 10;
	sub.s32 	%r12160, %r23426, %r12159;
	mad.lo.s32 	%r23428, %r23428, 10, %r12160;
	add.s32 	%r12161, %r23426, 9;
	setp.gt.u32 	%p1377, %r12161, 18;
	mov.u32 	%r23426, %r6357;
	@%p1377 bra 	$L__BB2_3108;
$L__BB2_3109:
	setp.eq.s32 	%p1378, %r22244, 0;
	mov.b32 	%r23431, 0;
	@%p1378 bra 	$L__BB2_3112;
	mov.b32 	%r23431, 0;
	mov.u32 	%r23429, %r22244;
$L__BB2_3111:
	mul.hi.s32 	%r12164, %r23429, 1717986919;
	shr.u32 	%r12165, %r12164, 31;
	shr.s32 	%r12166, %r12164, 2;
	add.s32 	%r6362, %r12166, %r12165;
	mul.lo.s32 	%r12167, %r6362, 10;
	sub.s32 	%r12168, %r23429, %r12167;
	mad.lo.s32 	%r23431, %r23431, 10, %r12168;
	add.s32 	%r12169, %r23429, 9;
	setp.gt.u32 	%p1379, %r12169, 18;
	mov.u32 	%r23429, %r6362;
	@%p1379 bra 	$L__BB2_3111;
$L__BB2_3112:
	setp.eq.s32 	%p1380, %r6353, 0;
	@%p1380 bra 	$L__BB2_3117;
	mov.b32 	%r23432, 0;
$L__BB2_3114:
	mul.hi.s32 	%r12171, %r23428, 1717986919;
	shr.u32 	%r12172, %r12171, 31;
	shr.s32 	%r12173, %r12171, 2;
	add.s32 	%r12174, %r12173, %r12172;
	mul.lo.s32 	%r12175, %r12174, 10;
	sub.s32 	%r6367, %r23428, %r12175;
	mul.hi.s32 	%r12176, %r23431, 1717986919;
	shr.u32 	%r12177, %r12176, 31;
	shr.s32 	%r12178, %r12176, 2;
	add.s32 	%r12179, %r12178, %r12177;
	mul.lo.s32 	%r12180, %r12179, 10;
	sub.s32 	%r6368, %r23431, %r12180;
	setp.eq.s32 	%p1381, %r6367, %r6368;
	@%p1381 bra 	$L__BB2_3116;
	setp.gt.s32 	%p1382, %r6367, %r6368;
	selp.b32 	%r6369, %r22255, %r22244, %p1382;
	selp.b32 	%r22244, %r22244, %r22255, %p1382;
	mov.u32 	%r22255, %r6369;
	bra.uni 	$L__BB2_3117;
$L__BB2_3116:
	add.s32 	%r23432, %r23432, 1;
	shr.s32 	%r12186, %r12176, 2;
	add.s32 	%r23431, %r12186, %r12177;
	setp.ne.s32 	%p1383, %r23432, %r6353;
	mov.u32 	%r23428, %r12174;
	@%p1383 bra 	$L__BB2_3114;
$L__BB2_3117:
	max.s32 	%r12188, %r22277, %r22266;
	cvt.rn.f32.s32 	%f2669, %r12188;
	setp.lt.s32 	%p1384, %r12188, 1;
	mul.f32 	%f2670, %f2669, 0f4B000000;
	selp.f32 	%f2671, %f2670, %f2669, %p1384;
	selp.f32 	%f2672, 0fC1B80000, 0f00000000, %p1384;
	mov.b32 	%r12189, %f2671;
	add.s32 	%r12190, %r12189, -1059760811;
	and.b32  	%r12191, %r12190, -8388608;
	sub.s32 	%r12192, %r12189, %r12191;
	mov.b32 	%f2673, %r12192;
	cvt.rn.f32.s32 	%f2674, %r12191;
	fma.rn.f32 	%f2675, %f2674, 0f34000000, %f2672;
	add.f32 	%f2676, %f2673, 0fBF800000;
	fma.rn.f32 	%f2677, %f2676, 0fBE055027, 0f3E1039F6;
	fma.rn.f32 	%f2678, %f2677, %f2676, 0fBDF8CDCC;
	fma.rn.f32 	%f2679, %f2678, %f2676, 0f3E0F2955;
	fma.rn.f32 	%f2680, %f2679, %f2676, 0fBE2AD8B9;
	fma.rn.f32 	%f2681, %f2680, %f2676, 0f3E4CED0B;
	fma.rn.f32 	%f2682, %f2681, %f2676, 0fBE7FFF22;
	fma.rn.f32 	%f2683, %f2682, %f2676, 0f3EAAAA78;
	fma.rn.f32 	%f2684, %f2683, %f2676, 0fBF000000;
	mul.f32 	%f2685, %f2676, %f2684;
	fma.rn.f32 	%f2686, %f2685, %f2676, %f2676;
	fma.rn.f32 	%f2687, %f2675, 0f3F317218, %f2686;
	setp.gt.u32 	%p1385, %r12189, 2139095039;
	fma.rn.f32 	%f2688, %f2671, 0f7F800000, 0f7F800000;
	selp.f32 	%f2689, %f2688, %f2687, %p1385;
	setp.eq.f32 	%p1386, %f2671, 0f00000000;
	fma.rn.f32 	%f2690, %f2689, 0f3EDE5BD9, 0f3F800000;
	selp.f32 	%f2691, 0fFF800000, %f2690, %p1386;
	cvt.rzi.u32.f32 	%r6376, %f2691;
	setp.eq.s32 	%p1387, %r22277, 0;
	mov.b32 	%r23439, 0;
	@%p1387 bra 	$L__BB2_3120;
	mov.b32 	%r23439, 0;
	mov.u32 	%r23437, %r22277;
$L__BB2_3119:
	mul.hi.s32 	%r12194, %r23437, 1717986919;
	shr.u32 	%r12195, %r12194, 31;
	shr.s32 	%r12196, %r12194, 2;
	add.s32 	%r6380, %r12196, %r12195;
	mul.lo.s32 	%r12197, %r6380, 10;
	sub.s32 	%r12198, %r23437, %r12197;
	mad.lo.s32 	%r23439, %r23439, 10, %r12198;
	add.s32 	%r12199, %r23437, 9;
	setp.gt.u32 	%p1388, %r12199, 18;
	mov.u32 	%r23437, %r6380;
	@%p1388 bra 	$L__BB2_3119;
$L__BB2_3120:
	setp.eq.s32 	%p1389, %r22266, 0;
	mov.b32 	%r23442, 0;
	@%p1389 bra 	$L__BB2_3123;
	mov.b32 	%r23442, 0;
	mov.u32 	%r23440, %r22266;
$L__BB2_3122:
	mul.hi.s32 	%r12202, %r23440, 1717986919;
	shr.u32 	%r12203, %r12202, 31;
	shr.s32 	%r12204, %r12202, 2;
	add.s32 	%r6385, %r12204, %r12203;
	mul.lo.s32 	%r12205, %r6385, 10;
	sub.s32 	%r12206, %r23440, %r12205;
	mad.lo.s32 	%r23442, %r23442, 10, %r12206;
	add.s32 	%r12207, %r23440, 9;
	setp.gt.u32 	%p1390, %r12207, 18;
	mov.u32 	%r23440, %r6385;
	@%p1390 bra 	$L__BB2_3122;
$L__BB2_3123:
	setp.eq.s32 	%p1391, %r6376, 0;
	@%p1391 bra 	$L__BB2_3128;
	mov.b32 	%r23443, 0;
$L__BB2_3125:
	mul.hi.s32 	%r12209, %r23439, 1717986919;
	shr.u32 	%r12210, %r12209, 31;
	shr.s32 	%r12211, %r12209, 2;
	add.s32 	%r12212, %r12211, %r12210;
	mul.lo.s32 	%r12213, %r12212, 10;
	sub.s32 	%r6390, %r23439, %r12213;
	mul.hi.s32 	%r12214, %r23442, 1717986919;
	shr.u32 	%r12215, %r12214, 31;
	shr.s32 	%r12216, %r12214, 2;
	add.s32 	%r12217, %r12216, %r12215;
	mul.lo.s32 	%r12218, %r12217, 10;
	sub.s32 	%r6391, %r23442, %r12218;
	setp.eq.s32 	%p1392, %r6390, %r6391;
	@%p1392 bra 	$L__BB2_3127;
	setp.gt.s32 	%p1393, %r6390, %r6391;
	selp.b32 	%r6392, %r22277, %r22266, %p1393;
	selp.b32 	%r22266, %r22266, %r22277, %p1393;
	mov.u32 	%r22277, %r6392;
	bra.uni 	$L__BB2_3128;
$L__BB2_3127:
	add.s32 	%r23443, %r23443, 1;
	shr.s32 	%r12224, %r12214, 2;
	add.s32 	%r23442, %r12224, %r12215;
	setp.ne.s32 	%p1394, %r23443, %r6376;
	mov.u32 	%r23439, %r12212;
	@%p1394 bra 	$L__BB2_3125;
$L__BB2_3128:
	max.s32 	%r12226, %r22299, %r22288;
	cvt.rn.f32.s32 	%f2692, %r12226;
	setp.lt.s32 	%p1395, %r12226, 1;
	mul.f32 	%f2693, %f2692, 0f4B000000;
	selp.f32 	%f2694, %f2693, %f2692, %p1395;
	selp.f32 	%f2695, 0fC1B80000, 0f00000000, %p1395;
	mov.b32 	%r12227, %f2694;
	add.s32 	%r12228, %r12227, -1059760811;
	and.b32  	%r12229, %r12228, -8388608;
	sub.s32 	%r12230, %r12227, %r12229;
	mov.b32 	%f2696, %r12230;
	cvt.rn.f32.s32 	%f2697, %r12229;
	fma.rn.f32 	%f2698, %f2697, 0f34000000, %f2695;
	add.f32 	%f2699, %f2696, 0fBF800000;
	fma.rn.f32 	%f2700, %f2699, 0fBE055027, 0f3E1039F6;
	fma.rn.f32 	%f2701, %f2700, %f2699, 0fBDF8CDCC;
	fma.rn.f32 	%f2702, %f2701, %f2699, 0f3E0F2955;
	fma.rn.f32 	%f2703, %f2702, %f2699, 0fBE2AD8B9;
	fma.rn.f32 	%f2704, %f2703, %f2699, 0f3E4CED0B;
	fma.rn.f32 	%f2705, %f2704, %f2699, 0fBE7FFF22;
	fma.rn.f32 	%f2706, %f2705, %f2699, 0f3EAAAA78;
	fma.rn.f32 	%f2707, %f2706, %f2699, 0fBF000000;
	mul.f32 	%f2708, %f2699, %f2707;
	fma.rn.f32 	%f2709, %f2708, %f2699, %f2699;
	fma.rn.f32 	%f2710, %f2698, 0f3F317218, %f2709;
	setp.gt.u32 	%p1396, %r12227, 2139095039;
	fma.rn.f32 	%f2711, %f2694, 0f7F800000, 0f7F800000;
	selp.f32 	%f2712, %f2711, %f2710, %p1396;
	setp.eq.f32 	%p1397, %f2694, 0f00000000;
	fma.rn.f32 	%f2713, %f2712, 0f3EDE5BD9, 0f3F800000;
	selp.f32 	%f2714, 0fFF800000, %f2713, %p1397;
	cvt.rzi.u32.f32 	%r6399, %f2714;
	setp.eq.s32 	%p1398, %r22299, 0;
	mov.b32 	%r23450, 0;
	@%p1398 bra 	$L__BB2_3131;
	mov.b32 	%r23450, 0;
	mov.u32 	%r23448, %r22299;
$L__BB2_3130:
	mul.hi.s32 	%r12232, %r23448, 1717986919;
	shr.u32 	%r12233, %r12232, 31;
	shr.s32 	%r12234, %r12232, 2;
	add.s32 	%r6403, %r12234, %r12233;
	mul.lo.s32 	%r12235, %r6403, 10;
	sub.s32 	%r12236, %r23448, %r12235;
	mad.lo.s32 	%r23450, %r23450, 10, %r12236;
	add.s32 	%r12237, %r23448, 9;
	setp.gt.u32 	%p1399, %r12237, 18;
	mov.u32 	%r23448, %r6403;
	@%p1399 bra 	$L__BB2_3130;
$L__BB2_3131:
	setp.eq.s32 	%p1400, %r22288, 0;
	mov.b32 	%r23453, 0;
	@%p1400 bra 	$L__BB2_3134;
	mov.b32 	%r23453, 0;
	mov.u32 	%r23451, %r22288;
$L__BB2_3133:
	mul.hi.s32 	%r12240, %r23451, 1717986919;
	shr.u32 	%r12241, %r12240, 31;
	shr.s32 	%r12242, %r12240, 2;
	add.s32 	%r6408, %r12242, %r12241;
	mul.lo.s32 	%r12243, %r6408, 10;
	sub.s32 	%r12244, %r23451, %r12243;
	mad.lo.s32 	%r23453, %r23453, 10, %r12244;
	add.s32 	%r12245, %r23451, 9;
	setp.gt.u32 	%p1401, %r12245, 18;
	mov.u32 	%r23451, %r6408;
	@%p1401 bra 	$L__BB2_3133;
$L__BB2_3134:
	setp.eq.s32 	%p1402, %r6399, 0;
	@%p1402 bra 	$L__BB2_3139;
	mov.b32 	%r23454, 0;
$L__BB2_3136:
	mul.hi.s32 	%r12247, %r23450, 1717986919;
	shr.u32 	%r12248, %r12247, 31;
	shr.s32 	%r12249, %r12247, 2;
	add.s32 	%r12250, %r12249, %r12248;
	mul.lo.s32 	%r12251, %r12250, 10;
	sub.s32 	%r6413, %r23450, %r12251;
	mul.hi.s32 	%r12252, %r23453, 1717986919;
	shr.u32 	%r12253, %r12252, 31;
	shr.s32 	%r12254, %r12252, 2;
	add.s32 	%r12255, %r12254, %r12253;
	mul.lo.s32 	%r12256, %r12255, 10;
	sub.s32 	%r6414, %r23453, %r12256;
	setp.eq.s32 	%p1403, %r6413, %r6414;
	@%p1403 bra 	$L__BB2_3138;
	setp.gt.s32 	%p1404, %r6413, %r6414;
	selp.b32 	%r6415, %r22299, %r22288, %p1404;
	selp.b32 	%r22288, %r22288, %r22299, %p1404;
	mov.u32 	%r22299, %r6415;
	bra.uni 	$L__BB2_3139;
$L__BB2_3138:
	add.s32 	%r23454, %r23454, 1;
	shr.s32 	%r12262, %r12252, 2;
	add.s32 	%r23453, %r12262, %r12253;
	setp.ne.s32 	%p1405, %r23454, %r6399;
	mov.u32 	%r23450, %r12250;
	@%p1405 bra 	$L__BB2_3136;
$L__BB2_3139:
	max.s32 	%r12264, %r22321, %r22310;
	cvt.rn.f32.s32 	%f2715, %r12264;
	setp.lt.s32 	%p1406, %r12264, 1;
	mul.f32 	%f2716, %f2715, 0f4B000000;
	selp.f32 	%f2717, %f2716, %f2715, %p1406;
	selp.f32 	%f2718, 0fC1B80000, 0f00000000, %p1406;
	mov.b32 	%r12265, %f2717;
	add.s32 	%r12266, %r12265, -1059760811;
	and.b32  	%r12267, %r12266, -8388608;
	sub.s32 	%r12268, %r12265, %r12267;
	mov.b32 	%f2719, %r12268;
	cvt.rn.f32.s32 	%f2720, %r12267;
	fma.rn.f32 	%f2721, %f2720, 0f34000000, %f2718;
	add.f32 	%f2722, %f2719, 0fBF800000;
	fma.rn.f32 	%f2723, %f2722, 0fBE055027, 0f3E1039F6;
	fma.rn.f32 	%f2724, %f2723, %f2722, 0fBDF8CDCC;
	fma.rn.f32 	%f2725, %f2724, %f2722, 0f3E0F2955;
	fma.rn.f32 	%f2726, %f2725, %f2722, 0fBE2AD8B9;
	fma.rn.f32 	%f2727, %f2726, %f2722, 0f3E4CED0B;
	fma.rn.f32 	%f2728, %f2727, %f2722, 0fBE7FFF22;
	fma.rn.f32 	%f2729, %f2728, %f2722, 0f3EAAAA78;
	fma.rn.f32 	%f2730, %f2729, %f2722, 0fBF000000;
	mul.f32 	%f2731, %f2722, %f2730;
	fma.rn.f32 	%f2732, %f2731, %f2722, %f2722;
	fma.rn.f32 	%f2733, %f2721, 0f3F317218, %f2732;
	setp.gt.u32 	%p1407, %r12265, 2139095039;
	fma.rn.f32 	%f2734, %f2717, 0f7F800000, 0f7F800000;
	selp.f32 	%f2735, %f2734, %f2733, %p1407;
	setp.eq.f32 	%p1408, %f2717, 0f00000000;
	fma.rn.f32 	%f2736, %f2735, 0f3EDE5BD9, 0f3F800000;
	selp.f32 	%f2737, 0fFF800000, %f2736, %p1408;
	cvt.rzi.u32.f32 	%r6422, %f2737;
	setp.eq.s32 	%p1409, %r22321, 0;
	mov.b32 	%r23461, 0;
	@%p1409 bra 	$L__BB2_3142;
	mov.b32 	%r23461, 0;
	mov.u32 	%r23459, %r22321;
$L__BB2_3141:
	mul.hi.s32 	%r12270, %r23459, 1717986919;
	shr.u32 	%r12271, %r12270, 31;
	shr.s32 	%r12272, %r12270, 2;
	add.s32 	%r6426, %r12272, %r12271;
	mul.lo.s32 	%r12273, %r6426, 10;
	sub.s32 	%r12274, %r23459, %r12273;
	mad.lo.s32 	%r23461, %r23461, 10, %r12274;
	add.s32 	%r12275, %r23459, 9;
	setp.gt.u32 	%p1410, %r12275, 18;
	mov.u32 	%r23459, %r6426;
	@%p1410 bra 	$L__BB2_3141;
$L__BB2_3142:
	setp.eq.s32 	%p1411, %r22310, 0;
	mov.b32 	%r23464, 0;
	@%p1411 bra 	$L__BB2_3145;
	mov.b32 	%r23464, 0;
	mov.u32 	%r23462, %r22310;
$L__BB2_3144:
	mul.hi.s32 	%r12278, %r23462, 1717986919;
	shr.u32 	%r12279, %r12278, 31;
	shr.s32 	%r12280, %r12278, 2;
	add.s32 	%r6431, %r12280, %r12279;
	mul.lo.s32 	%r12281, %r6431, 10;
	sub.s32 	%r12282, %r23462, %r12281;
	mad.lo.s32 	%r23464, %r23464, 10, %r12282;
	add.s32 	%r12283, %r23462, 9;
	setp.gt.u32 	%p1412, %r12283, 18;
	mov.u32 	%r23462, %r6431;
	@%p1412 bra 	$L__BB2_3144;
$L__BB2_3145:
	setp.eq.s32 	%p1413, %r6422, 0;
	@%p1413 bra 	$L__BB2_3150;
	mov.b32 	%r23465, 0;
$L__BB2_3147:
	mul.hi.s32 	%r12285, %r23461, 1717986919;
	shr.u32 	%r12286, %r12285, 31;
	shr.s32 	%r12287, %r12285, 2;
	add.s32 	%r12288, %r12287, %r12286;
	mul.lo.s32 	%r12289, %r12288, 10;
	sub.s32 	%r6436, %r23461, %r12289;
	mul.hi.s32 	%r12290, %r23464, 1717986919;
	shr.u32 	%r12291, %r12290, 31;
	shr.s32 	%r12292, %r12290, 2;
	add.s32 	%r12293, %r12292, %r12291;
	mul.lo.s32 	%r12294, %r12293, 10;
	sub.s32 	%r6437, %r23464, %r12294;
	setp.eq.s32 	%p1414, %r6436, %r6437;
	@%p1414 bra 	$L__BB2_3149;
	setp.gt.s32 	%p1415, %r6436, %r6437;
	selp.b32 	%r6438, %r22321, %r22310, %p1415;
	selp.b32 	%r22310, %r22310, %r22321, %p1415;
	mov.u32 	%r22321, %r6438;
	bra.uni 	$L__BB2_3150;
$L__BB2_3149:
	add.s32 	%r23465, %r23465, 1;
	shr.s32 	%r12300, %r12290, 2;
	add.s32 	%r23464, %r12300, %r12291;
	setp.ne.s32 	%p1416, %r23465, %r6422;
	mov.u32 	%r23461, %r12288;
	@%p1416 bra 	$L__BB2_3147;
$L__BB2_3150:
	max.s32 	%r12302, %r22178, %r22167;
	cvt.rn.f32.s32 	%f2738, %r12302;
	setp.lt.s32 	%p1417, %r12302, 1;
	mul.f32 	%f2739, %f2738, 0f4B000000;
	selp.f32 	%f2740, %f2739, %f2738, %p1417;
	selp.f32 	%f2741, 0fC1B80000, 0f00000000, %p1417;
	mov.b32 	%r12303, %f2740;
	add.s32 	%r12304, %r12303, -1059760811;
	and.b32  	%r12305, %r12304, -8388608;
	sub.s32 	%r12306, %r12303, %r12305;
	mov.b32 	%f2742, %r12306;
	cvt.rn.f32.s32 	%f2743, %r12305;
	fma.rn.f32 	%f2744, %f2743, 0f34000000, %f2741;
	add.f32 	%f2745, %f2742, 0fBF800000;
	fma.rn.f32 	%f2746, %f2745, 0fBE055027, 0f3E1039F6;
	fma.rn.f32 	%f2747, %f2746, %f2745, 0fBDF8CDCC;
	fma.rn.f32 	%f2748, %f2747, %f2745, 0f3E0F2955;
	fma.rn.f32 	%f2749, %f2748, %f2745, 0fBE2AD8B9;
	fma.rn.f32 	%f2750, %f2749, %f2745, 0f3E4CED0B;
	fma.rn.f32 	%f2751, %f2750, %f2745, 0fBE7FFF22;
	fma.rn.f32 	%f2752, %f2751, %f2745, 0f3EAAAA78;
	fma.rn.f32 	%f2753, %f2752, %f2745, 0fBF000000;
	mul.f32 	%f2754, %f2745, %f2753;
	fma.rn.f32 	%f2755, %f2754, %f2745, %f2745;
	fma.rn.f32 	%f2756, %f2744, 0f3F317218, %f2755;
	setp.gt.u32 	%p1418, %r12303, 2139095039;
	fma.rn.f32 	%f2757, %f2740, 0f7F800000, 0f7F800000;
	selp.f32 	%f2758, %f2757, %f2756, %p1418;
	setp.eq.f32 	%p1419, %f2740, 0f00000000;
	fma.rn.f32 	%f2759, %f2758, 0f3EDE5BD9, 0f3F800000;
	selp.f32 	%f2760, 0fFF800000, %f2759, %p1419;
	cvt.rzi.u32.f32 	%r6445, %f2760;
	setp.eq.s32 	%p1420, %r22178, 0;
	mov.b32 	%r23472, 0;
	@%p1420 bra 	$L__BB2_3153;
	mov.b32 	%r23472, 0;
	mov.u32 	%r23470, %r22178;
$L__BB2_3152:
	mul.hi.s32 	%r12308, %r23470, 1717986919;
	shr.u32 	%r12309, %r12308, 31;
	shr.s32 	%r12310, %r12308, 2;
	add.s32 	%r6449, %r12310, %r12309;
	mul.lo.s32 	%r12311, %r6449, 10;
	sub.s32 	%r12312, %r23470, %r12311;
	mad.lo.s32 	%r23472, %r23472, 10, %r12312;
	add.s32 	%r12313, %r23470, 9;
	setp.gt.u32 	%p1421, %r12313, 18;
	mov.u32 	%r23470, %r6449;
	@%p1421 bra 	$L__BB2_3152;
$L__BB2_3153:
	setp.eq.s32 	%p1422, %r22167, 0;
	mov.b32 	%r23475, 0;
	@%p1422 bra 	$L__BB2_3156;
	mov.b32 	%r23475, 0;
	mov.u32 	%r23473, %r22167;
$L__BB2_3155:
	mul.hi.s32 	%r12316, %r23473, 1717986919;
	shr.u32 	%r12317, %r12316, 31;
	shr.s32 	%r12318, %r12316, 2;
	add.s32 	%r6454, %r12318, %r12317;
	mul.lo.s32 	%r12319, %r6454, 10;
	sub.s32 	%r12320, %r23473, %r12319;
	mad.lo.s32 	%r23475, %r23475, 10, %r12320;
	add.s32 	%r12321, %r23473, 9;
	setp.gt.u32 	%p1423, %r12321, 18;
	mov.u32 	%r23473, %r6454;
	@%p1423 bra 	$L__BB2_3155;
$L__BB2_3156:
	setp.eq.s32 	%p1424, %r6445, 0;
	@%p1424 bra 	$L__BB2_3161;
	mov.b32 	%r23476, 0;
$L__BB2_3158:
	mul.hi.s32 	%r12323, %r23472, 1717986919;
	shr.u32 	%r12324, %r12323, 31;
	shr.s32 	%r12325, %r12323, 2;
	add.s32 	%r12326, %r12325, %r12324;
	mul.lo.s32 	%r12327, %r12326, 10;
	sub.s32 	%r6459, %r23472, %r12327;
	mul.hi.s32 	%r12328, %r23475, 1717986919;
	shr.u32 	%r12329, %r12328, 31;
	shr.s32 	%r12330, %r12328, 2;
	add.s32 	%r12331, %r12330, %r12329;
	mul.lo.s32 	%r12332, %r12331, 10;
	sub.s32 	%r6460, %r23475, %r12332;
	setp.eq.s32 	%p1425, %r6459, %r6460;
	@%p1425 bra 	$L__BB2_3160;
	setp.gt.s32 	%p1426, %r6459, %r6460;
	selp.b32 	%r6461, %r22178, %r22167, %p1426;
	selp.b32 	%r22167, %r22167, %r22178, %p1426;
	mov.u32 	%r22178, %r6461;
	bra.uni 	$L__BB2_3161;
$L__BB2_3160:
	add.s32 	%r23476, %r23476, 1;
	shr.s32 	%r12338, %r12328, 2;
	add.s32 	%r23475, %r12338, %r12329;
	setp.ne.s32 	%p1427, %r23476, %r6445;
	mov.u32 	%r23472, %r12326;
	@%p1427 bra 	$L__BB2_3158;
$L__BB2_3161:
	max.s32 	%r12340, %r22200, %r22189;
	cvt.rn.f32.s32 	%f2761, %r12340;
	setp.lt.s32 	%p1428, %r12340, 1;
	mul.f32 	%f2762, %f2761, 0f4B000000;
	selp.f32 	%f2763, %f2762, %f2761, %p1428;
	selp.f32 	%f2764, 0fC1B80000, 0f00000000, %p1428;
	mov.b32 	%r12341, %f2763;
	add.s32 	%r12342, %r12341, -1059760811;
	and.b32  	%r12343, %r12342, -8388608;
	sub.s32 	%r12344, %r12341, %r12343;
	mov.b32 	%f2765, %r12344;
	cvt.rn.f32.s32 	%f2766, %r12343;
	fma.rn.f32 	%f2767, %f2766, 0f34000000, %f2764;
	add.f32 	%f2768, %f2765, 0fBF800000;
	fma.rn.f32 	%f2769, %f2768, 0fBE055027, 0f3E1039F6;
	fma.rn.f32 	%f2770, %f2769, %f2768, 0fBDF8CDCC;
	fma.rn.f32 	%f2771, %f2770, %f2768, 0f3E0F2955;
	fma.rn.f32 	%f2772, %f2771, %f2768, 0fBE2AD8B9;
	fma.rn.f32 	%f2773, %f2772, %f2768, 0f3E4CED0B;
	fma.rn.f32 	%f2774, %f2773, %f2768, 0fBE7FFF22;
	fma.rn.f32 	%f2775, %f2774, %f2768, 0f3EAAAA78;
	fma.rn.f32 	%f2776, %f2775, %f2768, 0fBF000000;
	mul.f32 	%f2777, %f2768, %f2776;
	fma.rn.f32 	%f2778, %f2777, %f2768, %f2768;
	fma.rn.f32 	%f2779, %f2767, 0f3F317218, %f2778;
	setp.gt.u32 	%p1429, %r12341, 2139095039;
	fma.rn.f32 	%f2780, %f2763, 0f7F800000, 0f7F800000;
	selp.f32 	%f2781, %f2780, %f2779, %p1429;
	setp.eq.f32 	%p1430, %f2763, 0f00000000;
	fma.rn.f32 	%f2782, %f2781, 0f3EDE5BD9, 0f3F800000;
	selp.f32 	%f2783, 0fFF800000, %f2782, %p1430;
	cvt.rzi.u32.f32 	%r6468, %f2783;
	setp.eq.s32 	%p1431, %r22200, 0;
	mov.b32 	%r23483, 0;
	@%p1431 bra 	$L__BB2_3164;
	mov.b32 	%r23483, 0;
	mov.u32 	%r23481, %r22200;
$L__BB2_3163:
	mul.hi.s32 	%r12346, %r23481, 1717986919;
	shr.u32 	%r12347, %r12346, 31;
	shr.s32 	%r12348, %r12346, 2;
	add.s32 	%r6472, %r12348, %r12347;
	mul.lo.s32 	%r12349, %r6472, 10;
	sub.s32 	%r12350, %r23481, %r12349;
	mad.lo.s32 	%r23483, %r23483, 10, %r12350;
	add.s32 	%r12351, %r23481, 9;
	setp.gt.u32 	%p1432, %r12351, 18;
	mov.u32 	%r23481, %r6472;
	@%p1432 bra 	$L__BB2_3163;
$L__BB2_3164:
	setp.eq.s32 	%p1433, %r22189, 0;
	mov.b32 	%r23486, 0;
	@%p1433 bra 	$L__BB2_3167;
	mov.b32 	%r23486, 0;
	mov.u32 	%r23484, %r22189;
$L__BB2_3166:
	mul.hi.s32 	%r12354, %r23484, 1717986919;
	shr.u32 	%r12355, %r12354, 31;
	shr.s32 	%r12356, %r12354, 2;
	add.s32 	%r6477, %r12356, %r12355;
	mul.lo.s32 	%r12357, %r6477, 10;
	sub.s32 	%r12358, %r23484, %r12357;
	mad.lo.s32 	%r23486, %r23486, 10, %r12358;
	add.s32 	%r12359, %r23484, 9;
	setp.gt.u32 	%p1434, %r12359, 18;
	mov.u32 	%r23484, %r6477;
	@%p1434 bra 	$L__BB2_3166;
$L__BB2_3167:
	setp.eq.s32 	%p1435, %r6468, 0;
	@%p1435 bra 	$L__BB2_3172;
	mov.b32 	%r23487, 0;
$L__BB2_3169:
	mul.hi.s32 	%r12361, %r23483, 1717986919;
	shr.u32 	%r12362, %r12361, 31;
	shr.s32 	%r12363, %r12361, 2;
	add.s32 	%r12364, %r12363, %r12362;
	mul.lo.s32 	%r12365, %r12364, 10;
	sub.s32 	%r6482, %r23483, %r12365;
	mul.hi.s32 	%r12366, %r23486, 1717986919;
	shr.u32 	%r12367, %r12366, 31;
	shr.s32 	%r12368, %r12366, 2;
	add.s32 	%r12369, %r12368, %r12367;
	mul.lo.s32 	%r12370, %r12369, 10;
	sub.s32 	%r6483, %r23486, %r12370;
	setp.eq.s32 	%p1436, %r6482, %r6483;
	@%p1436 bra 	$L__BB2_3171;
	setp.gt.s32 	%p1437, %r6482, %r6483;
	selp.b32 	%r6484, %r22200, %r22189, %p1437;
	selp.b32 	%r22189, %r22189, %r22200, %p1437;
	mov.u32 	%r22200, %r6484;
	bra.uni 	$L__BB2_3172;
$L__BB2_3171:
	add.s32 	%r23487, %r23487, 1;
	shr.s32 	%r12376, %r12366, 2;
	add.s32 	%r23486, %r12376, %r12367;
	setp.ne.s32 	%p1438, %r23487, %r6468;
	mov.u32 	%r23483, %r12364;
	@%p1438 bra 	$L__BB2_3169;
$L__BB2_3172:
	max.s32 	%r12378, %r22222, %r22211;
	cvt.rn.f32.s32 	%f2784, %r12378;
	setp.lt.s32 	%p1439, %r12378, 1;
	mul.f32 	%f2785, %f2784, 0f4B000000;
	selp.f32 	%f2786, %f2785, %f2784, %p1439;
	selp.f32 	%f2787, 0fC1B80000, 0f00000000, %p1439;
	mov.b32 	%r12379, %f2786;
	add.s32 	%r12380, %r12379, -1059760811;
	and.b32  	%r12381, %r12380, -8388608;
	sub.s32 	%r12382, %r12379, %r12381;
	mov.b32 	%f2788, %r12382;
	cvt.rn.f32.s32 	%f2789, %r12381;
	fma.rn.f32 	%f2790, %f2789, 0f34000000, %f2787;
	add.f32 	%f2791, %f2788, 0fBF800000;
	fma.rn.f32 	%f2792, %f2791, 0fBE055027, 0f3E1039F6;
	fma.rn.f32 	%f2793, %f2792, %f2791, 0fBDF8CDCC;
	fma.rn.f32 	%f2794, %f2793, %f2791, 0f3E0F2955;
	fma.rn.f32 	%f2795, %f2794, %f2791, 0fBE2AD8B9;
	fma.rn.f32 	%f2796, %f2795, %f2791, 0f3E4CED0B;
	fma.rn.f32 	%f2797, %f2796, %f2791, 0fBE7FFF22;
	fma.rn.f32 	%f2798, %f2797, %f2791, 0f3EAAAA78;
	fma.rn.f32 	%f2799, %f2798, %f2791, 0fBF000000;
	mul.f32 	%f2800, %f2791, %f2799;
	fma.rn.f32 	%f2801, %f2800, %f2791, %f2791;
	fma.rn.f32 	%f2802, %f2790, 0f3F317218, %f2801;
	setp.gt.u32 	%p1440, %r12379, 2139095039;
	fma.rn.f32 	%f2803, %f2786, 0f7F800000, 0f7F800000;
	selp.f32 	%f2804, %f2803, %f2802, %p1440;
	setp.eq.f32 	%p1441, %f2786, 0f00000000;
	fma.rn.f32 	%f2805, %f2804, 0f3EDE5BD9, 0f3F800000;
	selp.f32 	%f2806, 0fFF800000, %f2805, %p1441;
	cvt.rzi.u32.f32 	%r6491, %f2806;
	setp.eq.s32 	%p1442, %r22222, 0;
	mov.b32 	%r23494, 0;
	@%p1442 bra 	$L__BB2_3175;
	mov.b32 	%r23494, 0;
	mov.u32 	%r23492, %r22222;
$L__BB2_3174:
	mul.hi.s32 	%r12384, %r23492, 1717986919;
	shr.u32 	%r12385, %r12384, 31;
	shr.s32 	%r12386, %r12384, 2;
	add.s32 	%r6495, %r12386, %r12385;
	mul.lo.s32 	%r12387, %r6495, 10;
	sub.s32 	%r12388, %r23492, %r12387;
	mad.lo.s32 	%r23494, %r23494, 10, %r12388;
	add.s32 	%r12389, %r23492, 9;
	setp.gt.u32 	%p1443, %r12389, 18;
	mov.u32 	%r23492, %r6495;
	@%p1443 bra 	$L__BB2_3174;
$L__BB2_3175:
	setp.eq.s32 	%p1444, %r22211, 0;
	mov.b32 	%r23497, 0;
	@%p1444 bra 	$L__BB2_3178;
	mov.b32 	%r23497, 0;
	mov.u32 	%r23495, %r22211;
$L__BB2_3177:
	mul.hi.s32 	%r12392, %r23495, 1717986919;
	shr.u32 	%r12393, %r12392, 31;
	shr.s32 	%r12394, %r12392, 2;
	add.s32 	%r6500, %r12394, %r12393;
	mul.lo.s32 	%r12395, %r6500, 10;
	sub.s32 	%r12396, %r23495, %r12395;
	mad.lo.s32 	%r23497, %r23497, 10, %r12396;
	add.s32 	%r12397, %r23495, 9;
	setp.gt.u32 	%p1445, %r12397, 18;
	mov.u32 	%r23495, %r6500;
	@%p1445 bra 	$L__BB2_3177;
$L__BB2_3178:
	setp.eq.s32 	%p1446, %r6491, 0;
	@%p1446 bra 	$L__BB2_3183;
	mov.b32 	%r23498, 0;
$L__BB2_3180:
	mul.hi.s32 	%r12399, %r23494, 1717986919;
	shr.u32 	%r12400, %r12399, 31;
	shr.s32 	%r12401, %r12399, 2;
	add.s32 	%r12402, %r12401, %r12400;
	mul.lo.s32 	%r12403, %r12402, 10;
	sub.s32 	%r6505, %r23494, %r12403;
	mul.hi.s32 	%r12404, %r23497, 1717986919;
	shr.u32 	%r12405, %r12404, 31;
	shr.s32 	%r12406, %r12404, 2;
	add.s32 	%r12407, %r12406, %r12405;
	mul.lo.s32 	%r12408, %r12407, 10;
	sub.s32 	%r6506, %r23497, %r12408;
	setp.eq.s32 	%p1447, %r6505, %r6506;
	@%p1447 bra 	$L__BB2_3182;
	setp.gt.s32 	%p1448, %r6505, %r6506;
	selp.b32 	%r6507, %r22222, %r22211, %p1448;
	selp.b32 	%r22211, %r22211, %r22222, %p1448;
	mov.u32 	%r22222, %r6507;
	bra.uni 	$L__BB2_3183;
$L__BB2_3182:
	add.s32 	%r23498, %r23498, 1;
	shr.s32 	%r12414, %r12404, 2;
	add.s32 	%r23497, %r12414, %r12405;
	setp.ne.s32 	%p1449, %r23498, %r6491;
	mov.u32 	%r23494, %r12402;
	@%p1449 bra 	$L__BB2_3180;
$L__BB2_3183:
	max.s32 	%r12416, %r22244, %r22233;
	cvt.rn.f32.s32 	%f2807, %r12416;
	setp.lt.s32 	%p1450, %r12416, 1;
	mul.f32 	%f2808, %f2807, 0f4B000000;
	selp.f32 	%f2809, %f2808, %f2807, %p1450;
	selp.f32 	%f2810, 0fC1B80000, 0f00000000, %p1450;
	mov.b32 	%r12417, %f2809;
	add.s32 	%r12418, %r12417, -1059760811;
	and.b32  	%r12419, %r12418, -8388608;
	sub.s32 	%r12420, %r12417, %r12419;
	mov.b32 	%f2811, %r12420;
	cvt.rn.f32.s32 	%f2812, %r12419;
	fma.rn.f32 	%f2813, %f2812, 0f34000000, %f2810;
	add.f32 	%f2814, %f2811, 0fBF800000;
	fma.rn.f32 	%f2815, %f2814, 0fBE055027, 0f3E1039F6;
	fma.rn.f32 	%f2816, %f2815, %f2814, 0fBDF8CDCC;
	fma.rn.f32 	%f2817, %f2816, %f2814, 0f3E0F2955;
	fma.rn.f32 	%f2818, %f2817, %f2814, 0fBE2AD8B9;
	fma.rn.f32 	%f2819, %f2818, %f2814, 0f3E4CED0B;
	fma.rn.f32 	%f2820, %f2819, %f2814, 0fBE7FFF22;
	fma.rn.f32 	%f2821, %f2820, %f2814, 0f3EAAAA78;
	fma.rn.f32 	%f2822, %f2821, %f2814, 0fBF000000;
	mul.f32 	%f2823, %f2814, %f2822;
	fma.rn.f32 	%f2824, %f2823, %f2814, %f2814;
	fma.rn.f32 	%f2825, %f2813, 0f3F317218, %f2824;
	setp.gt.u32 	%p1451, %r12417, 2139095039;
	fma.rn.f32 	%f2826, %f2809, 0f7F800000, 0f7F800000;
	selp.f32 	%f2827, %f2826, %f2825, %p1451;
	setp.eq.f32 	%p1452, %f2809, 0f00000000;
	fma.rn.f32 	%f2828, %f2827, 0f3EDE5BD9, 0f3F800000;
	selp.f32 	%f2829, 0fFF800000, %f2828, %p1452;
	cvt.rzi.u32.f32 	%r6514, %f2829;
	setp.eq.s32 	%p1453, %r22244, 0;
	mov.b32 	%r23505, 0;
	@%p1453 bra 	$L__BB2_3186;
	mov.b32 	%r23505, 0;
	mov.u32 	%r23503, %r22244;
$L__BB2_3185:
	mul.hi.s32 	%r12422, %r23503, 1717986919;
	shr.u32 	%r12423, %r12422, 31;
	shr.s32 	%r12424, %r12422, 2;
	add.s32 	%r6518, %r12424, %r12423;
	mul.lo.s32 	%r12425, %r6518, 10;
	sub.s32 	%r12426, %r23503, %r12425;
	mad.lo.s32 	%r23505, %r23505, 10, %r12426;
	add.s32 	%r12427, %r23503, 9;
	setp.gt.u32 	%p1454, %r12427, 18;
	mov.u32 	%r23503, %r6518;
	@%p1454 bra 	$L__BB2_3185;
$L__BB2_3186:
	setp.eq.s32 	%p1455, %r22233, 0;
	mov.b32 	%r23508, 0;
	@%p1455 bra 	$L__BB2_3189;
	mov.b32 	%r23508, 0;
	mov.u32 	%r23506, %r22233;
$L__BB2_3188:
	mul.hi.s32 	%r12430, %r23506, 1717986919;
	shr.u32 	%r12431, %r12430, 31;
	shr.s32 	%r12432, %r12430, 2;
	add.s32 	%r6523, %r12432, %r12431;
	mul.lo.s32 	%r12433, %r6523, 10;
	sub.s32 	%r12434, %r23506, %r12433;
	mad.lo.s32 	%r23508, %r23508, 10, %r12434;
	add.s32 	%r12435, %r23506, 9;
	setp.gt.u32 	%p1456, %r12435, 18;
	mov.u32 	%r23506, %r6523;
	@%p1456 bra 	$L__BB2_3188;
$L__BB2_3189:
	setp.eq.s32 	%p1457, %r6514, 0;
	@%p1457 bra 	$L__BB2_3194;
	mov.b32 	%r23509, 0;
$L__BB2_3191:
	mul.hi.s32 	%r12437, %r23505, 1717986919;
	shr.u32 	%r12438, %r12437, 31;
	shr.s32 	%r12439, %r12437, 2;
	add.s32 	%r12440, %r12439, %r12438;
	mul.lo.s32 	%r12441, %r12440, 10;
	sub.s32 	%r6528, %r23505, %r12441;
	mul.hi.s32 	%r12442, %r23508, 1717986919;
	shr.u32 	%r12443, %r12442, 31;
	shr.s32 	%r12444, %r12442, 2;
	add.s32 	%r12445, %r12444, %r12443;
	mul.lo.s32 	%r12446, %r12445, 10;
	sub.s32 	%r6529, %r23508, %r12446;
	setp.eq.s32 	%p1458, %r6528, %r6529;
	@%p1458 bra 	$L__BB2_3193;
	setp.gt.s32 	%p1459, %r6528, %r6529;
	selp.b32 	%r6530, %r22244, %r22233, %p1459;
	selp.b32 	%r22233, %r22233, %r22244, %p1459;
	mov.u32 	%r22244, %r6530;
	bra.uni 	$L__BB2_3194;
$L__BB2_3193:
	add.s32 	%r23509, %r23509, 1;
	shr.s32 	%r12452, %r12442, 2;
	add.s32 	%r23508, %r12452, %r12443;
	setp.ne.s32 	%p1460, %r23509, %r6514;
	mov.u32 	%r23505, %r12440;
	@%p1460 bra 	$L__BB2_3191;
$L__BB2_3194:
	max.s32 	%r12454, %r22266, %r22255;
	cvt.rn.f32.s32 	%f2830, %r12454;
	setp.lt.s32 	%p1461, %r12454, 1;
	mul.f32 	%f2831, %f2830, 0f4B000000;
	selp.f32 	%f2832, %f2831, %f2830, %p1461;
	selp.f32 	%f2833, 0fC1B80000, 0f00000000, %p1461;
	mov.b32 	%r12455, %f2832;
	add.s32 	%r12456, %r12455, -1059760811;
	and.b32  	%r12457, %r12456, -8388608;
	sub.s32 	%r12458, %r12455, %r12457;
	mov.b32 	%f2834, %r12458;
	cvt.rn.f32.s32 	%f2835, %r12457;
	fma.rn.f32 	%f2836, %f2835, 0f34000000, %f2833;
	add.f32 	%f2837, %f2834, 0fBF800000;
	fma.rn.f32 	%f2838, %f2837, 0fBE055027, 0f3E1039F6;
	fma.rn.f32 	%f2839, %f2838, %f2837, 0fBDF8CDCC;
	fma.rn.f32 	%f2840, %f2839, %f2837, 0f3E0F2955;
	fma.rn.f32 	%f2841, %f2840, %f2837, 0fBE2AD8B9;
	fma.rn.f32 	%f2842, %f2841, %f2837, 0f3E4CED0B;
	fma.rn.f32 	%f2843, %f2842, %f2837, 0fBE7FFF22;
	fma.rn.f32 	%f2844, %f2843, %f2837, 0f3EAAAA78;
	fma.rn.f32 	%f2845, %f2844, %f2837, 0fBF000000;
	mul.f32 	%f2846, %f2837, %f2845;
	fma.rn.f32 	%f2847, %f2846, %f2837, %f2837;
	fma.rn.f32 	%f2848, %f2836, 0f3F317218, %f2847;
	setp.gt.u32 	%p1462, %r12455, 2139095039;
	fma.rn.f32 	%f2849, %f2832, 0f7F800000, 0f7F800000;
	selp.f32 	%f2850, %f2849, %f2848, %p1462;
	setp.eq.f32 	%p1463, %f2832, 0f00000000;
	fma.rn.f32 	%f2851, %f2850, 0f3EDE5BD9, 0f3F800000;
	selp.f32 	%f2852, 0fFF800000, %f2851, %p1463;
	cvt.rzi.u32.f32 	%r6537, %f2852;
	setp.eq.s32 	%p1464, %r22266, 0;
	mov.b32 	%r23516, 0;
	@%p1464 bra 	$L__BB2_3197;
	mov.b32 	%r23516, 0;
	mov.u32 	%r23514, %r22266;
$L__BB2_3196:
	mul.hi.s32 	%r12460, %r23514, 1717986919;
	shr.u32 	%r12461, %r12460, 31;
	shr.s32 	%r12462, %r12460, 2;
	add.s32 	%r6541, %r12462, %r12461;
	mul.lo.s32 	%r12463, %r6541, 10;
	sub.s32 	%r12464, %r23514, %r12463;
	mad.lo.s32 	%r23516, %r23516, 10, %r12464;
	add.s32 	%r12465, %r23514, 9;
	setp.gt.u32 	%p1465, %r12465, 18;
	mov.u32 	%r23514, %r6541;
	@%p1465 bra 	$L__BB2_3196;
$L__BB2_3197:
	setp.eq.s32 	%p1466, %r22255, 0;
	mov.b32 	%r23519, 0;
	@%p1466 bra 	$L__BB2_3200;
	mov.b32 	%r23519, 0;
	mov.u32 	%r23517, %r22255;
$L__BB2_3199:
	mul.hi.s32 	%r12468, %r23517, 1717986919;
	shr.u32 	%r12469, %r12468, 31;
	shr.s32 	%r12470, %r12468, 2;
	add.s32 	%r6546, %r12470, %r12469;
	mul.lo.s32 	%r12471, %r6546, 10;
	sub.s32 	%r12472, %r23517, %r12471;
	mad.lo.s32 	%r23519, %r23519, 10, %r12472;
	add.s32 	%r12473, %r23517, 9;
	setp.gt.u32 	%p1467, %r12473, 18;
	mov.u32 	%r23517, %r6546;
	@%p1467 bra 	$L__BB2_3199;
$L__BB2_3200:
	setp.eq.s32 	%p1468, %r6537, 0;
	@%p1468 bra 	$L__BB2_3205;
	mov.b32 	%r23520, 0;
$L__BB2_3202:
	mul.hi.s32 	%r12475, %r23516, 1717986919;
	shr.u32 	%r12476, %r12475, 31;
	shr.s32 	%r12477, %r12475, 2;
	add.s32 	%r12478, %r12477, %r12476;
	mul.lo.s32 	%r12479, %r12478, 10;
	sub.s32 	%r6551, %r23516, %r12479;
	mul.hi.s32 	%r12480, %r23519, 1717986919;
	shr.u32 	%r12481, %r12480, 31;
	shr.s32 	%r12482, %r12480, 2;
	add.s32 	%r12483, %r12482, %r12481;
	mul.lo.s32 	%r12484, %r12483, 10;
	sub.s32 	%r6552, %r23519, %r12484;
	setp.eq.s32 	%p1469, %r6551, %r6552;
	@%p1469 bra 	$L__BB2_3204;
	setp.gt.s32 	%p1470, %r6551, %r6552;
	selp.b32 	%r6553, %r22266, %r22255, %p1470;
	selp.b32 	%r22255, %r22255, %r22266, %p1470;
	mov.u32 	%r22266, %r6553;
	bra.uni 	$L__BB2_3205;
$L__BB2_3204:
	add.s32 	%r23520, %r23520, 1;
	shr.s32 	%r12490, %r12480, 2;
	add.s32 	%r23519, %r12490, %r12481;
	setp.ne.s32 	%p1471, %r23520, %r6537;
	mov.u32 	%r23516, %r12478;
	@%p1471 bra 	$L__BB2_3202;
$L__BB2_3205:
	max.s32 	%r12492, %r22288, %r22277;
	cvt.rn.f32.s32 	%f2853, %r12492;
	setp.lt.s32 	%p1472, %r12492, 1;
	mul.f32 	%f2854, %f2853, 0f4B000000;
	selp.f32 	%f2855, %f2854, %f2853, %p1472;
	selp.f32 	%f2856, 0fC1B80000, 0f00000000, %p1472;
	mov.b32 	%r12493, %f2855;
	add.s32 	%r12494, %r12493, -1059760811;
	and.b32  	%r12495, %r12494, -8388608;
	sub.s32 	%r12496, %r12493, %r12495;
	mov.b32 	%f2857, %r12496;
	cvt.rn.f32.s32 	%f2858, %r12495;
	fma.rn.f32 	%f2859, %f2858, 0f34000000, %f2856;
	add.f32 	%f2860, %f2857, 0fBF800000;
	fma.rn.f32 	%f2861, %f2860, 0fBE055027, 0f3E1039F6;
	fma.rn.f32 	%f2862, %f2861, %f2860, 0fBDF8CDCC;
	fma.rn.f32 	%f2863, %f2862, %f2860, 0f3E0F2955;
	fma.rn.f32 	%f2864, %f2863, %f2860, 0fBE2AD8B9;
	fma.rn.f32 	%f2865, %f2864, %f2860, 0f3E4CED0B;
	fma.rn.f32 	%f2866, %f2865, %f2860, 0fBE7FFF22;
	fma.rn.f32 	%f2867, %f2866, %f2860, 0f3EAAAA78;
	fma.rn.f32 	%f2868, %f2867, %f2860, 0fBF000000;
	mul.f32 	%f2869, %f2860, %f2868;
	fma.rn.f32 	%f2870, %f2869, %f2860, %f2860;
	fma.rn.f32 	%f2871, %f2859, 0f3F317218, %f2870;
	setp.gt.u32 	%p1473, %r12493, 2139095039;
	fma.rn.f32 	%f2872, %f2855, 0f7F800000, 0f7F800000;
	selp.f32 	%f2873, %f2872, %f2871, %p1473;
	setp.eq.f32 	%p1474, %f2855, 0f00000000;
	fma.rn.f32 	%f2874, %f2873, 0f3EDE5BD9, 0f3F800000;
	selp.f32 	%f2875, 0fFF800000, %f2874, %p1474;
	cvt.rzi.u32.f32 	%r6560, %f2875;
	setp.eq.s32 	%p1475, %r22288, 0;
	mov.b32 	%r23527, 0;
	@%p1475 bra 	$L__BB2_3208;
	mov.b32 	%r23527, 0;
	mov.u32 	%r23525, %r22288;
$L__BB2_3207:
	mul.hi.s32 	%r12498, %r23525, 1717986919;
	shr.u32 	%r12499, %r12498, 31;
	shr.s32 	%r12500, %r12498, 2;
	add.s32 	%r6564, %r12500, %r12499;
	mul.lo.s32 	%r12501, %r6564, 10;
	sub.s32 	%r12502, %r23525, %r12501;
	mad.lo.s32 	%r23527, %r23527, 10, %r12502;
	add.s32 	%r12503, %r23525, 9;
	setp.gt.u32 	%p1476, %r12503, 18;
	mov.u32 	%r23525, %r6564;
	@%p1476 bra 	$L__BB2_3207;
$L__BB2_3208:
	setp.eq.s32 	%p1477, %r22277, 0;
	mov.b32 	%r23530, 0;
	@%p1477 bra 	$L__BB2_3211;
	mov.b32 	%r23530, 0;
	mov.u32 	%r23528, %r22277;
$L__BB2_3210:
	mul.hi.s32 	%r12506, %r23528, 1717986919;
	shr.u32 	%r12507, %r12506, 31;
	shr.s32 	%r12508, %r12506, 2;
	add.s32 	%r6569, %r12508, %r12507;
	mul.lo.s32 	%r12509, %r6569, 10;
	sub.s32 	%r12510, %r23528, %r12509;
	mad.lo.s32 	%r23530, %r23530, 10, %r12510;
	add.s32 	%r12511, %r23528, 9;
	setp.gt.u32 	%p1478, %r12511, 18;
	mov.u32 	%r23528, %r6569;
	@%p1478 bra 	$L__BB2_3210;
$L__BB2_3211:
	setp.eq.s32 	%p1479, %r6560, 0;
	@%p1479 bra 	$L__BB2_3216;
	mov.b32 	%r23531, 0;
$L__BB2_3213:
	mul.hi.s32 	%r12513, %r23527, 1717986919;
	shr.u32 	%r12514, %r12513, 31;
	shr.s32 	%r12515, %r12513, 2;
	add.s32 	%r12516, %r12515, %r12514;
	mul.lo.s32 	%r12517, %r12516, 10;
	sub.s32 	%r6574, %r23527, %r12517;
	mul.hi.s32 	%r12518, %r23530, 1717986919;
	shr.u32 	%r12519, %r12518, 31;
	shr.s32 	%r12520, %r12518, 2;
	add.s32 	%r12521, %r12520, %r12519;
	mul.lo.s32 	%r12522, %r12521, 10;
	sub.s32 	%r6575, %r23530, %r12522;
	setp.eq.s32 	%p1480, %r6574, %r6575;
	@%p1480 bra 	$L__BB2_3215;
	setp.gt.s32 	%p1481, %r6574, %r6575;
	selp.b32 	%r6576, %r22288, %r22277, %p1481;
	selp.b32 	%r22277, %r22277, %r22288, %p1481;
	mov.u32 	%r22288, %r6576;
	bra.uni 	$L__BB2_3216;
$L__BB2_3215:
	add.s32 	%r23531, %r23531, 1;
	shr.s32 	%r12528, %r12518, 2;
	add.s32 	%r23530, %r12528, %r12519;
	setp.ne.s32 	%p1482, %r23531, %r6560;
	mov.u32 	%r23527, %r12516;
	@%p1482 bra 	$L__BB2_3213;
$L__BB2_3216:
	max.s32 	%r12530, %r22310, %r22299;
	cvt.rn.f32.s32 	%f2876, %r12530;
	setp.lt.s32 	%p1483, %r12530, 1;
	mul.f32 	%f2877, %f2876, 0f4B000000;
	selp.f32 	%f2878, %f2877, %f2876, %p1483;
	selp.f32 	%f2879, 0fC1B80000, 0f00000000, %p1483;
	mov.b32 	%r12531, %f2878;
	add.s32 	%r12532, %r12531, -1059760811;
	and.b32  	%r12533, %r12532, -8388608;
	sub.s32 	%r12534, %r12531, %r12533;
	mov.b32 	%f2880, %r12534;
	cvt.rn.f32.s32 	%f2881, %r12533;
	fma.rn.f32 	%f2882, %f2881, 0f34000000, %f2879;
	add.f32 	%f2883, %f2880, 0fBF800000;
	fma.rn.f32 	%f2884, %f2883, 0fBE055027, 0f3E1039F6;
	fma.rn.f32 	%f2885, %f2884, %f2883, 0fBDF8CDCC;
	fma.rn.f32 	%f2886, %f2885, %f2883, 0f3E0F2955;
	fma.rn.f32 	%f2887, %f2886, %f2883, 0fBE2AD8B9;
	fma.rn.f32 	%f2888, %f2887, %f2883, 0f3E4CED0B;
	fma.rn.f32 	%f2889, %f2888, %f2883, 0fBE7FFF22;
	fma.rn.f32 	%f2890, %f2889, %f2883, 0f3EAAAA78;
	fma.rn.f32 	%f2891, %f2890, %f2883, 0fBF000000;
	mul.f32 	%f2892, %f2883, %f2891;
	fma.rn.f32 	%f2893, %f2892, %f2883, %f2883;
	fma.rn.f32 	%f2894, %f2882, 0f3F317218, %f2893;
	setp.gt.u32 	%p1484, %r12531, 2139095039;
	fma.rn.f32 	%f2895, %f2878, 0f7F800000, 0f7F800000;
	selp.f32 	%f2896, %f2895, %f2894, %p1484;
	setp.eq.f32 	%p1485, %f2878, 0f00000000;
	fma.rn.f32 	%f2897, %f2896, 0f3EDE5BD9, 0f3F800000;
	selp.f32 	%f2898, 0fFF800000, %f2897, %p1485;
	cvt.rzi.u32.f32 	%r6583, %f2898;
	setp.eq.s32 	%p1486, %r22310, 0;
	mov.b32 	%r23538, 0;
	@%p1486 bra 	$L__BB2_3219;
	mov.b32 	%r23538, 0;
	mov.u32 	%r23536, %r22310;
$L__BB2_3218:
	mul.hi.s32 	%r12536, %r23536, 1717986919;
	shr.u32 	%r12537, %r12536, 31;
	shr.s32 	%r12538, %r12536, 2;
	add.s32 	%r6587, %r12538, %r12537;
	mul.lo.s32 	%r12539, %r6587, 10;
	sub.s32 	%r12540, %r23536, %r12539;
	mad.lo.s32 	%r23538, %r23538, 10, %r12540;
	add.s32 	%r12541, %r23536, 9;
	setp.gt.u32 	%p1487, %r12541, 18;
	mov.u32 	%r23536, %r6587;
	@%p1487 bra 	$L__BB2_3218;
$L__BB2_3219:
	setp.eq.s32 	%p1488, %r22299, 0;
	mov.b32 	%r23541, 0;
	@%p1488 bra 	$L__BB2_3222;
	mov.b32 	%r23541, 0;
	mov.u32 	%r23539, %r22299;
$L__BB2_3221:
	mul.hi.s32 	%r12544, %r23539, 1717986919;
	shr.u32 	%r12545, %r12544, 31;
	shr.s32 	%r12546, %r12544, 2;
	add.s32 	%r6592, %r12546, %r12545;
	mul.lo.s32 	%r12547, %r6592, 10;
	sub.s32 	%r12548, %r23539, %r12547;
	mad.lo.s32 	%r23541, %r23541, 10, %r12548;
	add.s32 	%r12549, %r23539, 9;
	setp.gt.u32 	%p1489, %r12549, 18;
	mov.u32 	%r23539, %r6592;
	@%p1489 bra 	$L__BB2_3221;
$L__BB2_3222:
	setp.eq.s32 	%p1490, %r6583, 0;
	@%p1490 bra 	$L__BB2_3227;
	mov.b32 	%r23542, 0;
$L__BB2_3224:
	mul.hi.s32 	%r12551, %r23538, 1717986919;
	shr.u32 	%r12552, %r12551, 31;
	shr.s32 	%r12553, %r12551, 2;
	add.s32 	%r12554, %r12553, %r12552;
	mul.lo.s32 	%r12555, %r12554, 10;
	sub.s32 	%r6597, %r23538, %r12555;
	mul.hi.s32 	%r12556, %r23541, 1717986919;
	shr.u32 	%r12557, %r12556, 31;
	shr.s32 	%r12558, %r12556, 2;
	add.s32 	%r12559, %r12558, %r12557;
	mul.lo.s32 	%r12560, %r12559, 10;
	sub.s32 	%r6598, %r23541, %r12560;
	setp.eq.s32 	%p1491, %r6597, %r6598;
	@%p1491 bra 	$L__BB2_3226;
	setp.gt.s32 	%p1492, %r6597, %r6598;
	selp.b32 	%r6599, %r22310, %r22299, %p1492;
	selp.b32 	%r22299, %r22299, %r22310, %p1492;
	mov.u32 	%r22310, %r6599;
	bra.uni 	$L__BB2_3227;
$L__BB2_3226:
	add.s32 	%r23542, %r23542, 1;
	shr.s32 	%r12566, %r12556, 2;
	add.s32 	%r23541, %r12566, %r12557;
	setp.ne.s32 	%p1493, %r23542, %r6583;
	mov.u32 	%r23538, %r12554;
	@%p1493 bra 	$L__BB2_3224;
$L__BB2_3227:
	max.s32 	%r12568, %r22168, %r22321;
	cvt.rn.f32.s32 	%f2899, %r12568;
	setp.lt.s32 	%p1494, %r12568, 1;
	mul.f32 	%f2900, %f2899, 0f4B000000;
	selp.f32 	%f2901, %f2900, %f2899, %p1494;
	selp.f32 	%f2902, 0fC1B80000, 0f00000000, %p1494;
	mov.b32 	%r12569, %f2901;
	add.s32 	%r12570, %r12569, -1059760811;
	and.b32  	%r12571, %r12570, -8388608;
	sub.s32 	%r12572, %r12569, %r12571;
	mov.b32 	%f2903, %r12572;
	cvt.rn.f32.s32 	%f2904, %r12571;
	fma.rn.f32 	%f2905, %f2904, 0f34000000, %f2902;
	add.f32 	%f2906, %f2903, 0fBF800000;
	fma.rn.f32 	%f2907, %f2906, 0fBE055027, 0f3E1039F6;
	fma.rn.f32 	%f2908, %f2907, %f2906, 0fBDF8CDCC;
	fma.rn.f32 	%f2909, %f2908, %f2906, 0f3E0F2955;
	fma.rn.f32 	%f2910, %f2909, %f2906, 0fBE2AD8B9;
	fma.rn.f32 	%f2911, %f2910, %f2906, 0f3E4CED0B;
	fma.rn.f32 	%f2912, %f2911, %f2906, 0fBE7FFF22;
	fma.rn.f32 	%f2913, %f2912, %f2906, 0f3EAAAA78;
	fma.rn.f32 	%f2914, %f2913, %f2906, 0fBF000000;
	mul.f32 	%f2915, %f2906, %f2914;
	fma.rn.f32 	%f2916, %f2915, %f2906, %f2906;
	fma.rn.f32 	%f2917, %f2905, 0f3F317218, %f2916;
	setp.gt.u32 	%p1495, %r12569, 2139095039;
	fma.rn.f32 	%f2918, %f2901, 0f7F800000, 0f7F800000;
	selp.f32 	%f2919, %f2918, %f2917, %p1495;
	setp.eq.f32 	%p1496, %f2901, 0f00000000;
	fma.rn.f32 	%f2920, %f2919, 0f3EDE5BD9, 0f3F800000;
	selp.f32 	%f2921, 0fFF800000, %f2920, %p1496;
	cvt.rzi.u32.f32 	%r6606, %f2921;
	setp.eq.s32 	%p1497, %r22168, 0;
	mov.b32 	%r23549, 0;
	@%p1497 bra 	$L__BB2_3230;
	mov.b32 	%r23549, 0;
	mov.u32 	%r23547, %r22168;
$L__BB2_3229:
	mul.hi.s32 	%r12574, %r23547, 1717986919;
	shr.u32 	%r12575, %r12574, 31;
	shr.s32 	%r12576, %r12574, 2;
	add.s32 	%r6610, %r12576, %r12575;
	mul.lo.s32 	%r12577, %r6610, 10;
	sub.s32 	%r12578, %r23547, %r12577;
	mad.lo.s32 	%r23549, %r23549, 10, %r12578;
	add.s32 	%r12579, %r23547, 9;
	setp.gt.u32 	%p1498, %r12579, 18;
	mov.u32 	%r23547, %r6610;
	@%p1498 bra 	$L__BB2_3229;
$L__BB2_3230:
	setp.eq.s32 	%p1499, %r22321, 0;
	mov.b32 	%r23552, 0;
	@%p1499 bra 	$L__BB2_3233;
	mov.b32 	%r23552, 0;
	mov.u32 	%r23550, %r22321;
$L__BB2_3232:
	mul.hi.s32 	%r12582, %r23550, 1717986919;
	shr.u32 	%r12583, %r12582, 31;
	shr.s32 	%r12584, %r12582, 2;
	add.s32 	%r6615, %r12584, %r12583;
	mul.lo.s32 	%r12585, %r6615, 10;
	sub.s32 	%r12586, %r23550, %r12585;
	mad.lo.s32 	%r23552, %r23552, 10, %r12586;
	add.s32 	%r12587, %r23550, 9;
	setp.gt.u32 	%p1500, %r12587, 18;
	mov.u32 	%r23550, %r6615;
	@%p1500 bra 	$L__BB2_3232;
$L__BB2_3233:
	setp.eq.s32 	%p1501, %r6606, 0;
	@%p1501 bra 	$L__BB2_3238;
	mov.b32 	%r23553, 0;
$L__BB2_3235:
	mul.hi.s32 	%r12589, %r23549, 1717986919;
	shr.u32 	%r12590, %r12589, 31;
	shr.s32 	%r12591, %r12589, 2;
	add.s32 	%r12592, %r12591, %r12590;
	mul.lo.s32 	%r12593, %r12592, 10;
	sub.s32 	%r6620, %r23549, %r12593;
	mul.hi.s32 	%r12594, %r23552, 1717986919;
	shr.u32 	%r12595, %r12594, 31;
	shr.s32 	%r12596, %r12594, 2;
	add.s32 	%r12597, %r12596, %r12595;
	mul.lo.s32 	%r12598, %r12597, 10;
	sub.s32 	%r6621, %r23552, %r12598;
	setp.eq.s32 	%p1502, %r6620, %r6621;
	@%p1502 bra 	$L__BB2_3237;
	setp.gt.s32 	%p1503, %r6620, %r6621;
	selp.b32 	%r6622, %r22168, %r22321, %p1503;
	selp.b32 	%r22321, %r22321, %r22168, %p1503;
	mov.u32 	%r22168, %r6622;
	bra.uni 	$L__BB2_3238;
$L__BB2_3237:
	add.s32 	%r23553, %r23553, 1;
	shr.s32 	%r12604, %r12594, 2;
	add.s32 	%r23552, %r12604, %r12595;
	setp.ne.s32 	%p1504, %r23553, %r6606;
	mov.u32 	%r23549, %r12592;
	@%p1504 bra 	$L__BB2_3235;
$L__BB2_3238:
	max.s32 	%r12606, %r22167, %r22336;
	cvt.rn.f32.s32 	%f2922, %r12606;
	setp.lt.s32 	%p1505, %r12606, 1;
	mul.f32 	%f2923, %f2922, 0f4B000000;
	selp.f32 	%f2924, %f2923, %f2922, %p1505;
	selp.f32 	%f2925, 0fC1B80000, 0f00000000, %p1505;
	mov.b32 	%r12607, %f2924;
	add.s32 	%r12608, %r12607, -1059760811;
	and.b32  	%r12609, %r12608, -8388608;
	sub.s32 	%r12610, %r12607, %r12609;
	mov.b32 	%f2926, %r12610;
	cvt.rn.f32.s32 	%f2927, %r12609;
	fma.rn.f32 	%f2928, %f2927, 0f34000000, %f2925;
	add.f32 	%f2929, %f2926, 0fBF800000;
	fma.rn.f32 	%f2930, %f2929, 0fBE055027, 0f3E1039F6;
	fma.rn.f32 	%f2931, %f2930, %f2929, 0fBDF8CDCC;
	fma.rn.f32 	%f2932, %f2931, %f2929, 0f3E0F2955;
	fma.rn.f32 	%f2933, %f2932, %f2929, 0fBE2AD8B9;
	fma.rn.f32 	%f2934, %f2933, %f2929, 0f3E4CED0B;
	fma.rn.f32 	%f2935, %f2934, %f2929, 0fBE7FFF22;
	fma.rn.f32 	%f2936, %f2935, %f2929, 0f3EAAAA78;
	fma.rn.f32 	%f2937, %f2936, %f2929, 0fBF000000;
	mul.f32 	%f2938, %f2929, %f2937;
	fma.rn.f32 	%f2939, %f2938, %f2929, %f2929;
	fma.rn.f32 	%f2940, %f2928, 0f3F317218, %f2939;
	setp.gt.u32 	%p1506, %r12607, 2139095039;
	fma.rn.f32 	%f2941, %f2924, 0f7F800000, 0f7F800000;
	selp.f32 	%f2942, %f2941, %f2940, %p1506;
	setp.eq.f32 	%p1507, %f2924, 0f00000000;
	fma.rn.f32 	%f2943, %f2942, 0f3EDE5BD9, 0f3F800000;
	selp.f32 	%f2944, 0fFF800000, %f2943, %p1507;
	cvt.rzi.u32.f32 	%r6629, %f2944;
	setp.eq.s32 	%p1508, %r22167, 0;
	mov.b32 	%r23560, 0;
	@%p1508 bra 	$L__BB2_3241;
	mov.b32 	%r23560, 0;
	mov.u32 	%r23558, %r22167;
$L__BB2_3240:
	mul.hi.s32 	%r12612, %r23558, 1717986919;
	shr.u32 	%r12613, %r12612, 31;
	shr.s32 	%r12614, %r12612, 2;
	add.s32 	%r6633, %r12614, %r12613;
	mul.lo.s32 	%r12615, %r6633, 10;
	sub.s32 	%r12616, %r23558, %r12615;
	mad.lo.s32 	%r23560, %r23560, 10, %r12616;
	add.s32 	%r12617, %r23558, 9;
	setp.gt.u32 	%p1509, %r12617, 18;
	mov.u32 	%r23558, %r6633;
	@%p1509 bra 	$L__BB2_3240;
$L__BB2_3241:
	setp.eq.s32 	%p1510, %r22336, 0;
	mov.b32 	%r23563, 0;
	@%p1510 bra 	$L__BB2_3244;
	mov.b32 	%r23563, 0;
	mov.u32 	%r23561, %r22336;
$L__BB2_3243:
	mul.hi.s32 	%r12620, %r23561, 1717986919;
	shr.u32 	%r12621, %r12620, 31;
	shr.s32 	%r12622, %r12620, 2;
	add.s32 	%r6638, %r12622, %r12621;
	mul.lo.s32 	%r12623, %r6638, 10;
	sub.s32 	%r12624, %r23561, %r12623;
	mad.lo.s32 	%r23563, %r23563, 10, %r12624;
	add.s32 	%r12625, %r23561, 9;
	setp.gt.u32 	%p1511, %r12625, 18;
	mov.u32 	%r23561, %r6638;
	@%p1511 bra 	$L__BB2_3243;
$L__BB2_3244:
	setp.eq.s32 	%p1512, %r6629, 0;
	@%p1512 bra 	$L__BB2_3249;
	mov.b32 	%r23564, 0;
$L__BB2_3246:
	mul.hi.s32 	%r12627, %r23560, 1717986919;
	shr.u32 	%r12628, %r12627, 31;
	shr.s32 	%r12629, %r12627, 2;
	add.s32 	%r12630, %r12629, %r12628;
	mul.lo.s32 	%r12631, %r12630, 10;
	sub.s32 	%r6643, %r23560, %r12631;
	mul.hi.s32 	%r12632, %r23563, 1717986919;
	shr.u32 	%r12633, %r12632, 31;
	shr.s32 	%r12634, %r12632, 2;
	add.s32 	%r12635, %r12634, %r12633;
	mul.lo.s32 	%r12636, %r12635, 10;
	sub.s32 	%r6644, %r23563, %r12636;
	setp.eq.s32 	%p1513, %r6643, %r6644;
	@%p1513 bra 	$L__BB2_3248;
	setp.gt.s32 	%p1514, %r6643, %r6644;
	selp.b32 	%r6645, %r22167, %r22336, %p1514;
	selp.b32 	%r22336, %r22336, %r22167, %p1514;
	mov.u32 	%r22167, %r6645;
	bra.uni 	$L__BB2_3249;
$L__BB2_3248:
	add.s32 	%r23564, %r23564, 1;
	shr.s32 	%r12642, %r12632, 2;
	add.s32 	%r23563, %r12642, %r12633;
	setp.ne.s32 	%p1515, %r23564, %r6629;
	mov.u32 	%r23560, %r12630;
	@%p1515 bra 	$L__BB2_3246;
$L__BB2_3249:
	max.s32 	%r12644, %r22189, %r22178;
	cvt.rn.f32.s32 	%f2945, %r12644;
	setp.lt.s32 	%p1516, %r12644, 1;
	mul.f32 	%f2946, %f2945, 0f4B000000;
	selp.f32 	%f2947, %f2946, %f2945, %p1516;
	selp.f32 	%f2948, 0fC1B80000, 0f00000000, %p1516;
	mov.b32 	%r12645, %f2947;
	add.s32 	%r12646, %r12645, -1059760811;
	and.b32  	%r12647, %r12646, -8388608;
	sub.s32 	%r12648, %r12645, %r12647;
	mov.b32 	%f2949, %r12648;
	cvt.rn.f32.s32 	%f2950, %r12647;
	fma.rn.f32 	%f2951, %f2950, 0f34000000, %f2948;
	add.f32 	%f2952, %f2949, 0fBF800000;
	fma.rn.f32 	%f2953, %f2952, 0fBE055027, 0f3E1039F6;
	fma.rn.f32 	%f2954, %f2953, %f2952, 0fBDF8CDCC;
	fma.rn.f32 	%f2955, %f2954, %f2952, 0f3E0F2955;
	fma.rn.f32 	%f2956, %f2955, %f2952, 0fBE2AD8B9;
	fma.rn.f32 	%f2957, %f2956, %f2952, 0f3E4CED0B;
	fma.rn.f32 	%f2958, %f2957, %f2952, 0fBE7FFF22;
	fma.rn.f32 	%f2959, %f2958, %f2952, 0f3EAAAA78;
	fma.rn.f32 	%f2960, %f2959, %f2952, 0fBF000000;
	mul.f32 	%f2961, %f2952, %f2960;
	fma.rn.f32 	%f2962, %f2961, %f2952, %f2952;
	fma.rn.f32 	%f2963, %f2951, 0f3F317218, %f2962;
	setp.gt.u32 	%p1517, %r12645, 2139095039;
	fma.rn.f32 	%f2964, %f2947, 0f7F800000, 0f7F800000;
	selp.f32 	%f2965, %f2964, %f2963, %p1517;
	setp.eq.f32 	%p1518, %f2947, 0f00000000;
	fma.rn.f32 	%f2966, %f2965, 0f3EDE5BD9, 0f3F800000;
	selp.f32 	%f2967, 0fFF800000, %f2966, %p1518;
	cvt.rzi.u32.f32 	%r6652, %f2967;
	setp.eq.s32 	%p1519, %r22189, 0;
	mov.b32 	%r23571, 0;
	@%p1519 bra 	$L__BB2_3252;
	mov.b32 	%r23571, 0;
	mov.u32 	%r23569, %r22189;
$L__BB2_3251:
	mul.hi.s32 	%r12650, %r23569, 1717986919;
	shr.u32 	%r12651, %r12650, 31;
	shr.s32 	%r12652, %r12650, 2;
	add.s32 	%r6656, %r12652, %r12651;
	mul.lo.s32 	%r12653, %r6656, 10;
	sub.s32 	%r12654, %r23569, %r12653;
	mad.lo.s32 	%r23571, %r23571, 10, %r12654;
	add.s32 	%r12655, %r23569, 9;
	setp.gt.u32 	%p1520, %r12655, 18;
	mov.u32 	%r23569, %r6656;
	@%p1520 bra 	$L__BB2_3251;
$L__BB2_3252:
	setp.eq.s32 	%p1521, %r22178, 0;
	mov.b32 	%r23574, 0;
	@%p1521 bra 	$L__BB2_3255;
	mov.b32 	%r23574, 0;
	mov.u32 	%r23572, %r22178;
$L__BB2_3254:
	mul.hi.s32 	%r12658, %r23572, 1717986919;
	shr.u32 	%r12659, %r12658, 31;
	shr.s32 	%r12660, %r12658, 2;
	add.s32 	%r6661, %r12660, %r12659;
	mul.lo.s32 	%r12661, %r6661, 10;
	sub.s32 	%r12662, %r23572, %r12661;
	mad.lo.s32 	%r23574, %r23574, 10, %r12662;
	add.s32 	%r12663, %r23572, 9;
	setp.gt.u32 	%p1522, %r12663, 18;
	mov.u32 	%r23572, %r6661;
	@%p1522 bra 	$L__BB2_3254;
$L__BB2_3255:
	setp.eq.s32 	%p1523, %r6652, 0;
	@%p1523 bra 	$L__BB2_3260;
	mov.b32 	%r23575, 0;
$L__BB2_3257:
	mul.hi.s32 	%r12665, %r23571, 1717986919;
	shr.u32 	%r12666, %r12665, 31;
	shr.s32 	%r12667, %r12665, 2;
	add.s32 	%r12668, %r12667, %r12666;
	mul.lo.s32 	%r12669, %r12668, 10;
	sub.s32 	%r6666, %r23571, %r12669;
	mul.hi.s32 	%r12670, %r23574, 1717986919;
	shr.u32 	%r12671, %r12670, 31;
	shr.s32 	%r12672, %r12670, 2;
	add.s32 	%r12673, %r12672, %r12671;
	mul.lo.s32 	%r12674, %r12673, 10;
	sub.s32 	%r6667, %r23574, %r12674;
	setp.eq.s32 	%p1524, %r6666, %r6667;
	@%p1524 bra 	$L__BB2_3259;
	setp.gt.s32 	%p1525, %r6666, %r6667;
	selp.b32 	%r6668, %r22189, %r22178, %p1525;
	selp.b32 	%r22178, %r22178, %r22189, %p1525;
	mov.u32 	%r22189, %r6668;
	bra.uni 	$L__BB2_3260;
$L__BB2_3259:
	add.s32 	%r23575, %r23575, 1;
	shr.s32 	%r12680, %r12670, 2;
	add.s32 	%r23574, %r12680, %r12671;
	setp.ne.s32 	%p1526, %r23575, %r6652;
	mov.u32 	%r23571, %r12668;
	@%p1526 bra 	$L__BB2_3257;
$L__BB2_3260:
	max.s32 	%r12682, %r22211, %r22200;
	cvt.rn.f32.s32 	%f2968, %r12682;
	setp.lt.s32 	%p1527, %r12682, 1;
	mul.f32 	%f2969, %f2968, 0f4B000000;
	selp.f32 	%f2970, %f2969, %f2968, %p1527;
	selp.f32 	%f2971, 0fC1B80000, 0f00000000, %p1527;
	mov.b32 	%r12683, %f2970;
	add.s32 	%r12684, %r12683, -1059760811;
	and.b32  	%r12685, %r12684, -8388608;
	sub.s32 	%r12686, %r12683, %r12685;
	mov.b32 	%f2972, %r12686;
	cvt.rn.f32.s32 	%f2973, %r12685;
	fma.rn.f32 	%f2974, %f2973, 0f34000000, %f2971;
	add.f32 	%f2975, %f2972, 0fBF800000;
	fma.rn.f32 	%f2976, %f2975, 0fBE055027, 0f3E1039F6;
	fma.rn.f32 	%f2977, %f2976, %f2975, 0fBDF8CDCC;
	fma.rn.f32 	%f2978, %f2977, %f2975, 0f3E0F2955;
	fma.rn.f32 	%f2979, %f2978, %f2975, 0fBE2AD8B9;
	fma.rn.f32 	%f2980, %f2979, %f2975, 0f3E4CED0B;
	fma.rn.f32 	%f2981, %f2980, %f2975, 0fBE7FFF22;
	fma.rn.f32 	%f2982, %f2981, %f2975, 0f3EAAAA78;
	fma.rn.f32 	%f2983, %f2982, %f2975, 0fBF000000;
	mul.f32 	%f2984, %f2975, %f2983;
	fma.rn.f32 	%f2985, %f2984, %f2975, %f2975;
	fma.rn.f32 	%f2986, %f2974, 0f3F317218, %f2985;
	setp.gt.u32 	%p1528, %r12683, 2139095039;
	fma.rn.f32 	%f2987, %f2970, 0f7F800000, 0f7F800000;
	selp.f32 	%f2988, %f2987, %f2986, %p1528;
	setp.eq.f32 	%p1529, %f2970, 0f00000000;
	fma.rn.f32 	%f2989, %f2988, 0f3EDE5BD9, 0f3F800000;
	selp.f32 	%f2990, 0fFF800000, %f2989, %p1529;
	cvt.rzi.u32.f32 	%r6675, %f2990;
	setp.eq.s32 	%p1530, %r22211, 0;
	mov.b32 	%r23582, 0;
	@%p1530 bra 	$L__BB2_3263;
	mov.b32 	%r23582, 0;
	mov.u32 	%r23580, %r22211;
$L__BB2_3262:
	mul.hi.s32 	%r12688, %r23580, 1717986919;
	shr.u32 	%r12689, %r12688, 31;
	shr.s32 	%r12690, %r12688, 2;
	add.s32 	%r6679, %r12690, %r12689;
	mul.lo.s32 	%r12691, %r6679, 10;
	sub.s32 	%r12692, %r23580, %r12691;
	mad.lo.s32 	%r23582, %r23582, 10, %r12692;
	add.s32 	%r12693, %r23580, 9;
	setp.gt.u32 	%p1531, %r12693, 18;
	mov.u32 	%r23580, %r6679;
	@%p1531 bra 	$L__BB2_3262;
$L__BB2_3263:
	setp.eq.s32 	%p1532, %r22200, 0;
	mov.b32 	%r23585, 0;
	@%p1532 bra 	$L__BB2_3266;
	mov.b32 	%r23585, 0;
	mov.u32 	%r23583, %r22200;
$L__BB2_3265:
	mul.hi.s32 	%r12696, %r23583, 1717986919;
	shr.u32 	%r12697, %r12696, 31;
	shr.s32 	%r12698, %r12696, 2;
	add.s32 	%r6684, %r12698, %r12697;
	mul.lo.s32 	%r12699, %r6684, 10;
	sub.s32 	%r12700, %r23583, %r12699;
	mad.lo.s32 	%r23585, %r23585, 10, %r12700;
	add.s32 	%r12701, %r23583, 9;
	setp.gt.u32 	%p1533, %r12701, 18;
	mov.u32 	%r23583, %r6684;
	@%p1533 bra 	$L__BB2_3265;
$L__BB2_3266:
	setp.eq.s32 	%p1534, %r6675, 0;
	@%p1534 bra 	$L__BB2_3271;
	mov.b32 	%r23586, 0;
$L__BB2_3268:
	mul.hi.s32 	%r12703, %r23582, 1717986919;
	shr.u32 	%r12704, %r12703, 31;
	shr.s32 	%r12705, %r12703, 2;
	add.s32 	%r12706, %r12705, %r12704;
	mul.lo.s32 	%r12707, %r12706, 10;
	sub.s32 	%r6689, %r23582, %r12707;
	mul.hi.s32 	%r12708, %r23585, 1717986919;
	shr.u32 	%r12709, %r12708, 31;
	shr.s32 	%r12710, %r12708, 2;
	add.s32 	%r12711, %r12710, %r12709;
	mul.lo.s32 	%r12712, %r12711, 10;
	sub.s32 	%r6690, %r23585, %r12712;
	setp.eq.s32 	%p1535, %r6689, %r6690;
	@%p1535 bra 	$L__BB2_3270;
	setp.gt.s32 	%p1536, %r6689, %r6690;
	selp.b32 	%r6691, %r22211, %r22200, %p1536;
	selp.b32 	%r22200, %r22200, %r22211, %p1536;
	mov.u32 	%r22211, %r6691;
	bra.uni 	$L__BB2_3271;
$L__BB2_3270:
	add.s32 	%r23586, %r23586, 1;
	shr.s32 	%r12718, %r12708, 2;
	add.s32 	%r23585, %r12718, %r12709;
	setp.ne.s32 	%p1537, %r23586, %r6675;
	mov.u32 	%r23582, %r12706;
	@%p1537 bra 	$L__BB2_3268;
$L__BB2_3271:
	max.s32 	%r12720, %r22233, %r22222;
	cvt.rn.f32.s32 	%f2991, %r12720;
	setp.lt.s32 	%p1538, %r12720, 1;
	mul.f32 	%f2992, %f2991, 0f4B000000;
	selp.f32 	%f2993, %f2992, %f2991, %p1538;
	selp.f32 	%f2994, 0fC1B80000, 0f00000000, %p1538;
	mov.b32 	%r12721, %f2993;
	add.s32 	%r12722, %r12721, -1059760811;
	and.b32  	%r12723, %r12722, -8388608;
	sub.s32 	%r12724, %r12721, %r12723;
	mov.b32 	%f2995, %r12724;
	cvt.rn.f32.s32 	%f2996, %r12723;
	fma.rn.f32 	%f2997, %f2996, 0f34000000, %f2994;
	add.f32 	%f2998, %f2995, 0fBF800000;
	fma.rn.f32 	%f2999, %f2998, 0fBE055027, 0f3E1039F6;
	fma.rn.f32 	%f3000, %f2999, %f2998, 0fBDF8CDCC;
	fma.rn.f32 	%f3001, %f3000, %f2998, 0f3E0F2955;
	fma.rn.f32 	%f3002, %f3001, %f2998, 0fBE2AD8B9;
	fma.rn.f32 	%f3003, %f3002, %f2998, 0f3E4CED0B;
	fma.rn.f32 	%f3004, %f3003, %f2998, 0fBE7FFF22;
	fma.rn.f32 	%f3005, %f3004, %f2998, 0f3EAAAA78;
	fma.rn.f32 	%f3006, %f3005, %f2998, 0fBF000000;
	mul.f32 	%f3007, %f2998, %f3006;
	fma.rn.f32 	%f3008, %f3007, %f2998, %f2998;
	fma.rn.f32 	%f3009, %f2997, 0f3F317218, %f3008;
	setp.gt.u32 	%p1539, %r12721, 2139095039;
	fma.rn.f32 	%f3010, %f2993, 0f7F800000, 0f7F800000;
	selp.f32 	%f3011, %f3010, %f3009, %p1539;
	setp.eq.f32 	%p1540, %f2993, 0f00000000;
	fma.rn.f32 	%f3012, %f3011, 0f3EDE5BD9, 0f3F800000;
	selp.f32 	%f3013, 0fFF800000, %f3012, %p1540;
	cvt.rzi.u32.f32 	%r6698, %f3013;
	setp.eq.s32 	%p1541, %r22233, 0;
	mov.b32 	%r23593, 0;
	@%p1541 bra 	$L__BB2_3274;
	mov.b32 	%r23593, 0;
	mov.u32 	%r23591, %r22233;
$L__BB2_3273:
	mul.hi.s32 	%r12726, %r23591, 1717986919;
	shr.u32 	%r12727, %r12726, 31;
	shr.s32 	%r12728, %r12726, 2;
	add.s32 	%r6702, %r12728, %r12727;
	mul.lo.s32 	%r12729, %r6702, 10;
	sub.s32 	%r12730, %r23591, %r12729;
	mad.lo.s32 	%r23593, %r23593, 10, %r12730;
	add.s32 	%r12731, %r23591, 9;
	setp.gt.u32 	%p1542, %r12731, 18;
	mov.u32 	%r23591, %r6702;
	@%p1542 bra 	$L__BB2_3273;
$L__BB2_3274:
	setp.eq.s32 	%p1543, %r22222, 0;
	mov.b32 	%r23596, 0;
	@%p1543 bra 	$L__BB2_3277;
	mov.b32 	%r23596, 0;
	mov.u32 	%r23594, %r22222;
$L__BB2_3276:
	mul.hi.s32 	%r12734, %r23594, 1717986919;
	shr.u32 	%r12735, %r12734, 31;
	shr.s32 	%r12736, %r12734, 2;
	add.s32 	%r6707, %r12736, %r12735;
	mul.lo.s32 	%r12737, %r6707, 10;
	sub.s32 	%r12738, %r23594, %r12737;
	mad.lo.s32 	%r23596, %r23596, 10, %r12738;
	add.s32 	%r12739, %r23594, 9;
	setp.gt.u32 	%p1544, %r12739, 18;
	mov.u32 	%r23594, %r6707;
	@%p1544 bra 	$L__BB2_3276;
$L__BB2_3277:
	setp.eq.s32 	%p1545, %r6698, 0;
	@%p1545 bra 	$L__BB2_3282;
	mov.b32 	%r23597, 0;
$L__BB2_3279:
	mul.hi.s32 	%r12741, %r23593, 1717986919;
	shr.u32 	%r12742, %r12741, 31;
	shr.s32 	%r12743, %r12741, 2;
	add.s32 	%r12744, %r12743, %r12742;
	mul.lo.s32 	%r12745, %r12744, 10;
	sub.s32 	%r6712, %r23593, %r12745;
	mul.hi.s32 	%r12746, %r23596, 1717986919;
	shr.u32 	%r12747, %r12746, 31;
	shr.s32 	%r12748, %r12746, 2;
	add.s32 	%r12749, %r12748, %r12747;
	mul.lo.s32 	%r12750, %r12749, 10;
	sub.s32 	%r6713, %r23596, %r12750;
	setp.eq.s32 	%p1546, %r6712, %r6713;
	@%p1546 bra 	$L__BB2_3281;
	setp.gt.s32 	%p1547, %r6712, %r6713;
	selp.b32 	%r6714, %r22233, %r22222, %p1547;
	selp.b32 	%r22222, %r22222, %r22233, %p1547;
	mov.u32 	%r22233, %r6714;
	bra.uni 	$L__BB2_3282;
$L__BB2_3281:
	add.s32 	%r23597, %r23597, 1;
	shr.s32 	%r12756, %r12746, 2;
	add.s32 	%r23596, %r12756, %r12747;
	setp.ne.s32 	%p1548, %r23597, %r6698;
	mov.u32 	%r23593, %r12744;
	@%p1548 bra 	$L__BB2_3279;
$L__BB2_3282:
	max.s32 	%r12758, %r22255, %r22244;
	cvt.rn.f32.s32 	%f3014, %r12758;
	setp.lt.s32 	%p1549, %r12758, 1;
	mul.f32 	%f3015, %f3014, 0f4B000000;
	selp.f32 	%f3016, %f3015, %f3014, %p1549;
	selp.f32 	%f3017, 0fC1B80000, 0f00000000, %p1549;
	mov.b32 	%r12759, %f3016;
	add.s32 	%r12760, %r12759, -1059760811;
	and.b32  	%r12761, %r12760, -8388608;
	sub.s32 	%r12762, %r12759, %r12761;
	mov.b32 	%f3018, %r12762;
	cvt.rn.f32.s32 	%f3019, %r12761;
	fma.rn.f32 	%f3020, %f3019, 0f34000000, %f3017;
	add.f32 	%f3021, %f3018, 0fBF800000;
	fma.rn.f32 	%f3022, %f3021, 0fBE055027, 0f3E1039F6;
	fma.rn.f32 	%f3023, %f3022, %f3021, 0fBDF8CDCC;
	fma.rn.f32 	%f3024, %f3023, %f3021, 0f3E0F2955;
	fma.rn.f32 	%f3025, %f3024, %f3021, 0fBE2AD8B9;
	fma.rn.f32 	%f3026, %f3025, %f3021, 0f3E4CED0B;
	fma.rn.f32 	%f3027, %f3026, %f3021, 0fBE7FFF22;
	fma.rn.f32 	%f3028, %f3027, %f3021, 0f3EAAAA78;
	fma.rn.f32 	%f3029, %f3028, %f3021, 0fBF000000;
	mul.f32 	%f3030, %f3021, %f3029;
	fma.rn.f32 	%f3031, %f3030, %f3021, %f3021;
	fma.rn.f32 	%f3032, %f3020, 0f3F317218, %f3031;
	setp.gt.u32 	%p1550, %r12759, 2139095039;
	fma.rn.f32 	%f3033, %f3016, 0f7F800000, 0f7F800000;
	selp.f32 	%f3034, %f3033, %f3032, %p1550;
	setp.eq.f32 	%p1551, %f3016, 0f00000000;
	fma.rn.f32 	%f3035, %f3034, 0f3EDE5BD9, 0f3F800000;
	selp.f32 	%f3036, 0fFF800000, %f3035, %p1551;
	cvt.rzi.u32.f32 	%r6721, %f3036;
	setp.eq.s32 	%p1552, %r22255, 0;
	mov.b32 	%r23604, 0;
	@%p1552 bra 	$L__BB2_3285;
	mov.b32 	%r23604, 0;
	mov.u32 	%r23602, %r22255;
$L__BB2_3284:
	mul.hi.s32 	%r12764, %r23602, 1717986919;
	shr.u32 	%r12765, %r12764, 31;
	shr.s32 	%r12766, %r12764, 2;
	add.s32 	%r6725, %r12766, %r12765;
	mul.lo.s32 	%r12767, %r6725, 10;
	sub.s32 	%r12768, %r23602, %r12767;
	mad.lo.s32 	%r23604, %r23604, 10, %r12768;
	add.s32 	%r12769, %r23602, 9;
	setp.gt.u32 	%p1553, %r12769, 18;
	mov.u32 	%r23602, %r6725;
	@%p1553 bra 	$L__BB2_3284;
$L__BB2_3285:
	setp.eq.s32 	%p1554, %r22244, 0;
	mov.b32 	%r23607, 0;
	@%p1554 bra 	$L__BB2_3288;
	mov.b32 	%r23607, 0;
	mov.u32 	%r23605, %r22244;
$L__BB2_3287:
	mul.hi.s32 	%r12772, %r23605, 1717986919;
	shr.u32 	%r12773, %r12772, 31;
	shr.s32 	%r12774, %r12772, 2;
	add.s32 	%r6730, %r12774, %r12773;
	mul.lo.s32 	%r12775, %r6730, 10;
	sub.s32 	%r12776, %r23605, %r12775;
	mad.lo.s32 	%r23607, %r23607, 10, %r12776;
	add.s32 	%r12777, %r23605, 9;
	setp.gt.u32 	%p1555, %r12777, 18;
	mov.u32 	%r23605, %r6730;
	@%p1555 bra 	$L__BB2_3287;
$L__BB2_3288:
	setp.eq.s32 	%p1556, %r6721, 0;
	@%p1556 bra 	$L__BB2_3293;
	mov.b32 	%r23608, 0;
$L__BB2_3290:
	mul.hi.s32 	%r12779, %r23604, 1717986919;
	shr.u32 	%r12780, %r12779, 31;
	shr.s32 	%r12781, %r12779, 2;
	add.s32 	%r12782, %r12781, %r12780;
	mul.lo.s32 	%r12783, %r12782, 10;
	sub.s32 	%r6735, %r23604, %r12783;
	mul.hi.s32 	%r12784, %r23607, 1717986919;
	shr.u32 	%r12785, %r12784, 31;
	shr.s32 	%r12786, %r12784, 2;
	add.s32 	%r12787, %r12786, %r12785;
	mul.lo.s32 	%r12788, %r12787, 10;
	sub.s32 	%r6736, %r23607, %r12788;
	setp.eq.s32 	%p1557, %r6735, %r6736;
	@%p1557 bra 	$L__BB2_3292;
	setp.gt.s32 	%p1558, %r6735, %r6736;
	selp.b32 	%r6737, %r22255, %r22244, %p1558;
	selp.b32 	%r22244, %r22244, %r22255, %p1558;
	mov.u32 	%r22255, %r6737;
	bra.uni 	$L__BB2_3293;
$L__BB2_3292:
	add.s32 	%r23608, %r23608, 1;
	shr.s32 	%r12794, %r12784, 2;
	add.s32 	%r23607, %r12794, %r12785;
	setp.ne.s32 	%p1559, %r23608, %r6721;
	mov.u32 	%r23604, %r12782;
	@%p1559 bra 	$L__BB2_3290;
$L__BB2_3293:
	max.s32 	%r12796, %r22277, %r22266;
	cvt.rn.f32.s32 	%f3037, %r12796;
	setp.lt.s32 	%p1560, %r12796, 1;
	mul.f32 	%f3038, %f3037, 0f4B000000;
	selp.f32 	%f3039, %f3038, %f3037, %p1560;
	selp.f32 	%f3040, 0fC1B80000, 0f00000000, %p1560;
	mov.b32 	%r12797, %f3039;
	add.s32 	%r12798, %r12797, -1059760811;
	and.b32  	%r12799, %r12798, -8388608;
	sub.s32 	%r12800, %r12797, %r12799;
	mov.b32 	%f3041, %r12800;
	cvt.rn.f32.s32 	%f3042, %r12799;
	fma.rn.f32 	%f3043, %f3042, 0f34000000, %f3040;
	add.f32 	%f3044, %f3041, 0fBF800000;
	fma.rn.f32 	%f3045, %f3044, 0fBE055027, 0f3E1039F6;
	fma.rn.f32 	%f3046, %f3045, %f3044, 0fBDF8CDCC;
	fma.rn.f32 	%f3047, %f3046, %f3044, 0f3E0F2955;
	fma.rn.f32 	%f3048, %f3047, %f3044, 0fBE2AD8B9;
	fma.rn.f32 	%f3049, %f3048, %f3044, 0f3E4CED0B;
	fma.rn.f32 	%f3050, %f3049, %f3044, 0fBE7FFF22;
	fma.rn.f32 	%f3051, %f3050, %f3044, 0f3EAAAA78;
	fma.rn.f32 	%f3052, %f3051, %f3044, 0fBF000000;
	mul.f32 	%f3053, %f3044, %f3052;
	fma.rn.f32 	%f3054, %f3053, %f3044, %f3044;
	fma.rn.f32 	%f3055, %f3043, 0f3F317218, %f3054;
	setp.gt.u32 	%p1561, %r12797, 2139095039;
	fma.rn.f32 	%f3056, %f3039, 0f7F800000, 0f7F800000;
	selp.f32 	%f3057, %f3056, %f3055, %p1561;
	setp.eq.f32 	%p1562, %f3039, 0f00000000;
	fma.rn.f32 	%f3058, %f3057, 0f3EDE5BD9, 0f3F800000;
	selp.f32 	%f3059, 0fFF800000, %f3058, %p1562;
	cvt.rzi.u32.f32 	%r6744, %f3059;
	setp.eq.s32 	%p1563, %r22277, 0;
	mov.b32 	%r23615, 0;
	@%p1563 bra 	$L__BB2_3296;
	mov.b32 	%r23615, 0;
	mov.u32 	%r23613, %r22277;
$L__BB2_3295:
	mul.hi.s32 	%r12802, %r23613, 1717986919;
	shr.u32 	%r12803, %r12802, 31;
	shr.s32 	%r12804, %r12802, 2;
	add.s32 	%r6748, %r12804, %r12803;
	mul.lo.s32 	%r12805, %r6748, 10;
	sub.s32 	%r12806, %r23613, %r12805;
	mad.lo.s32 	%r23615, %r23615, 10, %r12806;
	add.s32 	%r12807, %r23613, 9;
	setp.gt.u32 	%p1564, %r12807, 18;
	mov.u32 	%r23613, %r6748;
	@%p1564 bra 	$L__BB2_3295;
$L__BB2_3296:
	setp.eq.s32 	%p1565, %r22266, 0;
	mov.b32 	%r23618, 0;
	@%p1565 bra 	$L__BB2_3299;
	mov.b32 	%r23618, 0;
	mov.u32 	%r23616, %r22266;
$L__BB2_3298:
	mul.hi.s32 	%r12810, %r23616, 1717986919;
	shr.u32 	%r12811, %r12810, 31;
	shr.s32 	%r12812, %r12810, 2;
	add.s32 	%r6753, %r12812, %r12811;
	mul.lo.s32 	%r12813, %r6753, 10;
	sub.s32 	%r12814, %r23616, %r12813;
	mad.lo.s32 	%r23618, %r23618, 10, %r12814;
	add.s32 	%r12815, %r23616, 9;
	setp.gt.u32 	%p1566, %r12815, 18;
	mov.u32 	%r23616, %r6753;
	@%p1566 bra 	$L__BB2_3298;
$L__BB2_3299:
	setp.eq.s32 	%p1567, %r6744, 0;
	@%p1567 bra 	$L__BB2_3304;
	mov.b32 	%r23619, 0;
$L__BB2_3301:
	mul.hi.s32 	%r12817, %r23615, 1717986919;
	shr.u32 	%r12818, %r12817, 31;
	shr.s32 	%r12819, %r12817, 2;
	add.s32 	%r12820, %r12819, %r12818;
	mul.lo.s32 	%r12821, %r12820, 10;
	sub.s32 	%r6758, %r23615, %r12821;
	mul.hi.s32 	%r12822, %r23618, 1717986919;
	shr.u32 	%r12823, %r12822, 31;
	shr.s32 	%r12824, %r12822, 2;
	add.s32 	%r12825, %r12824, %r12823;
	mul.lo.s32 	%r12826, %r12825, 10;
	sub.s32 	%r6759, %r23618, %r12826;
	setp.eq.s32 	%p1568, %r6758, %r6759;
	@%p1568 bra 	$L__BB2_3303;
	setp.gt.s32 	%p1569, %r6758, %r6759;
	selp.b32 	%r6760, %r22277, %r22266, %p1569;
	selp.b32 	%r22266, %r22266, %r22277, %p1569;
	mov.u32 	%r22277, %r6760;
	bra.uni 	$L__BB2_3304;
$L__BB2_3303:
	add.s32 	%r23619, %r23619, 1;
	shr.s32 	%r12832, %r12822, 2;
	add.s32 	%r23618, %r12832, %r12823;
	setp.ne.s32 	%p1570, %r23619, %r6744;
	mov.u32 	%r23615, %r12820;
	@%p1570 bra 	$L__BB2_3301;
$L__BB2_3304:
	max.s32 	%r12834, %r22299, %r22288;
	cvt.rn.f32.s32 	%f3060, %r12834;
	setp.lt.s32 	%p1571, %r12834, 1;
	mul.f32 	%f3061, %f3060, 0f4B000000;
	selp.f32 	%f3062, %f3061, %f3060, %p1571;
	selp.f32 	%f3063, 0fC1B80000, 0f00000000, %p1571;
	mov.b32 	%r12835, %f3062;
	add.s32 	%r12836, %r12835, -1059760811;
	and.b32  	%r12837, %r12836, -8388608;
	sub.s32 	%r12838, %r12835, %r12837;
	mov.b32 	%f3064, %r12838;
	cvt.rn.f32.s32 	%f3065, %r12837;
	fma.rn.f32 	%f3066, %f3065, 0f34000000, %f3063;
	add.f32 	%f3067, %f3064, 0fBF800000;
	fma.rn.f32 	%f3068, %f3067, 0fBE055027, 0f3E1039F6;
	fma.rn.f32 	%f3069, %f3068, %f3067, 0fBDF8CDCC;
	fma.rn.f32 	%f3070, %f3069, %f3067, 0f3E0F2955;
	fma.rn.f32 	%f3071, %f3070, %f3067, 0fBE2AD8B9;
	fma.rn.f32 	%f3072, %f3071, %f3067, 0f3E4CED0B;
	fma.rn.f32 	%f3073, %f3072, %f3067, 0fBE7FFF22;
	fma.rn.f32 	%f3074, %f3073, %f3067, 0f3EAAAA78;
	fma.rn.f32 	%f3075, %f3074, %f3067, 0fBF000000;
	mul.f32 	%f3076, %f3067, %f3075;
	fma.rn.f32 	%f3077, %f3076, %f3067, %f3067;
	fma.rn.f32 	%f3078, %f3066, 0f3F317218, %f3077;
	setp.gt.u32 	%p1572, %r12835, 2139095039;
	fma.rn.f32 	%f3079, %f3062, 0f7F800000, 0f7F800000;
	selp.f32 	%f3080, %f3079, %f3078, %p1572;
	setp.eq.f32 	%p1573, %f3062, 0f00000000;
	fma.rn.f32 	%f3081, %f3080, 0f3EDE5BD9, 0f3F800000;
	selp.f32 	%f3082, 0fFF800000, %f3081, %p1573;
	cvt.rzi.u32.f32 	%r6767, %f3082;
	setp.eq.s32 	%p1574, %r22299, 0;
	mov.b32 	%r23626, 0;
	@%p1574 bra 	$L__BB2_3307;
	mov.b32 	%r23626, 0;
	mov.u32 	%r23624, %r22299;
$L__BB2_3306:
	mul.hi.s32 	%r12840, %r23624, 1717986919;
	shr.u32 	%r12841, %r12840, 31;
	shr.s32 	%r12842, %r12840, 2;
	add.s32 	%r6771, %r12842, %r12841;
	mul.lo.s32 	%r12843, %r6771, 10;
	sub.s32 	%r12844, %r23624, %r12843;
	mad.lo.s32 	%r23626, %r23626, 10, %r12844;
	add.s32 	%r12845, %r23624, 9;
	setp.gt.u32 	%p1575, %r12845, 18;
	mov.u32 	%r23624, %r6771;
	@%p1575 bra 	$L__BB2_3306;
$L__BB2_3307:
	setp.eq.s32 	%p1576, %r22288, 0;
	mov.b32 	%r23629, 0;
	@%p1576 bra 	$L__BB2_3310;
	mov.b32 	%r23629, 0;
	mov.u32 	%r23627, %r22288;
$L__BB2_3309:
	mul.hi.s32 	%r12848, %r23627, 1717986919;
	shr.u32 	%r12849, %r12848, 31;
	shr.s32 	%r12850, %r12848, 2;
	add.s32 	%r6776, %r12850, %r12849;
	mul.lo.s32 	%r12851, %r6776, 10;
	sub.s32 	%r12852, %r23627, %r12851;
	mad.lo.s32 	%r23629, %r23629, 10, %r12852;
	add.s32 	%r12853, %r23627, 9;
	setp.gt.u32 	%p1577, %r12853, 18;
	mov.u32 	%r23627, %r6776;
	@%p1577 bra 	$L__BB2_3309;
$L__BB2_3310:
	setp.eq.s32 	%p1578, %r6767, 0;
	@%p1578 bra 	$L__BB2_3315;
	mov.b32 	%r23630, 0;
$L__BB2_3312:
	mul.hi.s32 	%r12855, %r23626, 1717986919;
	shr.u32 	%r12856, %r12855, 31;
	shr.s32 	%r12857, %r12855, 2;
	add.s32 	%r12858, %r12857, %r12856;
	mul.lo.s32 	%r12859, %r12858, 10;
	sub.s32 	%r6781, %r23626, %r12859;
	mul.hi.s32 	%r12860, %r23629, 1717986919;
	shr.u32 	%r12861, %r12860, 31;
	shr.s32 	%r12862, %r12860, 2;
	add.s32 	%r12863, %r12862, %r12861;
	mul.lo.s32 	%r12864, %r12863, 10;
	sub.s32 	%r6782, %r23629, %r12864;
	setp.eq.s32 	%p1579, %r6781, %r6782;
	@%p1579 bra 	$L__BB2_3314;
	setp.gt.s32 	%p1580, %r6781, %r6782;
	selp.b32 	%r6783, %r22299, %r22288, %p1580;
	selp.b32 	%r22288, %r22288, %r22299, %p1580;
	mov.u32 	%r22299, %r6783;
	bra.uni 	$L__BB2_3315;
$L__BB2_3314:
	add.s32 	%r23630, %r23630, 1;
	shr.s32 	%r12870, %r12860, 2;
	add.s32 	%r23629, %r12870, %r12861;
	setp.ne.s32 	%p1581, %r23630, %r6767;
	mov.u32 	%r23626, %r12858;
	@%p1581 bra 	$L__BB2_3312;
$L__BB2_3315:
	max.s32 	%r12872, %r22321, %r22310;
	cvt.rn.f32.s32 	%f3083, %r12872;
	setp.lt.s32 	%p1582, %r12872, 1;
	mul.f32 	%f3084, %f3083, 0f4B000000;
	selp.f32 	%f3085, %f3084, %f3083, %p1582;
	selp.f32 	%f3086, 0fC1B80000, 0f00000000, %p1582;
	mov.b32 	%r12873, %f3085;
	add.s32 	%r12874, %r12873, -1059760811;
	and.b32  	%r12875, %r12874, -8388608;
	sub.s32 	%r12876, %r12873, %r12875;
	mov.b32 	%f3087, %r12876;
	cvt.rn.f32.s32 	%f3088, %r12875;
	fma.rn.f32 	%f3089, %f3088, 0f34000000, %f3086;
	add.f32 	%f3090, %f3087, 0fBF800000;
	fma.rn.f32 	%f3091, %f3090, 0fBE055027, 0f3E1039F6;
	fma.rn.f32 	%f3092, %f3091, %f3090, 0fBDF8CDCC;
	fma.rn.f32 	%f3093, %f3092, %f3090, 0f3E0F2955;
	fma.rn.f32 	%f3094, %f3093, %f3090, 0fBE2AD8B9;
	fma.rn.f32 	%f3095, %f3094, %f3090, 0f3E4CED0B;
	fma.rn.f32 	%f3096, %f3095, %f3090, 0fBE7FFF22;
	fma.rn.f32 	%f3097, %f3096, %f3090, 0f3EAAAA78;
	fma.rn.f32 	%f3098, %f3097, %f3090, 0fBF000000;
	mul.f32 	%f3099, %f3090, %f3098;
	fma.rn.f32 	%f3100, %f3099, %f3090, %f3090;
	fma.rn.f32 	%f3101, %f3089, 0f3F317218, %f3100;
	setp.gt.u32 	%p1583, %r12873, 2139095039;
	fma.rn.f32 	%f3102, %f3085, 0f7F800000, 0f7F800000;
	selp.f32 	%f3103, %f3102, %f3101, %p1583;
	setp.eq.f32 	%p1584, %f3085, 0f00000000;
	fma.rn.f32 	%f3104, %f3103, 0f3EDE5BD9, 0f3F800000;
	selp.f32 	%f3105, 0fFF800000, %f3104, %p1584;
	cvt.rzi.u32.f32 	%r6790, %f3105;
	setp.eq.s32 	%p1585, %r22321, 0;
	mov.b32 	%r23637, 0;
	@%p1585 bra 	$L__BB2_3318;
	mov.b32 	%r23637, 0;
	mov.u32 	%r23635, %r22321;
$L__BB2_3317:
	mul.hi.s32 	%r12878, %r23635, 1717986919;
	shr.u32 	%r12879, %r12878, 31;
	shr.s32 	%r12880, %r12878, 2;
	add.s32 	%r6794, %r12880, %r12879;
	mul.lo.s32 	%r12881, %r6794, 10;
	sub.s32 	%r12882, %r23635, %r12881;
	mad.lo.s32 	%r23637, %r23637, 10, %r12882;
	add.s32 	%r12883, %r23635, 9;
	setp.gt.u32 	%p1586, %r12883, 18;
	mov.u32 	%r23635, %r6794;
	@%p1586 bra 	$L__BB2_3317;
$L__BB2_3318:
	setp.eq.s32 	%p1587, %r22310, 0;
	mov.b32 	%r23640, 0;
	@%p1587 bra 	$L__BB2_3321;
	mov.b32 	%r23640, 0;
	mov.u32 	%r23638, %r22310;
$L__BB2_3320:
	mul.hi.s32 	%r12886, %r23638, 1717986919;
	shr.u32 	%r12887, %r12886, 31;
	shr.s32 	%r12888, %r12886, 2;
	add.s32 	%r6799, %r12888, %r12887;
	mul.lo.s32 	%r12889, %r6799, 10;
	sub.s32 	%r12890, %r23638, %r12889;
	mad.lo.s32 	%r23640, %r23640, 10, %r12890;
	add.s32 	%r12891, %r23638, 9;
	setp.gt.u32 	%p1588, %r12891, 18;
	mov.u32 	%r23638, %r6799;
	@%p1588 bra 	$L__BB2_3320;
$L__BB2_3321:
	setp.eq.s32 	%p1589, %r6790, 0;
	@%p1589 bra 	$L__BB2_3326;
	mov.b32 	%r23641, 0;
$L__BB2_3323:
	mul.hi.s32 	%r12893, %r23637, 1717986919;
	shr.u32 	%r12894, %r12893, 31;
	shr.s32 	%r12895, %r12893, 2;
	add.s32 	%r12896, %r12895, %r12894;
	mul.lo.s32 	%r12897, %r12896, 10;
	sub.s32 	%r6804, %r23637, %r12897;
	mul.hi.s32 	%r12898, %r23640, 1717986919;
	shr.u32 	%r12899, %r12898, 31;
	shr.s32 	%r12900, %r12898, 2;
	add.s32 	%r12901, %r12900, %r12899;
	mul.lo.s32 	%r12902, %r12901, 10;
	sub.s32 	%r6805, %r23640, %r12902;
	setp.eq.s32 	%p1590, %r6804, %r6805;
	@%p1590 bra 	$L__BB2_3325;
	setp.gt.s32 	%p1591, %r6804, %r6805;
	selp.b32 	%r6806, %r22321, %r22310, %p1591;
	selp.b32 	%r22310, %r22310, %r22321, %p1591;
	mov.u32 	%r22321, %r6806;
	bra.uni 	$L__BB2_3326;
$L__BB2_3325:
	add.s32 	%r23641, %r23641, 1;
	shr.s32 	%r12908, %r12898, 2;
	add.s32 	%r23640, %r12908, %r12899;
	setp.ne.s32 	%p1592, %r23641, %r6790;
	mov.u32 	%r23637, %r12896;
	@%p1592 bra 	$L__BB2_3323;
$L__BB2_3326:
	max.s32 	%r12910, %r22178, %r22167;
	cvt.rn.f32.s32 	%f3106, %r12910;
	setp.lt.s32 	%p1593, %r12910, 1;
	mul.f32 	%f3107, %f3106, 0f4B000000;
	selp.f32 	%f3108, %f3107, %f3106, %p1593;
	selp.f32 	%f3109, 0fC1B80000, 0f00000000, %p1593;
	mov.b32 	%r12911, %f3108;
	add.s32 	%r12912, %r12911, -1059760811;
	and.b32  	%r12913, %r12912, -8388608;
	sub.s32 	%r12914, %r12911, %r12913;
	mov.b32 	%f3110, %r12914;
	cvt.rn.f32.s32 	%f3111, %r12913;
	fma.rn.f32 	%f3112, %f3111, 0f34000000, %f3109;
	add.f32 	%f3113, %f3110, 0fBF800000;
	fma.rn.f32 	%f3114, %f3113, 0fBE055027, 0f3E1039F6;
	fma.rn.f32 	%f3115, %f3114, %f3113, 0fBDF8CDCC;
	fma.rn.f32 	%f3116, %f3115, %f3113, 0f3E0F2955;
	fma.rn.f32 	%f3117, %f3116, %f3113, 0fBE2AD8B9;
	fma.rn.f32 	%f3118, %f3117, %f3113, 0f3E4CED0B;
	fma.rn.f32 	%f3119, %f3118, %f3113, 0fBE7FFF22;
	fma.rn.f32 	%f3120, %f3119, %f3113, 0f3EAAAA78;
	fma.rn.f32 	%f3121, %f3120, %f3113, 0fBF000000;
	mul.f32 	%f3122, %f3113, %f3121;
	fma.rn.f32 	%f3123, %f3122, %f3113, %f3113;
	fma.rn.f32 	%f3124, %f3112, 0f3F317218, %f3123;
	setp.gt.u32 	%p1594, %r12911, 2139095039;
	fma.rn.f32 	%f3125, %f3108, 0f7F800000, 0f7F800000;
	selp.f32 	%f3126, %f3125, %f3124, %p1594;
	setp.eq.f32 	%p1595, %f3108, 0f00000000;
	fma.rn.f32 	%f3127, %f3126, 0f3EDE5BD9, 0f3F800000;
	selp.f32 	%f3128, 0fFF800000, %f3127, %p1595;
	cvt.rzi.u32.f32 	%r6813, %f3128;
	setp.eq.s32 	%p1596, %r22178, 0;
	mov.b32 	%r23648, 0;
	@%p1596 bra 	$L__BB2_3329;
	mov.b32 	%r23648, 0;
	mov.u32 	%r23646, %r22178;
$L__BB2_3328:
	mul.hi.s32 	%r12916, %r23646, 1717986919;
	shr.u32 	%r12917, %r12916, 31;
	shr.s32 	%r12918, %r12916, 2;
	add.s32 	%r6817, %r12918, %r12917;
	mul.lo.s32 	%r12919, %r6817, 10;
	sub.s32 	%r12920, %r23646, %r12919;
	mad.lo.s32 	%r23648, %r23648, 10, %r12920;
	add.s32 	%r12921, %r23646, 9;
	setp.gt.u32 	%p1597, %r12921, 18;
	mov.u32 	%r23646, %r6817;
	@%p1597 bra 	$L__BB2_3328;
$L__BB2_3329:
	setp.eq.s32 	%p1598, %r22167, 0;
	mov.b32 	%r23651, 0;
	@%p1598 bra 	$L__BB2_3332;
	mov.b32 	%r23651, 0;
	mov.u32 	%r23649, %r22167;
$L__BB2_3331:
	mul.hi.s32 	%r12924, %r23649, 1717986919;
	shr.u32 	%r12925, %r12924, 31;
	shr.s32 	%r12926, %r12924, 2;
	add.s32 	%r6822, %r12926, %r12925;
	mul.lo.s32 	%r12927, %r6822, 10;
	sub.s32 	%r12928, %r23649, %r12927;
	mad.lo.s32 	%r23651, %r23651, 10, %r12928;
	add.s32 	%r12929, %r23649, 9;
	setp.gt.u32 	%p1599, %r12929, 18;
	mov.u32 	%r23649, %r6822;
	@%p1599 bra 	$L__BB2_3331;
$L__BB2_3332:
	setp.eq.s32 	%p1600, %r6813, 0;
	@%p1600 bra 	$L__BB2_3337;
	mov.b32 	%r23652, 0;
$L__BB2_3334:
	mul.hi.s32 	%r12931, %r23648, 1717986919;
	shr.u32 	%r12932, %r12931, 31;
	shr.s32 	%r12933, %r12931, 2;
	add.s32 	%r12934, %r12933, %r12932;
	mul.lo.s32 	%r12935, %r12934, 10;
	sub.s32 	%r6827, %r23648, %r12935;
	mul.hi.s32 	%r12936, %r23651, 1717986919;
	shr.u32 	%r12937, %r12936, 31;
	shr.s32 	%r12938, %r12936, 2;
	add.s32 	%r12939, %r12938, %r12937;
	mul.lo.s32 	%r12940, %r12939, 10;
	sub.s32 	%r6828, %r23651, %r12940;
	setp.eq.s32 	%p1601, %r6827, %r6828;
	@%p1601 bra 	$L__BB2_3336;
	setp.gt.s32 	%p1602, %r6827, %r6828;
	selp.b32 	%r6829, %r22178, %r22167, %p1602;
	selp.b32 	%r22167, %r22167, %r22178, %p1602;
	mov.u32 	%r22178, %r6829;
	bra.uni 	$L__BB2_3337;
$L__BB2_3336:
	add.s32 	%r23652, %r23652, 1;
	shr.s32 	%r12946, %r12936, 2;
	add.s32 	%r23651, %r12946, %r12937;
	setp.ne.s32 	%p1603, %r23652, %r6813;
	mov.u32 	%r23648, %r12934;
	@%p1603 bra 	$L__BB2_3334;
$L__BB2_3337:
	max.s32 	%r12948, %r22200, %r22189;
	cvt.rn.f32.s32 	%f3129, %r12948;
	setp.lt.s32 	%p1604, %r12948, 1;
	mul.f32 	%f3130, %f3129, 0f4B000000;
	selp.f32 	%f3131, %f3130, %f3129, %p1604;
	selp.f32 	%f3132, 0fC1B80000, 0f00000000, %p1604;
	mov.b32 	%r12949, %f3131;
	add.s32 	%r12950, %r12949, -1059760811;
	and.b32  	%r12951, %r12950, -8388608;
	sub.s32 	%r12952, %r12949, %r12951;
	mov.b32 	%f3133, %r12952;
	cvt.rn.f32.s32 	%f3134, %r12951;
	fma.rn.f32 	%f3135, %f3134, 0f34000000, %f3132;
	add.f32 	%f3136, %f3133, 0fBF800000;
	fma.rn.f32 	%f3137, %f3136, 0fBE055027, 0f3E1039F6;
	fma.rn.f32 	%f3138, %f3137, %f3136, 0fBDF8CDCC;
	fma.rn.f32 	%f3139, %f3138, %f3136, 0f3E0F2955;
	fma.rn.f32 	%f3140, %f3139, %f3136, 0fBE2AD8B9;
	fma.rn.f32 	%f3141, %f3140, %f3136, 0f3E4CED0B;
	fma.rn.f32 	%f3142, %f3141, %f3136, 0fBE7FFF22;
	fma.rn.f32 	%f3143, %f3142, %f3136, 0f3EAAAA78;
	fma.rn.f32 	%f3144, %f3143, %f3136, 0fBF000000;
	mul.f32 	%f3145, %f3136, %f3144;
	fma.rn.f32 	%f3146, %f3145, %f3136, %f3136;
	fma.rn.f32 	%f3147, %f3135, 0f3F317218, %f3146;
	setp.gt.u32 	%p1605, %r12949, 2139095039;
	fma.rn.f32 	%f3148, %f3131, 0f7F800000, 0f7F800000;
	selp.f32 	%f3149, %f3148, %f3147, %p1605;
	setp.eq.f32 	%p1606, %f3131, 0f00000000;
	fma.rn.f32 	%f3150, %f3149, 0f3EDE5BD9, 0f3F800000;
	selp.f32 	%f3151, 0fFF800000, %f3150, %p1606;
	cvt.rzi.u32.f32 	%r6836, %f3151;
	setp.eq.s32 	%p1607, %r22200, 0;
	mov.b32 	%r23659, 0;
	@%p1607 bra 	$L__BB2_3340;
	mov.b32 	%r23659, 0;
	mov.u32 	%r23657, %r22200;
$L__BB2_3339:
	mul.hi.s32 	%r12954, %r23657, 1717986919;
	shr.u32 	%r12955, %r12954, 31;
	shr.s32 	%r12956, %r12954, 2;
	add.s32 	%r6840, %r12956, %r12955;
	mul.lo.s32 	%r12957, %r6840, 10;
	sub.s32 	%r12958, %r23657, %r12957;
	mad.lo.s32 	%r23659, %r23659, 10, %r12958;
	add.s32 	%r12959, %r23657, 9;
	setp.gt.u32 	%p1608, %r12959, 18;
	mov.u32 	%r23657, %r6840;
	@%p1608 bra 	$L__BB2_3339;
$L__BB2_3340:
	setp.eq.s32 	%p1609, %r22189, 0;
	mov.b32 	%r23662, 0;
	@%p1609 bra 	$L__BB2_3343;
	mov.b32 	%r23662, 0;
	mov.u32 	%r23660, %r22189;
$L__BB2_3342:
	mul.hi.s32 	%r12962, %r23660, 1717986919;
	shr.u32 	%r12963, %r12962, 31;
	shr.s32 	%r12964, %r12962, 2;
	add.s32 	%r6845, %r12964, %r12963;
	mul.lo.s32 	%r12965, %r6845, 10;
	sub.s32 	%r12966, %r23660, %r12965;
	mad.lo.s32 	%r23662, %r23662, 10, %r12966;
	add.s32 	%r12967, %r23660, 9;
	setp.gt.u32 	%p1610, %r12967, 18;
	mov.u32 	%r23660, %r6845;
	@%p1610 bra 	$L__BB2_3342;
$L__BB2_3343:
	setp.eq.s32 	%p1611, %r6836, 0;
	@%p1611 bra 	$L__BB2_3348;
	mov.b32 	%r23663, 0;
$L__BB2_3345:
	mul.hi.s32 	%r12969, %r23659, 1717986919;
	shr.u32 	%r12970, %r12969, 31;
	shr.s32 	%r12971, %r12969, 2;
	add.s32 	%r12972, %r12971, %r12970;
	mul.lo.s32 	%r12973, %r12972, 10;
	sub.s32 	%r6850, %r23659, %r12973;
	mul.hi.s32 	%r12974, %r23662, 1717986919;
	shr.u32 	%r12975, %r12974, 31;
	shr.s32 	%r12976, %r12974, 2;
	add.s32 	%r12977, %r12976, %r12975;
	mul.lo.s32 	%r12978, %r12977, 10;
	sub.s32 	%r6851, %r23662, %r12978;
	setp.eq.s32 	%p1612, %r6850, %r6851;
	@%p1612 bra 	$L__BB2_3347;
	setp.gt.s32 	%p1613, %r6850, %r6851;
	selp.b32 	%r6852, %r22200, %r22189, %p1613;
	selp.b32 	%r22189, %r22189, %r22200, %p1613;
	mov.u32 	%r22200, %r6852;
	bra.uni 	$L__BB2_3348;
$L__BB2_3347:
	add.s32 	%r23663, %r23663, 1;
	shr.s32 	%r12984, %r12974, 2;
	add.s32 	%r23662, %r12984, %r12975;
	setp.ne.s32 	%p1614, %r23663, %r6836;
	mov.u32 	%r23659, %r12972;
	@%p1614 bra 	$L__BB2_3345;
$L__BB2_3348:
	max.s32 	%r12986, %r22222, %r22211;
	cvt.rn.f32.s32 	%f3152, %r12986;
	setp.lt.s32 	%p1615, %r12986, 1;
	mul.f32 	%f3153, %f3152, 0f4B000000;
	selp.f32 	%f3154, %f3153, %f3152, %p1615;
	selp.f32 	%f3155, 0fC1B80000, 0f00000000, %p1615;
	mov.b32 	%r12987, %f3154;
	add.s32 	%r12988, %r12987, -1059760811;
	and.b32  	%r12989, %r12988, -8388608;
	sub.s32 	%r12990, %r12987, %r12989;
	mov.b32 	%f3156, %r12990;
	cvt.rn.f32.s32 	%f3157, %r12989;
	fma.rn.f32 	%f3158, %f3157, 0f34000000, %f3155;
	add.f32 	%f3159, %f3156, 0fBF800000;
	fma.rn.f32 	%f3160, %f3159, 0fBE055027, 0f3E1039F6;
	fma.rn.f32 	%f3161, %f3160, %f3159, 0fBDF8CDCC;
	fma.rn.f32 	%f3162, %f3161, %f3159, 0f3E0F2955;
	fma.rn.f32 	%f3163, %f3162, %f3159, 0fBE2AD8B9;
	fma.rn.f32 	%f3164, %f3163, %f3159, 0f3E4CED0B;
	fma.rn.f32 	%f3165, %f3164, %f3159, 0fBE7FFF22;
	fma.rn.f32 	%f3166, %f3165, %f3159, 0f3EAAAA78;
	fma.rn.f32 	%f3167, %f3166, %f3159, 0fBF000000;
	mul.f32 	%f3168, %f3159, %f3167;
	fma.rn.f32 	%f3169, %f3168, %f3159, %f3159;
	fma.rn.f32 	%f3170, %f3158, 0f3F317218, %f3169;
	setp.gt.u32 	%p1616, %r12987, 2139095039;
	fma.rn.f32 	%f3171, %f3154, 0f7F800000, 0f7F800000;
	selp.f32 	%f3172, %f3171, %f3170, %p1616;
	setp.eq.f32 	%p1617, %f3154, 0f00000000;
	fma.rn.f32 	%f3173, %f3172, 0f3EDE5BD9, 0f3F800000;
	selp.f32 	%f3174, 0fFF800000, %f3173, %p1617;
	cvt.rzi.u32.f32 	%r6859, %f3174;
	setp.eq.s32 	%p1618, %r22222, 0;
	mov.b32 	%r23670, 0;
	@%p1618 bra 	$L__BB2_3351;
	mov.b32 	%r23670, 0;
	mov.u32 	%r23668, %r22222;
$L__BB2_3350:
	mul.hi.s32 	%r12992, %r23668, 1717986919;
	shr.u32 	%r12993, %r12992, 31;
	shr.s32 	%r12994, %r12992, 2;
	add.s32 	%r6863, %r12994, %r12993;
	mul.lo.s32 	%r12995, %r6863, 10;
	sub.s32 	%r12996, %r23668, %r12995;
	mad.lo.s32 	%r23670, %r23670, 10, %r12996;
	add.s32 	%r12997, %r23668, 9;
	setp.gt.u32 	%p1619, %r12997, 18;
	mov.u32 	%r23668, %r6863;
	@%p1619 bra 	$L__BB2_3350;
$L__BB2_3351:
	setp.eq.s32 	%p1620, %r22211, 0;
	mov.b32 	%r23673, 0;
	@%p1620 bra 	$L__BB2_3354;
	mov.b32 	%r23673, 0;
	mov.u32 	%r23671, %r22211;
$L__BB2_3353:
	mul.hi.s32 	%r13000, %r23671, 1717986919;
	shr.u32 	%r13001, %r13000, 31;
	shr.s32 	%r13002, %r13000, 2;
	add.s32 	%r6868, %r13002, %r13001;
	mul.lo.s32 	%r13003, %r6868, 10;
	sub.s32 	%r13004, %r23671, %r13003;
	mad.lo.s32 	%r23673, %r23673, 10, %r13004;
	add.s32 	%r13005, %r23671, 9;
	setp.gt.u32 	%p1621, %r13005, 18;
	mov.u32 	%r23671, %r6868;
	@%p1621 bra 	$L__BB2_3353;
$L__BB2_3354:
	setp.eq.s32 	%p1622, %r6859, 0;
	@%p1622 bra 	$L__BB2_3359;
	mov.b32 	%r23674, 0;
$L__BB2_3356:
	mul.hi.s32 	%r13007, %r23670, 1717986919;
	shr.u32 	%r13008, %r13007, 31;
	shr.s32 	%r13009, %r13007, 2;
	add.s32 	%r13010, %r13009, %r13008;
	mul.lo.s32 	%r13011, %r13010, 10;
	sub.s32 	%r6873, %r23670, %r13011;
	mul.hi.s32 	%r13012, %r23673, 1717986919;
	shr.u32 	%r13013, %r13012, 31;
	shr.s32 	%r13014, %r13012, 2;
	add.s32 	%r13015, %r13014, %r13013;
	mul.lo.s32 	%r13016, %r13015, 10;
	sub.s32 	%r6874, %r23673, %r13016;
	setp.eq.s32 	%p1623, %r6873, %r6874;
	@%p1623 bra 	$L__BB2_3358;
	setp.gt.s32 	%p1624, %r6873, %r6874;
	selp.b32 	%r6875, %r22222, %r22211, %p1624;
	selp.b32 	%r22211, %r22211, %r22222, %p1624;
	mov.u32 	%r22222, %r6875;
	bra.uni 	$L__BB2_3359;
$L__BB2_3358:
	add.s32 	%r23674, %r23674, 1;
	shr.s32 	%r13022, %r13012, 2;
	add.s32 	%r23673, %r13022, %r13013;
	setp.ne.s32 	%p1625, %r23674, %r6859;
	mov.u32 	%r23670, %r13010;
	@%p1625 bra 	$L__BB2_3356;
$L__BB2_3359:
	max.s32 	%r13024, %r22244, %r22233;
	cvt.rn.f32.s32 	%f3175, %r13024;
	setp.lt.s32 	%p1626, %r13024, 1;
	mul.f32 	%f3176, %f3175, 0f4B000000;
	selp.f32 	%f3177, %f3176, %f3175, %p1626;
	selp.f32 	%f3178, 0fC1B80000, 0f00000000, %p1626;
	mov.b32 	%r13025, %f3177;
	add.s32 	%r13026, %r13025, -1059760811;
	and.b32  	%r13027, %r13026, -8388608;
	sub.s32 	%r13028, %r13025, %r13027;
	mov.b32 	%f3179, %r13028;
	cvt.rn.f32.s32 	%f3180, %r13027;
	fma.rn.f32 	%f3181, %f3180, 0f34000000, %f3178;
	add.f32 	%f3182, %f3179, 0fBF800000;
	fma.rn.f32 	%f3183, %f3182, 0fBE055027, 0f3E1039F6;
	fma.rn.f32 	%f3184, %f3183, %f3182, 0fBDF8CDCC;
	fma.rn.f32 	%f3185, %f3184, %f3182, 0f3E0F2955;
	fma.rn.f32 	%f3186, %f3185, %f3182, 0fBE2AD8B9;
	fma.rn.f32 	%f3187, %f3186, %f3182, 0f3E4CED0B;
	fma.rn.f32 	%f3188, %f3187, %f3182, 0fBE7FFF22;
	fma.rn.f32 	%f3189, %f3188, %f3182, 0f3EAAAA78;
	fma.rn.f32 	%f3190, %f3189, %f3182, 0fBF000000;
	mul.f32 	%f3191, %f3182, %f3190;
	fma.rn.f32 	%f3192, %f3191, %f3182, %f3182;
	fma.rn.f32 	%f3193, %f3181, 0f3F317218, %f3192;
	setp.gt.u32 	%p1627, %r13025, 2139095039;
	fma.rn.f32 	%f3194, %f3177, 0f7F800000, 0f7F800000;
	selp.f32 	%f3195, %f3194, %f3193, %p1627;
	setp.eq.f32 	%p1628, %f3177, 0f00000000;
	fma.rn.f32 	%f3196, %f3195, 0f3EDE5BD9, 0f3F800000;
	selp.f32 	%f3197, 0fFF800000, %f3196, %p1628;
	cvt.rzi.u32.f32 	%r6882, %f3197;
	setp.eq.s32 	%p1629, %r22244, 0;
	mov.b32 	%r23681, 0;
	@%p1629 bra 	$L__BB2_3362;
	mov.b32 	%r23681, 0;
	mov.u32 	%r23679, %r22244;
$L__BB2_3361:
	mul.hi.s32 	%r13030, %r23679, 1717986919;
	shr.u32 	%r13031, %r13030, 31;
	shr.s32 	%r13032, %r13030, 2;
	add.s32 	%r6886, %r13032, %r13031;
	mul.lo.s32 	%r13033, %r6886, 10;
	sub.s32 	%r13034, %r23679, %r13033;
	mad.lo.s32 	%r23681, %r23681, 10, %r13034;
	add.s32 	%r13035, %r23679, 9;
	setp.gt.u32 	%p1630, %r13035, 18;
	mov.u32 	%r23679, %r6886;
	@%p1630 bra 	$L__BB2_3361;
$L__BB2_3362:
	setp.eq.s32 	%p1631, %r22233, 0;
	mov.b32 	%r23684, 0;
	@%p1631 bra 	$L__BB2_3365;
	mov.b32 	%r23684, 0;
	mov.u32 	%r23682, %r22233;
$L__BB2_3364:
	mul.hi.s32 	%r13038, %r23682, 1717986919;
	shr.u32 	%r13039, %r13038, 31;
	shr.s32 	%r13040, %r13038, 2;
	add.s32 	%r6891, %r13040, %r13039;
	mul.lo.s32 	%r13041, %r6891, 10;
	sub.s32 	%r13042, %r23682, %r13041;
	mad.lo.s32 	%r23684, %r23684, 10, %r13042;
	add.s32 	%r13043, %r23682, 9;
	setp.gt.u32 	%p1632, %r13043, 18;
	mov.u32 	%r23682, %r6891;
	@%p1632 bra 	$L__BB2_3364;
$L__BB2_3365:
	setp.eq.s32 	%p1633, %r6882, 0;
	@%p1633 bra 	$L__BB2_3370;
	mov.b32 	%r23685, 0;
$L__BB2_3367:
	mul.hi.s32 	%r13045, %r23681, 1717986919;
	shr.u32 	%r13046, %r13045, 31;
	shr.s32 	%r13047, %r13045, 2;
	add.s32 	%r13048, %r13047, %r13046;
	mul.lo.s32 	%r13049, %r13048, 10;
	sub.s32 	%r6896, %r23681, %r13049;
	mul.hi.s32 	%r13050, %r23684, 1717986919;
	shr.u32 	%r13051, %r13050, 31;
	shr.s32 	%r13052, %r13050, 2;
	add.s32 	%r13053, %r13052, %r13051;
	mul.lo.s32 	%r13054, %r13053, 10;
	sub.s32 	%r6897, %r23684, %r13054;
	setp.eq.s32 	%p1634, %r6896, %r6897;
	@%p1634 bra 	$L__BB2_3369;
	setp.gt.s32 	%p1635, %r6896, %r6897;
	selp.b32 	%r6898, %r22244, %r22233, %p1635;
	selp.b32 	%r22233, %r22233, %r22244, %p1635;
	mov.u32 	%r22244, %r6898;
	bra.uni 	$L__BB2_3370;
$L__BB2_3369:
	add.s32 	%r23685, %r23685, 1;
	shr.s32 	%r13060, %r13050, 2;
	add.s32 	%r23684, %r13060, %r13051;
	setp.ne.s32 	%p1636, %r23685, %r6882;
	mov.u32 	%r23681, %r13048;
	@%p1636 bra 	$L__BB2_3367;
$L__BB2_3370:
	max.s32 	%r13062, %r22266, %r22255;
	cvt.rn.f32.s32 	%f3198, %r13062;
	setp.lt.s32 	%p1637, %r13062, 1;
	mul.f32 	%f3199, %f3198, 0f4B000000;
	selp.f32 	%f3200, %f3199, %f3198, %p1637;
	selp.f32 	%f3201, 0fC1B80000, 0f00000000, %p1637;
	mov.b32 	%r13063, %f3200;
	add.s32 	%r13064, %r13063, -1059760811;
	and.b32  	%r13065, %r13064, -8388608;
	sub.s32 	%r13066, %r13063, %r13065;
	mov.b32 	%f3202, %r13066;
	cvt.rn.f32.s32 	%f3203, %r13065;
	fma.rn.f32 	%f3204, %f3203, 0f34000000, %f3201;
	add.f32 	%f3205, %f3202, 0fBF800000;
	fma.rn.f32 	%f3206, %f3205, 0fBE055027, 0f3E1039F6;
	fma.rn.f32 	%f3207, %f3206, %f3205, 0fBDF8CDCC;
	fma.rn.f32 	%f3208, %f3207, %f3205, 0f3E0F2955;
	fma.rn.f32 	%f3209, %f3208, %f3205, 0fBE2AD8B9;
	fma.rn.f32 	%f3210, %f3209, %f3205, 0f3E4CED0B;
	fma.rn.f32 	%f3211, %f3210, %f3205, 0fBE7FFF22;
	fma.rn.f32 	%f3212, %f3211, %f3205, 0f3EAAAA78;
	fma.rn.f32 	%f3213, %f3212, %f3205, 0fBF000000;
	mul.f32 	%f3214, %f3205, %f3213;
	fma.rn.f32 	%f3215, %f3214, %f3205, %f3205;
	fma.rn.f32 	%f3216, %f3204, 0f3F317218, %f3215;
	setp.gt.u32 	%p1638, %r13063, 2139095039;
	fma.rn.f32 	%f3217, %f3200, 0f7F800000, 0f7F800000;
	selp.f32 	%f3218, %f3217, %f3216, %p1638;
	setp.eq.f32 	%p1639, %f3200, 0f00000000;
	fma.rn.f32 	%f3219, %f3218, 0f3EDE5BD9, 0f3F800000;
	selp.f32 	%f3220, 0fFF800000, %f3219, %p1639;
	cvt.rzi.u32.f32 	%r6905, %f3220;
	setp.eq.s32 	%p1640, %r22266, 0;
	mov.b32 	%r23692, 0;
	@%p1640 bra 	$L__BB2_3373;
	mov.b32 	%r23692, 0;
	mov.u32 	%r23690, %r22266;
$L__BB2_3372:
	mul.hi.s32 	%r13068, %r23690, 1717986919;
	shr.u32 	%r13069, %r13068, 31;
	shr.s32 	%r13070, %r13068, 2;
	add.s32 	%r6909, %r13070, %r13069;
	mul.lo.s32 	%r13071, %r6909, 10;
	sub.s32 	%r13072, %r23690, %r13071;
	mad.lo.s32 	%r23692, %r23692, 10, %r13072;
	add.s32 	%r13073, %r23690, 9;
	setp.gt.u32 	%p1641, %r13073, 18;
	mov.u32 	%r23690, %r6909;
	@%p1641 bra 	$L__BB2_3372;
$L__BB2_3373:
	setp.eq.s32 	%p1642, %r22255, 0;
	mov.b32 	%r23695, 0;
	@%p1642 bra 	$L__BB2_3376;
	mov.b32 	%r23695, 0;
	mov.u32 	%r23693, %r22255;
$L__BB2_3375:
	mul.hi.s32 	%r13076, %r23693, 1717986919;
	shr.u32 	%r13077, %r13076, 31;
	shr.s32 	%r13078, %r13076, 2;
	add.s32 	%r6914, %r13078, %r13077;
	mul.lo.s32 	%r13079, %r6914, 10;
	sub.s32 	%r13080, %r23693, %r13079;
	mad.lo.s32 	%r23695, %r23695, 10, %r13080;
	add.s32 	%r13081, %r23693, 9;
	setp.gt.u32 	%p1643, %r13081, 18;
	mov.u32 	%r23693, %r6914;
	@%p1643 bra 	$L__BB2_3375;
$L__BB2_3376:
	setp.eq.s32 	%p1644, %r6905, 0;
	@%p1644 bra 	$L__BB2_3381;
	mov.b32 	%r23696, 0;
$L__BB2_3378:
	mul.hi.s32 	%r13083, %r23692, 1717986919;
	shr.u32 	%r13084, %r13083, 31;
	shr.s32 	%r13085, %r13083, 2;
	add.s32 	%r13086, %r13085, %r13084;
	mul.lo.s32 	%r13087, %r13086, 10;
	sub.s32 	%r6919, %r23692, %r13087;
	mul.hi.s32 	%r13088, %r23695, 1717986919;
	shr.u32 	%r13089, %r13088, 31;
	shr.s32 	%r13090, %r13088, 2;
	add.s32 	%r13091, %r13090, %r13089;
	mul.lo.s32 	%r13092, %r13091, 10;
	sub.s32 	%r6920, %r23695, %r13092;
	setp.eq.s32 	%p1645, %r6919, %r6920;
	@%p1645 bra 	$L__BB2_3380;
	setp.gt.s32 	%p1646, %r6919, %r6920;
	selp.b32 	%r6921, %r22266, %r22255, %p1646;
	selp.b32 	%r22255, %r22255, %r22266, %p1646;
	mov.u32 	%r22266, %r6921;
	bra.uni 	$L__BB2_3381;
$L__BB2_3380:
	add.s32 	%r23696, %r23696, 1;
	shr.s32 	%r13098, %r13088, 2;
	add.s32 	%r23695, %r13098, %r13089;
	setp.ne.s32 	%p1647, %r23696, %r6905;
	mov.u32 	%r23692, %r13086;
	@%p1647 bra 	$L__BB2_3378;
$L__BB2_3381:
	max.s32 	%r13100, %r22288, %r22277;
	cvt.rn.f32.s32 	%f3221, %r13100;
	setp.lt.s32 	%p1648, %r13100, 1;
	mul.f32 	%f3222, %f3221, 0f4B000000;
	selp.f32 	%f3223, %f3222, %f3221, %p1648;
	selp.f32 	%f3224, 0fC1B80000, 0f00000000, %p1648;
	mov.b32 	%r13101, %f3223;
	add.s32 	%r13102, %r13101, -1059760811;
	and.b32  	%r13103, %r13102, -8388608;
	sub.s32 	%r13104, %r13101, %r13103;
	mov.b32 	%f3225, %r13104;
	cvt.rn.f32.s32 	%f3226, %r13103;
	fma.rn.f32 	%f3227, %f3226, 0f34000000, %f3224;
	add.f32 	%f3228, %f3225, 0fBF800000;
	fma.rn.f32 	%f3229, %f3228, 0fBE055027, 0f3E1039F6;
	fma.rn.f32 	%f3230, %f3229, %f3228, 0fBDF8CDCC;
	fma.rn.f32 	%f3231, %f3230, %f3228, 0f3E0F2955;
	fma.rn.f32 	%f3232, %f3231, %f3228, 0fBE2AD8B9;
	fma.rn.f32 	%f3233, %f3232, %f3228, 0f3E4CED0B;
	fma.rn.f32 	%f3234, %f3233, %f3228, 0fBE7FFF22;
	fma.rn.f32 	%f3235, %f3234, %f3228, 0f3EAAAA78;
	fma.rn.f32 	%f3236, %f3235, %f3228, 0fBF000000;
	mul.f32 	%f3237, %f3228, %f3236;
	fma.rn.f32 	%f3238, %f3237, %f3228, %f3228;
	fma.rn.f32 	%f3239, %f3227, 0f3F317218, %f3238;
	setp.gt.u32 	%p1649, %r13101, 2139095039;
	fma.rn.f32 	%f3240, %f3223, 0f7F800000, 0f7F800000;
	selp.f32 	%f3241, %f3240, %f3239, %p1649;
	setp.eq.f32 	%p1650, %f3223, 0f00000000;
	fma.rn.f32 	%f3242, %f3241, 0f3EDE5BD9, 0f3F800000;
	selp.f32 	%f3243, 0fFF800000, %f3242, %p1650;
	cvt.rzi.u32.f32 	%r6928, %f3243;
	setp.eq.s32 	%p1651, %r22288, 0;
	mov.b32 	%r23703, 0;
	@%p1651 bra 	$L__BB2_3384;
	mov.b32 	%r23703, 0;
	mov.u32 	%r23701, %r22288;
$L__BB2_3383:
	mul.hi.s32 	%r13106, %r23701, 1717986919;
	shr.u32 	%r13107, %r13106, 31;
	shr.s32 	%r13108, %r13106, 2;
	add.s32 	%r6932, %r13108, %r13107;
	mul.lo.s32 	%r13109, %r6932, 10;
	sub.s32 	%r13110, %r23701, %r13109;
	mad.lo.s32 	%r23703, %r23703, 10, %r13110;
	add.s32 	%r13111, %r23701, 9;
	setp.gt.u32 	%p1652, %r13111, 18;
	mov.u32 	%r23701, %r6932;
	@%p1652 bra 	$L__BB2_3383;
$L__BB2_3384:
	setp.eq.s32 	%p1653, %r22277, 0;
	mov.b32 	%r23706, 0;
	@%p1653 bra 	$L__BB2_3387;
	mov.b32 	%r23706, 0;
	mov.u32 	%r23704, %r22277;
$L__BB2_3386:
	mul.hi.s32 	%r13114, %r23704, 1717986919;
	shr.u32 	%r13115, %r13114, 31;
	shr.s32 	%r13116, %r13114, 2;
	add.s32 	%r6937, %r13116, %r13115;
	mul.lo.s32 	%r13117, %r6937, 10;
	sub.s32 	%r13118, %r23704, %r13117;
	mad.lo.s32 	%r23706, %r23706, 10, %r13118;
	add.s32 	%r13119, %r23704, 9;
	setp.gt.u32 	%p1654, %r13119, 18;
	mov.u32 	%r23704, %r6937;
	@%p1654 bra 	$L__BB2_3386;
$L__BB2_3387:
	setp.eq.s32 	%p1655, %r6928, 0;
	@%p1655 bra 	$L__BB2_3392;
	mov.b32 	%r23707, 0;
$L__BB2_3389:
	mul.hi.s32 	%r13121, %r23703, 1717986919;
	shr.u32 	%r13122, %r13121, 31;
	shr.s32 	%r13123, %r13121, 2;
	add.s32 	%r13124, %r13123, %r13122;
	mul.lo.s32 	%r13125, %r13124, 10;
	sub.s32 	%r6942, %r23703, %r13125;
	mul.hi.s32 	%r13126, %r23706, 1717986919;
	shr.u32 	%r13127, %r13126, 31;
	shr.s32 	%r13128, %r13126, 2;
	add.s32 	%r13129, %r13128, %r13127;
	mul.lo.s32 	%r13130, %r13129, 10;
	sub.s32 	%r6943, %r23706, %r13130;
	setp.eq.s32 	%p1656, %r6942, %r6943;
	@%p1656 bra 	$L__BB2_3391;
	setp.gt.s32 	%p1657, %r6942, %r6943;
	selp.b32 	%r6944, %r22288, %r22277, %p1657;
	selp.b32 	%r22277, %r22277, %r22288, %p1657;
	mov.u32 	%r22288, %r6944;
	bra.uni 	$L__BB2_3392;
$L__BB2_3391:
	add.s32 	%r23707, %r23707, 1;
	shr.s32 	%r13136, %r13126, 2;
	add.s32 	%r23706, %r13136, %r13127;
	setp.ne.s32 	%p1658, %r23707, %r6928;
	mov.u32 	%r23703, %r13124;
	@%p1658 bra 	$L__BB2_3389;
$L__BB2_3392:
	max.s32 	%r13138, %r22310, %r22299;
	cvt.rn.f32.s32 	%f3244, %r13138;
	setp.lt.s32 	%p1659, %r13138, 1;
	mul.f32 	%f3245, %f3244, 0f4B000000;
	selp.f32 	%f3246, %f3245, %f3244, %p1659;
	selp.f32 	%f3247, 0fC1B80000, 0f00000000, %p1659;
	mov.b32 	%r13139, %f3246;
	add.s32 	%r13140, %r13139, -1059760811;
	and.b32  	%r13141, %r13140, -8388608;
	sub.s32 	%r13142, %r13139, %r13141;
	mov.b32 	%f3248, %r13142;
	cvt.rn.f32.s32 	%f3249, %r13141;
	fma.rn.f32 	%f3250, %f3249, 0f34000000, %f3247;
	add.f32 	%f3251, %f3248, 0fBF800000;
	fma.rn.f32 	%f3252, %f3251, 0fBE055027, 0f3E1039F6;
	fma.rn.f32 	%f3253, %f3252, %f3251, 0fBDF8CDCC;
	fma.rn.f32 	%f3254, %f3253, %f3251, 0f3E0F2955;
	fma.rn.f32 	%f3255, %f3254, %f3251, 0fBE2AD8B9;
	fma.rn.f32 	%f3256, %f3255, %f3251, 0f3E4CED0B;
	fma.rn.f32 	%f3257, %f3256, %f3251, 0fBE7FFF22;
	fma.rn.f32 	%f3258, %f3257, %f3251, 0f3EAAAA78;
	fma.rn.f32 	%f3259, %f3258, %f3251, 0fBF000000;
	mul.f32 	%f3260, %f3251, %f3259;
	fma.rn.f32 	%f3261, %f3260, %f3251, %f3251;
	fma.rn.f32 	%f3262, %f3250, 0f3F317218, %f3261;
	setp.gt.u32 	%p1660, %r13139, 2139095039;
	fma.rn.f32 	%f3263, %f3246, 0f7F800000, 0f7F800000;
	selp.f32 	%f3264, %f3263, %f3262, %p1660;
	setp.eq.f32 	%p1661, %f3246, 0f00000000;
	fma.rn.f32 	%f3265, %f3264, 0f3EDE5BD9, 0f3F800000;
	selp.f32 	%f3266, 0fFF800000, %f3265, %p1661;
	cvt.rzi.u32.f32 	%r6951, %f3266;
	setp.eq.s32 	%p1662, %r22310, 0;
	mov.b32 	%r23714, 0;
	@%p1662 bra 	$L__BB2_3395;
	mov.b32 	%r23714, 0;
	mov.u32 	%r23712, %r22310;
$L__BB2_3394:
	mul.hi.s32 	%r13144, %r23712, 1717986919;
	shr.u32 	%r13145, %r13144, 31;
	shr.s32 	%r13146, %r13144, 2;
	add.s32 	%r6955, %r13146, %r13145;
	mul.lo.s32 	%r13147, %r6955, 10;
	sub.s32 	%r13148, %r23712, %r13147;
	mad.lo.s32 	%r23714, %r23714, 10, %r13148;
	add.s32 	%r13149, %r23712, 9;
	setp.gt.u32 	%p1663, %r13149, 18;
	mov.u32 	%r23712, %r6955;
	@%p1663 bra 	$L__BB2_3394;
$L__BB2_3395:
	setp.eq.s32 	%p1664, %r22299, 0;
	mov.b32 	%r23717, 0;
	@%p1664 bra 	$L__BB2_3398;
	mov.b32 	%r23717, 0;
	mov.u32 	%r23715, %r22299;
$L__BB2_3397:
	mul.hi.s32 	%r13152, %r23715, 1717986919;
	shr.u32 	%r13153, %r13152, 31;
	shr.s32 	%r13154, %r13152, 2;
	add.s32 	%r6960, %r13154, %r13153;
	mul.lo.s32 	%r13155, %r6960, 10;
	sub.s32 	%r13156, %r23715, %r13155;
	mad.lo.s32 	%r23717, %r23717, 10, %r13156;
	add.s32 	%r13157, %r23715, 9;
	setp.gt.u32 	%p1665, %r13157, 18;
	mov.u32 	%r23715, %r6960;
	@%p1665 bra 	$L__BB2_3397;
$L__BB2_3398:
	setp.eq.s32 	%p1666, %r6951, 0;
	@%p1666 bra 	$L__BB2_3403;
	mov.b32 	%r23718, 0;
$L__BB2_3400:
	mul.hi.s32 	%r13159, %r23714, 1717986919;
	shr.u32 	%r13160, %r13159, 31;
	shr.s32 	%r13161, %r13159, 2;
	add.s32 	%r13162, %r13161, %r13160;
	mul.lo.s32 	%r13163, %r13162, 10;
	sub.s32 	%r6965, %r23714, %r13163;
	mul.hi.s32 	%r13164, %r23717, 1717986919;
	shr.u32 	%r13165, %r13164, 31;
	shr.s32 	%r13166, %r13164, 2;
	add.s32 	%r13167, %r13166, %r13165;
	mul.lo.s32 	%r13168, %r13167, 10;
	sub.s32 	%r6966, %r23717, %r13168;
	setp.eq.s32 	%p1667, %r6965, %r6966;
	@%p1667 bra 	$L__BB2_3402;
	setp.gt.s32 	%p1668, %r6965, %r6966;
	selp.b32 	%r6967, %r22310, %r22299, %p1668;
	selp.b32 	%r22299, %r22299, %r22310, %p1668;
	mov.u32 	%r22310, %r6967;
	bra.uni 	$L__BB2_3403;
$L__BB2_3402:
	add.s32 	%r23718, %r23718, 1;
	shr.s32 	%r13174, %r13164, 2;
	add.s32 	%r23717, %r13174, %r13165;
	setp.ne.s32 	%p1669, %r23718, %r6951;
	mov.u32 	%r23714, %r13162;
	@%p1669 bra 	$L__BB2_3400;
$L__BB2_3403:
	max.s32 	%r13176, %r22168, %r22321;
	cvt.rn.f32.s32 	%f3267, %r13176;
	setp.lt.s32 	%p1670, %r13176, 1;
	mul.f32 	%f3268, %f3267, 0f4B000000;
	selp.f32 	%f3269, %f3268, %f3267, %p1670;
	selp.f32 	%f3270, 0fC1B80000, 0f00000000, %p1670;
	mov.b32 	%r13177, %f3269;
	add.s32 	%r13178, %r13177, -1059760811;
	and.b32  	%r13179, %r13178, -8388608;
	sub.s32 	%r13180, %r13177, %r13179;
	mov.b32 	%f3271, %r13180;
	cvt.rn.f32.s32 	%f3272, %r13179;
	fma.rn.f32 	%f3273, %f3272, 0f34000000, %f3270;
	add.f32 	%f3274, %f3271, 0fBF800000;
	fma.rn.f32 	%f3275, %f3274, 0fBE055027, 0f3E1039F6;
	fma.rn.f32 	%f3276, %f3275, %f3274, 0fBDF8CDCC;
	fma.rn.f32 	%f3277, %f3276, %f3274, 0f3E0F2955;
	fma.rn.f32 	%f3278, %f3277, %f3274, 0fBE2AD8B9;
	fma.rn.f32 	%f3279, %f3278, %f3274, 0f3E4CED0B;
	fma.rn.f32 	%f3280, %f3279, %f3274, 0fBE7FFF22;
	fma.rn.f32 	%f3281, %f3280, %f3274, 0f3EAAAA78;
	fma.rn.f32 	%f3282, %f3281, %f3274, 0fBF000000;
	mul.f32 	%f3283, %f3274, %f3282;
	fma.rn.f32 	%f3284, %f3283, %f3274, %f3274;
	fma.rn.f32 	%f3285, %f3273, 0f3F317218, %f3284;
	setp.gt.u32 	%p1671, %r13177, 2139095039;
	fma.rn.f32 	%f3286, %f3269, 0f7F800000, 0f7F800000;
	selp.f32 	%f3287, %f3286, %f3285, %p1671;
	setp.eq.f32 	%p1672, %f3269, 0f00000000;
	fma.rn.f32 	%f3288, %f3287, 0f3EDE5BD9, 0f3F800000;
	selp.f32 	%f3289, 0fFF800000, %f3288, %p1672;
	cvt.rzi.u32.f32 	%r6974, %f3289;
	setp.eq.s32 	%p1673, %r22168, 0;
	mov.b32 	%r23725, 0;
	@%p1673 bra 	$L__BB2_3406;
	mov.b32 	%r23725, 0;
	mov.u32 	%r23723, %r22168;
$L__BB2_3405:
	mul.hi.s32 	%r13182, %r23723, 1717986919;
	shr.u32 	%r13183, %r13182, 31;
	shr.s32 	%r13184, %r13182, 2;
	add.s32 	%r6978, %r13184, %r13183;
	mul.lo.s32 	%r13185, %r6978, 10;
	sub.s32 	%r13186, %r23723, %r13185;
	mad.lo.s32 	%r23725, %r23725, 10, %r13186;
	add.s32 	%r13187, %r23723, 9;
	setp.gt.u32 	%p1674, %r13187, 18;
	mov.u32 	%r23723, %r6978;
	@%p1674 bra 	$L__BB2_3405;
$L__BB2_3406:
	setp.eq.s32 	%p1675, %r22321, 0;
	mov.b32 	%r23728, 0;
	@%p1675 bra 	$L__BB2_3409;
	mov.b32 	%r23728, 0;
	mov.u32 	%r23726, %r22321;
$L__BB2_3408:
	mul.hi.s32 	%r13190, %r23726, 1717986919;
	shr.u32 	%r13191, %r13190, 31;
	shr.s32 	%r13192, %r13190, 2;
	add.s32 	%r6983, %r13192, %r13191;
	mul.lo.s32 	%r13193, %r6983, 10;
	sub.s32 	%r13194, %r23726, %r13193;
	mad.lo.s32 	%r23728, %r23728, 10, %r13194;
	add.s32 	%r13195, %r23726, 9;
	setp.gt.u32 	%p1676, %r13195, 18;
	mov.u32 	%r23726, %r6983;
	@%p1676 bra 	$L__BB2_3408;
$L__BB2_3409:
	setp.eq.s32 	%p1677, %r6974, 0;
	@%p1677 bra 	$L__BB2_3414;
	mov.b32 	%r23729, 0;
$L__BB2_3411:
	mul.hi.s32 	%r13197, %r23725, 1717986919;
	shr.u32 	%r13198, %r13197, 31;
	shr.s32 	%r13199, %r13197, 2;
	add.s32 	%r13200, %r13199, %r13198;
	mul.lo.s32 	%r13201, %r13200, 10;
	sub.s32 	%r6988, %r23725, %r13201;
	mul.hi.s32 	%r13202, %r23728, 1717986919;
	shr.u32 	%r13203, %r13202, 31;
	shr.s32 	%r13204, %r13202, 2;
	add.s32 	%r13205, %r13204, %r13203;
	mul.lo.s32 	%r13206, %r13205, 10;
	sub.s32 	%r6989, %r23728, %r13206;
	setp.eq.s32 	%p1678, %r6988, %r6989;
	@%p1678 bra 	$L__BB2_3413;
	setp.gt.s32 	%p1679, %r6988, %r6989;
	selp.b32 	%r6990, %r22168, %r22321, %p1679;
	selp.b32 	%r22321, %r22321, %r22168, %p1679;
	mov.u32 	%r22168, %r6990;
	bra.uni 	$L__BB2_3414;
$L__BB2_3413:
	add.s32 	%r23729, %r23729, 1;
	shr.s32 	%r13212, %r13202, 2;
	add.s32 	%r23728, %r13212, %r13203;
	setp.ne.s32 	%p1680, %r23729, %r6974;
	mov.u32 	%r23725, %r13200;
	@%p1680 bra 	$L__BB2_3411;
$L__BB2_3414:
	max.s32 	%r13214, %r22167, %r22336;
	cvt.rn.f32.s32 	%f3290, %r13214;
	setp.lt.s32 	%p1681, %r13214, 1;
	mul.f32 	%f3291, %f3290, 0f4B000000;
	selp.f32 	%f3292, %f3291, %f3290, %p1681;
	selp.f32 	%f3293, 0fC1B80000, 0f00000000, %p1681;
	mov.b32 	%r13215, %f3292;
	add.s32 	%r13216, %r13215, -1059760811;
	and.b32  	%r13217, %r13216, -8388608;
	sub.s32 	%r13218, %r13215, %r13217;
	mov.b32 	%f3294, %r13218;
	cvt.rn.f32.s32 	%f3295, %r13217;
	fma.rn.f32 	%f3296, %f3295, 0f34000000, %f3293;
	add.f32 	%f3297, %f3294, 0fBF800000;
	fma.rn.f32 	%f3298, %f3297, 0fBE055027, 0f3E1039F6;
	fma.rn.f32 	%f3299, %f3298, %f3297, 0fBDF8CDCC;
	fma.rn.f32 	%f3300, %f3299, %f3297, 0f3E0F2955;
	fma.rn.f32 	%f3301, %f3300, %f3297, 0fBE2AD8B9;
	fma.rn.f32 	%f3302, %f3301, %f3297, 0f3E4CED0B;
	fma.rn.f32 	%f3303, %f3302, %f3297, 0fBE7FFF22;
	fma.rn.f32 	%f3304, %f3303, %f3297, 0f3EAAAA78;
	fma.rn.f32 	%f3305, %f3304, %f3297, 0fBF000000;
	mul.f32 	%f3306, %f3297, %f3305;
	fma.rn.f32 	%f3307, %f3306, %f3297, %f3297;
	fma.rn.f32 	%f3308, %f3296, 0f3F317218, %f3307;
	setp.gt.u32 	%p1682, %r13215, 2139095039;
	fma.rn.f32 	%f3309, %f3292, 0f7F800000, 0f7F800000;
	selp.f32 	%f3310, %f3309, %f3308, %p1682;
	setp.eq.f32 	%p1683, %f3292, 0f00000000;
	fma.rn.f32 	%f3311, %f3310, 0f3EDE5BD9, 0f3F800000;
	selp.f32 	%f3312, 0fFF800000, %f3311, %p1683;
	cvt.rzi.u32.f32 	%r6997, %f3312;
	setp.eq.s32 	%p1684, %r22167, 0;
	mov.b32 	%r23736, 0;
	@%p1684 bra 	$L__BB2_3417;
	mov.b32 	%r23736, 0;
	mov.u32 	%r23734, %r22167;
$L__BB2_3416:
	mul.hi.s32 	%r13220, %r23734, 1717986919;
	shr.u32 	%r13221, %r13220, 31;
	shr.s32 	%r13222, %r13220, 2;
	add.s32 	%r7001, %r13222, %r13221;
	mul.lo.s32 	%r13223, %r7001, 10;
	sub.s32 	%r13224, %r23734, %r13223;
	mad.lo.s32 	%r23736, %r23736, 10, %r13224;
	add.s32 	%r13225, %r23734, 9;
	setp.gt.u32 	%p1685, %r13225, 18;
	mov.u32 	%r23734, %r7001;
	@%p1685 bra 	$L__BB2_3416;
$L__BB2_3417:
	setp.eq.s32 	%p1686, %r22336, 0;
	mov.b32 	%r23739, 0;
	@%p1686 bra 	$L__BB2_3420;
	mov.b32 	%r23739, 0;
	mov.u32 	%r23737, %r22336;
$L__BB2_3419:
	mul.hi.s32 	%r13228, %r23737, 1717986919;
	shr.u32 	%r13229, %r13228, 31;
	shr.s32 	%r13230, %r13228, 2;
	add.s32 	%r7006, %r13230, %r13229;
	mul.lo.s32 	%r13231, %r7006, 10;
	sub.s32 	%r13232, %r23737, %r13231;
	mad.lo.s32 	%r23739, %r23739, 10, %r13232;
	add.s32 	%r13233, %r23737, 9;
	setp.gt.u32 	%p1687, %r13233, 18;
	mov.u32 	%r23737, %r7006;
	@%p1687 bra 	$L__BB2_3419;
$L__BB2_3420:
	setp.eq.s32 	%p1688, %r6997, 0;
	@%p1688 bra 	$L__BB2_3425;
	mov.b32 	%r23740, 0;
$L__BB2_3422:
	mul.hi.s32 	%r13235, %r23736, 1717986919;
	shr.u32 	%r13236, %r13235, 31;
	shr.s32 	%r13237, %r13235, 2;
	add.s32 	%r13238, %r13237, %r13236;
	mul.lo.s32 	%r13239, %r13238, 10;
	sub.s32 	%r7011, %r23736, %r13239;
	mul.hi.s32 	%r13240, %r23739, 1717986919;
	shr.u32 	%r13241, %r13240, 31;
	shr.s32 	%r13242, %r13240, 2;
	add.s32 	%r13243, %r13242, %r13241;
	mul.lo.s32 	%r13244, %r13243, 10;
	sub.s32 	%r7012, %r23739, %r13244;
	setp.eq.s32 	%p1689, %r7011, %r7012;
	@%p1689 bra 	$L__BB2_3424;
	setp.gt.s32 	%p1690, %r7011, %r7012;
	selp.b32 	%r7013, %r22167, %r22336, %p1690;
	selp.b32 	%r22336, %r22336, %r22167, %p1690;
	mov.u32 	%r22167, %r7013;
	bra.uni 	$L__BB2_3425;
$L__BB2_3424:
	add.s32 	%r23740, %r23740, 1;
	shr.s32 	%r13250, %r13240, 2;
	add.s32 	%r23739, %r13250, %r13241;
	setp.ne.s32 	%p1691, %r23740, %r6997;
	mov.u32 	%r23736, %r13238;
	@%p1691 bra 	$L__BB2_3422;
$L__BB2_3425:
	max.s32 	%r13252, %r22189, %r22178;
	cvt.rn.f32.s32 	%f3313, %r13252;
	setp.lt.s32 	%p1692, %r13252, 1;
	mul.f32 	%f3314, %f3313, 0f4B000000;
	selp.f32 	%f3315, %f3314, %f3313, %p1692;
	selp.f32 	%f3316, 0fC1B80000, 0f00000000, %p1692;
	mov.b32 	%r13253, %f3315;
	add.s32 	%r13254, %r13253, -1059760811;
	and.b32  	%r13255, %r13254, -8388608;
	sub.s32 	%r13256, %r13253, %r13255;
	mov.b32 	%f3317, %r13256;
	cvt.rn.f32.s32 	%f3318, %r13255;
	fma.rn.f32 	%f3319, %f3318, 0f34000000, %f3316;
	add.f32 	%f3320, %f3317, 0fBF800000;
	fma.rn.f32 	%f3321, %f3320, 0fBE055027, 0f3E1039F6;
	fma.rn.f32 	%f3322, %f3321, %f3320, 0fBDF8CDCC;
	fma.rn.f32 	%f3323, %f3322, %f3320, 0f3E0F2955;
	fma.rn.f32 	%f3324, %f3323, %f3320, 0fBE2AD8B9;
	fma.rn.f32 	%f3325, %f3324, %f3320, 0f3E4CED0B;
	fma.rn.f32 	%f3326, %f3325, %f3320, 0fBE7FFF22;
	fma.rn.f32 	%f3327, %f3326, %f3320, 0f3EAAAA78;
	fma.rn.f32 	%f3328, %f3327, %f3320, 0fBF000000;
	mul.f32 	%f3329, %f3320, %f3328;
	fma.rn.f32 	%f3330, %f3329, %f3320, %f3320;
	fma.rn.f32 	%f3331, %f3319, 0f3F317218, %f3330;
	setp.gt.u32 	%p1693, %r13253, 2139095039;
	fma.rn.f32 	%f3332, %f3315, 0f7F800000, 0f7F800000;
	selp.f32 	%f3333, %f3332, %f3331, %p1693;
	setp.eq.f32 	%p1694, %f3315, 0f00000000;
	fma.rn.f32 	%f3334, %f3333, 0f3EDE5BD9, 0f3F800000;
	selp.f32 	%f3335, 0fFF800000, %f3334, %p1694;
	cvt.rzi.u32.f32 	%r7020, %f3335;
	setp.eq.s32 	%p1695, %r22189, 0;
	mov.b32 	%r23747, 0;
	@%p1695 bra 	$L__BB2_3428;
	mov.b32 	%r23747, 0;
	mov.u32 	%r23745, %r22189;
$L__BB2_3427:
	mul.hi.s32 	%r13258, %r23745, 1717986919;
	shr.u32 	%r13259, %r13258, 31;
	shr.s32 	%r13260, %r13258, 2;
	add.s32 	%r7024, %r13260, %r13259;
	mul.lo.s32 	%r13261, %r7024, 10;
	sub.s32 	%r13262, %r23745, %r13261;
	mad.lo.s32 	%r23747, %r23747, 10, %r13262;
	add.s32 	%r13263, %r23745, 9;
	setp.gt.u32 	%p1696, %r13263, 18;
	mov.u32 	%r23745, %r7024;
	@%p1696 bra 	$L__BB2_3427;
$L__BB2_3428:
	setp.eq.s32 	%p1697, %r22178, 0;
	mov.b32 	%r23750, 0;
	@%p1697 bra 	$L__BB2_3431;
	mov.b32 	%r23750, 0;
	mov.u32 	%r23748, %r22178;
$L__BB2_3430:
	mul.hi.s32 	%r13266, %r23748, 1717986919;
	shr.u32 	%r13267, %r13266, 31;
	shr.s32 	%r13268, %r13266, 2;
	add.s32 	%r7029, %r13268, %r13267;
	mul.lo.s32 	%r13269, %r7029, 10;
	sub.s32 	%r13270, %r23748, %r13269;
	mad.lo.s32 	%r23750, %r23750, 10, %r13270;
	add.s32 	%r13271, %r23748, 9;
	setp.gt.u32 	%p1698, %r13271, 18;
	mov.u32 	%r23748, %r7029;
	@%p1698 bra 	$L__BB2_3430;
$L__BB2_3431:
	setp.eq.s32 	%p1699, %r7020, 0;
	@%p1699 bra 	$L__BB2_3436;
	mov.b32 	%r23751, 0;
$L__BB2_3433:
	mul.hi.s32 	%r13273, %r23747, 1717986919;
	shr.u32 	%r13274, %r13273, 31;
	shr.s32 	%r13275, %r13273, 2;
	add.s32 	%r13276, %r13275, %r13274;
	mul.lo.s32 	%r13277, %r13276, 10;
	sub.s32 	%r7034, %r23747, %r13277;
	mul.hi.s32 	%r13278, %r23750, 1717986919;
	shr.u32 	%r13279, %r13278, 31;
	shr.s32 	%r13280, %r13278, 2;
	add.s32 	%r13281, %r13280, %r13279;
	mul.lo.s32 	%r13282, %r13281, 10;
	sub.s32 	%r7035, %r23750, %r13282;
	setp.eq.s32 	%p1700, %r7034, %r7035;
	@%p1700 bra 	$L__BB2_3435;
	setp.gt.s32 	%p1701, %r7034, %r7035;
	selp.b32 	%r7036, %r22189, %r22178, %p1701;
	selp.b32 	%r22178, %r22178, %r22189, %p1701;
	mov.u32 	%r22189, %r7036;
	bra.uni 	$L__BB2_3436;
$L__BB2_3435:
	add.s32 	%r23751, %r23751, 1;
	shr.s32 	%r13288, %r13278, 2;
	add.s32 	%r23750, %r13288, %r13279;
	setp.ne.s32 	%p1702, %r23751, %r7020;
	mov.u32 	%r23747, %r13276;
	@%p1702 bra 	$L__BB2_3433;
$L__BB2_3436:
	max.s32 	%r13290, %r22211, %r22200;
	cvt.rn.f32.s32 	%f3336, %r13290;
	setp.lt.s32 	%p1703, %r13290, 1;
	mul.f32 	%f3337, %f3336, 0f4B000000;
	selp.f32 	%f3338, %f3337, %f3336, %p1703;
	selp.f32 	%f3339, 0fC1B80000, 0f00000000, %p1703;
	mov.b32 	%r13291, %f3338;
	add.s32 	%r13292, %r13291, -1059760811;
	and.b32  	%r13293, %r13292, -8388608;
	sub.s32 	%r13294, %r13291, %r13293;
	mov.b32 	%f3340, %r13294;
	cvt.rn.f32.s32 	%f3341, %r13293;
	fma.rn.f32 	%f3342, %f3341, 0f34000000, %f3339;
	add.f32 	%f3343, %f3340, 0fBF800000;
	fma.rn.f32 	%f3344, %f3343, 0fBE055027, 0f3E1039F6;
	fma.rn.f32 	%f3345, %f3344, %f3343, 0fBDF8CDCC;
	fma.rn.f32 	%f3346, %f3345, %f3343, 0f3E0F2955;
	fma.rn.f32 	%f3347, %f3346, %f3343, 0fBE2AD8B9;
	fma.rn.f32 	%f3348, %f3347, %f3343, 0f3E4CED0B;
	fma.rn.f32 	%f3349, %f3348, %f3343, 0fBE7FFF22;
	fma.rn.f32 	%f3350, %f3349, %f3343, 0f3EAAAA78;
	fma.rn.f32 	%f3351, %f3350, %f3343, 0fBF000000;
	mul.f32 	%f3352, %f3343, %f3351;
	fma.rn.f32 	%f3353, %f3352, %f3343, %f3343;
	fma.rn.f32 	%f3354, %f3342, 0f3F317218, %f3353;
	setp.gt.u32 	%p1704, %r13291, 2139095039;
	fma.rn.f32 	%f3355, %f3338, 0f7F800000, 0f7F800000;
	selp.f32 	%f3356, %f3355, %f3354, %p1704;
	setp.eq.f32 	%p1705, %f3338, 0f00000000;
	fma.rn.f32 	%f3357, %f3356, 0f3EDE5BD9, 0f3F800000;
	selp.f32 	%f3358, 0fFF800000, %f3357, %p1705;
	cvt.rzi.u32.f32 	%r7043, %f3358;
	setp.eq.s32 	%p1706, %r22211, 0;
	mov.b32 	%r23758, 0;
	@%p1706 bra 	$L__BB2_3439;
	mov.b32 	%r23758, 0;
	mov.u32 	%r23756, %r22211;
$L__BB2_3438:
	mul.hi.s32 	%r13296, %r23756, 1717986919;
	shr.u32 	%r13297, %r13296, 31;
	shr.s32 	%r13298, %r13296, 2;
	add.s32 	%r7047, %r13298, %r13297;
	mul.lo.s32 	%r13299, %r7047, 10;
	sub.s32 	%r13300, %r23756, %r13299;
	mad.lo.s32 	%r23758, %r23758, 10, %r13300;
	add.s32 	%r13301, %r23756, 9;
	setp.gt.u32 	%p1707, %r13301, 18;
	mov.u32 	%r23756, %r7047;
	@%p1707 bra 	$L__BB2_3438;
$L__BB2_3439:
	setp.eq.s32 	%p1708, %r22200, 0;
	mov.b32 	%r23761, 0;
	@%p1708 bra 	$L__BB2_3442;
	mov.b32 	%r23761, 0;
	mov.u32 	%r23759, %r22200;
$L__BB2_3441:
	mul.hi.s32 	%r13304, %r23759, 1717986919;
	shr.u32 	%r13305, %r13304, 31;
	shr.s32 	%r13306, %r13304, 2;
	add.s32 	%r7052, %r13306, %r13305;
	mul.lo.s32 	%r13307, %r7052, 10;
	sub.s32 	%r13308, %r23759, %r13307;
	mad.lo.s32 	%r23761, %r23761, 10, %r13308;
	add.s32 	%r13309, %r23759, 9;
	setp.gt.u32 	%p1709, %r13309, 18;
	mov.u32 	%r23759, %r7052;
	@%p1709 bra 	$L__BB2_3441;
$L__BB2_3442:
	setp.eq.s32 	%p1710, %r7043, 0;
	@%p1710 bra 	$L__BB2_3447;
	mov.b32 	%r23762, 0;
$L__BB2_3444:
	mul.hi.s32 	%r13311, %r23758, 1717986919;
	shr.u32 	%r13312, %r13311, 31;
	shr.s32 	%r13313, %r13311, 2;
	add.s32 	%r13314, %r13313, %r13312;
	mul.lo.s32 	%r13315, %r13314, 10;
	sub.s32 	%r7057, %r23758, %r13315;
	mul.hi.s32 	%r13316, %r23761, 1717986919;
	shr.u32 	%r13317, %r13316, 31;
	shr.s32 	%r13318, %r13316, 2;
	add.s32 	%r13319, %r13318, %r13317;
	mul.lo.s32 	%r13320, %r13319, 10;
	sub.s32 	%r7058, %r23761, %r13320;
	setp.eq.s32 	%p1711, %r7057, %r7058;
	@%p1711 bra 	$L__BB2_3446;
	setp.gt.s32 	%p1712, %r7057, %r7058;
	selp.b32 	%r7059, %r22211, %r22200, %p1712;
	selp.b32 	%r22200, %r22200, %r22211, %p1712;
	mov.u32 	%r22211, %r7059;
	bra.uni 	$L__BB2_3447;
$L__BB2_3446:
	add.s32 	%r23762, %r23762, 1;
	shr.s32 	%r13326, %r13316, 2;
	add.s32 	%r23761, %r13326, %r13317;
	setp.ne.s32 	%p1713, %r23762, %r7043;
	mov.u32 	%r23758, %r13314;
	@%p1713 bra 	$L__BB2_3444;
$L__BB2_3447:
	max.s32 	%r13328, %r22233, %r22222;
	cvt.rn.f32.s32 	%f3359, %r13328;
	setp.lt.s32 	%p1714, %r13328, 1;
	mul.f32 	%f3360, %f3359, 0f4B000000;
	selp.f32 	%f3361, %f3360, %f3359, %p1714;
	selp.f32 	%f3362, 0fC1B80000, 0f00000000, %p1714;
	mov.b32 	%r13329, %f3361;
	add.s32 	%r13330, %r13329, -1059760811;
	and.b32  	%r13331, %r13330, -8388608;
	sub.s32 	%r13332, %r13329, %r13331;
	mov.b32 	%f3363, %r13332;
	cvt.rn.f32.s32 	%f3364, %r13331;
	fma.rn.f32 	%f3365, %f3364, 0f34000000, %f3362;
	add.f32 	%f3366, %f3363, 0fBF800000;
	fma.rn.f32 	%f3367, %f3366, 0fBE055027, 0f3E1039F6;
	fma.rn.f32 	%f3368, %f3367, %f3366, 0fBDF8CDCC;
	fma.rn.f32 	%f3369, %f3368, %f3366, 0f3E0F2955;
	fma.rn.f32 	%f3370, %f3369, %f3366, 0fBE2AD8B9;
	fma.rn.f32 	%f3371, %f3370, %f3366, 0f3E4CED0B;
	fma.rn.f32 	%f3372, %f3371, %f3366, 0fBE7FFF22;
	fma.rn.f32 	%f3373, %f3372, %f3366, 0f3EAAAA78;
	fma.rn.f32 	%f3374, %f3373, %f3366, 0fBF000000;
	mul.f32 	%f3375, %f3366, %f3374;
	fma.rn.f32 	%f3376, %f3375, %f3366, %f3366;
	fma.rn.f32 	%f3377, %f3365, 0f3F317218, %f3376;
	setp.gt.u32 	%p1715, %r13329, 2139095039;
	fma.rn.f32 	%f3378, %f3361, 0f7F800000, 0f7F800000;
	selp.f32 	%f3379, %f3378, %f3377, %p1715;
	setp.eq.f32 	%p1716, %f3361, 0f00000000;
	fma.rn.f32 	%f3380, %f3379, 0f3EDE5BD9, 0f3F800000;
	selp.f32 	%f3381, 0fFF800000, %f3380, %p1716;
	cvt.rzi.u32.f32 	%r7066, %f3381;
	setp.eq.s32 	%p1717, %r22233, 0;
	mov.b32 	%r23769, 0;
	@%p1717 bra 	$L__BB2_3450;
	mov.b32 	%r23769, 0;
	mov.u32 	%r23767, %r22233;
$L__BB2_3449:
	mul.hi.s32 	%r13334, %r23767, 1717986919;
	shr.u32 	%r13335, %r13334, 31;
	shr.s32 	%r13336, %r13334, 2;
	add.s32 	%r7070, %r13336, %r13335;
	mul.lo.s32 	%r13337, %r7070, 10;
	sub.s32 	%r13338, %r23767, %r13337;
	mad.lo.s32 	%r23769, %r23769, 10, %r13338;
	add.s32 	%r13339, %r23767, 9;
	setp.gt.u32 	%p1718, %r13339, 18;
	mov.u32 	%r23767, %r7070;
	@%p1718 bra 	$L__BB2_3449;
$L__BB2_3450:
	setp.eq.s32 	%p1719, %r22222, 0;
	mov.b32 	%r23772, 0;
	@%p1719 bra 	$L__BB2_3453;
	mov.b32 	%r23772, 0;
	mov.u32 	%r23770, %r22222;
$L__BB2_3452:
	mul.hi.s32 	%r13342, %r23770, 1717986919;
	shr.u32 	%r13343, %r13342, 31;
	shr.s32 	%r13344, %r13342, 2;
	add.s32 	%r7075, %r13344, %r13343;
	mul.lo.s32 	%r13345, %r7075, 10;
	sub.s32 	%r13346, %r23770, %r13345;
	mad.lo.s32 	%r23772, %r23772, 10, %r13346;
	add.s32 	%r13347, %r23770, 9;
	setp.gt.u32 	%p1720, %r13347, 18;
	mov.u32 	%r23770, %r7075;
	@%p1720 bra 	$L__BB2_3452;
$L__BB2_3453:
	setp.eq.s32 	%p1721, %r7066, 0;
	@%p1721 bra 	$L__BB2_3458;
	mov.b32 	%r23773, 0;
$L__BB2_3455:
	mul.hi.s32 	%r13349, %r23769, 1717986919;
	shr.u32 	%r13350, %r13349, 31;
	shr.s32 	%r13351, %r13349, 2;
	add.s32 	%r13352, %r13351, %r13350;
	mul.lo.s32 	%r13353, %r13352, 10;
	sub.s32 	%r7080, %r23769, %r13353;
	mul.hi.s32 	%r13354, %r23772, 1717986919;
	shr.u32 	%r13355, %r13354, 31;
	shr.s32 	%r13356, %r13354, 2;
	add.s32 	%r13357, %r13356, %r13355;
	mul.lo.s32 	%r13358, %r13357, 10;
	sub.s32 	%r7081, %r23772, %r13358;
	setp.eq.s32 	%p1722, %r7080, %r7081;
	@%p1722 bra 	$L__BB2_3457;
	setp.gt.s32 	%p1723, %r7080, %r7081;
	selp.b32 	%r7082, %r22233, %r22222, %p1723;
	selp.b32 	%r22222, %r22222, %r22233, %p1723;
	mov.u32 	%r22233, %r7082;
	bra.uni 	$L__BB2_3458;
$L__BB2_3457:
	add.s32 	%r23773, %r23773, 1;
	shr.s32 	%r13364, %r13354, 2;
	add.s32 	%r23772, %r13364, %r13355;
	setp.ne.s32 	%p1724, %r23773, %r7066;
	mov.u32 	%r23769, %r13352;
	@%p1724 bra 	$L__BB2_3455;
$L__BB2_3458:
	max.s32 	%r13366, %r22255, %r22244;
	cvt.rn.f32.s32 	%f3382, %r13366;
	setp.lt.s32 	%p1725, %r13366, 1;
	mul.f32 	%f3383, %f3382, 0f4B000000;
	selp.f32 	%f3384, %f3383, %f3382, %p1725;
	selp.f32 	%f3385, 0fC1B80000, 0f00000000, %p1725;
	mov.b32 	%r13367, %f3384;
	add.s32 	%r13368, %r13367, -1059760811;
	and.b32  	%r13369, %r13368, -8388608;
	sub.s32 	%r13370, %r13367, %r13369;
	mov.b32 	%f3386, %r13370;
	cvt.rn.f32.s32 	%f3387, %r13369;
	fma.rn.f32 	%f3388, %f3387, 0f34000000, %f3385;
	add.f32 	%f3389, %f3386, 0fBF800000;
	fma.rn.f32 	%f3390, %f3389, 0fBE055027, 0f3E1039F6;
	fma.rn.f32 	%f3391, %f3390, %f3389, 0fBDF8CDCC;
	fma.rn.f32 	%f3392, %f3391, %f3389, 0f3E0F2955;
	fma.rn.f32 	%f3393, %f3392, %f3389, 0fBE2AD8B9;
	fma.rn.f32 	%f3394, %f3393, %f3389, 0f3E4CED0B;
	fma.rn.f32 	%f3395, %f3394, %f3389, 0fBE7FFF22;
	fma.rn.f32 	%f3396, %f3395, %f3389, 0f3EAAAA78;
	fma.rn.f32 	%f3397, %f3396, %f3389, 0fBF000000;
	mul.f32 	%f3398, %f3389, %f3397;
	fma.rn.f32 	%f3399, %f3398, %f3389, %f3389;
	fma.rn.f32 	%f3400, %f3388, 0f3F317218, %f3399;
	setp.gt.u32 	%p1726, %r13367, 2139095039;
	fma.rn.f32 	%f3401, %f3384, 0f7F800000, 0f7F800000;
	selp.f32 	%f3402, %f3401, %f3400, %p1726;
	setp.eq.f32 	%p1727, %f3384, 0f00000000;
	fma.rn.f32 	%f3403, %f3402, 0f3EDE5BD9, 0f3F800000;
	selp.f32 	%f3404, 0fFF800000, %f3403, %p1727;
	cvt.rzi.u32.f32 	%r7089, %f3404;
	setp.eq.s32 	%p1728, %r22255, 0;
	mov.b32 	%r23780, 0;
	@%p1728 bra 	$L__BB2_3461;
	mov.b32 	%r23780, 0;
	mov.u32 	%r23778, %r22255;
$L__BB2_3460:
	mul.hi.s32 	%r13372, %r23778, 1717986919;
	shr.u32 	%r13373, %r13372, 31;
	shr.s32 	%r13374, %r13372, 2;
	add.s32 	%r7093, %r13374, %r13373;
	mul.lo.s32 	%r13375, %r7093, 10;
	sub.s32 	%r13376, %r23778, %r13375;
	mad.lo.s32 	%r23780, %r23780, 10, %r13376;
	add.s32 	%r13377, %r23778, 9;
	setp.gt.u32 	%p1729, %r13377, 18;
	mov.u32 	%r23778, %r7093;
	@%p1729 bra 	$L__BB2_3460;
$L__BB2_3461:
	setp.eq.s32 	%p1730, %r22244, 0;
	mov.b32 	%r23783, 0;
	@%p1730 bra 	$L__BB2_3464;
	mov.b32 	%r23783, 0;
	mov.u32 	%r23781, %r22244;
$L__BB2_3463:
	mul.hi.s32 	%r13380, %r23781, 1717986919;
	shr.u32 	%r13381, %r13380, 31;
	shr.s32 	%r13382, %r13380, 2;
	add.s32 	%r7098, %r13382, %r13381;
	mul.lo.s32 	%r13383, %r7098, 10;
	sub.s32 	%r13384, %r23781, %r13383;
	mad.lo.s32 	%r23783, %r23783, 10, %r13384;
	add.s32 	%r13385, %r23781, 9;
	setp.gt.u32 	%p1731, %r13385, 18;
	mov.u32 	%r23781, %r7098;
	@%p1731 bra 	$L__BB2_3463;
$L__BB2_3464:
	setp.eq.s32 	%p1732, %r7089, 0;
	@%p1732 bra 	$L__BB2_3469;
	mov.b32 	%r23784, 0;
$L__BB2_3466:
	mul.hi.s32 	%r13387, %r23780, 1717986919;
	shr.u32 	%r13388, %r13387, 31;
	shr.s32 	%r13389, %r13387, 2;
	add.s32 	%r13390, %r13389, %r13388;
	mul.lo.s32 	%r13391, %r13390, 10;
	sub.s32 	%r7103, %r23780, %r13391;
	mul.hi.s32 	%r13392, %r23783, 1717986919;
	shr.u32 	%r13393, %r13392, 31;
	shr.s32 	%r13394, %r13392, 2;
	add.s32 	%r13395, %r13394, %r13393;
	mul.lo.s32 	%r13396, %r13395, 10;
	sub.s32 	%r7104, %r23783, %r13396;
	setp.eq.s32 	%p1733, %r7103, %r7104;
	@%p1733 bra 	$L__BB2_3468;
	setp.gt.s32 	%p1734, %r7103, %r7104;
	selp.b32 	%r7105, %r22255, %r22244, %p1734;
	selp.b32 	%r22244, %r22244, %r22255, %p1734;
	mov.u32 	%r22255, %r7105;
	bra.uni 	$L__BB2_3469;
$L__BB2_3468:
	add.s32 	%r23784, %r23784, 1;
	shr.s32 	%r13402, %r13392, 2;
	add.s32 	%r23783, %r13402, %r13393;
	setp.ne.s32 	%p1735, %r23784, %r7089;
	mov.u32 	%r23780, %r13390;
	@%p1735 bra 	$L__BB2_3466;
$L__BB2_3469:
	max.s32 	%r13404, %r22277, %r22266;
	cvt.rn.f32.s32 	%f3405, %r13404;
	setp.lt.s32 	%p1736, %r13404, 1;
	mul.f32 	%f3406, %f3405, 0f4B000000;
	selp.f32 	%f3407, %f3406, %f3405, %p1736;
	selp.f32 	%f3408, 0fC1B80000, 0f00000000, %p1736;
	mov.b32 	%r13405, %f3407;
	add.s32 	%r13406, %r13405, -1059760811;
	and.b32  	%r13407, %r13406, -8388608;
	sub.s32 	%r13408, %r13405, %r13407;
	mov.b32 	%f3409, %r13408;
	cvt.rn.f32.s32 	%f3410, %r13407;
	fma.rn.f32 	%f3411, %f3410, 0f34000000, %f3408;
	add.f32 	%f3412, %f3409, 0fBF800000;
	fma.rn.f32 	%f3413, %f3412, 0fBE055027, 0f3E1039F6;
	fma.rn.f32 	%f3414, %f3413, %f3412, 0fBDF8CDCC;
	fma.rn.f32 	%f3415, %f3414, %f3412, 0f3E0F2955;
	fma.rn.f32 	%f3416, %f3415, %f3412, 0fBE2AD8B9;
	fma.rn.f32 	%f3417, %f3416, %f3412, 0f3E4CED0B;
	fma.rn.f32 	%f3418, %f3417, %f3412, 0fBE7FFF22;
	fma.rn.f32 	%f3419, %f3418, %f3412, 0f3EAAAA78;
	fma.rn.f32 	%f3420, %f3419, %f3412, 0fBF000000;
	mul.f32 	%f3421, %f3412, %f3420;
	fma.rn.f32 	%f3422, %f3421, %f3412, %f3412;
	fma.rn.f32 	%f3423, %f3411, 0f3F317218, %f3422;
	setp.gt.u32 	%p1737, %r13405, 2139095039;
	fma.rn.f32 	%f3424, %f3407, 0f7F800000, 0f7F800000;
	selp.f32 	%f3425, %f3424, %f3423, %p1737;
	setp.eq.f32 	%p1738, %f3407, 0f00000000;
	fma.rn.f32 	%f3426, %f3425, 0f3EDE5BD9, 0f3F800000;
	selp.f32 	%f3427, 0fFF800000, %f3426, %p1738;
	cvt.rzi.u32.f32 	%r7112, %f3427;
	setp.eq.s32 	%p1739, %r22277, 0;
	mov.b32 	%r23791, 0;
	@%p1739 bra 	$L__BB2_3472;
	mov.b32 	%r23791, 0;
	mov.u32 	%r23789, %r22277;
$L__BB2_3471:
	mul.hi.s32 	%r13410, %r23789, 1717986919;
	shr.u32 	%r13411, %r13410, 31;
	shr.s32 	%r13412, %r13410, 2;
	add.s32 	%r7116, %r13412, %r13411;
	mul.lo.s32 	%r13413, %r7116, 10;
	sub.s32 	%r13414, %r23789, %r13413;
	mad.lo.s32 	%r23791, %r23791, 10, %r13414;
	add.s32 	%r13415, %r23789, 9;
	setp.gt.u32 	%p1740, %r13415, 18;
	mov.u32 	%r23789, %r7116;
	@%p1740 bra 	$L__BB2_3471;
$L__BB2_3472:
	setp.eq.s32 	%p1741, %r22266, 0;
	mov.b32 	%r23794, 0;
	@%p1741 bra 	$L__BB2_3475;
	mov.b32 	%r23794, 0;
	mov.u32 	%r23792, %r22266;
$L__BB2_3474:
	mul.hi.s32 	%r13418, %r23792, 1717986919;
	shr.u32 	%r13419, %r13418, 31;
	shr.s32 	%r13420, %r13418, 2;
	add.s32 	%r7121, %r13420, %r13419;
	mul.lo.s32 	%r13421, %r7121, 10;
	sub.s32 	%r13422, %r23792, %r13421;
	mad.lo.s32 	%r23794, %r23794, 10, %r13422;
	add.s32 	%r13423, %r23792, 9;
	setp.gt.u32 	%p1742, %r13423, 18;
	mov.u32 	%r23792, %r7121;
	@%p1742 bra 	$L__BB2_3474;
$L__BB2_3475:
	setp.eq.s32 	%p1743, %r7112, 0;
	@%p1743 bra 	$L__BB2_3480;
	mov.b32 	%r23795, 0;
$L__BB2_3477:
	mul.hi.s32 	%r13425, %r23791, 1717986919;
	shr.u32 	%r13426, %r13425, 31;
	shr.s32 	%r13427, %r13425, 2;
	add.s32 	%r13428, %r13427, %r13426;
	mul.lo.s32 	%r13429, %r13428, 10;
	sub.s32 	%r7126, %r23791, %r13429;
	mul.hi.s32 	%r13430, %r23794, 1717986919;
	shr.u32 	%r13431, %r13430, 31;
	shr.s32 	%r13432, %r13430, 2;
	add.s32 	%r13433, %r13432, %r13431;
	mul.lo.s32 	%r13434, %r13433, 10;
	sub.s32 	%r7127, %r23794, %r13434;
	setp.eq.s32 	%p1744, %r7126, %r7127;
	@%p1744 bra 	$L__BB2_3479;
	setp.gt.s32 	%p1745, %r7126, %r7127;
	selp.b32 	%r7128, %r22277, %r22266, %p1745;
	selp.b32 	%r22266, %r22266, %r22277, %p1745;
	mov.u32 	%r22277, %r7128;
	bra.uni 	$L__BB2_3480;
$L__BB2_3479:
	add.s32 	%r23795, %r23795, 1;
	shr.s32 	%r13440, %r13430, 2;
	add.s32 	%r23794, %r13440, %r13431;
	setp.ne.s32 	%p1746, %r23795, %r7112;
	mov.u32 	%r23791, %r13428;
	@%p1746 bra 	$L__BB2_3477;
$L__BB2_3480:
	max.s32 	%r13442, %r22299, %r22288;
	cvt.rn.f32.s32 	%f3428, %r13442;
	setp.lt.s32 	%p1747, %r13442, 1;
	mul.f32 	%f3429, %f3428, 0f4B000000;
	selp.f32 	%f3430, %f3429, %f3428, %p1747;
	selp.f32 	%f3431, 0fC1B80000, 0f00000000, %p1747;
	mov.b32 	%r13443, %f3430;
	add.s32 	%r13444, %r13443, -1059760811;
	and.b32  	%r13445, %r13444, -8388608;
	sub.s32 	%r13446, %r13443, %r13445;
	mov.b32 	%f3432, %r13446;
	cvt.rn.f32.s32 	%f3433, %r13445;
	fma.rn.f32 	%f3434, %f3433, 0f34000000, %f3431;
	add.f32 	%f3435, %f3432, 0fBF800000;
	fma.rn.f32 	%f3436, %f3435, 0fBE055027, 0f3E1039F6;
	fma.rn.f32 	%f3437, %f3436, %f3435, 0fBDF8CDCC;
	fma.rn.f32 	%f3438, %f3437, %f3435, 0f3E0F2955;
	fma.rn.f32 	%f3439, %f3438, %f3435, 0fBE2AD8B9;
	fma.rn.f32 	%f3440, %f3439, %f3435, 0f3E4CED0B;
	fma.rn.f32 	%f3441, %f3440, %f3435, 0fBE7FFF22;
	fma.rn.f32 	%f3442, %f3441, %f3435, 0f3EAAAA78;
	fma.rn.f32 	%f3443, %f3442, %f3435, 0fBF000000;
	mul.f32 	%f3444, %f3435, %f3443;
	fma.rn.f32 	%f3445, %f3444, %f3435, %f3435;
	fma.rn.f32 	%f3446, %f3434, 0f3F317218, %f3445;
	setp.gt.u32 	%p1748, %r13443, 2139095039;
	fma.rn.f32 	%f3447, %f3430, 0f7F800000, 0f7F800000;
	selp.f32 	%f3448, %f3447, %f3446, %p1748;
	setp.eq.f32 	%p1749, %f3430, 0f00000000;
	fma.rn.f32 	%f3449, %f3448, 0f3EDE5BD9, 0f3F800000;
	selp.f32 	%f3450, 0fFF800000, %f3449, %p1749;
	cvt.rzi.u32.f32 	%r7135, %f3450;
	setp.eq.s32 	%p1750, %r22299, 0;
	mov.b32 	%r23802, 0;
	@%p1750 bra 	$L__BB2_3483;
	mov.b32 	%r23802, 0;
	mov.u32 	%r23800, %r22299;
$L__BB2_3482:
	mul.hi.s32 	%r13448, %r23800, 1717986919;
	shr.u32 	%r13449, %r13448, 31;
	shr.s32 	%r13450, %r13448, 2;
	add.s32 	%r7139, %r13450, %r13449;
	mul.lo.s32 	%r13451, %r7139, 10;
	sub.s32 	%r13452, %r23800, %r13451;
	mad.lo.s32 	%r23802, %r23802, 10, %r13452;
	add.s32 	%r13453, %r23800, 9;
	setp.gt.u32 	%p1751, %r13453, 18;
	mov.u32 	%r23800, %r7139;
	@%p1751 bra 	$L__BB2_3482;
$L__BB2_3483:
	setp.eq.s32 	%p1752, %r22288, 0;
	mov.b32 	%r23805, 0;
	@%p1752 bra 	$L__BB2_3486;
	mov.b32 	%r23805, 0;
	mov.u32 	%r23803, %r22288;
$L__BB2_3485:
	mul.hi.s32 	%r13456, %r23803, 1717986919;
	shr.u32 	%r13457, %r13456, 31;
	shr.s32 	%r13458, %r13456, 2;
	add.s32 	%r7144, %r13458, %r13457;
	mul.lo.s32 	%r13459, %r7144, 10;
	sub.s32 	%r13460, %r23803, %r13459;
	mad.lo.s32 	%r23805, %r23805, 10, %r13460;
	add.s32 	%r13461, %r23803, 9;
	setp.gt.u32 	%p1753, %r13461, 18;
	mov.u32 	%r23803, %r7144;
	@%p1753 bra 	$L__BB2_3485;
$L__BB2_3486:
	setp.eq.s32 	%p1754, %r7135, 0;
	@%p1754 bra 	$L__BB2_3491;
	mov.b32 	%r23806, 0;
$L__BB2_3488:
	mul.hi.s32 	%r13463, %r23802, 1717986919;
	shr.u32 	%r13464, %r13463, 31;
	shr.s32 	%r13465, %r13463, 2;
	add.s32 	%r13466, %r13465, %r13464;
	mul.lo.s32 	%r13467, %r13466, 10;
	sub.s32 	%r7149, %r23802, %r13467;
	mul.hi.s32 	%r13468, %r23805, 1717986919;
	shr.u32 	%r13469, %r13468, 31;
	shr.s32 	%r13470, %r13468, 2;
	add.s32 	%r13471, %r13470, %r13469;
	mul.lo.s32 	%r13472, %r13471, 10;
	sub.s32 	%r7150, %r23805, %r13472;
	setp.eq.s32 	%p1755, %r7149, %r7150;
	@%p1755 bra 	$L__BB2_3490;
	setp.gt.s32 	%p1756, %r7149, %r7150;
	selp.b32 	%r7151, %r22299, %r22288, %p1756;
	selp.b32 	%r22288, %r22288, %r22299, %p1756;
	mov.u32 	%r22299, %r7151;
	bra.uni 	$L__BB2_3491;
$L__BB2_3490:
	add.s32 	%r23806, %r23806, 1;
	shr.s32 	%r13478, %r13468, 2;
	add.s32 	%r23805, %r13478, %r13469;
	setp.ne.s32 	%p1757, %r23806, %r7135;
	mov.u32 	%r23802, %r13466;
	@%p1757 bra 	$L__BB2_3488;
$L__BB2_3491:
	max.s32 	%r13480, %r22321, %r22310;
	cvt.rn.f32.s32 	%f3451, %r13480;
	setp.lt.s32 	%p1758, %r13480, 1;
	mul.f32 	%f3452, %f3451, 0f4B000000;
	selp.f32 	%f3453, %f3452, %f3451, %p1758;
	selp.f32 	%f3454, 0fC1B80000, 0f00000000, %p1758;
	mov.b32 	%r13481, %f3453;
	add.s32 	%r13482, %r13481, -1059760811;
	and.b32  	%r13483, %r13482, -8388608;
	sub.s32 	%r13484, %r13481, %r13483;
	mov.b32 	%f3455, %r13484;
	cvt.rn.f32.s32 	%f3456, %r13483;
	fma.rn.f32 	%f3457, %f3456, 0f34000000, %f3454;
	add.f32 	%f3458, %f3455, 0fBF800000;
	fma.rn.f32 	%f3459, %f3458, 0fBE055027, 0f3E1039F6;
	fma.rn.f32 	%f3460, %f3459, %f3458, 0fBDF8CDCC;
	fma.rn.f32 	%f3461, %f3460, %f3458, 0f3E0F2955;
	fma.rn.f32 	%f3462, %f3461, %f3458, 0fBE2AD8B9;
	fma.rn.f32 	%f3463, %f3462, %f3458, 0f3E4CED0B;
	fma.rn.f32 	%f3464, %f3463, %f3458, 0fBE7FFF22;
	fma.rn.f32 	%f3465, %f3464, %f3458, 0f3EAAAA78;
	fma.rn.f32 	%f3466, %f3465, %f3458, 0fBF000000;
	mul.f32 	%f3467, %f3458, %f3466;
	fma.rn.f32 	%f3468, %f3467, %f3458, %f3458;
	fma.rn.f32 	%f3469, %f3457, 0f3F317218, %f3468;
	setp.gt.u32 	%p1759, %r13481, 2139095039;
	fma.rn.f32 	%f3470, %f3453, 0f7F800000, 0f7F800000;
	selp.f32 	%f3471, %f3470, %f3469, %p1759;
	setp.eq.f32 	%p1760, %f3453, 0f00000000;
	fma.rn.f32 	%f3472, %f3471, 0f3EDE5BD9, 0f3F800000;
	selp.f32 	%f3473, 0fFF800000, %f3472, %p1760;
	cvt.rzi.u32.f32 	%r7158, %f3473;
	setp.eq.s32 	%p1761, %r22321, 0;
	mov.b32 	%r23813, 0;
	@%p1761 bra 	$L__BB2_3494;
	mov.b32 	%r23813, 0;
	mov.u32 	%r23811, %r22321;
$L__BB2_3493:
	mul.hi.s32 	%r13486, %r23811, 1717986919;
	shr.u32 	%r13487, %r13486, 31;
	shr.s32 	%r13488, %r13486, 2;
	add.s32 	%r7162, %r13488, %r13487;
	mul.lo.s32 	%r13489, %r7162, 10;
	sub.s32 	%r13490, %r23811, %r13489;
	mad.lo.s32 	%r23813, %r23813, 10, %r13490;
	add.s32 	%r13491, %r23811, 9;
	setp.gt.u32 	%p1762, %r13491, 18;
	mov.u32 	%r23811, %r7162;
	@%p1762 bra 	$L__BB2_3493;
$L__BB2_3494:
	setp.eq.s32 	%p1763, %r22310, 0;
	mov.b32 	%r23816, 0;
	@%p1763 bra 	$L__BB2_3497;
	mov.b32 	%r23816, 0;
	mov.u32 	%r23814, %r22310;
$L__BB2_3496:
	mul.hi.s32 	%r13494, %r23814, 1717986919;
	shr.u32 	%r13495, %r13494, 31;
	shr.s32 	%r13496, %r13494, 2;
	add.s32 	%r7167, %r13496, %r13495;
	mul.lo.s32 	%r13497, %r7167, 10;
	sub.s32 	%r13498, %r23814, %r13497;
	mad.lo.s32 	%r23816, %r23816, 10, %r13498;
	add.s32 	%r13499, %r23814, 9;
	setp.gt.u32 	%p1764, %r13499, 18;
	mov.u32 	%r23814, %r7167;
	@%p1764 bra 	$L__BB2_3496;
$L__BB2_3497:
	setp.eq.s32 	%p1765, %r7158, 0;
	@%p1765 bra 	$L__BB2_3502;
	mov.b32 	%r23817, 0;
$L__BB2_3499:
	mul.hi.s32 	%r13501, %r23813, 1717986919;
	shr.u32 	%r13502, %r13501, 31;
	shr.s32 	%r13503, %r13501, 2;
	add.s32 	%r13504, %r13503, %r13502;
	mul.lo.s32 	%r13505, %r13504, 10;
	sub.s32 	%r7172, %r23813, %r13505;
	mul.hi.s32 	%r13506, %r23816, 1717986919;
	shr.u32 	%r13507, %r13506, 31;
	shr.s32 	%r13508, %r13506, 2;
	add.s32 	%r13509, %r13508, %r13507;
	mul.lo.s32 	%r13510, %r13509, 10;
	sub.s32 	%r7173, %r23816, %r13510;
	setp.eq.s32 	%p1766, %r7172, %r7173;
	@%p1766 bra 	$L__BB2_3501;
	setp.gt.s32 	%p1767, %r7172, %r7173;
	selp.b32 	%r7174, %r22321, %r22310, %p1767;
	selp.b32 	%r22310, %r22310, %r22321, %p1767;
	mov.u32 	%r22321, %r7174;
	bra.uni 	$L__BB2_3502;
$L__BB2_3501:
	add.s32 	%r23817, %r23817, 1;
	shr.s32 	%r13516, %r13506, 2;
	add.s32 	%r23816, %r13516, %r13507;
	setp.ne.s32 	%p1768, %r23817, %r7158;
	mov.u32 	%r23813, %r13504;
	@%p1768 bra 	$L__BB2_3499;
$L__BB2_3502:
	shl.b32 	%r13518, %r3717, 2;
	add.s32 	%r7196, %r7752, %r13518;
	mov.b32 	%r23854, 2;
$L__BB2_3503:
	mov.u32 	%r7214, %r23854;
	bar.sync 	0;
	add.s32 	%r13520, %r7214, -1;
	shr.u32 	%r13521, %r7214, 1;
	st.shared.u32 	[%r7196], %r22336;
	st.shared.u32 	[%r7196+4], %r22167;
	st.shared.u32 	[%r7196+8], %r22178;
	st.shared.u32 	[%r7196+12], %r22189;
	st.shared.u32 	[%r7196+16], %r22200;
	st.shared.u32 	[%r7196+20], %r22211;
	st.shared.u32 	[%r7196+24], %r22222;
	st.shared.u32 	[%r7196+28], %r22233;
	st.shared.u32 	[%r7196+32], %r22244;
	st.shared.u32 	[%r7196+36], %r22255;
	st.shared.u32 	[%r7196+40], %r22266;
	st.shared.u32 	[%r7196+44], %r22277;
	st.shared.u32 	[%r7196+48], %r22288;
	st.shared.u32 	[%r7196+52], %r22299;
	st.shared.u32 	[%r7196+56], %r22310;
	st.shared.u32 	[%r7196+60], %r22321;
	st.shared.u32 	[%r7196+64], %r22168;
	bar.sync 	0;
	neg.s32 	%r13522, %r7214;
	and.b32  	%r13523, %r3650, %r13522;
	mul.lo.s32 	%r13524, %r13523, 17;
	mul.lo.s32 	%r13525, %r13521, 17;
	and.b32  	%r13526, %r13520, %r3650;
	mul.lo.s32 	%r13527, %r13526, 17;
	min.s32 	%r7215, %r13527, %r3649;
	min.s32 	%r7216, %r13524, %r3649;
	add.s32 	%r13528, %r7216, %r13525;
	min.s32 	%r7217, %r13528, %r3649;
	add.s32 	%r13529, %r7217, %r13525;
	min.s32 	%r7218, %r13529, %r3649;
	sub.s32 	%r13530, %r7217, %r7216;
	sub.s32 	%r13531, %r7218, %r7217;
	setp.lt.s32 	%p1769, %r7215, %r13531;
	sub.s32 	%r13532, %r7215, %r13531;
	selp.b32 	%r23866, 0, %r13532, %p1769;
	min.s32 	%r23855, %r13530, %r7215;
	setp.ge.s32 	%p1770, %r23866, %r23855;
	@%p1770 bra 	$L__BB2_3517;
	add.s32 	%r7221, %r7217, %r7215;
$L__BB2_3505:
	sub.s32 	%r13534, %r23855, %r23866;
	shr.u32 	%r13535, %r13534, 31;
	add.s32 	%r13536, %r13534, %r13535;
	shr.s32 	%r13537, %r13536, 1;
	add.s32 	%r7224, %r13537, %r23866;
	add.s32 	%r13538, %r7224, %r7216;
	shl.b32 	%r13539, %r13538, 2;
	mov.u32 	%r13540, _ZZN3cub18CUB_300001_SM_10006detail10merge_sort30DeviceMergeSortBlockSortKernelINS2_10policy_hubIN6thrust24THRUST_300001_SM_1000_NS6detail15normal_iteratorINS6_10device_ptrIiEEEEE9Policy600ESB_PNS0_8NullTypeESB_SF_j14lex_comparatoriSE_EEvbT0_T1_T2_T3_T4_PT6_PT7_T5_NS1_7vsmem_tEE19static_temp_storage;
	add.s32 	%r13541, %r13540, %r13539;
	ld.shared.u32 	%r23861, [%r13541];
	not.b32 	%r13542, %r7224;
	add.s32 	%r13543, %r7221, %r13542;
	shl.b32 	%r13544, %r13543, 2;
	add.s32 	%r13545, %r13540, %r13544;
	ld.shared.u32 	%r23858, [%r13545];
	max.s32 	%r13546, %r23858, %r23861;
	cvt.rn.f32.s32 	%f3474, %r13546;
	setp.lt.s32 	%p1771, %r13546, 1;
	mul.f32 	%f3475, %f3474, 0f4B000000;
	selp.f32 	%f3476, %f3475, %f3474, %p1771;
	selp.f32 	%f3477, 0fC1B80000, 0f00000000, %p1771;
	mov.b32 	%r13547, %f3476;
	add.s32 	%r13548, %r13547, -1059760811;
	and.b32  	%r13549, %r13548, -8388608;
	sub.s32 	%r13550, %r13547, %r13549;
	mov.b32 	%f3478, %r13550;
	cvt.rn.f32.s32 	%f3479, %r13549;
	fma.rn.f32 	%f3480, %f3479, 0f34000000, %f3477;
	add.f32 	%f3481, %f3478, 0fBF800000;
	fma.rn.f32 	%f3482, %f3481, 0fBE055027, 0f3E1039F6;
	fma.rn.f32 	%f3483, %f3482, %f3481, 0fBDF8CDCC;
	fma.rn.f32 	%f3484, %f3483, %f3481, 0f3E0F2955;
	fma.rn.f32 	%f3485, %f3484, %f3481, 0fBE2AD8B9;
	fma.rn.f32 	%f3486, %f3485, %f3481, 0f3E4CED0B;
	fma.rn.f32 	%f3487, %f3486, %f3481, 0fBE7FFF22;
	fma.rn.f32 	%f3488, %f3487, %f3481, 0f3EAAAA78;
	fma.rn.f32 	%f3489, %f3488, %f3481, 0fBF000000;
	mul.f32 	%f3490, %f3481, %f3489;
	fma.rn.f32 	%f3491, %f3490, %f3481, %f3481;
	fma.rn.f32 	%f3492, %f3480, 0f3F317218, %f3491;
	setp.gt.u32 	%p1772, %r13547, 2139095039;
	fma.rn.f32 	%f3493, %f3476, 0f7F800000, 0f7F800000;
	selp.f32 	%f3494, %f3493, %f3492, %p1772;
	setp.eq.f32 	%p1773, %f3476, 0f00000000;
	fma.rn.f32 	%f3495, %f3494, 0f3EDE5BD9, 0f3F800000;
	selp.f32 	%f3496, 0fFF800000, %f3495, %p1773;
	cvt.rzi.u32.f32 	%r7227, %f3496;
	setp.eq.s32 	%p1774, %r23858, 0;
	mov.b32 	%r23859, 0;
	@%p1774 bra 	$L__BB2_3508;
	mov.b32 	%r23859, 0;
$L__BB2_3507:
	mul.hi.s32 	%r13552, %r23858, 1717986919;
	shr.u32 	%r13553, %r13552, 31;
	shr.s32 	%r13554, %r13552, 2;
	add.s32 	%r7232, %r13554, %r13553;
	mul.lo.s32 	%r13555, %r7232, 10;
	sub.s32 	%r13556, %r23858, %r13555;
	mad.lo.s32 	%r23859, %r23859, 10, %r13556;
	add.s32 	%r13557, %r23858, 9;
	setp.lt.u32 	%p1775, %r13557, 19;
	mov.u32 	%r23858, %r7232;
	@%p1775 bra 	$L__BB2_3508;
	bra.uni 	$L__BB2_3507;
$L__BB2_3508:
	setp.eq.s32 	%p1776, %r23861, 0;
	mov.b32 	%r23862, 0;
	@%p1776 bra 	$L__BB2_3511;
	mov.b32 	%r23862, 0;
$L__BB2_3510:
	mul.hi.s32 	%r13560, %r23861, 1717986919;
	shr.u32 	%r13561, %r13560, 31;
	shr.s32 	%r13562, %r13560, 2;
	add.s32 	%r7237, %r13562, %r13561;
	mul.lo.s32 	%r13563, %r7237, 10;
	sub.s32 	%r13564, %r23861, %r13563;
	mad.lo.s32 	%r23862, %r23862, 10, %r13564;
	add.s32 	%r13565, %r23861, 9;
	setp.lt.u32 	%p1777, %r13565, 19;
	mov.u32 	%r23861, %r7237;
	@%p1777 bra 	$L__BB2_3511;
	bra.uni 	$L__BB2_3510;
$L__BB2_3511:
	setp.eq.s32 	%p1779, %r7227, 0;
	mov.pred 	%p3922, -1;
	@%p1779 bra 	$L__BB2_3516;
	mov.b32 	%r23863, 0;
$L__BB2_3513:
	mul.hi.s32 	%r13567, %r23859, 1717986919;
	shr.u32 	%r13568, %r13567, 31;
	shr.s32 	%r13569, %r13567, 2;
	add.s32 	%r13570, %r13569, %r13568;
	mul.lo.s32 	%r13571, %r13570, 10;
	sub.s32 	%r7241, %r23859, %r13571;
	mul.hi.s32 	%r13572, %r23862, 1717986919;
	shr.u32 	%r13573, %r13572, 31;
	shr.s32 	%r13574, %r13572, 2;
	add.s32 	%r13575, %r13574, %r13573;
	mul.lo.s32 	%r13576, %r13575, 10;
	sub.s32 	%r7242, %r23862, %r13576;
	setp.eq.s32 	%p1780, %r7241, %r7242;
	@%p1780 bra 	$L__BB2_3515;
	setp.gt.s32 	%p3922, %r7241, %r7242;
	bra.uni 	$L__BB2_3516;
$L__BB2_3515:
	add.s32 	%r23863, %r23863, 1;
	setp.ne.s32 	%p1782, %r23863, %r7227;
	mov.u32 	%r23859, %r13570;
	mov.u32 	%r23862, %r13575;
	@%p1782 bra 	$L__BB2_3513;
$L__BB2_3516:
	add.s32 	%r13583, %r7224, 1;
	selp.b32 	%r23866, %r13583, %r23866, %p3922;
	selp.b32 	%r23855, %r23855, %r7224, %p3922;
	setp.lt.s32 	%p1783, %r23866, %r23855;
	@%p1783 bra 	$L__BB2_3505;
$L__BB2_3517:
	add.s32 	%r7249, %r23866, %r7216;
	add.s32 	%r13584, %r7217, %r7215;
	sub.s32 	%r7250, %r13584, %r23866;
	shl.b32 	%r13585, %r7249, 2;
	mov.u32 	%r13586, _ZZN3cub18CUB_300001_SM_10006detail10merge_sort30DeviceMergeSortBlockSortKernelINS2_10policy_hubIN6thrust24THRUST_300001_SM_1000_NS6detail15normal_iteratorINS6_10device_ptrIiEEEEE9Policy600ESB_PNS0_8NullTypeESB_SF_j14lex_comparatoriSE_EEvbT0_T1_T2_T3_T4_PT6_PT7_T5_NS1_7vsmem_tEE19static_temp_storage;
	add.s32 	%r7251, %r13586, %r13585;
	ld.shared.u32 	%r23887, [%r7251];
	shl.b32 	%r13587, %r7250, 2;
	add.s32 	%r7253, %r13586, %r13587;
	ld.shared.u32 	%r23877, [%r7253];
	setp.ge.s32 	%p1785, %r7250, %r7218;
	mov.pred 	%p1784, 0;
	mov.pred 	%p3923, %p1784;
	@%p1785 bra 	$L__BB2_3530;
	setp.ge.s32 	%p1787, %r7249, %r7217;
	mov.pred 	%p3923, -1;
	@%p1787 bra 	$L__BB2_3530;
	max.s32 	%r13589, %r23877, %r23887;
	cvt.rn.f32.s32 	%f3497, %r13589;
	setp.lt.s32 	%p1788, %r13589, 1;
	mul.f32 	%f3498, %f3497, 0f4B000000;
	selp.f32 	%f3499, %f3498, %f3497, %p1788;
	selp.f32 	%f3500, 0fC1B80000, 0f00000000, %p1788;
	mov.b32 	%r13590, %f3499;
	add.s32 	%r13591, %r13590, -1059760811;
	and.b32  	%r13592, %r13591, -8388608;
	sub.s32 	%r13593, %r13590, %r13592;
	mov.b32 	%f3501, %r13593;
	cvt.rn.f32.s32 	%f3502, %r13592;
	fma.rn.f32 	%f3503, %f3502, 0f34000000, %f3500;
	add.f32 	%f3504, %f3501, 0fBF800000;
	fma.rn.f32 	%f3505, %f3504, 0fBE055027, 0f3E1039F6;
	fma.rn.f32 	%f3506, %f3505, %f3504, 0fBDF8CDCC;
	fma.rn.f32 	%f3507, %f3506, %f3504, 0f3E0F2955;
	fma.rn.f32 	%f3508, %f3507, %f3504, 0fBE2AD8B9;
	fma.rn.f32 	%f3509, %f3508, %f3504, 0f3E4CED0B;
	fma.rn.f32 	%f3510, %f3509, %f3504, 0fBE7FFF22;
	fma.rn.f32 	%f3511, %f3510, %f3504, 0f3EAAAA78;
	fma.rn.f32 	%f3512, %f3511, %f3504, 0fBF000000;
	mul.f32 	%f3513, %f3504, %f3512;
	fma.rn.f32 	%f3514, %f3513, %f3504, %f3504;
	fma.rn.f32 	%f3515, %f3503, 0f3F317218, %f3514;
	setp.gt.u32 	%p1789, %r13590, 2139095039;
	fma.rn.f32 	%f3516, %f3499, 0f7F800000, 0f7F800000;
	selp.f32 	%f3517, %f3516, %f3515, %p1789;
	setp.eq.f32 	%p1790, %f3499, 0f00000000;
	fma.rn.f32 	%f3518, %f3517, 0f3EDE5BD9, 0f3F800000;
	selp.f32 	%f3519, 0fFF800000, %f3518, %p1790;
	cvt.rzi.u32.f32 	%r7255, %f3519;
	setp.eq.s32 	%p1791, %r23877, 0;
	mov.b32 	%r23869, 0;
	@%p1791 bra 	$L__BB2_3522;
	mov.b32 	%r23869, 0;
	mov.u32 	%r23868, %r23877;
$L__BB2_3521:
	mul.hi.s32 	%r13595, %r23868, 1717986919;
	shr.u32 	%r13596, %r13595, 31;
	shr.s32 	%r13597, %r13595, 2;
	add.s32 	%r7260, %r13597, %r13596;
	mul.lo.s32 	%r13598, %r7260, 10;
	sub.s32 	%r13599, %r23868, %r13598;
	mad.lo.s32 	%r23869, %r23869, 10, %r13599;
	add.s32 	%r13600, %r23868, 9;
	setp.lt.u32 	%p1792, %r13600, 19;
	mov.u32 	%r23868, %r7260;
	@%p1792 bra 	$L__BB2_3522;
	bra.uni 	$L__BB2_3521;
$L__BB2_3522:
	setp.eq.s32 	%p1793, %r23887, 0;
	mov.b32 	%r23872, 0;
	@%p1793 bra 	$L__BB2_3525;
	mov.b32 	%r23872, 0;
	mov.u32 	%r23871, %r23887;
$L__BB2_3524:
	mul.hi.s32 	%r13603, %r23871, 1717986919;
	shr.u32 	%r13604, %r13603, 31;
	shr.s32 	%r13605, %r13603, 2;
	add.s32 	%r7265, %r13605, %r13604;
	mul.lo.s32 	%r13606, %r7265, 10;
	sub.s32 	%r13607, %r23871, %r13606;
	mad.lo.s32 	%r23872, %r23872, 10, %r13607;
	add.s32 	%r13608, %r23871, 9;
	setp.lt.u32 	%p1794, %r13608, 19;
	mov.u32 	%r23871, %r7265;
	@%p1794 bra 	$L__BB2_3525;
	bra.uni 	$L__BB2_3524;
$L__BB2_3525:
	setp.eq.s32 	%p1796, %r7255, 0;
	mov.pred 	%p3923, %p1784;
	@%p1796 bra 	$L__BB2_3530;
	mov.b32 	%r23873, 0;
$L__BB2_3527:
	mul.hi.s32 	%r13610, %r23869, 1717986919;
	shr.u32 	%r13611, %r13610, 31;
	shr.s32 	%r13612, %r13610, 2;
	add.s32 	%r13613, %r13612, %r13611;
	mul.lo.s32 	%r13614, %r13613, 10;
	sub.s32 	%r7269, %r23869, %r13614;
	mul.hi.s32 	%r13615, %r23872, 1717986919;
	shr.u32 	%r13616, %r13615, 31;
	shr.s32 	%r13617, %r13615, 2;
	add.s32 	%r13618, %r13617, %r13616;
	mul.lo.s32 	%r13619, %r13618, 10;
	sub.s32 	%r7270, %r23872, %r13619;
	setp.eq.s32 	%p1797, %r7269, %r7270;
	@%p1797 bra 	$L__BB2_3529;
	setp.le.s32 	%p3923, %r7269, %r7270;
	bra.uni 	$L__BB2_3530;
$L__BB2_3529:
	add.s32 	%r23873, %r23873, 1;
	setp.ne.s32 	%p1799, %r23873, %r7255;
	mov.u32 	%r23869, %r13613;
	mov.u32 	%r23872, %r13618;
	mov.pred 	%p3923, %p1784;
	@%p1799 bra 	$L__BB2_3527;
$L__BB2_3530:
	selp.b32 	%r22336, %r23877, %r23887, %p3923;
	selp.u32 	%r13626, 1, 0, %p3923;
	add.s32 	%r7275, %r7250, %r13626;
	not.pred 	%p1800, %p3923;
	selp.u32 	%r13627, 1, 0, %p1800;
	add.s32 	%r7276, %r7249, %r13627;
	@%p1800 bra 	$L__BB2_3532;
	ld.shared.u32 	%r23877, [%r7253+4];
	bra.uni 	$L__BB2_3533;
$L__BB2_3532:
	ld.shared.u32 	%r23887, [%r7251+4];
$L__BB2_3533:
	setp.ge.s32 	%p1802, %r7275, %r7218;
	mov.pred 	%p1801, 0;
	mov.pred 	%p3924, %p1801;
	@%p1802 bra 	$L__BB2_3546;
	setp.ge.s32 	%p1804, %r7276, %r7217;
	mov.pred 	%p3924, -1;
	@%p1804 bra 	$L__BB2_3546;
	max.s32 	%r13629, %r23877, %r23887;
	cvt.rn.f32.s32 	%f3520, %r13629;
	setp.lt.s32 	%p1805, %r13629, 1;
	mul.f32 	%f3521, %f3520, 0f4B000000;
	selp.f32 	%f3522, %f3521, %f3520, %p1805;
	selp.f32 	%f3523, 0fC1B80000, 0f00000000, %p1805;
	mov.b32 	%r13630, %f3522;
	add.s32 	%r13631, %r13630, -1059760811;
	and.b32  	%r13632, %r13631, -8388608;
	sub.s32 	%r13633, %r13630, %r13632;
	mov.b32 	%f3524, %r13633;
	cvt.rn.f32.s32 	%f3525, %r13632;
	fma.rn.f32 	%f3526, %f3525, 0f34000000, %f3523;
	add.f32 	%f3527, %f3524, 0fBF800000;
	fma.rn.f32 	%f3528, %f3527, 0fBE055027, 0f3E1039F6;
	fma.rn.f32 	%f3529, %f3528, %f3527, 0fBDF8CDCC;
	fma.rn.f32 	%f3530, %f3529, %f3527, 0f3E0F2955;
	fma.rn.f32 	%f3531, %f3530, %f3527, 0fBE2AD8B9;
	fma.rn.f32 	%f3532, %f3531, %f3527, 0f3E4CED0B;
	fma.rn.f32 	%f3533, %f3532, %f3527, 0fBE7FFF22;
	fma.rn.f32 	%f3534, %f3533, %f3527, 0f3EAAAA78;
	fma.rn.f32 	%f3535, %f3534, %f3527, 0fBF000000;
	mul.f32 	%f3536, %f3527, %f3535;
	fma.rn.f32 	%f3537, %f3536, %f3527, %f3527;
	fma.rn.f32 	%f3538, %f3526, 0f3F317218, %f3537;
	setp.gt.u32 	%p1806, %r13630, 2139095039;
	fma.rn.f32 	%f3539, %f3522, 0f7F800000, 0f7F800000;
	selp.f32 	%f3540, %f3539, %f3538, %p1806;
	setp.eq.f32 	%p1807, %f3522, 0f00000000;
	fma.rn.f32 	%f3541, %f3540, 0f3EDE5BD9, 0f3F800000;
	selp.f32 	%f3542, 0fFF800000, %f3541, %p1807;
	cvt.rzi.u32.f32 	%r7281, %f3542;
	setp.eq.s32 	%p1808, %r23877, 0;
	mov.b32 	%r23880, 0;
	@%p1808 bra 	$L__BB2_3538;
	mov.b32 	%r23880, 0;
	mov.u32 	%r23878, %r23877;
$L__BB2_3537:
	mul.hi.s32 	%r13635, %r23878, 1717986919;
	shr.u32 	%r13636, %r13635, 31;
	shr.s32 	%r13637, %r13635, 2;
	add.s32 	%r7285, %r13637, %r13636;
	mul.lo.s32 	%r13638, %r7285, 10;
	sub.s32 	%r13639, %r23878, %r13638;
	mad.lo.s32 	%r23880, %r23880, 10, %r13639;
	add.s32 	%r13640, %r23878, 9;
	setp.gt.u32 	%p1809, %r13640, 18;
	mov.u32 	%r23878, %r7285;
	@%p1809 bra 	$L__BB2_3537;
$L__BB2_3538:
	setp.eq.s32 	%p1810, %r23887, 0;
	mov.b32 	%r23883, 0;
	@%p1810 bra 	$L__BB2_3541;
	mov.b32 	%r23883, 0;
	mov.u32 	%r23881, %r23887;
$L__BB2_3540:
	mul.hi.s32 	%r13643, %r23881, 1717986919;
	shr.u32 	%r13644, %r13643, 31;
	shr.s32 	%r13645, %r13643, 2;
	add.s32 	%r7290, %r13645, %r13644;
	mul.lo.s32 	%r13646, %r7290, 10;
	sub.s32 	%r13647, %r23881, %r13646;
	mad.lo.s32 	%r23883, %r23883, 10, %r13647;
	add.s32 	%r13648, %r23881, 9;
	setp.gt.u32 	%p1811, %r13648, 18;
	mov.u32 	%r23881, %r7290;
	@%p1811 bra 	$L__BB2_3540;
$L__BB2_3541:
	setp.eq.s32 	%p1813, %r7281, 0;
	mov.pred 	%p3924, %p1801;
	@%p1813 bra 	$L__BB2_3546;
	mov.b32 	%r23884, 0;
$L__BB2_3543:
	mul.hi.s32 	%r13650, %r23880, 1717986919;
	shr.u32 	%r13651, %r13650, 31;
	shr.s32 	%r13652, %r13650, 2;
	add.s32 	%r13653, %r13652, %r13651;
	mul.lo.s32 	%r13654, %r13653, 10;
	sub.s32 	%r7295, %r23880, %r13654;
	mul.hi.s32 	%r13655, %r23883, 1717986919;
	shr.u32 	%r13656, %r13655, 31;
	shr.s32 	%r13657, %r13655, 2;
	add.s32 	%r13658, %r13657, %r13656;
	mul.lo.s32 	%r13659, %r13658, 10;
	sub.s32 	%r7296, %r23883, %r13659;
	setp.eq.s32 	%p1814, %r7295, %r7296;
	@%p1814 bra 	$L__BB2_3545;
	setp.le.s32 	%p3924, %r7295, %r7296;
	bra.uni 	$L__BB2_3546;
$L__BB2_3545:
	add.s32 	%r23884, %r23884, 1;
	setp.ne.s32 	%p1816, %r23884, %r7281;
	mov.u32 	%r23880, %r13653;
	mov.u32 	%r23883, %r13658;
	mov.pred 	%p3924, %p1801;
	@%p1816 bra 	$L__BB2_3543;
$L__BB2_3546:
	selp.b32 	%r22167, %r23877, %r23887, %p3924;
	selp.u32 	%r13666, 1, 0, %p3924;
	add.s32 	%r7301, %r7275, %r13666;
	not.pred 	%p1817, %p3924;
	selp.u32 	%r13667, 1, 0, %p1817;
	add.s32 	%r7302, %r7276, %r13667;
	@%p3924 bra 	$L__BB2_3548;
	shl.b32 	%r13668, %r7302, 2;
	add.s32 	%r13670, %r13586, %r13668;
	ld.shared.u32 	%r23887, [%r13670];
	bra.uni 	$L__BB2_3549;
$L__BB2_3548:
	shl.b32 	%r13671, %r7301, 2;
	add.s32 	%r13673, %r13586, %r13671;
	ld.shared.u32 	%r23877, [%r13673];
$L__BB2_3549:
	setp.ge.s32 	%p1819, %r7301, %r7218;
	mov.pred 	%p1818, 0;
	mov.pred 	%p3925, %p1818;
	@%p1819 bra 	$L__BB2_3562;
	setp.ge.s32 	%p1821, %r7302, %r7217;
	mov.pred 	%p3925, -1;
	@%p1821 bra 	$L__BB2_3562;
	max.s32 	%r13675, %r23877, %r23887;
	cvt.rn.f32.s32 	%f3543, %r13675;
	setp.lt.s32 	%p1822, %r13675, 1;
	mul.f32 	%f3544, %f3543, 0f4B000000;
	selp.f32 	%f3545, %f3544, %f3543, %p1822;
	selp.f32 	%f3546, 0fC1B80000, 0f00000000, %p1822;
	mov.b32 	%r13676, %f3545;
	add.s32 	%r13677, %r13676, -1059760811;
	and.b32  	%r13678, %r13677, -8388608;
	sub.s32 	%r13679, %r13676, %r13678;
	mov.b32 	%f3547, %r13679;
	cvt.rn.f32.s32 	%f3548, %r13678;
	fma.rn.f32 	%f3549, %f3548, 0f34000000, %f3546;
	add.f32 	%f3550, %f3547, 0fBF800000;
	fma.rn.f32 	%f3551, %f3550, 0fBE055027, 0f3E1039F6;
	fma.rn.f32 	%f3552, %f3551, %f3550, 0fBDF8CDCC;
	fma.rn.f32 	%f3553, %f3552, %f3550, 0f3E0F2955;
	fma.rn.f32 	%f3554, %f3553, %f3550, 0fBE2AD8B9;
	fma.rn.f32 	%f3555, %f3554, %f3550, 0f3E4CED0B;
	fma.rn.f32 	%f3556, %f3555, %f3550, 0fBE7FFF22;
	fma.rn.f32 	%f3557, %f3556, %f3550, 0f3EAAAA78;
	fma.rn.f32 	%f3558, %f3557, %f3550, 0fBF000000;
	mul.f32 	%f3559, %f3550, %f3558;
	fma.rn.f32 	%f3560, %f3559, %f3550, %f3550;
	fma.rn.f32 	%f3561, %f3549, 0f3F317218, %f3560;
	setp.gt.u32 	%p1823, %r13676, 2139095039;
	fma.rn.f32 	%f3562, %f3545, 0f7F800000, 0f7F800000;
	selp.f32 	%f3563, %f3562, %f3561, %p1823;
	setp.eq.f32 	%p1824, %f3545, 0f00000000;
	fma.rn.f32 	%f3564, %f3563, 0f3EDE5BD9, 0f3F800000;
	selp.f32 	%f3565, 0fFF800000, %f3564, %p1824;
	cvt.rzi.u32.f32 	%r7307, %f3565;
	setp.eq.s32 	%p1825, %r23877, 0;
	mov.b32 	%r23891, 0;
	@%p1825 bra 	$L__BB2_3554;
	mov.b32 	%r23891, 0;
	mov.u32 	%r23889, %r23877;
$L__BB2_3553:
	mul.hi.s32 	%r13681, %r23889, 1717986919;
	shr.u32 	%r13682, %r13681, 31;
	shr.s32 	%r13683, %r13681, 2;
	add.s32 	%r7311, %r13683, %r13682;
	mul.lo.s32 	%r13684, %r7311, 10;
	sub.s32 	%r13685, %r23889, %r13684;
	mad.lo.s32 	%r23891, %r23891, 10, %r13685;
	add.s32 	%r13686, %r23889, 9;
	setp.gt.u32 	%p1826, %r13686, 18;
	mov.u32 	%r23889, %r7311;
	@%p1826 bra 	$L__BB2_3553;
$L__BB2_3554:
	setp.eq.s32 	%p1827, %r23887, 0;
	mov.b32 	%r23894, 0;
	@%p1827 bra 	$L__BB2_3557;
	mov.b32 	%r23894, 0;
	mov.u32 	%r23892, %r23887;
$L__BB2_3556:
	mul.hi.s32 	%r13689, %r23892, 1717986919;
	shr.u32 	%r13690, %r13689, 31;
	shr.s32 	%r13691, %r13689, 2;
	add.s32 	%r7316, %r13691, %r13690;
	mul.lo.s32 	%r13692, %r7316, 10;
	sub.s32 	%r13693, %r23892, %r13692;
	mad.lo.s32 	%r23894, %r23894, 10, %r13693;
	add.s32 	%r13694, %r23892, 9;
	setp.gt.u32 	%p1828, %r13694, 18;
	mov.u32 	%r23892, %r7316;
	@%p1828 bra 	$L__BB2_3556;
$L__BB2_3557:
	setp.eq.s32 	%p1830, %r7307, 0;
	mov.pred 	%p3925, %p1818;
	@%p1830 bra 	$L__BB2_3562;
	mov.b32 	%r23895, 0;
$L__BB2_3559:
	mul.hi.s32 	%r13696, %r23891, 1717986919;
	shr.u32 	%r13697, %r13696, 31;
	shr.s32 	%r13698, %r13696, 2;
	add.s32 	%r13699, %r13698, %r13697;
	mul.lo.s32 	%r13700, %r13699, 10;
	sub.s32 	%r7321, %r23891, %r13700;
	mul.hi.s32 	%r13701, %r23894, 1717986919;
	shr.u32 	%r13702, %r13701, 31;
	shr.s32 	%r13703, %r13701, 2;
	add.s32 	%r13704, %r13703, %r13702;
	mul.lo.s32 	%r13705, %r13704, 10;
	sub.s32 	%r7322, %r23894, %r13705;
	setp.eq.s32 	%p1831, %r7321, %r7322;
	@%p1831 bra 	$L__BB2_3561;
	setp.le.s32 	%p3925, %r7321, %r7322;
	bra.uni 	$L__BB2_3562;
$L__BB2_3561:
	add.s32 	%r23895, %r23895, 1;
	setp.ne.s32 	%p1833, %r23895, %r7307;
	mov.u32 	%r23891, %r13699;
	mov.u32 	%r23894, %r13704;
	mov.pred 	%p3925, %p1818;
	@%p1833 bra 	$L__BB2_3559;
$L__BB2_3562:
	selp.b32 	%r22178, %r23877, %r23887, %p3925;
	selp.u32 	%r13712, 1, 0, %p3925;
	add.s32 	%r7327, %r7301, %r13712;
	not.pred 	%p1834, %p3925;
	selp.u32 	%r13713, 1, 0, %p1834;
	add.s32 	%r7328, %r7302, %r13713;
	@%p3925 bra 	$L__BB2_3564;
	shl.b32 	%r13714, %r7328, 2;
	add.s32 	%r13716, %r13586, %r13714;
	ld.shared.u32 	%r23887, [%r13716];
	bra.uni 	$L__BB2_3565;
$L__BB2_3564:
	shl.b32 	%r13717, %r7327, 2;
	add.s32 	%r13719, %r13586, %r13717;
	ld.shared.u32 	%r23877, [%r13719];
$L__BB2_3565:
	setp.ge.s32 	%p1836, %r7327, %r7218;
	mov.pred 	%p1835, 0;
	mov.pred 	%p3926, %p1835;
	@%p1836 bra 	$L__BB2_3578;
	setp.ge.s32 	%p1838, %r7328, %r7217;
	mov.pred 	%p3926, -1;
	@%p1838 bra 	$L__BB2_3578;
	max.s32 	%r13721, %r23877, %r23887;
	cvt.rn.f32.s32 	%f3566, %r13721;
	setp.lt.s32 	%p1839, %r13721, 1;
	mul.f32 	%f3567, %f3566, 0f4B000000;
	selp.f32 	%f3568, %f3567, %f3566, %p1839;
	selp.f32 	%f3569, 0fC1B80000, 0f00000000, %p1839;
	mov.b32 	%r13722, %f3568;
	add.s32 	%r13723, %r13722, -1059760811;
	and.b32  	%r13724, %r13723, -8388608;
	sub.s32 	%r13725, %r13722, %r13724;
	mov.b32 	%f3570, %r13725;
	cvt.rn.f32.s32 	%f3571, %r13724;
	fma.rn.f32 	%f3572, %f3571, 0f34000000, %f3569;
	add.f32 	%f3573, %f3570, 0fBF800000;
	fma.rn.f32 	%f3574, %f3573, 0fBE055027, 0f3E1039F6;
	fma.rn.f32 	%f3575, %f3574, %f3573, 0fBDF8CDCC;
	fma.rn.f32 	%f3576, %f3575, %f3573, 0f3E0F2955;
	fma.rn.f32 	%f3577, %f3576, %f3573, 0fBE2AD8B9;
	fma.rn.f32 	%f3578, %f3577, %f3573, 0f3E4CED0B;
	fma.rn.f32 	%f3579, %f3578, %f3573, 0fBE7FFF22;
	fma.rn.f32 	%f3580, %f3579, %f3573, 0f3EAAAA78;
	fma.rn.f32 	%f3581, %f3580, %f3573, 0fBF000000;
	mul.f32 	%f3582, %f3573, %f3581;
	fma.rn.f32 	%f3583, %f3582, %f3573, %f3573;
	fma.rn.f32 	%f3584, %f3572, 0f3F317218, %f3583;
	setp.gt.u32 	%p1840, %r13722, 2139095039;
	fma.rn.f32 	%f3585, %f3568, 0f7F800000, 0f7F800000;
	selp.f32 	%f3586, %f3585, %f3584, %p1840;
	setp.eq.f32 	%p1841, %f3568, 0f00000000;
	fma.rn.f32 	%f3587, %f3586, 0f3EDE5BD9, 0f3F800000;
	selp.f32 	%f3588, 0fFF800000, %f3587, %p1841;
	cvt.rzi.u32.f32 	%r7333, %f3588;
	setp.eq.s32 	%p1842, %r23877, 0;
	mov.b32 	%r23902, 0;
	@%p1842 bra 	$L__BB2_3570;
	mov.b32 	%r23902, 0;
	mov.u32 	%r23900, %r23877;
$L__BB2_3569:
	mul.hi.s32 	%r13727, %r23900, 1717986919;
	shr.u32 	%r13728, %r13727, 31;
	shr.s32 	%r13729, %r13727, 2;
	add.s32 	%r7337, %r13729, %r13728;
	mul.lo.s32 	%r13730, %r7337, 10;
	sub.s32 	%r13731, %r23900, %r13730;
	mad.lo.s32 	%r23902, %r23902, 10, %r13731;
	add.s32 	%r13732, %r23900, 9;
	setp.gt.u32 	%p1843, %r13732, 18;
	mov.u32 	%r23900, %r7337;
	@%p1843 bra 	$L__BB2_3569;
$L__BB2_3570:
	setp.eq.s32 	%p1844, %r23887, 0;
	mov.b32 	%r23905, 0;
	@%p1844 bra 	$L__BB2_3573;
	mov.b32 	%r23905, 0;
	mov.u32 	%r23903, %r23887;
$L__BB2_3572:
	mul.hi.s32 	%r13735, %r23903, 1717986919;
	shr.u32 	%r13736, %r13735, 31;
	shr.s32 	%r13737, %r13735, 2;
	add.s32 	%r7342, %r13737, %r13736;
	mul.lo.s32 	%r13738, %r7342, 10;
	sub.s32 	%r13739, %r23903, %r13738;
	mad.lo.s32 	%r23905, %r23905, 10, %r13739;
	add.s32 	%r13740, %r23903, 9;
	setp.gt.u32 	%p1845, %r13740, 18;
	mov.u32 	%r23903, %r7342;
	@%p1845 bra 	$L__BB2_3572;
$L__BB2_3573:
	setp.eq.s32 	%p1847, %r7333, 0;
	mov.pred 	%p3926, %p1835;
	@%p1847 bra 	$L__BB2_3578;
	mov.b32 	%r23906, 0;
$L__BB2_3575:
	mul.hi.s32 	%r13742, %r23902, 1717986919;
	shr.u32 	%r13743, %r13742, 31;
	shr.s32 	%r13744, %r13742, 2;
	add.s32 	%r13745, %r13744, %r13743;
	mul.lo.s32 	%r13746, %r13745, 10;
	sub.s32 	%r7347, %r23902, %r13746;
	mul.hi.s32 	%r13747, %r23905, 1717986919;
	shr.u32 	%r13748, %r13747, 31;
	shr.s32 	%r13749, %r13747, 2;
	add.s32 	%r13750, %r13749, %r13748;
	mul.lo.s32 	%r13751, %r13750, 10;
	sub.s32 	%r7348, %r23905, %r13751;
	setp.eq.s32 	%p1848, %r7347, %r7348;
	@%p1848 bra 	$L__BB2_3577;
	setp.le.s32 	%p3926, %r7347, %r7348;
	bra.uni 	$L__BB2_3578;
$L__BB2_3577:
	add.s32 	%r23906, %r23906, 1;
	setp.ne.s32 	%p1850, %r23906, %r7333;
	mov.u32 	%r23902, %r13745;
	mov.u32 	%r23905, %r13750;
	mov.pred 	%p3926, %p1835;
	@%p1850 bra 	$L__BB2_3575;
$L__BB2_3578:
	selp.b32 	%r22189, %r23877, %r23887, %p3926;
	selp.u32 	%r13758, 1, 0, %p3926;
	add.s32 	%r7353, %r7327, %r13758;
	not.pred 	%p1851, %p3926;
	selp.u32 	%r13759, 1, 0, %p1851;
	add.s32 	%r7354, %r7328, %r13759;
	@%p3926 bra 	$L__BB2_3580;
	shl.b32 	%r13760, %r7354, 2;
	add.s32 	%r13762, %r13586, %r13760;
	ld.shared.u32 	%r23887, [%r13762];
	bra.uni 	$L__BB2_3581;
$L__BB2_3580:
	shl.b32 	%r13763, %r7353, 2;
	add.s32 	%r13765, %r13586, %r13763;
	ld.shared.u32 	%r23877, [%r13765];
$L__BB2_3581:
	setp.ge.s32 	%p1853, %r7353, %r7218;
	mov.pred 	%p1852, 0;
	mov.pred 	%p3927, %p1852;
	@%p1853 bra 	$L__BB2_3594;
	setp.ge.s32 	%p1855, %r7354, %r7217;
	mov.pred 	%p3927, -1;
	@%p1855 bra 	$L__BB2_3594;
	max.s32 	%r13767, %r23877, %r23887;
	cvt.rn.f32.s32 	%f3589, %r13767;
	setp.lt.s32 	%p1856, %r13767, 1;
	mul.f32 	%f3590, %f3589, 0f4B000000;
	selp.f32 	%f3591, %f3590, %f3589, %p1856;
	selp.f32 	%f3592, 0fC1B80000, 0f00000000, %p1856;
	mov.b32 	%r13768, %f3591;
	add.s32 	%r13769, %r13768, -1059760811;
	and.b32  	%r13770, %r13769, -8388608;
	sub.s32 	%r13771, %r13768, %r13770;
	mov.b32 	%f3593, %r13771;
	cvt.rn.f32.s32 	%f3594, %r13770;
	fma.rn.f32 	%f3595, %f3594, 0f34000000, %f3592;
	add.f32 	%f3596, %f3593, 0fBF800000;
	fma.rn.f32 	%f3597, %f3596, 0fBE055027, 0f3E1039F6;
	fma.rn.f32 	%f3598, %f3597, %f3596, 0fBDF8CDCC;
	fma.rn.f32 	%f3599, %f3598, %f3596, 0f3E0F2955;
	fma.rn.f32 	%f3600, %f3599, %f3596, 0fBE2AD8B9;
	fma.rn.f32 	%f3601, %f3600, %f3596, 0f3E4CED0B;
	fma.rn.f32 	%f3602, %f3601, %f3596, 0fBE7FFF22;
	fma.rn.f32 	%f3603, %f3602, %f3596, 0f3EAAAA78;
	fma.rn.f32 	%f3604, %f3603, %f3596, 0fBF000000;
	mul.f32 	%f3605, %f3596, %f3604;
	fma.rn.f32 	%f3606, %f3605, %f3596, %f3596;
	fma.rn.f32 	%f3607, %f3595, 0f3F317218, %f3606;
	setp.gt.u32 	%p1857, %r13768, 2139095039;
	fma.rn.f32 	%f3608, %f3591, 0f7F800000, 0f7F800000;
	selp.f32 	%f3609, %f3608, %f3607, %p1857;
	setp.eq.f32 	%p1858, %f3591, 0f00000000;
	fma.rn.f32 	%f3610, %f3609, 0f3EDE5BD9, 0f3F800000;
	selp.f32 	%f3611, 0fFF800000, %f3610, %p1858;
	cvt.rzi.u32.f32 	%r7359, %f3611;
	setp.eq.s32 	%p1859, %r23877, 0;
	mov.b32 	%r23913, 0;
	@%p1859 bra 	$L__BB2_3586;
	mov.b32 	%r23913, 0;
	mov.u32 	%r23911, %r23877;
$L__BB2_3585:
	mul.hi.s32 	%r13773, %r23911, 1717986919;
	shr.u32 	%r13774, %r13773, 31;
	shr.s32 	%r13775, %r13773, 2;
	add.s32 	%r7363, %r13775, %r13774;
	mul.lo.s32 	%r13776, %r7363, 10;
	sub.s32 	%r13777, %r23911, %r13776;
	mad.lo.s32 	%r23913, %r23913, 10, %r13777;
	add.s32 	%r13778, %r23911, 9;
	setp.gt.u32 	%p1860, %r13778, 18;
	mov.u32 	%r23911, %r7363;
	@%p1860 bra 	$L__BB2_3585;
$L__BB2_3586:
	setp.eq.s32 	%p1861, %r23887, 0;
	mov.b32 	%r23916, 0;
	@%p1861 bra 	$L__BB2_3589;
	mov.b32 	%r23916, 0;
	mov.u32 	%r23914, %r23887;
$L__BB2_3588:
	mul.hi.s32 	%r13781, %r23914, 1717986919;
	shr.u32 	%r13782, %r13781, 31;
	shr.s32 	%r13783, %r13781, 2;
	add.s32 	%r7368, %r13783, %r13782;
	mul.lo.s32 	%r13784, %r7368, 10;
	sub.s32 	%r13785, %r23914, %r13784;
	mad.lo.s32 	%r23916, %r23916, 10, %r13785;
	add.s32 	%r13786, %r23914, 9;
	setp.gt.u32 	%p1862, %r13786, 18;
	mov.u32 	%r23914, %r7368;
	@%p1862 bra 	$L__BB2_3588;
$L__BB2_3589:
	setp.eq.s32 	%p1864, %r7359, 0;
	mov.pred 	%p3927, %p1852;
	@%p1864 bra 	$L__BB2_3594;
	mov.b32 	%r23917, 0;
$L__BB2_3591:
	mul.hi.s32 	%r13788, %r23913, 1717986919;
	shr.u32 	%r13789, %r13788, 31;
	shr.s32 	%r13790, %r13788, 2;
	add.s32 	%r13791, %r13790, %r13789;
	mul.lo.s32 	%r13792, %r13791, 10;
	sub.s32 	%r7373, %r23913, %r13792;
	mul.hi.s32 	%r13793, %r23916, 1717986919;
	shr.u32 	%r13794, %r13793, 31;
	shr.s32 	%r13795, %r13793, 2;
	add.s32 	%r13796, %r13795, %r13794;
	mul.lo.s32 	%r13797, %r13796, 10;
	sub.s32 	%r7374, %r23916, %r13797;
	setp.eq.s32 	%p1865, %r7373, %r7374;
	@%p1865 bra 	$L__BB2_3593;
	setp.le.s32 	%p3927, %r7373, %r7374;
	bra.uni 	$L__BB2_3594;
$L__BB2_3593:
	add.s32 	%r23917, %r23917, 1;
	setp.ne.s32 	%p1867, %r23917, %r7359;
	mov.u32 	%r23913, %r13791;
	mov.u32 	%r23916, %r13796;
	mov.pred 	%p3927, %p1852;
	@%p1867 bra 	$L__BB2_3591;
$L__BB2_3594:
	selp.b32 	%r22200, %r23877, %r23887, %p3927;
	selp.u32 	%r13804, 1, 0, %p3927;
	add.s32 	%r7379, %r7353, %r13804;
	not.pred 	%p1868, %p3927;
	selp.u32 	%r13805, 1, 0, %p1868;
	add.s32 	%r7380, %r7354, %r13805;
	@%p3927 bra 	$L__BB2_3596;
	shl.b32 	%r13806, %r7380, 2;
	add.s32 	%r13808, %r13586, %r13806;
	ld.shared.u32 	%r23887, [%r13808];
	bra.uni 	$L__BB2_3597;
$L__BB2_3596:
	shl.b32 	%r13809, %r7379, 2;
	add.s32 	%r13811, %r13586, %r13809;
	ld.shared.u32 	%r23877, [%r13811];
$L__BB2_3597:
	setp.ge.s32 	%p1870, %r7379, %r7218;
	mov.pred 	%p1869, 0;
	mov.pred 	%p3928, %p1869;
	@%p1870 bra 	$L__BB2_3610;
	setp.ge.s32 	%p1872, %r7380, %r7217;
	mov.pred 	%p3928, -1;
	@%p1872 bra 	$L__BB2_3610;
	max.s32 	%r13813, %r23877, %r23887;
	cvt.rn.f32.s32 	%f3612, %r13813;
	setp.lt.s32 	%p1873, %r13813, 1;
	mul.f32 	%f3613, %f3612, 0f4B000000;
	selp.f32 	%f3614, %f3613, %f3612, %p1873;
	selp.f32 	%f3615, 0fC1B80000, 0f00000000, %p1873;
	mov.b32 	%r13814, %f3614;
	add.s32 	%r13815, %r13814, -1059760811;
	and.b32  	%r13816, %r13815, -8388608;
	sub.s32 	%r13817, %r13814, %r13816;
	mov.b32 	%f3616, %r13817;
	cvt.rn.f32.s32 	%f3617, %r13816;
	fma.rn.f32 	%f3618, %f3617, 0f34000000, %f3615;
	add.f32 	%f3619, %f3616, 0fBF800000;
	fma.rn.f32 	%f3620, %f3619, 0fBE055027, 0f3E1039F6;
	fma.rn.f32 	%f3621, %f3620, %f3619, 0fBDF8CDCC;
	fma.rn.f32 	%f3622, %f3621, %f3619, 0f3E0F2955;
	fma.rn.f32 	%f3623, %f3622, %f3619, 0fBE2AD8B9;
	fma.rn.f32 	%f3624, %f3623, %f3619, 0f3E4CED0B;
	fma.rn.f32 	%f3625, %f3624, %f3619, 0fBE7FFF22;
	fma.rn.f32 	%f3626, %f3625, %f3619, 0f3EAAAA78;
	fma.rn.f32 	%f3627, %f3626, %f3619, 0fBF000000;
	mul.f32 	%f3628, %f3619, %f3627;
	fma.rn.f32 	%f3629, %f3628, %f3619, %f3619;
	fma.rn.f32 	%f3630, %f3618, 0f3F317218, %f3629;
	setp.gt.u32 	%p1874, %r13814, 2139095039;
	fma.rn.f32 	%f3631, %f3614, 0f7F800000, 0f7F800000;
	selp.f32 	%f3632, %f3631, %f3630, %p1874;
	setp.eq.f32 	%p1875, %f3614, 0f00000000;
	fma.rn.f32 	%f3633, %f3632, 0f3EDE5BD9, 0f3F800000;
	selp.f32 	%f3634, 0fFF800000, %f3633, %p1875;
	cvt.rzi.u32.f32 	%r7385, %f3634;
	setp.eq.s32 	%p1876, %r23877, 0;
	mov.b32 	%r23924, 0;
	@%p1876 bra 	$L__BB2_3602;
	mov.b32 	%r23924, 0;
	mov.u32 	%r23922, %r23877;
$L__BB2_3601:
	mul.hi.s32 	%r13819, %r23922, 1717986919;
	shr.u32 	%r13820, %r13819, 31;
	shr.s32 	%r13821, %r13819, 2;
	add.s32 	%r7389, %r13821, %r13820;
	mul.lo.s32 	%r13822, %r7389, 10;
	sub.s32 	%r13823, %r23922, %r13822;
	mad.lo.s32 	%r23924, %r23924, 10, %r13823;
	add.s32 	%r13824, %r23922, 9;
	setp.gt.u32 	%p1877, %r13824, 18;
	mov.u32 	%r23922, %r7389;
	@%p1877 bra 	$L__BB2_3601;
$L__BB2_3602:
	setp.eq.s32 	%p1878, %r23887, 0;
	mov.b32 	%r23927, 0;
	@%p1878 bra 	$L__BB2_3605;
	mov.b32 	%r23927, 0;
	mov.u32 	%r23925, %r23887;
$L__BB2_3604:
	mul.hi.s32 	%r13827, %r23925, 1717986919;
	shr.u32 	%r13828, %r13827, 31;
	shr.s32 	%r13829, %r13827, 2;
	add.s32 	%r7394, %r13829, %r13828;
	mul.lo.s32 	%r13830, %r7394, 10;
	sub.s32 	%r13831, %r23925, %r13830;
	mad.lo.s32 	%r23927, %r23927, 10, %r13831;
	add.s32 	%r13832, %r23925, 9;
	setp.gt.u32 	%p1879, %r13832, 18;
	mov.u32 	%r23925, %r7394;
	@%p1879 bra 	$L__BB2_3604;
$L__BB2_3605:
	setp.eq.s32 	%p1881, %r7385, 0;
	mov.pred 	%p3928, %p1869;
	@%p1881 bra 	$L__BB2_3610;
	mov.b32 	%r23928, 0;
$L__BB2_3607:
	mul.hi.s32 	%r13834, %r23924, 1717986919;
	shr.u32 	%r13835, %r13834, 31;
	shr.s32 	%r13836, %r13834, 2;
	add.s32 	%r13837, %r13836, %r13835;
	mul.lo.s32 	%r13838, %r13837, 10;
	sub.s32 	%r7399, %r23924, %r13838;
	mul.hi.s32 	%r13839, %r23927, 1717986919;
	shr.u32 	%r13840, %r13839, 31;
	shr.s32 	%r13841, %r13839, 2;
	add.s32 	%r13842, %r13841, %r13840;
	mul.lo.s32 	%r13843, %r13842, 10;
	sub.s32 	%r7400, %r23927, %r13843;
	setp.eq.s32 	%p1882, %r7399, %r7400;
	@%p1882 bra 	$L__BB2_3609;
	setp.le.s32 	%p3928, %r7399, %r7400;
	bra.uni 	$L__BB2_3610;
$L__BB2_3609:
	add.s32 	%r23928, %r23928, 1;
	setp.ne.s32 	%p1884, %r23928, %r7385;
	mov.u32 	%r23924, %r13837;
	mov.u32 	%r23927, %r13842;
	mov.pred 	%p3928, %p1869;
	@%p1884 bra 	$L__BB2_3607;
$L__BB2_3610:
	selp.b32 	%r22211, %r23877, %r23887, %p3928;
	selp.u32 	%r13850, 1, 0, %p3928;
	add.s32 	%r7405, %r7379, %r13850;
	not.pred 	%p1885, %p3928;
	selp.u32 	%r13851, 1, 0, %p1885;
	add.s32 	%r7406, %r7380, %r13851;
	@%p3928 bra 	$L__BB2_3612;
	shl.b32 	%r13852, %r7406, 2;
	add.s32 	%r13854, %r13586, %r13852;
	ld.shared.u32 	%r23887, [%r13854];
	bra.uni 	$L__BB2_3613;
$L__BB2_3612:
	shl.b32 	%r13855, %r7405, 2;
	add.s32 	%r13857, %r13586, %r13855;
	ld.shared.u32 	%r23877, [%r13857];
$L__BB2_3613:
	setp.ge.s32 	%p1887, %r7405, %r7218;
	mov.pred 	%p1886, 0;
	mov.pred 	%p3929, %p1886;
	@%p1887 bra 	$L__BB2_3626;
	setp.ge.s32 	%p1889, %r7406, %r7217;
	mov.pred 	%p3929, -1;
	@%p1889 bra 	$L__BB2_3626;
	max.s32 	%r13859, %r23877, %r23887;
	cvt.rn.f32.s32 	%f3635, %r13859;
	setp.lt.s32 	%p1890, %r13859, 1;
	mul.f32 	%f3636, %f3635, 0f4B000000;
	selp.f32 	%f3637, %f3636, %f3635, %p1890;
	selp.f32 	%f3638, 0fC1B80000, 0f00000000, %p1890;
	mov.b32 	%r13860, %f3637;
	add.s32 	%r13861, %r13860, -1059760811;
	and.b32  	%r13862, %r13861, -8388608;
	sub.s32 	%r13863, %r13860, %r13862;
	mov.b32 	%f3639, %r13863;
	cvt.rn.f32.s32 	%f3640, %r13862;
	fma.rn.f32 	%f3641, %f3640, 0f34000000, %f3638;
	add.f32 	%f3642, %f3639, 0fBF800000;
	fma.rn.f32 	%f3643, %f3642, 0fBE055027, 0f3E1039F6;
	fma.rn.f32 	%f3644, %f3643, %f3642, 0fBDF8CDCC;
	fma.rn.f32 	%f3645, %f3644, %f3642, 0f3E0F2955;
	fma.rn.f32 	%f3646, %f3645, %f3642, 0fBE2AD8B9;
	fma.rn.f32 	%f3647, %f3646, %f3642, 0f3E4CED0B;
	fma.rn.f32 	%f3648, %f3647, %f3642, 0fBE7FFF22;
	fma.rn.f32 	%f3649, %f3648, %f3642, 0f3EAAAA78;
	fma.rn.f32 	%f3650, %f3649, %f3642, 0fBF000000;
	mul.f32 	%f3651, %f3642, %f3650;
	fma.rn.f32 	%f3652, %f3651, %f3642, %f3642;
	fma.rn.f32 	%f3653, %f3641, 0f3F317218, %f3652;
	setp.gt.u32 	%p1891, %r13860, 2139095039;
	fma.rn.f32 	%f3654, %f3637, 0f7F800000, 0f7F800000;
	selp.f32 	%f3655, %f3654, %f3653, %p1891;
	setp.eq.f32 	%p1892, %f3637, 0f00000000;
	fma.rn.f32 	%f3656, %f3655, 0f3EDE5BD9, 0f3F800000;
	selp.f32 	%f3657, 0fFF800000, %f3656, %p1892;
	cvt.rzi.u32.f32 	%r7411, %f3657;
	setp.eq.s32 	%p1893, %r23877, 0;
	mov.b32 	%r23935, 0;
	@%p1893 bra 	$L__BB2_3618;
	mov.b32 	%r23935, 0;
	mov.u32 	%r23933, %r23877;
$L__BB2_3617:
	mul.hi.s32 	%r13865, %r23933, 1717986919;
	shr.u32 	%r13866, %r13865, 31;
	shr.s32 	%r13867, %r13865, 2;
	add.s32 	%r7415, %r13867, %r13866;
	mul.lo.s32 	%r13868, %r7415, 10;
	sub.s32 	%r13869, %r23933, %r13868;
	mad.lo.s32 	%r23935, %r23935, 10, %r13869;
	add.s32 	%r13870, %r23933, 9;
	setp.gt.u32 	%p1894, %r13870, 18;
	mov.u32 	%r23933, %r7415;
	@%p1894 bra 	$L__BB2_3617;
$L__BB2_3618:
	setp.eq.s32 	%p1895, %r23887, 0;
	mov.b32 	%r23938, 0;
	@%p1895 bra 	$L__BB2_3621;
	mov.b32 	%r23938, 0;
	mov.u32 	%r23936, %r23887;
$L__BB2_3620:
	mul.hi.s32 	%r13873, %r23936, 1717986919;
	shr.u32 	%r13874, %r13873, 31;
	shr.s32 	%r13875, %r13873, 2;
	add.s32 	%r7420, %r13875, %r13874;
	mul.lo.s32 	%r13876, %r7420, 10;
	sub.s32 	%r13877, %r23936, %r13876;
	mad.lo.s32 	%r23938, %r23938, 10, %r13877;
	add.s32 	%r13878, %r23936, 9;
	setp.gt.u32 	%p1896, %r13878, 18;
	mov.u32 	%r23936, %r7420;
	@%p1896 bra 	$L__BB2_3620;
$L__BB2_3621:
	setp.eq.s32 	%p1898, %r7411, 0;
	mov.pred 	%p3929, %p1886;
	@%p1898 bra 	$L__BB2_3626;
	mov.b32 	%r23939, 0;
$L__BB2_3623:
	mul.hi.s32 	%r13880, %r23935, 1717986919;
	shr.u32 	%r13881, %r13880, 31;
	shr.s32 	%r13882, %r13880, 2;
	add.s32 	%r13883, %r13882, %r13881;
	mul.lo.s32 	%r13884, %r13883, 10;
	sub.s32 	%r7425, %r23935, %r13884;
	mul.hi.s32 	%r13885, %r23938, 1717986919;
	shr.u32 	%r13886, %r13885, 31;
	shr.s32 	%r13887, %r13885, 2;
	add.s32 	%r13888, %r13887, %r13886;
	mul.lo.s32 	%r13889, %r13888, 10;
	sub.s32 	%r7426, %r23938, %r13889;
	setp.eq.s32 	%p1899, %r7425, %r7426;
	@%p1899 bra 	$L__BB2_3625;
	setp.le.s32 	%p3929, %r7425, %r7426;
	bra.uni 	$L__BB2_3626;
$L__BB2_3625:
	add.s32 	%r23939, %r23939, 1;
	setp.ne.s32 	%p1901, %r23939, %r7411;
	mov.u32 	%r23935, %r13883;
	mov.u32 	%r23938, %r13888;
	mov.pred 	%p3929, %p1886;
	@%p1901 bra 	$L__BB2_3623;
$L__BB2_3626:
	selp.b32 	%r22222, %r23877, %r23887, %p3929;
	selp.u32 	%r13896, 1, 0, %p3929;
	add.s32 	%r7431, %r7405, %r13896;
	not.pred 	%p1902, %p3929;
	selp.u32 	%r13897, 1, 0, %p1902;
	add.s32 	%r7432, %r7406, %r13897;
	@%p3929 bra 	$L__BB2_3628;
	shl.b32 	%r13898, %r7432, 2;
	add.s32 	%r13900, %r13586, %r13898;
	ld.shared.u32 	%r23887, [%r13900];
	bra.uni 	$L__BB2_3629;
$L__BB2_3628:
	shl.b32 	%r13901, %r7431, 2;
	add.s32 	%r13903, %r13586, %r13901;
	ld.shared.u32 	%r23877, [%r13903];
$L__BB2_3629:
	setp.ge.s32 	%p1904, %r7431, %r7218;
	mov.pred 	%p1903, 0;
	mov.pred 	%p3930, %p1903;
	@%p1904 bra 	$L__BB2_3642;
	setp.ge.s32 	%p1906, %r7432, %r7217;
	mov.pred 	%p3930, -1;
	@%p1906 bra 	$L__BB2_3642;
	max.s32 	%r13905, %r23877, %r23887;
	cvt.rn.f32.s32 	%f3658, %r13905;
	setp.lt.s32 	%p1907, %r13905, 1;
	mul.f32 	%f3659, %f3658, 0f4B000000;
	selp.f32 	%f3660, %f3659, %f3658, %p1907;
	selp.f32 	%f3661, 0fC1B80000, 0f00000000, %p1907;
	mov.b32 	%r13906, %f3660;
	add.s32 	%r13907, %r13906, -1059760811;
	and.b32  	%r13908, %r13907, -8388608;
	sub.s32 	%r13909, %r13906, %r13908;
	mov.b32 	%f3662, %r13909;
	cvt.rn.f32.s32 	%f3663, %r13908;
	fma.rn.f32 	%f3664, %f3663, 0f34000000, %f3661;
	add.f32 	%f3665, %f3662, 0fBF800000;
	fma.rn.f32 	%f3666, %f3665, 0fBE055027, 0f3E1039F6;
	fma.rn.f32 	%f3667, %f3666, %f3665, 0fBDF8CDCC;
	fma.rn.f32 	%f3668, %f3667, %f3665, 0f3E0F2955;
	fma.rn.f32 	%f3669, %f3668, %f3665, 0fBE2AD8B9;
	fma.rn.f32 	%f3670, %f3669, %f3665, 0f3E4CED0B;
	fma.rn.f32 	%f3671, %f3670, %f3665, 0fBE7FFF22;
	fma.rn.f32 	%f3672, %f3671, %f3665, 0f3EAAAA78;
	fma.rn.f32 	%f3673, %f3672, %f3665, 0fBF000000;
	mul.f32 	%f3674, %f3665, %f3673;
	fma.rn.f32 	%f3675, %f3674, %f3665, %f3665;
	fma.rn.f32 	%f3676, %f3664, 0f3F317218, %f3675;
	setp.gt.u32 	%p1908, %r13906, 2139095039;
	fma.rn.f32 	%f3677, %f3660, 0f7F800000, 0f7F800000;
	selp.f32 	%f3678, %f3677, %f3676, %p1908;
	setp.eq.f32 	%p1909, %f3660, 0f00000000;
	fma.rn.f32 	%f3679, %f3678, 0f3EDE5BD9, 0f3F800000;
	selp.f32 	%f3680, 0fFF800000, %f3679, %p1909;
	cvt.rzi.u32.f32 	%r7437, %f3680;
	setp.eq.s32 	%p1910, %r23877, 0;
	mov.b32 	%r23946, 0;
	@%p1910 bra 	$L__BB2_3634;
	mov.b32 	%r23946, 0;
	mov.u32 	%r23944, %r23877;
$L__BB2_3633:
	mul.hi.s32 	%r13911, %r23944, 1717986919;
	shr.u32 	%r13912, %r13911, 31;
	shr.s32 	%r13913, %r13911, 2;
	add.s32 	%r7441, %r13913, %r13912;
	mul.lo.s32 	%r13914, %r7441, 10;
	sub.s32 	%r13915, %r23944, %r13914;
	mad.lo.s32 	%r23946, %r23946, 10, %r13915;
	add.s32 	%r13916, %r23944, 9;
	setp.gt.u32 	%p1911, %r13916, 18;
	mov.u32 	%r23944, %r7441;
	@%p1911 bra 	$L__BB2_3633;
$L__BB2_3634:
	setp.eq.s32 	%p1912, %r23887, 0;
	mov.b32 	%r23949, 0;
	@%p1912 bra 	$L__BB2_3637;
	mov.b32 	%r23949, 0;
	mov.u32 	%r23947, %r23887;
$L__BB2_3636:
	mul.hi.s32 	%r13919, %r23947, 1717986919;
	shr.u32 	%r13920, %r13919, 31;
	shr.s32 	%r13921, %r13919, 2;
	add.s32 	%r7446, %r13921, %r13920;
	mul.lo.s32 	%r13922, %r7446, 10;
	sub.s32 	%r13923, %r23947, %r13922;
	mad.lo.s32 	%r23949, %r23949, 10, %r13923;
	add.s32 	%r13924, %r23947, 9;
	setp.gt.u32 	%p1913, %r13924, 18;
	mov.u32 	%r23947, %r7446;
	@%p1913 bra 	$L__BB2_3636;
$L__BB2_3637:
	setp.eq.s32 	%p1915, %r7437, 0;
	mov.pred 	%p3930, %p1903;
	@%p1915 bra 	$L__BB2_3642;
	mov.b32 	%r23950, 0;
$L__BB2_3639:
	mul.hi.s32 	%r13926, %r23946, 1717986919;
	shr.u32 	%r13927, %r13926, 31;
	shr.s32 	%r13928, %r13926, 2;
	add.s32 	%r13929, %r13928, %r13927;
	mul.lo.s32 	%r13930, %r13929, 10;
	sub.s32 	%r7451, %r23946, %r13930;
	mul.hi.s32 	%r13931, %r23949, 1717986919;
	shr.u32 	%r13932, %r13931, 31;
	shr.s32 	%r13933, %r13931, 2;
	add.s32 	%r13934, %r13933, %r13932;
	mul.lo.s32 	%r13935, %r13934, 10;
	sub.s32 	%r7452, %r23949, %r13935;
	setp.eq.s32 	%p1916, %r7451, %r7452;
	@%p1916 bra 	$L__BB2_3641;
	setp.le.s32 	%p3930, %r7451, %r7452;
	bra.uni 	$L__BB2_3642;
$L__BB2_3641:
	add.s32 	%r23950, %r23950, 1;
	setp.ne.s32 	%p1918, %r23950, %r7437;
	mov.u32 	%r23946, %r13929;
	mov.u32 	%r23949, %r13934;
	mov.pred 	%p3930, %p1903;
	@%p1918 bra 	$L__BB2_3639;
$L__BB2_3642:
	selp.b32 	%r22233, %r23877, %r23887, %p3930;
	selp.u32 	%r13942, 1, 0, %p3930;
	add.s32 	%r7457, %r7431, %r13942;
	not.pred 	%p1919, %p3930;
	selp.u32 	%r13943, 1, 0, %p1919;
	add.s32 	%r7458, %r7432, %r13943;
	@%p3930 bra 	$L__BB2_3644;
	shl.b32 	%r13944, %r7458, 2;
	add.s32 	%r13946, %r13586, %r13944;
	ld.shared.u32 	%r23887, [%r13946];
	bra.uni 	$L__BB2_3645;
$L__BB2_3644:
	shl.b32 	%r13947, %r7457, 2;
	add.s32 	%r13949, %r13586, %r13947;
	ld.shared.u32 	%r23877, [%r13949];
$L__BB2_3645:
	setp.ge.s32 	%p1921, %r7457, %r7218;
	mov.pred 	%p1920, 0;
	mov.pred 	%p3931, %p1920;
	@%p1921 bra 	$L__BB2_3658;
	setp.ge.s32 	%p1923, %r7458, %r7217;
	mov.pred 	%p3931, -1;
	@%p1923 bra 	$L__BB2_3658;
	max.s32 	%r13951, %r23877, %r23887;
	cvt.rn.f32.s32 	%f3681, %r13951;
	setp.lt.s32 	%p1924, %r13951, 1;
	mul.f32 	%f3682, %f3681, 0f4B000000;
	selp.f32 	%f3683, %f3682, %f3681, %p1924;
	selp.f32 	%f3684, 0fC1B80000, 0f00000000, %p1924;
	mov.b32 	%r13952, %f3683;
	add.s32 	%r13953, %r13952, -1059760811;
	and.b32  	%r13954, %r13953, -8388608;
	sub.s32 	%r13955, %r13952, %r13954;
	mov.b32 	%f3685, %r13955;
	cvt.rn.f32.s32 	%f3686, %r13954;
	fma.rn.f32 	%f3687, %f3686, 0f34000000, %f3684;
	add.f32 	%f3688, %f3685, 0fBF800000;
	fma.rn.f32 	%f3689, %f3688, 0fBE055027, 0f3E1039F6;
	fma.rn.f32 	%f3690, %f3689, %f3688, 0fBDF8CDCC;
	fma.rn.f32 	%f3691, %f3690, %f3688, 0f3E0F2955;
	fma.rn.f32 	%f3692, %f3691, %f3688, 0fBE2AD8B9;
	fma.rn.f32 	%f3693, %f3692, %f3688, 0f3E4CED0B;
	fma.rn.f32 	%f3694, %f3693, %f3688, 0fBE7FFF22;
	fma.rn.f32 	%f3695, %f3694, %f3688, 0f3EAAAA78;
	fma.rn.f32 	%f3696, %f3695, %f3688, 0fBF000000;
	mul.f32 	%f3697, %f3688, %f3696;
	fma.rn.f32 	%f3698, %f3697, %f3688, %f3688;
	fma.rn.f32 	%f3699, %f3687, 0f3F317218, %f3698;
	setp.gt.u32 	%p1925, %r13952, 2139095039;
	fma.rn.f32 	%f3700, %f3683, 0f7F800000, 0f7F800000;
	selp.f32 	%f3701, %f3700, %f3699, %p1925;
	setp.eq.f32 	%p1926, %f3683, 0f00000000;
	fma.rn.f32 	%f3702, %f3701, 0f3EDE5BD9, 0f3F800000;
	selp.f32 	%f3703, 0fFF800000, %f3702, %p1926;
	cvt.rzi.u32.f32 	%r7463, %f3703;
	setp.eq.s32 	%p1927, %r23877, 0;
	mov.b32 	%r23957, 0;
	@%p1927 bra 	$L__BB2_3650;
	mov.b32 	%r23957, 0;
	mov.u32 	%r23955, %r23877;
$L__BB2_3649:
	mul.hi.s32 	%r13957, %r23955, 1717986919;
	shr.u32 	%r13958, %r13957, 31;
	shr.s32 	%r13959, %r13957, 2;
	add.s32 	%r7467, %r13959, %r13958;
	mul.lo.s32 	%r13960, %r7467, 10;
	sub.s32 	%r13961, %r23955, %r13960;
	mad.lo.s32 	%r23957, %r23957, 10, %r13961;
	add.s32 	%r13962, %r23955, 9;
	setp.gt.u32 	%p1928, %r13962, 18;
	mov.u32 	%r23955, %r7467;
	@%p1928 bra 	$L__BB2_3649;
$L__BB2_3650:
	setp.eq.s32 	%p1929, %r23887, 0;
	mov.b32 	%r23960, 0;
	@%p1929 bra 	$L__BB2_3653;
	mov.b32 	%r23960, 0;
	mov.u32 	%r23958, %r23887;
$L__BB2_3652:
	mul.hi.s32 	%r13965, %r23958, 1717986919;
	shr.u32 	%r13966, %r13965, 31;
	shr.s32 	%r13967, %r13965, 2;
	add.s32 	%r7472, %r13967, %r13966;
	mul.lo.s32 	%r13968, %r7472, 10;
	sub.s32 	%r13969, %r23958, %r13968;
	mad.lo.s32 	%r23960, %r23960, 10, %r13969;
	add.s32 	%r13970, %r23958, 9;
	setp.gt.u32 	%p1930, %r13970, 18;
	mov.u32 	%r23958, %r7472;
	@%p1930 bra 	$L__BB2_3652;
$L__BB2_3653:
	setp.eq.s32 	%p1932, %r7463, 0;
	mov.pred 	%p3931, %p1920;
	@%p1932 bra 	$L__BB2_3658;
	mov.b32 	%r23961, 0;
$L__BB2_3655:
	mul.hi.s32 	%r13972, %r23957, 1717986919;
	shr.u32 	%r13973, %r13972, 31;
	shr.s32 	%r13974, %r13972, 2;
	add.s32 	%r13975, %r13974, %r13973;
	mul.lo.s32 	%r13976, %r13975, 10;
	sub.s32 	%r7477, %r23957, %r13976;
	mul.hi.s32 	%r13977, %r23960, 1717986919;
	shr.u32 	%r13978, %r13977, 31;
	shr.s32 	%r13979, %r13977, 2;
	add.s32 	%r13980, %r13979, %r13978;
	mul.lo.s32 	%r13981, %r13980, 10;
	sub.s32 	%r7478, %r23960, %r13981;
	setp.eq.s32 	%p1933, %r7477, %r7478;
	@%p1933 bra 	$L__BB2_3657;
	setp.le.s32 	%p3931, %r7477, %r7478;
	bra.uni 	$L__BB2_3658;
$L__BB2_3657:
	add.s32 	%r23961, %r23961, 1;
	setp.ne.s32 	%p1935, %r23961, %r7463;
	mov.u32 	%r23957, %r13975;
	mov.u32 	%r23960, %r13980;
	mov.pred 	%p3931, %p1920;
	@%p1935 bra 	$L__BB2_3655;
$L__BB2_3658:
	selp.b32 	%r22244, %r23877, %r23887, %p3931;
	selp.u32 	%r13988, 1, 0, %p3931;
	add.s32 	%r7483, %r7457, %r13988;
	not.pred 	%p1936, %p3931;
	selp.u32 	%r13989, 1, 0, %p1936;
	add.s32 	%r7484, %r7458, %r13989;
	@%p3931 bra 	$L__BB2_3660;
	shl.b32 	%r13990, %r7484, 2;
	add.s32 	%r13992, %r13586, %r13990;
	ld.shared.u32 	%r23887, [%r13992];
	bra.uni 	$L__BB2_3661;
$L__BB2_3660:
	shl.b32 	%r13993, %r7483, 2;
	add.s32 	%r13995, %r13586, %r13993;
	ld.shared.u32 	%r23877, [%r13995];
$L__BB2_3661:
	setp.ge.s32 	%p1938, %r7483, %r7218;
	mov.pred 	%p1937, 0;
	mov.pred 	%p3932, %p1937;
	@%p1938 bra 	$L__BB2_3674;
	setp.ge.s32 	%p1940, %r7484, %r7217;
	mov.pred 	%p3932, -1;
	@%p1940 bra 	$L__BB2_3674;
	max.s32 	%r13997, %r23877, %r23887;
	cvt.rn.f32.s32 	%f3704, %r13997;
	setp.lt.s32 	%p1941, %r13997, 1;
	mul.f32 	%f3705, %f3704, 0f4B000000;
	selp.f32 	%f3706, %f3705, %f3704, %p1941;
	selp.f32 	%f3707, 0fC1B80000, 0f00000000, %p1941;
	mov.b32 	%r13998, %f3706;
	add.s32 	%r13999, %r13998, -1059760811;
	and.b32  	%r14000, %r13999, -8388608;
	sub.s32 	%r14001, %r13998, %r14000;
	mov.b32 	%f3708, %r14001;
	cvt.rn.f32.s32 	%f3709, %r14000;
	fma.rn.f32 	%f3710, %f3709, 0f34000000, %f3707;
	add.f32 	%f3711, %f3708, 0fBF800000;
	fma.rn.f32 	%f3712, %f3711, 0fBE055027, 0f3E1039F6;
	fma.rn.f32 	%f3713, %f3712, %f3711, 0fBDF8CDCC;
	fma.rn.f32 	%f3714, %f3713, %f3711, 0f3E0F2955;
	fma.rn.f32 	%f3715, %f3714, %f3711, 0fBE2AD8B9;
	fma.rn.f32 	%f3716, %f3715, %f3711, 0f3E4CED0B;
	fma.rn.f32 	%f3717, %f3716, %f3711, 0fBE7FFF22;
	fma.rn.f32 	%f3718, %f3717, %f3711, 0f3EAAAA78;
	fma.rn.f32 	%f3719, %f3718, %f3711, 0fBF000000;
	mul.f32 	%f3720, %f3711, %f3719;
	fma.rn.f32 	%f3721, %f3720, %f3711, %f3711;
	fma.rn.f32 	%f3722, %f3710, 0f3F317218, %f3721;
	setp.gt.u32 	%p1942, %r13998, 2139095039;
	fma.rn.f32 	%f3723, %f3706, 0f7F800000, 0f7F800000;
	selp.f32 	%f3724, %f3723, %f3722, %p1942;
	setp.eq.f32 	%p1943, %f3706, 0f00000000;
	fma.rn.f32 	%f3725, %f3724, 0f3EDE5BD9, 0f3F800000;
	selp.f32 	%f3726, 0fFF800000, %f3725, %p1943;
	cvt.rzi.u32.f32 	%r7489, %f3726;
	setp.eq.s32 	%p1944, %r23877, 0;
	mov.b32 	%r23968, 0;
	@%p1944 bra 	$L__BB2_3666;
	mov.b32 	%r23968, 0;
	mov.u32 	%r23966, %r23877;
$L__BB2_3665:
	mul.hi.s32 	%r14003, %r23966, 1717986919;
	shr.u32 	%r14004, %r14003, 31;
	shr.s32 	%r14005, %r14003, 2;
	add.s32 	%r7493, %r14005, %r14004;
	mul.lo.s32 	%r14006, %r7493, 10;
	sub.s32 	%r14007, %r23966, %r14006;
	mad.lo.s32 	%r23968, %r23968, 10, %r14007;
	add.s32 	%r14008, %r23966, 9;
	setp.gt.u32 	%p1945, %r14008, 18;
	mov.u32 	%r23966, %r7493;
	@%p1945 bra 	$L__BB2_3665;
$L__BB2_3666:
	setp.eq.s32 	%p1946, %r23887, 0;
	mov.b32 	%r23971, 0;
	@%p1946 bra 	$L__BB2_3669;
	mov.b32 	%r23971, 0;
	mov.u32 	%r23969, %r23887;
$L__BB2_3668:
	mul.hi.s32 	%r14011, %r23969, 1717986919;
	shr.u32 	%r14012, %r14011, 31;
	shr.s32 	%r14013, %r14011, 2;
	add.s32 	%r7498, %r14013, %r14012;
	mul.lo.s32 	%r14014, %r7498, 10;
	sub.s32 	%r14015, %r23969, %r14014;
	mad.lo.s32 	%r23971, %r23971, 10, %r14015;
	add.s32 	%r14016, %r23969, 9;
	setp.gt.u32 	%p1947, %r14016, 18;
	mov.u32 	%r23969, %r7498;
	@%p1947 bra 	$L__BB2_3668;
$L__BB2_3669:
	setp.eq.s32 	%p1949, %r7489, 0;
	mov.pred 	%p3932, %p1937;
	@%p1949 bra 	$L__BB2_3674;
	mov.b32 	%r23972, 0;
$L__BB2_3671:
	mul.hi.s32 	%r14018, %r23968, 1717986919;
	shr.u32 	%r14019, %r14018, 31;
	shr.s32 	%r14020, %r14018, 2;
	add.s32 	%r14021, %r14020, %r14019;
	mul.lo.s32 	%r14022, %r14021, 10;
	sub.s32 	%r7503, %r23968, %r14022;
	mul.hi.s32 	%r14023, %r23971, 1717986919;
	shr.u32 	%r14024, %r14023, 31;
	shr.s32 	%r14025, %r14023, 2;
	add.s32 	%r14026, %r14025, %r14024;
	mul.lo.s32 	%r14027, %r14026, 10;
	sub.s32 	%r7504, %r23971, %r14027;
	setp.eq.s32 	%p1950, %r7503, %r7504;
	@%p1950 bra 	$L__BB2_3673;
	setp.le.s32 	%p3932, %r7503, %r7504;
	bra.uni 	$L__BB2_3674;
$L__BB2_3673:
	add.s32 	%r23972, %r23972, 1;
	setp.ne.s32 	%p1952, %r23972, %r7489;
	mov.u32 	%r23968, %r14021;
	mov.u32 	%r23971, %r14026;
	mov.pred 	%p3932, %p1937;
	@%p1952 bra 	$L__BB2_3671;
$L__BB2_3674:
	selp.b32 	%r22255, %r23877, %r23887, %p3932;
	selp.u32 	%r14034, 1, 0, %p3932;
	add.s32 	%r7509, %r7483, %r14034;
	not.pred 	%p1953, %p3932;
	selp.u32 	%r14035, 1, 0, %p1953;
	add.s32 	%r7510, %r7484, %r14035;
	@%p3932 bra 	$L__BB2_3676;
	shl.b32 	%r14036, %r7510, 2;
	add.s32 	%r14038, %r13586, %r14036;
	ld.shared.u32 	%r23887, [%r14038];
	bra.uni 	$L__BB2_3677;
$L__BB2_3676:
	shl.b32 	%r14039, %r7509, 2;
	add.s32 	%r14041, %r13586, %r14039;
	ld.shared.u32 	%r23877, [%r14041];
$L__BB2_3677:
	setp.ge.s32 	%p1955, %r7509, %r7218;
	mov.pred 	%p1954, 0;
	mov.pred 	%p3933, %p1954;
	@%p1955 bra 	$L__BB2_3690;
	setp.ge.s32 	%p1957, %r7510, %r7217;
	mov.pred 	%p3933, -1;
	@%p1957 bra 	$L__BB2_3690;
	max.s32 	%r14043, %r23877, %r23887;
	cvt.rn.f32.s32 	%f3727, %r14043;
	setp.lt.s32 	%p1958, %r14043, 1;
	mul.f32 	%f3728, %f3727, 0f4B000000;
	selp.f32 	%f3729, %f3728, %f3727, %p1958;
	selp.f32 	%f3730, 0fC1B80000, 0f00000000, %p1958;
	mov.b32 	%r14044, %f3729;
	add.s32 	%r14045, %r14044, -1059760811;
	and.b32  	%r14046, %r14045, -8388608;
	sub.s32 	%r14047, %r14044, %r14046;
	mov.b32 	%f3731, %r14047;
	cvt.rn.f32.s32 	%f3732, %r14046;
	fma.rn.f32 	%f3733, %f3732, 0f34000000, %f3730;
	add.f32 	%f3734, %f3731, 0fBF800000;
	fma.rn.f32 	%f3735, %f3734, 0fBE055027, 0f3E1039F6;
	fma.rn.f32 	%f3736, %f3735, %f3734, 0fBDF8CDCC;
	fma.rn.f32 	%f3737, %f3736, %f3734, 0f3E0F2955;
	fma.rn.f32 	%f3738, %f3737, %f3734, 0fBE2AD8B9;
	fma.rn.f32 	%f3739, %f3738, %f3734, 0f3E4CED0B;
	fma.rn.f32 	%f3740, %f3739, %f3734, 0fBE7FFF22;
	fma.rn.f32 	%f3741, %f3740, %f3734, 0f3EAAAA78;
	fma.rn.f32 	%f3742, %f3741, %f3734, 0fBF000000;
	mul.f32 	%f3743, %f3734, %f3742;
	fma.rn.f32 	%f3744, %f3743, %f3734, %f3734;
	fma.rn.f32 	%f3745, %f3733, 0f3F317218, %f3744;
	setp.gt.u32 	%p1959, %r14044, 2139095039;
	fma.rn.f32 	%f3746, %f3729, 0f7F800000, 0f7F800000;
	selp.f32 	%f3747, %f3746, %f3745, %p1959;
	setp.eq.f32 	%p1960, %f3729, 0f00000000;
	fma.rn.f32 	%f3748, %f3747, 0f3EDE5BD9, 0f3F800000;
	selp.f32 	%f3749, 0fFF800000, %f3748, %p1960;
	cvt.rzi.u32.f32 	%r7515, %f3749;
	setp.eq.s32 	%p1961, %r23877, 0;
	mov.b32 	%r23979, 0;
	@%p1961 bra 	$L__BB2_3682;
	mov.b32 	%r23979, 0;
	mov.u32 	%r23977, %r23877;
$L__BB2_3681:
	mul.hi.s32 	%r14049, %r23977, 1717986919;
	shr.u32 	%r14050, %r14049, 31;
	shr.s32 	%r14051, %r14049, 2;
	add.s32 	%r7519, %r14051, %r14050;
	mul.lo.s32 	%r14052, %r7519, 10;
	sub.s32 	%r14053, %r23977, %r14052;
	mad.lo.s32 	%r23979, %r23979, 10, %r14053;
	add.s32 	%r14054, %r23977, 9;
	setp.gt.u32 	%p1962, %r14054, 18;
	mov.u32 	%r23977, %r7519;
	@%p1962 bra 	$L__BB2_3681;
$L__BB2_3682:
	setp.eq.s32 	%p1963, %r23887, 0;
	mov.b32 	%r23982, 0;
	@%p1963 bra 	$L__BB2_3685;
	mov.b32 	%r23982, 0;
	mov.u32 	%r23980, %r23887;
$L__BB2_3684:
	mul.hi.s32 	%r14057, %r23980, 1717986919;
	shr.u32 	%r14058, %r14057, 31;
	shr.s32 	%r14059, %r14057, 2;
	add.s32 	%r7524, %r14059, %r14058;
	mul.lo.s32 	%r14060, %r7524, 10;
	sub.s32 	%r14061, %r23980, %r14060;
	mad.lo.s32 	%r23982, %r23982, 10, %r14061;
	add.s32 	%r14062, %r23980, 9;
	setp.gt.u32 	%p1964, %r14062, 18;
	mov.u32 	%r23980, %r7524;
	@%p1964 bra 	$L__BB2_3684;
$L__BB2_3685:
	setp.eq.s32 	%p1966, %r7515, 0;
	mov.pred 	%p3933, %p1954;
	@%p1966 bra 	$L__BB2_3690;
	mov.b32 	%r23983, 0;
$L__BB2_3687:
	mul.hi.s32 	%r14064, %r23979, 1717986919;
	shr.u32 	%r14065, %r14064, 31;
	shr.s32 	%r14066, %r14064, 2;
	add.s32 	%r14067, %r14066, %r14065;
	mul.lo.s32 	%r14068, %r14067, 10;
	sub.s32 	%r7529, %r23979, %r14068;
	mul.hi.s32 	%r14069, %r23982, 1717986919;
	shr.u32 	%r14070, %r14069, 31;
	shr.s32 	%r14071, %r14069, 2;
	add.s32 	%r14072, %r14071, %r14070;
	mul.lo.s32 	%r14073, %r14072, 10;
	sub.s32 	%r7530, %r23982, %r14073;
	setp.eq.s32 	%p1967, %r7529, %r7530;
	@%p1967 bra 	$L__BB2_3689;
	setp.le.s32 	%p3933, %r7529, %r7530;
	bra.uni 	$L__BB2_3690;
$L__BB2_3689:
	add.s32 	%r23983, %r23983, 1;
	shr.s32 	%r14079, %r14069, 2;
	add.s32 	%r23982, %r14079, %r14070;
	setp.ne.s32 	%p1969, %r23983, %r7515;
	mov.u32 	%r23979, %r14067;
	mov.pred 	%p3933, %p1954;
	@%p1969 bra 	$L__BB2_3687;
$L__BB2_3690:
	selp.b32 	%r22266, %r23877, %r23887, %p3933;
	selp.u32 	%r14080, 1, 0, %p3933;
	add.s32 	%r7535, %r7509, %r14080;
	not.pred 	%p1970, %p3933;
	selp.u32 	%r14081, 1, 0, %p1970;
	add.s32 	%r7536, %r7510, %r14081;
	@%p3933 bra 	$L__BB2_3692;
	shl.b32 	%r14082, %r7536, 2;
	add.s32 	%r14084, %r13586, %r14082;
	ld.shared.u32 	%r23887, [%r14084];
	bra.uni 	$L__BB2_3693;
$L__BB2_3692:
	shl.b32 	%r14085, %r7535, 2;
	add.s32 	%r14087, %r13586, %r14085;
	ld.shared.u32 	%r23877, [%r14087];
$L__BB2_3693:
	setp.ge.s32 	%p1972, %r7535, %r7218;
	mov.pred 	%p1971, 0;
	mov.pred 	%p3934, %p1971;
	@%p1972 bra 	$L__BB2_3706;
	setp.ge.s32 	%p1974, %r7536, %r7217;
	mov.pred 	%p3934, -1;
	@%p1974 bra 	$L__BB2_3706;
	max.s32 	%r14089, %r23877, %r23887;
	cvt.rn.f32.s32 	%f3750, %r14089;
	setp.lt.s32 	%p1975, %r14089, 1;
	mul.f32 	%f3751, %f3750, 0f4B000000;
	selp.f32 	%f3752, %f3751, %f3750, %p1975;
	selp.f32 	%f3753, 0fC1B80000, 0f00000000, %p1975;
	mov.b32 	%r14090, %f3752;
	add.s32 	%r14091, %r14090, -1059760811;
	and.b32  	%r14092, %r14091, -8388608;
	sub.s32 	%r14093, %r14090, %r14092;
	mov.b32 	%f3754, %r14093;
	cvt.rn.f32.s32 	%f3755, %r14092;
	fma.rn.f32 	%f3756, %f3755, 0f34000000, %f3753;
	add.f32 	%f3757, %f3754, 0fBF800000;
	fma.rn.f32 	%f3758, %f3757, 0fBE055027, 0f3E1039F6;
	fma.rn.f32 	%f3759, %f3758, %f3757, 0fBDF8CDCC;
	fma.rn.f32 	%f3760, %f3759, %f3757, 0f3E0F2955;
	fma.rn.f32 	%f3761, %f3760, %f3757, 0fBE2AD8B9;
	fma.rn.f32 	%f3762, %f3761, %f3757, 0f3E4CED0B;
	fma.rn.f32 	%f3763, %f3762, %f3757, 0fBE7FFF22;
	fma.rn.f32 	%f3764, %f3763, %f3757, 0f3EAAAA78;
	fma.rn.f32 	%f3765, %f3764, %f3757, 0fBF000000;
	mul.f32 	%f3766, %f3757, %f3765;
	fma.rn.f32 	%f3767, %f3766, %f3757, %f3757;
	fma.rn.f32 	%f3768, %f3756, 0f3F317218, %f3767;
	setp.gt.u32 	%p1976, %r14090, 2139095039;
	fma.rn.f32 	%f3769, %f3752, 0f7F800000, 0f7F800000;
	selp.f32 	%f3770, %f3769, %f3768, %p1976;
	setp.eq.f32 	%p1977, %f3752, 0f00000000;
	fma.rn.f32 	%f3771, %f3770, 0f3EDE5BD9, 0f3F800000;
	selp.f32 	%f3772, 0fFF800000, %f3771, %p1977;
	cvt.rzi.u32.f32 	%r7541, %f3772;
	setp.eq.s32 	%p1978, %r23877, 0;
	mov.b32 	%r23990, 0;
	@%p1978 bra 	$L__BB2_3698;
	mov.b32 	%r23990, 0;
	mov.u32 	%r23988, %r23877;
$L__BB2_3697:
	mul.hi.s32 	%r14095, %r23988, 1717986919;
	shr.u32 	%r14096, %r14095, 31;
	shr.s32 	%r14097, %r14095, 2;
	add.s32 	%r7545, %r14097, %r14096;
	mul.lo.s32 	%r14098, %r7545, 10;
	sub.s32 	%r14099, %r23988, %r14098;
	mad.lo.s32 	%r23990, %r23990, 10, %r14099;
	add.s32 	%r14100, %r23988, 9;
	setp.gt.u32 	%p1979, %r14100, 18;
	mov.u32 	%r23988, %r7545;
	@%p1979 bra 	$L__BB2_3697;
$L__BB2_3698:
	setp.eq.s32 	%p1980, %r23887, 0;
	mov.b32 	%r23993, 0;
	@%p1980 bra 	$L__BB2_3701;
	mov.b32 	%r23993, 0;
	mov.u32 	%r23991, %r23887;
$L__BB2_3700:
	mul.hi.s32 	%r14103, %r23991, 1717986919;
	shr.u32 	%r14104, %r14103, 31;
	shr.s32 	%r14105, %r14103, 2;
	add.s32 	%r7550, %r14105, %r14104;
	mul.lo.s32 	%r14106, %r7550, 10;
	sub.s32 	%r14107, %r23991, %r14106;
	mad.lo.s32 	%r23993, %r23993, 10, %r14107;
	add.s32 	%r14108, %r23991, 9;
	setp.gt.u32 	%p1981, %r14108, 18;
	mov.u32 	%r23991, %r7550;
	@%p1981 bra 	$L__BB2_3700;
$L__BB2_3701:
	setp.eq.s32 	%p1983, %r7541, 0;
	mov.pred 	%p3934, %p1971;
	@%p1983 bra 	$L__BB2_3706;
	mov.b32 	%r23994, 0;
$L__BB2_3703:
	mul.hi.s32 	%r14110, %r23990, 1717986919;
	shr.u32 	%r14111, %r14110, 31;
	shr.s32 	%r14112, %r14110, 2;
	add.s32 	%r14113, %r14112, %r14111;
	mul.lo.s32 	%r14114, %r14113, 10;
	sub.s32 	%r7555, %r23990, %r14114;
	mul.hi.s32 	%r14115, %r23993, 1717986919;
	shr.u32 	%r14116, %r14115, 31;
	shr.s32 	%r14117, %r14115, 2;
	add.s32 	%r14118, %r14117, %r14116;
	mul.lo.s32 	%r14119, %r14118, 10;
	sub.s32 	%r7556, %r23993, %r14119;
	setp.eq.s32 	%p1984, %r7555, %r7556;
	@%p1984 bra 	$L__BB2_3705;
	setp.le.s32 	%p3934, %r7555, %r7556;
	bra.uni 	$L__BB2_3706;
$L__BB2_3705:
	add.s32 	%r23994, %r23994, 1;
	shr.u32 	%r14124, %r14115, 31;
	shr.s32 	%r14125, %r14115, 2;
	add.s32 	%r23993, %r14125, %r14124;
	setp.ne.s32 	%p1986, %r23994, %r7541;
	mov.u32 	%r23990, %r14113;
	mov.pred 	%p3934, %p1971;
	@%p1986 bra 	$L__BB2_3703;
$L__BB2_3706:
	selp.b32 	%r22277, %r23877, %r23887, %p3934;
	selp.u32 	%r14126, 1, 0, %p3934;
	add.s32 	%r7561, %r7535, %r14126;
	not.pred 	%p1987, %p3934;
	selp.u32 	%r14127, 1, 0, %p1987;
	add.s32 	%r7562, %r7536, %r14127;
	@%p3934 bra 	$L__BB2_3708;
	shl.b32 	%r14128, %r7562, 2;
	add.s32 	%r14130, %r13586, %r14128;
	ld.shared.u32 	%r23887, [%r14130];
	bra.uni 	$L__BB2_3709;
$L__BB2_3708:
	shl.b32 	%r14131, %r7561, 2;
	add.s32 	%r14133, %r13586, %r14131;
	ld.shared.u32 	%r23877, [%r14133];
$L__BB2_3709:
	setp.ge.s32 	%p1989, %r7561, %r7218;
	mov.pred 	%p1988, 0;
	mov.pred 	%p3935, %p1988;
	@%p1989 bra 	$L__BB2_3722;
	setp.ge.s32 	%p1991, %r7562, %r7217;
	mov.pred 	%p3935, -1;
	@%p1991 bra 	$L__BB2_3722;
	max.s32 	%r14135, %r23877, %r23887;
	cvt.rn.f32.s32 	%f3773, %r14135;
	setp.lt.s32 	%p1992, %r14135, 1;
	mul.f32 	%f3774, %f3773, 0f4B000000;
	selp.f32 	%f3775, %f3774, %f3773, %p1992;
	selp.f32 	%f3776, 0fC1B80000, 0f00000000, %p1992;
	mov.b32 	%r14136, %f3775;
	add.s32 	%r14137, %r14136, -1059760811;
	and.b32  	%r14138, %r14137, -8388608;
	sub.s32 	%r14139, %r14136, %r14138;
	mov.b32 	%f3777, %r14139;
	cvt.rn.f32.s32 	%f3778, %r14138;
	fma.rn.f32 	%f3779, %f3778, 0f34000000, %f3776;
	add.f32 	%f3780, %f3777, 0fBF800000;
	fma.rn.f32 	%f3781, %f3780, 0fBE055027, 0f3E1039F6;
	fma.rn.f32 	%f3782, %f3781, %f3780, 0fBDF8CDCC;
	fma.rn.f32 	%f3783, %f3782, %f3780, 0f3E0F2955;
	fma.rn.f32 	%f3784, %f3783, %f3780, 0fBE2AD8B9;
	fma.rn.f32 	%f3785, %f3784, %f3780, 0f3E4CED0B;
	fma.rn.f32 	%f3786, %f3785, %f3780, 0fBE7FFF22;
	fma.rn.f32 	%f3787, %f3786, %f3780, 0f3EAAAA78;
	fma.rn.f32 	%f3788, %f3787, %f3780, 0fBF000000;
	mul.f32 	%f3789, %f3780, %f3788;
	fma.rn.f32 	%f3790, %f3789, %f3780, %f3780;
	fma.rn.f32 	%f3791, %f3779, 0f3F317218, %f3790;
	setp.gt.u32 	%p1993, %r14136, 2139095039;
	fma.rn.f32 	%f3792, %f3775, 0f7F800000, 0f7F800000;
	selp.f32 	%f3793, %f3792, %f3791, %p1993;
	setp.eq.f32 	%p1994, %f3775, 0f00000000;
	fma.rn.f32 	%f3794, %f3793, 0f3EDE5BD9, 0f3F800000;
	selp.f32 	%f3795, 0fFF800000, %f3794, %p1994;
	cvt.rzi.u32.f32 	%r7567, %f3795;
	setp.eq.s32 	%p1995, %r23877, 0;
	mov.b32 	%r24001, 0;
	@%p1995 bra 	$L__BB2_3714;
	mov.b32 	%r24001, 0;
	mov.u32 	%r23999, %r23877;
$L__BB2_3713:
	mul.hi.s32 	%r14141, %r23999, 1717986919;
	shr.u32 	%r14142, %r14141, 31;
	shr.s32 	%r14143, %r14141, 2;
	add.s32 	%r7571, %r14143, %r14142;
	mul.lo.s32 	%r14144, %r7571, 10;
	sub.s32 	%r14145, %r23999, %r14144;
	mad.lo.s32 	%r24001, %r24001, 10, %r14145;
	add.s32 	%r14146, %r23999, 9;
	setp.gt.u32 	%p1996, %r14146, 18;
	mov.u32 	%r23999, %r7571;
	@%p1996 bra 	$L__BB2_3713;
$L__BB2_3714:
	setp.eq.s32 	%p1997, %r23887, 0;
	mov.b32 	%r24004, 0;
	@%p1997 bra 	$L__BB2_3717;
	mov.b32 	%r24004, 0;
	mov.u32 	%r24002, %r23887;
$L__BB2_3716:
	mul.hi.s32 	%r14149, %r24002, 1717986919;
	shr.u32 	%r14150, %r14149, 31;
	shr.s32 	%r14151, %r14149, 2;
	add.s32 	%r7576, %r14151, %r14150;
	mul.lo.s32 	%r14152, %r7576, 10;
	sub.s32 	%r14153, %r24002, %r14152;
	mad.lo.s32 	%r24004, %r24004, 10, %r14153;
	add.s32 	%r14154, %r24002, 9;
	setp.gt.u32 	%p1998, %r14154, 18;
	mov.u32 	%r24002, %r7576;
	@%p1998 bra 	$L__BB2_3716;
$L__BB2_3717:
	setp.eq.s32 	%p2000, %r7567, 0;
	mov.pred 	%p3935, %p1988;
	@%p2000 bra 	$L__BB2_3722;
	mov.b32 	%r24005, 0;
$L__BB2_3719:
	mul.hi.s32 	%r14156, %r24001, 1717986919;
	shr.u32 	%r14157, %r14156, 31;
	shr.s32 	%r14158, %r14156, 2;
	add.s32 	%r14159, %r14158, %r14157;
	mul.lo.s32 	%r14160, %r14159, 10;
	sub.s32 	%r7581, %r24001, %r14160;
	mul.hi.s32 	%r14161, %r24004, 1717986919;
	shr.u32 	%r14162, %r14161, 31;
	shr.s32 	%r14163, %r14161, 2;
	add.s32 	%r14164, %r14163, %r14162;
	mul.lo.s32 	%r14165, %r14164, 10;
	sub.s32 	%r7582, %r24004, %r14165;
	setp.eq.s32 	%p2001, %r7581, %r7582;
	@%p2001 bra 	$L__BB2_3721;
	setp.le.s32 	%p3935, %r7581, %r7582;
	bra.uni 	$L__BB2_3722;
$L__BB2_3721:
	add.s32 	%r24005, %r24005, 1;
	shr.s32 	%r14168, %r14156, 2;
	add.s32 	%r24001, %r14168, %r14157;
	mul.hi.s32 	%r14169, %r24004, 1717986919;
	shr.u32 	%r14170, %r14169, 31;
	shr.s32 	%r14171, %r14169, 2;
	add.s32 	%r24004, %r14171, %r14170;
	setp.ne.s32 	%p2003, %r24005, %r7567;
	mov.pred 	%p3935, %p1988;
	@%p2003 bra 	$L__BB2_3719;
$L__BB2_3722:
	selp.b32 	%r22288, %r23877, %r23887, %p3935;
	selp.u32 	%r14172, 1, 0, %p3935;
	add.s32 	%r7587, %r7561, %r14172;
	not.pred 	%p2004, %p3935;
	selp.u32 	%r14173, 1, 0, %p2004;
	add.s32 	%r7588, %r7562, %r14173;
	@%p3935 bra 	$L__BB2_3724;
	shl.b32 	%r14174, %r7588, 2;
	add.s32 	%r14176, %r13586, %r14174;
	ld.shared.u32 	%r23887, [%r14176];
	bra.uni 	$L__BB2_3725;
$L__BB2_3724:
	shl.b32 	%r14177, %r7587, 2;
	add.s32 	%r14179, %r13586, %r14177;
	ld.shared.u32 	%r23877, [%r14179];
$L__BB2_3725:
	setp.ge.s32 	%p2006, %r7587, %r7218;
	mov.pred 	%p2005, 0;
	mov.pred 	%p3936, %p2005;
	@%p2006 bra 	$L__BB2_3738;
	setp.ge.s32 	%p2008, %r7588, %r7217;
	mov.pred 	%p3936, -1;
	@%p2008 bra 	$L__BB2_3738;
	max.s32 	%r14181, %r23877, %r23887;
	cvt.rn.f32.s32 	%f3796, %r14181;
	setp.lt.s32 	%p2009, %r14181, 1;
	mul.f32 	%f3797, %f3796, 0f4B000000;
	selp.f32 	%f3798, %f3797, %f3796, %p2009;
	selp.f32 	%f3799, 0fC1B80000, 0f00000000, %p2009;
	mov.b32 	%r14182, %f3798;
	add.s32 	%r14183, %r14182, -1059760811;
	and.b32  	%r14184, %r14183, -8388608;
	sub.s32 	%r14185, %r14182, %r14184;
	mov.b32 	%f3800, %r14185;
	cvt.rn.f32.s32 	%f3801, %r14184;
	fma.rn.f32 	%f3802, %f3801, 0f34000000, %f3799;
	add.f32 	%f3803, %f3800, 0fBF800000;
	fma.rn.f32 	%f3804, %f3803, 0fBE055027, 0f3E1039F6;
	fma.rn.f32 	%f3805, %f3804, %f3803, 0fBDF8CDCC;
	fma.rn.f32 	%f3806, %f3805, %f3803, 0f3E0F2955;
	fma.rn.f32 	%f3807, %f3806, %f3803, 0fBE2AD8B9;
	fma.rn.f32 	%f3808, %f3807, %f3803, 0f3E4CED0B;
	fma.rn.f32 	%f3809, %f3808, %f3803, 0fBE7FFF22;
	fma.rn.f32 	%f3810, %f3809, %f3803, 0f3EAAAA78;
	fma.rn.f32 	%f3811, %f3810, %f3803, 0fBF000000;
	mul.f32 	%f3812, %f3803, %f3811;
	fma.rn.f32 	%f3813, %f3812, %f3803, %f3803;
	fma.rn.f32 	%f3814, %f3802, 0f3F317218, %f3813;
	setp.gt.u32 	%p2010, %r14182, 2139095039;
	fma.rn.f32 	%f3815, %f3798, 0f7F800000, 0f7F800000;
	selp.f32 	%f3816, %f3815, %f3814, %p2010;
	setp.eq.f32 	%p2011, %f3798, 0f00000000;
	fma.rn.f32 	%f3817, %f3816, 0f3EDE5BD9, 0f3F800000;
	selp.f32 	%f3818, 0fFF800000, %f3817, %p2011;
	cvt.rzi.u32.f32 	%r7593, %f3818;
	setp.eq.s32 	%p2012, %r23877, 0;
	mov.b32 	%r24012, 0;
	@%p2012 bra 	$L__BB2_3730;
	mov.b32 	%r24012, 0;
	mov.u32 	%r24010, %r23877;
$L__BB2_3729:
	mul.hi.s32 	%r14187, %r24010, 1717986919;
	shr.u32 	%r14188, %r14187, 31;
	shr.s32 	%r14189, %r14187, 2;
	add.s32 	%r7597, %r14189, %r14188;
	mul.lo.s32 	%r14190, %r7597, 10;
	sub.s32 	%r14191, %r24010, %r14190;
	mad.lo.s32 	%r24012, %r24012, 10, %r14191;
	add.s32 	%r14192, %r24010, 9;
	setp.gt.u32 	%p2013, %r14192, 18;
	mov.u32 	%r24010, %r7597;
	@%p2013 bra 	$L__BB2_3729;
$L__BB2_3730:
	setp.eq.s32 	%p2014, %r23887, 0;
	mov.b32 	%r24015, 0;
	@%p2014 bra 	$L__BB2_3733;
	mov.b32 	%r24015, 0;
	mov.u32 	%r24013, %r23887;
$L__BB2_3732:
	mul.hi.s32 	%r14195, %r24013, 1717986919;
	shr.u32 	%r14196, %r14195, 31;
	shr.s32 	%r14197, %r14195, 2;
	add.s32 	%r7602, %r14197, %r14196;
	mul.lo.s32 	%r14198, %r7602, 10;
	sub.s32 	%r14199, %r24013, %r14198;
	mad.lo.s32 	%r24015, %r24015, 10, %r14199;
	add.s32 	%r14200, %r24013, 9;
	setp.gt.u32 	%p2015, %r14200, 18;
	mov.u32 	%r24013, %r7602;
	@%p2015 bra 	$L__BB2_3732;
$L__BB2_3733:
	setp.eq.s32 	%p2017, %r7593, 0;
	mov.pred 	%p3936, %p2005;
	@%p2017 bra 	$L__BB2_3738;
	mov.b32 	%r24016, 0;
$L__BB2_3735:
	mul.hi.s32 	%r14202, %r24012, 1717986919;
	shr.u32 	%r14203, %r14202, 31;
	shr.s32 	%r14204, %r14202, 2;
	add.s32 	%r14205, %r14204, %r14203;
	mul.lo.s32 	%r14206, %r14205, 10;
	sub.s32 	%r7607, %r24012, %r14206;
	mul.hi.s32 	%r14207, %r24015, 1717986919;
	shr.u32 	%r14208, %r14207, 31;
	shr.s32 	%r14209, %r14207, 2;
	add.s32 	%r14210, %r14209, %r14208;
	mul.lo.s32 	%r14211, %r14210, 10;
	sub.s32 	%r7608, %r24015, %r14211;
	setp.eq.s32 	%p2018, %r7607, %r7608;
	@%p2018 bra 	$L__BB2_3737;
	setp.le.s32 	%p3936, %r7607, %r7608;
	bra.uni 	$L__BB2_3738;
$L__BB2_3737:
	add.s32 	%r24016, %r24016, 1;
	shr.s32 	%r14214, %r14202, 2;
	add.s32 	%r24012, %r14214, %r14203;
	mul.hi.s32 	%r14215, %r24015, 1717986919;
	shr.u32 	%r14216, %r14215, 31;
	shr.s32 	%r14217, %r14215, 2;
	add.s32 	%r24015, %r14217, %r14216;
	setp.ne.s32 	%p2020, %r24016, %r7593;
	mov.pred 	%p3936, %p2005;
	@%p2020 bra 	$L__BB2_3735;
$L__BB2_3738:
	selp.b32 	%r22299, %r23877, %r23887, %p3936;
	selp.u32 	%r14218, 1, 0, %p3936;
	add.s32 	%r7613, %r7587, %r14218;
	not.pred 	%p2021, %p3936;
	selp.u32 	%r14219, 1, 0, %p2021;
	add.s32 	%r7614, %r7588, %r14219;
	@%p3936 bra 	$L__BB2_3740;
	shl.b32 	%r14220, %r7614, 2;
	mov.u32 	%r14221, _ZZN3cub18CUB_300001_SM_10006detail10merge_sort30DeviceMergeSortBlockSortKernelINS2_10policy_hubIN6thrust24THRUST_300001_SM_1000_NS6detail15normal_iteratorINS6_10device_ptrIiEEEEE9Policy600ESB_PNS0_8NullTypeESB_SF_j14lex_comparatoriSE_EEvbT0_T1_T2_T3_T4_PT6_PT7_T5_NS1_7vsmem_tEE19static_temp_storage;
	add.s32 	%r14222, %r14221, %r14220;
	ld.shared.u32 	%r23887, [%r14222];
	bra.uni 	$L__BB2_3741;
$L__BB2_3740:
	shl.b32 	%r14223, %r7613, 2;
	mov.u32 	%r14224, _ZZN3cub18CUB_300001_SM_10006detail10merge_sort30DeviceMergeSortBlockSortKernelINS2_10policy_hubIN6thrust24THRUST_300001_SM_1000_NS6detail15normal_iteratorINS6_10device_ptrIiEEEEE9Policy600ESB_PNS0_8NullTypeESB_SF_j14lex_comparatoriSE_EEvbT0_T1_T2_T3_T4_PT6_PT7_T5_NS1_7vsmem_tEE19static_temp_storage;
	add.s32 	%r14225, %r14224, %r14223;
	ld.shared.u32 	%r23877, [%r14225];
$L__BB2_3741:
	setp.ge.s32 	%p2023, %r7613, %r7218;
	mov.pred 	%p2022, 0;
	mov.pred 	%p3937, %p2022;
	@%p2023 bra 	$L__BB2_3754;
	setp.ge.s32 	%p2025, %r7614, %r7217;
	mov.pred 	%p3937, -1;
	@%p2025 bra 	$L__BB2_3754;
	max.s32 	%r14227, %r23877, %r23887;
	cvt.rn.f32.s32 	%f3819, %r14227;
	setp.lt.s32 	%p2026, %r14227, 1;
	mul.f32 	%f3820, %f3819, 0f4B000000;
	selp.f32 	%f3821, %f3820, %f3819, %p2026;
	selp.f32 	%f3822, 0fC1B80000, 0f00000000, %p2026;
	mov.b32 	%r14228, %f3821;
	add.s32 	%r14229, %r14228, -1059760811;
	and.b32  	%r14230, %r14229, -8388608;
	sub.s32 	%r14231, %r14228, %r14230;
	mov.b32 	%f3823, %r14231;
	cvt.rn.f32.s32 	%f3824, %r14230;
	fma.rn.f32 	%f3825, %f3824, 0f34000000, %f3822;
	add.f32 	%f3826, %f3823, 0fBF800000;
	fma.rn.f32 	%f3827, %f3826, 0fBE055027, 0f3E1039F6;
	fma.rn.f32 	%f3828, %f3827, %f3826, 0fBDF8CDCC;
	fma.rn.f32 	%f3829, %f3828, %f3826, 0f3E0F2955;
	fma.rn.f32 	%f3830, %f3829, %f3826, 0fBE2AD8B9;
	fma.rn.f32 	%f3831, %f3830, %f3826, 0f3E4CED0B;
	fma.rn.f32 	%f3832, %f3831, %f3826, 0fBE7FFF22;
	fma.rn.f32 	%f3833, %f3832, %f3826, 0f3EAAAA78;
	fma.rn.f32 	%f3834, %f3833, %f3826, 0fBF000000;
	mul.f32 	%f3835, %f3826, %f3834;
	fma.rn.f32 	%f3836, %f3835, %f3826, %f3826;
	fma.rn.f32 	%f3837, %f3825, 0f3F317218, %f3836;
	setp.gt.u32 	%p2027, %r14228, 2139095039;
	fma.rn.f32 	%f3838, %f3821, 0f7F800000, 0f7F800000;
	selp.f32 	%f3839, %f3838, %f3837, %p2027;
	setp.eq.f32 	%p2028, %f3821, 0f00000000;
	fma.rn.f32 	%f3840, %f3839, 0f3EDE5BD9, 0f3F800000;
	selp.f32 	%f3841, 0fFF800000, %f3840, %p2028;
	cvt.rzi.u32.f32 	%r7619, %f3841;
	setp.eq.s32 	%p2029, %r23877, 0;
	mov.b32 	%r24023, 0;
	@%p2029 bra 	$L__BB2_3746;
	mov.b32 	%r24023, 0;
	mov.u32 	%r24021, %r23877;
$L__BB2_3745:
	mul.hi.s32 	%r14233, %r24021, 1717986919;
	shr.u32 	%r14234, %r14233, 31;
	shr.s32 	%r14235, %r14233, 2;
	add.s32 	%r7623, %r14235, %r14234;
	mul.lo.s32 	%r14236, %r7623, 10;
	sub.s32 	%r14237, %r24021, %r14236;
	mad.lo.s32 	%r24023, %r24023, 10, %r14237;
	add.s32 	%r14238, %r24021, 9;
	setp.gt.u32 	%p2030, %r14238, 18;
	mov.u32 	%r24021, %r7623;
	@%p2030 bra 	$L__BB2_3745;
$L__BB2_3746:
	setp.eq.s32 	%p2031, %r23887, 0;
	mov.b32 	%r24026, 0;
	@%p2031 bra 	$L__BB2_3749;
	mov.b32 	%r24026, 0;
	mov.u32 	%r24024, %r23887;
$L__BB2_3748:
	mul.hi.s32 	%r14241, %r24024, 1717986919;
	shr.u32 	%r14242, %r14241, 31;
	shr.s32 	%r14243, %r14241, 2;
	add.s32 	%r7628, %r14243, %r14242;
	mul.lo.s32 	%r14244, %r7628, 10;
	sub.s32 	%r14245, %r24024, %r14244;
	mad.lo.s32 	%r24026, %r24026, 10, %r14245;
	add.s32 	%r14246, %r24024, 9;
	setp.gt.u32 	%p2032, %r14246, 18;
	mov.u32 	%r24024, %r7628;
	@%p2032 bra 	$L__BB2_3748;
$L__BB2_3749:
	setp.eq.s32 	%p2034, %r7619, 0;
	mov.pred 	%p3937, %p2022;
	@%p2034 bra 	$L__BB2_3754;
	mov.b32 	%r24027, 0;
$L__BB2_3751:
	mul.hi.s32 	%r14248, %r24023, 1717986919;
	shr.u32 	%r14249, %r14248, 31;
	shr.s32 	%r14250, %r14248, 2;
	add.s32 	%r14251, %r14250, %r14249;
	mul.lo.s32 	%r14252, %r14251, 10;
	sub.s32 	%r7633, %r24023, %r14252;
	mul.hi.s32 	%r14253, %r24026, 1717986919;
	shr.u32 	%r14254, %r14253, 31;
	shr.s32 	%r14255, %r14253, 2;
	add.s32 	%r14256, %r14255, %r14254;
	mul.lo.s32 	%r14257, %r14256, 10;
	sub.s32 	%r7634, %r24026, %r14257;
	setp.eq.s32 	%p2035, %r7633, %r7634;
	@%p2035 bra 	$L__BB2_3753;
	setp.le.s32 	%p3937, %r7633, %r7634;
	bra.uni 	$L__BB2_3754;
$L__BB2_3753:
	add.s32 	%r24027, %r24027, 1;
	shr.u32 	%r14259, %r14248, 31;
	shr.s32 	%r14260, %r14248, 2;
	add.s32 	%r24023, %r14260, %r14259;
	mul.hi.s32 	%r14261, %r24026, 1717986919;
	shr.u32 	%r14262, %r14261, 31;
	shr.s32 	%r14263, %r14261, 2;
	add.s32 	%r24026, %r14263, %r14262;
	setp.ne.s32 	%p2037, %r24027, %r7619;
	mov.pred 	%p3937, %p2022;
	@%p2037 bra 	$L__BB2_3751;
$L__BB2_3754:
	selp.b32 	%r22310, %r23877, %r23887, %p3937;
	selp.u32 	%r14264, 1, 0, %p3937;
	add.s32 	%r7639, %r7613, %r14264;
	not.pred 	%p2038, %p3937;
	selp.u32 	%r14265, 1, 0, %p2038;
	add.s32 	%r7640, %r7614, %r14265;
	@%p3937 bra 	$L__BB2_3756;
	shl.b32 	%r14266, %r7640, 2;
	mov.u32 	%r14267, _ZZN3cub18CUB_300001_SM_10006detail10merge_sort30DeviceMergeSortBlockSortKernelINS2_10policy_hubIN6thrust24THRUST_300001_SM_1000_NS6detail15normal_iteratorINS6_10device_ptrIiEEEEE9Policy600ESB_PNS0_8NullTypeESB_SF_j14lex_comparatoriSE_EEvbT0_T1_T2_T3_T4_PT6_PT7_T5_NS1_7vsmem_tEE19static_temp_storage;
	add.s32 	%r14268, %r14267, %r14266;
	ld.shared.u32 	%r23887, [%r14268];
	bra.uni 	$L__BB2_3757;
$L__BB2_3756:
	shl.b32 	%r14269, %r7639, 2;
	mov.u32 	%r14270, _ZZN3cub18CUB_300001_SM_10006detail10merge_sort30DeviceMergeSortBlockSortKernelINS2_10policy_hubIN6thrust24THRUST_300001_SM_1000_NS6detail15normal_iteratorINS6_10device_ptrIiEEEEE9Policy600ESB_PNS0_8NullTypeESB_SF_j14lex_comparatoriSE_EEvbT0_T1_T2_T3_T4_PT6_PT7_T5_NS1_7vsmem_tEE19static_temp_storage;
	add.s32 	%r14271, %r14270, %r14269;
	ld.shared.u32 	%r23877, [%r14271];
$L__BB2_3757:
	setp.ge.s32 	%p2040, %r7639, %r7218;
	mov.pred 	%p2039, 0;
	mov.pred 	%p3938, %p2039;
	@%p2040 bra 	$L__BB2_3770;
	setp.ge.s32 	%p2042, %r7640, %r7217;
	mov.pred 	%p3938, -1;
	@%p2042 bra 	$L__BB2_3770;
	max.s32 	%r14273, %r23877, %r23887;
	cvt.rn.f32.s32 	%f3842, %r14273;
	setp.lt.s32 	%p2043, %r14273, 1;
	mul.f32 	%f3843, %f3842, 0f4B000000;
	selp.f32 	%f3844, %f3843, %f3842, %p2043;
	selp.f32 	%f3845, 0fC1B80000, 0f00000000, %p2043;
	mov.b32 	%r14274, %f3844;
	add.s32 	%r14275, %r14274, -1059760811;
	and.b32  	%r14276, %r14275, -8388608;
	sub.s32 	%r14277, %r14274, %r14276;
	mov.b32 	%f3846, %r14277;
	cvt.rn.f32.s32 	%f3847, %r14276;
	fma.rn.f32 	%f3848, %f3847, 0f34000000, %f3845;
	add.f32 	%f3849, %f3846, 0fBF800000;
	fma.rn.f32 	%f3850, %f3849, 0fBE055027, 0f3E1039F6;
	fma.rn.f32 	%f3851, %f3850, %f3849, 0fBDF8CDCC;
	fma.rn.f32 	%f3852, %f3851, %f3849, 0f3E0F2955;
	fma.rn.f32 	%f3853, %f3852, %f3849, 0fBE2AD8B9;
	fma.rn.f32 	%f3854, %f3853, %f3849, 0f3E4CED0B;
	fma.rn.f32 	%f3855, %f3854, %f3849, 0fBE7FFF22;
	fma.rn.f32 	%f3856, %f3855, %f3849, 0f3EAAAA78;
	fma.rn.f32 	%f3857, %f3856, %f3849, 0fBF000000;
	mul.f32 	%f3858, %f3849, %f3857;
	fma.rn.f32 	%f3859, %f3858, %f3849, %f3849;
	fma.rn.f32 	%f3860, %f3848, 0f3F317218, %f3859;
	setp.gt.u32 	%p2044, %r14274, 2139095039;
	fma.rn.f32 	%f3861, %f3844, 0f7F800000, 0f7F800000;
	selp.f32 	%f3862, %f3861, %f3860, %p2044;
	setp.eq.f32 	%p2045, %f3844, 0f00000000;
	fma.rn.f32 	%f3863, %f3862, 0f3EDE5BD9, 0f3F800000;
	selp.f32 	%f3864, 0fFF800000, %f3863, %p2045;
	cvt.rzi.u32.f32 	%r7645, %f3864;
	setp.eq.s32 	%p2046, %r23877, 0;
	mov.b32 	%r24034, 0;
	@%p2046 bra 	$L__BB2_3762;
	mov.b32 	%r24034, 0;
	mov.u32 	%r24032, %r23877;
$L__BB2_3761:
	mul.hi.s32 	%r14279, %r24032, 1717986919;
	shr.u32 	%r14280, %r14279, 31;
	shr.s32 	%r14281, %r14279, 2;
	add.s32 	%r7649, %r14281, %r14280;
	mul.lo.s32 	%r14282, %r7649, 10;
	sub.s32 	%r14283, %r24032, %r14282;
	mad.lo.s32 	%r24034, %r24034, 10, %r14283;
	add.s32 	%r14284, %r24032, 9;
	setp.gt.u32 	%p2047, %r14284, 18;
	mov.u32 	%r24032, %r7649;
	@%p2047 bra 	$L__BB2_3761;
$L__BB2_3762:
	setp.eq.s32 	%p2048, %r23887, 0;
	mov.b32 	%r24037, 0;
	@%p2048 bra 	$L__BB2_3765;
	mov.b32 	%r24037, 0;
	mov.u32 	%r24035, %r23887;
$L__BB2_3764:
	mul.hi.s32 	%r14287, %r24035, 1717986919;
	shr.u32 	%r14288, %r14287, 31;
	shr.s32 	%r14289, %r14287, 2;
	add.s32 	%r7654, %r14289, %r14288;
	mul.lo.s32 	%r14290, %r7654, 10;
	sub.s32 	%r14291, %r24035, %r14290;
	mad.lo.s32 	%r24037, %r24037, 10, %r14291;
	add.s32 	%r14292, %r24035, 9;
	setp.gt.u32 	%p2049, %r14292, 18;
	mov.u32 	%r24035, %r7654;
	@%p2049 bra 	$L__BB2_3764;
$L__BB2_3765:
	setp.eq.s32 	%p2051, %r7645, 0;
	mov.pred 	%p3938, %p2039;
	@%p2051 bra 	$L__BB2_3770;
	mov.b32 	%r24038, 0;
$L__BB2_3767:
	mul.hi.s32 	%r14294, %r24034, 1717986919;
	shr.u32 	%r14295, %r14294, 31;
	shr.s32 	%r14296, %r14294, 2;
	add.s32 	%r14297, %r14296, %r14295;
	mul.lo.s32 	%r14298, %r14297, 10;
	sub.s32 	%r7659, %r24034, %r14298;
	mul.hi.s32 	%r14299, %r24037, 1717986919;
	shr.u32 	%r14300, %r14299, 31;
	shr.s32 	%r14301, %r14299, 2;
	add.s32 	%r14302, %r14301, %r14300;
	mul.lo.s32 	%r14303, %r14302, 10;
	sub.s32 	%r7660, %r24037, %r14303;
	setp.eq.s32 	%p2052, %r7659, %r7660;
	@%p2052 bra 	$L__BB2_3769;
	setp.le.s32 	%p3938, %r7659, %r7660;
	bra.uni 	$L__BB2_3770;
$L__BB2_3769:
	add.s32 	%r24038, %r24038, 1;
	mul.hi.s32 	%r14304, %r24034, 1717986919;
	shr.u32 	%r14305, %r14304, 31;
	shr.s32 	%r14306, %r14304, 2;
	add.s32 	%r24034, %r14306, %r14305;
	mul.hi.s32 	%r14307, %r24037, 1717986919;
	shr.u32 	%r14308, %r14307, 31;
	shr.s32 	%r14309, %r14307, 2;
	add.s32 	%r24037, %r14309, %r14308;
	setp.ne.s32 	%p2054, %r24038, %r7645;
	mov.pred 	%p3938, %p2039;
	@%p2054 bra 	$L__BB2_3767;
$L__BB2_3770:
	selp.b32 	%r22321, %r23877, %r23887, %p3938;
	selp.u32 	%r14310, 1, 0, %p3938;
	add.s32 	%r7665, %r7639, %r14310;
	not.pred 	%p2055, %p3938;
	selp.u32 	%r14311, 1, 0, %p2055;
	add.s32 	%r7666, %r7640, %r14311;
	@%p3938 bra 	$L__BB2_3772;
	shl.b32 	%r14312, %r7666, 2;
	mov.u32 	%r14313, _ZZN3cub18CUB_300001_SM_10006detail10merge_sort30DeviceMergeSortBlockSortKernelINS2_10policy_hubIN6thrust24THRUST_300001_SM_1000_NS6detail15normal_iteratorINS6_10device_ptrIiEEEEE9Policy600ESB_PNS0_8NullTypeESB_SF_j14lex_comparatoriSE_EEvbT0_T1_T2_T3_T4_PT6_PT7_T5_NS1_7vsmem_tEE19static_temp_storage;
	add.s32 	%r14314, %r14313, %r14312;
	ld.shared.u32 	%r23887, [%r14314];
	bra.uni 	$L__BB2_3773;
$L__BB2_3772:
	shl.b32 	%r14315, %r7665, 2;
	mov.u32 	%r14316, _ZZN3cub18CUB_300001_SM_10006detail10merge_sort30DeviceMergeSortBlockSortKernelINS2_10policy_hubIN6thrust24THRUST_300001_SM_1000_NS6detail15normal_iteratorINS6_10device_ptrIiEEEEE9Policy600ESB_PNS0_8NullTypeESB_SF_j14lex_comparatoriSE_EEvbT0_T1_T2_T3_T4_PT6_PT7_T5_NS1_7vsmem_tEE19static_temp_storage;
	add.s32 	%r14317, %r14316, %r14315;
	ld.shared.u32 	%r23877, [%r14317];
$L__BB2_3773:
	setp.ge.s32 	%p2056, %r7665, %r7218;
	mov.u32 	%r22168, %r23887;
	@%p2056 bra 	$L__BB2_3786;
	setp.ge.s32 	%p2057, %r7666, %r7217;
	mov.u32 	%r22168, %r23877;
	@%p2057 bra 	$L__BB2_3786;
	max.s32 	%r14319, %r23877, %r23887;
	cvt.rn.f32.s32 	%f3865, %r14319;
	setp.lt.s32 	%p2058, %r14319, 1;
	mul.f32 	%f3866, %f3865, 0f4B000000;
	selp.f32 	%f3867, %f3866, %f3865, %p2058;
	selp.f32 	%f3868, 0fC1B80000, 0f00000000, %p2058;
	mov.b32 	%r14320, %f3867;
	add.s32 	%r14321, %r14320, -1059760811;
	and.b32  	%r14322, %r14321, -8388608;
	sub.s32 	%r14323, %r14320, %r14322;
	mov.b32 	%f3869, %r14323;
	cvt.rn.f32.s32 	%f3870, %r14322;
	fma.rn.f32 	%f3871, %f3870, 0f34000000, %f3868;
	add.f32 	%f3872, %f3869, 0fBF800000;
	fma.rn.f32 	%f3873, %f3872, 0fBE055027, 0f3E1039F6;
	fma.rn.f32 	%f3874, %f3873, %f3872, 0fBDF8CDCC;
	fma.rn.f32 	%f3875, %f3874, %f3872, 0f3E0F2955;
	fma.rn.f32 	%f3876, %f3875, %f3872, 0fBE2AD8B9;
	fma.rn.f32 	%f3877, %f3876, %f3872, 0f3E4CED0B;
	fma.rn.f32 	%f3878, %f3877, %f3872, 0fBE7FFF22;
	fma.rn.f32 	%f3879, %f3878, %f3872, 0f3EAAAA78;
	fma.rn.f32 	%f3880, %f3879, %f3872, 0fBF000000;
	mul.f32 	%f3881, %f3872, %f3880;
	fma.rn.f32 	%f3882, %f3881, %f3872, %f3872;
	fma.rn.f32 	%f3883, %f3871, 0f3F317218, %f3882;
	setp.gt.u32 	%p2059, %r14320, 2139095039;
	fma.rn.f32 	%f3884, %f3867, 0f7F800000, 0f7F800000;
	selp.f32 	%f3885, %f3884, %f3883, %p2059;
	setp.eq.f32 	%p2060, %f3867, 0f00000000;
	fma.rn.f32 	%f3886, %f3885, 0f3EDE5BD9, 0f3F800000;
	selp.f32 	%f3887, 0fFF800000, %f3886, %p2060;
	cvt.rzi.u32.f32 	%r7671, %f3887;
	setp.eq.s32 	%p2061, %r23877, 0;
	mov.b32 	%r24045, 0;
	@%p2061 bra 	$L__BB2_3778;
	mov.b32 	%r24045, 0;
	mov.u32 	%r24043, %r23877;
$L__BB2_3777:
	mul.hi.s32 	%r14325, %r24043, 1717986919;
	shr.u32 	%r14326, %r14325, 31;
	shr.s32 	%r14327, %r14325, 2;
	add.s32 	%r7675, %r14327, %r14326;
	mul.lo.s32 	%r14328, %r7675, 10;
	sub.s32 	%r14329, %r24043, %r14328;
	mad.lo.s32 	%r24045, %r24045, 10, %r14329;
	add.s32 	%r14330, %r24043, 9;
	setp.gt.u32 	%p2062, %r14330, 18;
	mov.u32 	%r24043, %r7675;
	@%p2062 bra 	$L__BB2_3777;
$L__BB2_3778:
	setp.eq.s32 	%p2063, %r23887, 0;
	mov.b32 	%r24048, 0;
	@%p2063 bra 	$L__BB2_3781;
	mov.b32 	%r24048, 0;
	mov.u32 	%r24046, %r23887;
$L__BB2_3780:
	mul.hi.s32 	%r14333, %r24046, 1717986919;
	shr.u32 	%r14334, %r14333, 31;
	shr.s32 	%r14335, %r14333, 2;
	add.s32 	%r7680, %r14335, %r14334;
	mul.lo.s32 	%r14336, %r7680, 10;
	sub.s32 	%r14337, %r24046, %r14336;
	mad.lo.s32 	%r24048, %r24048, 10, %r14337;
	add.s32 	%r14338, %r24046, 9;
	setp.gt.u32 	%p2064, %r14338, 18;
	mov.u32 	%r24046, %r7680;
	@%p2064 bra 	$L__BB2_3780;
$L__BB2_3781:
	setp.eq.s32 	%p2065, %r7671, 0;
	mov.u32 	%r22168, %r23887;
	@%p2065 bra 	$L__BB2_3786;
	mov.b32 	%r24049, 0;
$L__BB2_3783:
	mul.hi.s32 	%r14340, %r24045, 1717986919;
	shr.u32 	%r14341, %r14340, 31;
	shr.s32 	%r14342, %r14340, 2;
	add.s32 	%r14343, %r14342, %r14341;
	mul.lo.s32 	%r14344, %r14343, 10;
	sub.s32 	%r7685, %r24045, %r14344;
	mul.hi.s32 	%r14345, %r24048, 1717986919;
	shr.u32 	%r14346, %r14345, 31;
	shr.s32 	%r14347, %r14345, 2;
	add.s32 	%r14348, %r14347, %r14346;
	mul.lo.s32 	%r14349, %r14348, 10;
	sub.s32 	%r7686, %r24048, %r14349;
	setp.eq.s32 	%p2066, %r7685, %r7686;
	@%p2066 bra 	$L__BB2_3785;
	setp.gt.s32 	%p2067, %r7685, %r7686;
	selp.b32 	%r22168, %r23887, %r23877, %p2067;
	bra.uni 	$L__BB2_3786;
$L__BB2_3785:
	add.s32 	%r24049, %r24049, 1;
	shr.u32 	%r14354, %r14345, 31;
	shr.s32 	%r14355, %r14345, 2;
	add.s32 	%r24048, %r14355, %r14354;
	setp.ne.s32 	%p2068, %r24049, %r7671;
	mov.u32 	%r24045, %r14343;
	mov.u32 	%r22168, %r23887;
	@%p2068 bra 	$L__BB2_3783;
$L__BB2_3786:
	shl.b32 	%r23854, %r7214, 1;
	setp.lt.u32 	%p2069, %r7214, 129;
	@%p2069 bra 	$L__BB2_3503;
	ld.param.s8 	%rs2, [_ZN3cub18CUB_300001_SM_10006detail10merge_sort30DeviceMergeSortBlockSortKernelINS2_10policy_hubIN6thrust24THRUST_300001_SM_1000_NS6detail15normal_iteratorINS6_10device_ptrIiEEEEE9Policy600ESB_PNS0_8NullTypeESB_SF_j14lex_comparatoriSE_EEvbT0_T1_T2_T3_T4_PT6_PT7_T5_NS1_7vsmem_tE_param_0];
	add.s32 	%r7693, %r3652, 480;
	add.s32 	%r7694, %r3652, 96;
	add.s32 	%r7695, %r3652, 128;
	add.s32 	%r7696, %r3652, 160;
	add.s32 	%r7697, %r3652, 192;
	bar.sync 	0;
	setp.eq.s16 	%p2070, %rs2, 0;
	@%p2070 bra 	$L__BB2_3824;
	st.shared.u32 	[%r3699], %r22336;
	st.shared.u32 	[%r3699+4], %r22167;
	st.shared.u32 	[%r3699+8], %r22178;
	st.shared.u32 	[%r3699+12], %r22189;
	st.shared.u32 	[%r3699+16], %r22200;
	st.shared.u32 	[%r3699+20], %r22211;
	st.shared.u32 	[%r3699+24], %r22222;
	st.shared.u32 	[%r3699+28], %r22233;
	st.shared.u32 	[%r3699+32], %r22244;
	st.shared.u32 	[%r3699+36], %r22255;
	st.shared.u32 	[%r3699+40], %r22266;
	st.shared.u32 	[%r3699+44], %r22277;
	st.shared.u32 	[%r3699+48], %r22288;
	st.shared.u32 	[%r3699+52], %r22299;
	st.shared.u32 	[%r3699+56], %r22310;
	st.shared.u32 	[%r3699+60], %r22321;
	st.shared.u32 	[%r3699+64], %r22168;
	bar.warp.sync 	-1;
	ld.shared.u32 	%r7698, [%r3698];
	ld.shared.u32 	%r7699, [%r3698+128];
	ld.shared.u32 	%r7700, [%r3698+256];
	ld.shared.u32 	%r7701, [%r3698+384];
	ld.shared.u32 	%r7702, [%r3698+512];
	ld.shared.u32 	%r7703, [%r3698+640];
	ld.shared.u32 	%r7704, [%r3698+768];
	ld.shared.u32 	%r7705, [%r3698+896];
	ld.shared.u32 	%r7706, [%r3698+1024];
	ld.shared.u32 	%r7707, [%r3698+1152];
	ld.shared.u32 	%r7708, [%r3698+1280];
	ld.shared.u32 	%r7709, [%r3698+1408];
	ld.shared.u32 	%r7710, [%r3698+1536];
	ld.shared.u32 	%r7711, [%r3698+1664];
	ld.shared.u32 	%r7712, [%r3698+1792];
	ld.shared.u32 	%r7713, [%r3698+1920];
	ld.shared.u32 	%r7714, [%r3698+2048];
	setp.eq.s32 	%p2071, %r3650, 0;
	@%p2071 bra 	$L__BB2_3789;
	bra.uni 	$L__BB2_3790;
$L__BB2_3789:
	st.volatile.shared.u32 	[_ZZN3cub18CUB_300001_SM_10006detail10merge_sort30DeviceMergeSortBlockSortKernelINS2_10policy_hubIN6thrust24THRUST_300001_SM_1000_NS6detail15normal_iteratorINS6_10device_ptrIiEEEEE9Policy600ESB_PNS0_8NullTypeESB_SF_j14lex_comparatoriSE_EEvbT0_T1_T2_T3_T4_PT6_PT7_T5_NS1_7vsmem_tEE19static_temp_storage+17408], %r3649;
$L__BB2_3790:
	bar.sync 	0;
	ld.volatile.shared.u32 	%r7732, [_ZZN3cub18CUB_300001_SM_10006detail10merge_sort30DeviceMergeSortBlockSortKernelINS2_10policy_hubIN6thrust24THRUST_300001_SM_1000_NS6detail15normal_iteratorINS6_10device_ptrIiEEEEE9Policy600ESB_PNS0_8NullTypeESB_SF_j14lex_comparatoriSE_EEvbT0_T1_T2_T3_T4_PT6_PT7_T5_NS1_7vsmem_tEE19static_temp_storage+17408];
	mov.u32 	%r14356, %tid.x;
	and.b32  	%r14357, %r14356, 992;
	mul.lo.s32 	%r14358, %r14357, 17;
	cvt.u64.u32 	%rd14, %r14358;
	and.b32  	%r14359, %r14356, 31;
	add.s32 	%r14360, %r14359, %r1;
	cvt.u64.u32 	%rd15, %r14360;
	add.s64 	%rd16, %rd15, %rd14;
	setp.ge.s32 	%p2072, %r3652, %r7732;
	shl.b64 	%rd17, %rd16, 2;
	add.s64 	%rd6, %rd3, %rd17;
	@%p2072 bra 	$L__BB2_3792;
	st.global.u32 	[%rd6], %r7698;
$L__BB2_3792:
	setp.ge.s32 	%p2073, %r3655, %r7732;
	@%p2073 bra 	$L__BB2_3794;
	st.global.u32 	[%rd6+128], %r7699;
$L__BB2_3794:
	setp.ge.s32 	%p2074, %r3658, %r7732;
	@%p2074 bra 	$L__BB2_3796;
	st.global.u32 	[%rd6+256], %r7700;
$L__BB2_3796:
	setp.ge.s32 	%p2075, %r7694, %r7732;
	@%p2075 bra 	$L__BB2_3798;
	st.global.u32 	[%rd6+384], %r7701;
$L__BB2_3798:
	setp.ge.s32 	%p2076, %r7695, %r7732;
	@%p2076 bra 	$L__BB2_3800;
	st.global.u32 	[%rd6+512], %r7702;
$L__BB2_3800:
	setp.ge.s32 	%p2077, %r7696, %r7732;
	@%p2077 bra 	$L__BB2_3802;
	st.global.u32 	[%rd6+640], %r7703;
$L__BB2_3802:
	setp.ge.s32 	%p2078, %r7697, %r7732;
	@%p2078 bra 	$L__BB2_3804;
	st.global.u32 	[%rd6+768], %r7704;
$L__BB2_3804:
	setp.ge.s32 	%p2079, %r3669, %r7732;
	@%p2079 bra 	$L__BB2_3806;
	st.global.u32 	[%rd6+896], %r7705;
$L__BB2_3806:
	setp.ge.s32 	%p2080, %r3672, %r7732;
	@%p2080 bra 	$L__BB2_3808;
	st.global.u32 	[%rd6+1024], %r7706;
$L__BB2_3808:
	setp.ge.s32 	%p2081, %r3675, %r7732;
	@%p2081 bra 	$L__BB2_3810;
	st.global.u32 	[%rd6+1152], %r7707;
$L__BB2_3810:
	setp.ge.s32 	%p2082, %r3678, %r7732;
	@%p2082 bra 	$L__BB2_3812;
	st.global.u32 	[%rd6+1280], %r7708;
$L__BB2_3812:
	setp.ge.s32 	%p2083, %r3681, %r7732;
	@%p2083 bra 	$L__BB2_3814;
	st.global.u32 	[%rd6+1408], %r7709;
$L__BB2_3814:
	setp.ge.s32 	%p2084, %r3684, %r7732;
	@%p2084 bra 	$L__BB2_3816;
	st.global.u32 	[%rd6+1536], %r7710;
$L__BB2_3816:
	setp.ge.s32 	%p2085, %r3687, %r7732;
	@%p2085 bra 	$L__BB2_3818;
	st.global.u32 	[%rd6+1664], %r7711;
$L__BB2_3818:
	setp.ge.s32 	%p2086, %r3690, %r7732;
	@%p2086 bra 	$L__BB2_3820;
	st.global.u32 	[%rd6+1792], %r7712;
$L__BB2_3820:
	setp.ge.s32 	%p2087, %r7693, %r7732;
	@%p2087 bra 	$L__BB2_3822;
	st.global.u32 	[%rd6+1920], %r7713;
$L__BB2_3822:
	setp.ge.s32 	%p2088, %r3695, %r7732;
	@%p2088 bra 	$L__BB2_3860;
	st.global.u32 	[%rd6+2048], %r7714;
	bra.uni 	$L__BB2_3860;
$L__BB2_3824:
	st.shared.u32 	[%r3699], %r22336;
	st.shared.u32 	[%r3699+4], %r22167;
	st.shared.u32 	[%r3699+8], %r22178;
	st.shared.u32 	[%r3699+12], %r22189;
	st.shared.u32 	[%r3699+16], %r22200;
	st.shared.u32 	[%r3699+20], %r22211;
	st.shared.u32 	[%r3699+24], %r22222;
	st.shared.u32 	[%r3699+28], %r22233;
	st.shared.u32 	[%r3699+32], %r22244;
	st.shared.u32 	[%r3699+36], %r22255;
	st.shared.u32 	[%r3699+40], %r22266;
	st.shared.u32 	[%r3699+44], %r22277;
	st.shared.u32 	[%r3699+48], %r22288;
	st.shared.u32 	[%r3699+52], %r22299;
	st.shared.u32 	[%r3699+56], %r22310;
	st.shared.u32 	[%r3699+60], %r22321;
	st.shared.u32 	[%r3699+64], %r22168;
	bar.warp.sync 	-1;
	ld.shared.u32 	%r7715, [%r3698];
	ld.shared.u32 	%r7716, [%r3698+128];
	ld.shared.u32 	%r7717, [%r3698+256];
	ld.shared.u32 	%r7718, [%r3698+384];
	ld.shared.u32 	%r7719, [%r3698+512];
	ld.shared.u32 	%r7720, [%r3698+640];
	ld.shared.u32 	%r7721, [%r3698+768];
	ld.shared.u32 	%r7722, [%r3698+896];
	ld.shared.u32 	%r7723, [%r3698+1024];
	ld.shared.u32 	%r7724, [%r3698+1152];
	ld.shared.u32 	%r7725, [%r3698+1280];
	ld.shared.u32 	%r7726, [%r3698+1408];
	ld.shared.u32 	%r7727, [%r3698+1536];
	ld.shared.u32 	%r7728, [%r3698+1664];
	ld.shared.u32 	%r7729, [%r3698+1792];
	ld.shared.u32 	%r7730, [%r3698+1920];
	ld.shared.u32 	%r7731, [%r3698+2048];
	setp.eq.s32 	%p2089, %r3650, 0;
	@%p2089 bra 	$L__BB2_3825;
	bra.uni 	$L__BB2_3826;
$L__BB2_3825:
	st.volatile.shared.u32 	[_ZZN3cub18CUB_300001_SM_10006detail10merge_sort30DeviceMergeSortBlockSortKernelINS2_10policy_hubIN6thrust24THRUST_300001_SM_1000_NS6detail15normal_iteratorINS6_10device_ptrIiEEEEE9Policy600ESB_PNS0_8NullTypeESB_SF_j14lex_comparatoriSE_EEvbT0_T1_T2_T3_T4_PT6_PT7_T5_NS1_7vsmem_tEE19static_temp_storage+17408], %r3649;
$L__BB2_3826:
	ld.param.u64 	%rd34, [_ZN3cub18CUB_300001_SM_10006detail10merge_sort30DeviceMergeSortBlockSortKernelINS2_10policy_hubIN6thrust24THRUST_300001_SM_1000_NS6detail15normal_iteratorINS6_10device_ptrIiEEEEE9Policy600ESB_PNS0_8NullTypeESB_SF_j14lex_comparatoriSE_EEvbT0_T1_T2_T3_T4_PT6_PT7_T5_NS1_7vsmem_tE_param_6];
	bar.sync 	0;
	ld.volatile.shared.u32 	%r7733, [_ZZN3cub18CUB_300001_SM_10006detail10merge_sort30DeviceMergeSortBlockSortKernelINS2_10policy_hubIN6thrust24THRUST_300001_SM_1000_NS6detail15normal_iteratorINS6_10device_ptrIiEEEEE9Policy600ESB_PNS0_8NullTypeESB_SF_j14lex_comparatoriSE_EEvbT0_T1_T2_T3_T4_PT6_PT7_T5_NS1_7vsmem_tEE19static_temp_storage+17408];
	setp.ge.s32 	%p2090, %r3652, %r7733;
	cvt.u64.u32 	%rd18, %r3652;
	mov.u32 	%r14361, %ctaid.x;
	mul.lo.s32 	%r14362, %r14361, 4352;
	cvt.u64.u32 	%rd19, %r14362;
	add.s64 	%rd20, %rd18, %rd19;
	cvta.to.global.u64 	%rd21, %rd34;
	shl.b64 	%rd22, %rd20, 2;
	add.s64 	%rd7, %rd21, %rd22;
	@%p2090 bra 	$L__BB2_3828;
	st.global.u32 	[%rd7], %r7715;
$L__BB2_3828:
	setp.ge.s32 	%p2091, %r3655, %r7733;
	@%p2091 bra 	$L__BB2_3830;
	st.global.u32 	[%rd7+128], %r7716;
$L__BB2_3830:
	setp.ge.s32 	%p2092, %r3658, %r7733;
	@%p2092 bra 	$L__BB2_3832;
	st.global.u32 	[%rd7+256], %r7717;
$L__BB2_3832:
	setp.ge.s32 	%p2093, %r7694, %r7733;
	@%p2093 bra 	$L__BB2_3834;
	st.global.u32 	[%rd7+384], %r7718;
$L__BB2_3834:
	setp.ge.s32 	%p2094, %r7695, %r7733;
	@%p2094 bra 	$L__BB2_3836;
	st.global.u32 	[%rd7+512], %r7719;
$L__BB2_3836:
	setp.ge.s32 	%p2095, %r7696, %r7733;
	@%p2095 bra 	$L__BB2_3838;
	st.global.u32 	[%rd7+640], %r7720;
$L__BB2_3838:
	setp.ge.s32 	%p2096, %r7697, %r7733;
	@%p2096 bra 	$L__BB2_3840;
	st.global.u32 	[%rd7+768], %r7721;
$L__BB2_3840:
	setp.ge.s32 	%p2097, %r3669, %r7733;
	@%p2097 bra 	$L__BB2_3842;
	st.global.u32 	[%rd7+896], %r7722;
$L__BB2_3842:
	setp.ge.s32 	%p2098, %r3672, %r7733;
	@%p2098 bra 	$L__BB2_3844;
	st.global.u32 	[%rd7+1024], %r7723;
$L__BB2_3844:
	setp.ge.s32 	%p2099, %r3675, %r7733;
	@%p2099 bra 	$L__BB2_3846;
	st.global.u32 	[%rd7+1152], %r7724;
$L__BB2_3846:
	setp.ge.s32 	%p2100, %r3678, %r7733;
	@%p2100 bra 	$L__BB2_3848;
	st.global.u32 	[%rd7+1280], %r7725;
$L__BB2_3848:
	setp.ge.s32 	%p2101, %r3681, %r7733;
	@%p2101 bra 	$L__BB2_3850;
	st.global.u32 	[%rd7+1408], %r7726;
$L__BB2_3850:
	setp.ge.s32 	%p2102, %r3684, %r7733;
	@%p2102 bra 	$L__BB2_3852;
	st.global.u32 	[%rd7+1536], %r7727;
$L__BB2_3852:
	setp.ge.s32 	%p2103, %r3687, %r7733;
	@%p2103 bra 	$L__BB2_3854;
	st.global.u32 	[%rd7+1664], %r7728;
$L__BB2_3854:
	setp.ge.s32 	%p2104, %r3690, %r7733;
	@%p2104 bra 	$L__BB2_3856;
	st.global.u32 	[%rd7+1792], %r7729;
$L__BB2_3856:
	setp.ge.s32 	%p2105, %r7693, %r7733;
	@%p2105 bra 	$L__BB2_3858;
	st.global.u32 	[%rd7+1920], %r7730;
$L__BB2_3858:
	setp.ge.s32 	%p2106, %r3695, %r7733;
	@%p2106 bra 	$L__BB2_3860;
	st.global.u32 	[%rd7+2048], %r7731;
$L__BB2_3860:
	ret;

}
	// .globl	_ZN3cub18CUB_300001_SM_10006detail10merge_sort30DeviceMergeSortPartitionKernelIN6thrust24THRUST_300001_SM_1000_NS6detail15normal_iteratorINS5_10device_ptrIiEEEEj14lex_comparatoriEEvbT_PT2_T0_SF_PSF_T1_SF_i
.visible .entry _ZN3cub18CUB_300001_SM_10006detail10merge_sort30DeviceMergeSortPartitionKernelIN6thrust24THRUST_300001_SM_1000_NS6detail15normal_iteratorINS5_10device_ptrIiEEEEj14lex_comparatoriEEvbT_PT2_T0_SF_PSF_T1_SF_i(
	.param .u8 _ZN3cub18CUB_300001_SM_10006detail10merge_sort30DeviceMergeSortPartitionKernelIN6thrust24THRUST_300001_SM_1000_NS6detail15normal_iteratorINS5_10device_ptrIiEEEEj14lex_comparatoriEEvbT_PT2_T0_SF_PSF_T1_SF_i_param_0,
	.param .align 8 .b8 _ZN3cub18CUB_300001_SM_10006detail10merge_sort30DeviceMergeSortPartitionKernelIN6thrust24THRUST_300001_SM_1000_NS6detail15normal_iteratorINS5_10device_ptrIiEEEEj14lex_comparatoriEEvbT_PT2_T0_SF_PSF_T1_SF_i_param_1[8],
	.param .u64 .ptr .align 1 _ZN3cub18CUB_300001_SM_10006detail10merge_sort30DeviceMergeSortPartitionKernelIN6thrust24THRUST_300001_SM_1000_NS6detail15normal_iteratorINS5_10device_ptrIiEEEEj14lex_comparatoriEEvbT_PT2_T0_SF_PSF_T1_SF_i_param_2,
	.param .u32 _ZN3cub18CUB_300001_SM_10006detail10merge_sort30DeviceMergeSortPartitionKernelIN6thrust24THRUST_300001_SM_1000_NS6detail15normal_iteratorINS5_10device_ptrIiEEEEj14lex_comparatoriEEvbT_PT2_T0_SF_PSF_T1_SF_i_param_3,
	.param .u32 _ZN3cub18CUB_300001_SM_10006detail10merge_sort30DeviceMergeSortPartitionKernelIN6thrust24THRUST_300001_SM_1000_NS6detail15normal_iteratorINS5_10device_ptrIiEEEEj14lex_comparatoriEEvbT_PT2_T0_SF_PSF_T1_SF_i_param_4,
	.param .u64 .ptr .align 1 _ZN3cub18CUB_300001_SM_10006detail10merge_sort30DeviceMergeSortPartitionKernelIN6thrust24THRUST_300001_SM_1000_NS6detail15normal_iteratorINS5_10device_ptrIiEEEEj14lex_comparatoriEEvbT_PT2_T0_SF_PSF_T1_SF_i_param_5,
	.param .align 1 .b8 _ZN3cub18CUB_300001_SM_10006detail10merge_sort30DeviceMergeSortPartitionKernelIN6thrust24THRUST_300001_SM_1000_NS6detail15normal_iteratorINS5_10device_ptrIiEEEEj14lex_comparatoriEEvbT_PT2_T0_SF_PSF_T1_SF_i_param_6[1],
	.param .u32 _ZN3cub18CUB_300001_SM_10006detail10merge_sort30DeviceMergeSortPartitionKernelIN6thrust24THRUST_300001_SM_1000_NS6detail15normal_iteratorINS5_10device_ptrIiEEEEj14lex_comparatoriEEvbT_PT2_T0_SF_PSF_T1_SF_i_param_7,
	.param .u32 _ZN3cub18CUB_300001_SM_10006detail10merge_sort30DeviceMergeSortPartitionKernelIN6thrust24THRUST_300001_SM_1000_NS6detail15normal_iteratorINS5_10device_ptrIiEEEEj14lex_comparatoriEEvbT_PT2_T0_SF_PSF_T1_SF_i_param_8
)
{
	.reg .pred 	%p<38>;
	.reg .b16 	%rs<2>;
	.reg .b32 	%r<202>;
	.reg .b32 	%f<47>;
	.reg .b64 	%rd<32>;

	ld.param.u64 	%rd9, [_ZN3cub18CUB_300001_SM_10006detail10merge_sort30DeviceMergeSortPartitionKernelIN6thrust24THRUST_300001_SM_1000_NS6detail15normal_iteratorINS5_10device_ptrIiEEEEj14lex_comparatoriEEvbT_PT2_T0_SF_PSF_T1_SF_i_param_1];
	ld.param.s8 	%rs1, [_ZN3cub18CUB_300001_SM_10006detail10merge_sort30DeviceMergeSortPartitionKernelIN6thrust24THRUST_300001_SM_1000_NS6detail15normal_iteratorINS5_10device_ptrIiEEEEj14lex_comparatoriEEvbT_PT2_T0_SF_PSF_T1_SF_i_param_0];
	ld.param.u64 	%rd10, [_ZN3cub18CUB_300001_SM_10006detail10merge_sort30DeviceMergeSortPartitionKernelIN6thrust24THRUST_300001_SM_1000_NS6detail15normal_iteratorINS5_10device_ptrIiEEEEj14lex_comparatoriEEvbT_PT2_T0_SF_PSF_T1_SF_i_param_2];
	ld.param.u32 	%r64, [_ZN3cub18CUB_300001_SM_10006detail10merge_sort30DeviceMergeSortPartitionKernelIN6thrust24THRUST_300001_SM_1000_NS6detail15normal_iteratorINS5_10device_ptrIiEEEEj14lex_comparatoriEEvbT_PT2_T0_SF_PSF_T1_SF_i_param_3];
	ld.param.u32 	%r65, [_ZN3cub18CUB_300001_SM_10006detail10merge_sort30DeviceMergeSortPartitionKernelIN6thrust24THRUST_300001_SM_1000_NS6detail15normal_iteratorINS5_10device_ptrIiEEEEj14lex_comparatoriEEvbT_PT2_T0_SF_PSF_T1_SF_i_param_4];
	ld.param.u64 	%rd11, [_ZN3cub18CUB_300001_SM_10006detail10merge_sort30DeviceMergeSortPartitionKernelIN6thrust24THRUST_300001_SM_1000_NS6detail15normal_iteratorINS5_10device_ptrIiEEEEj14lex_comparatoriEEvbT_PT2_T0_SF_PSF_T1_SF_i_param_5];
	ld.param.u32 	%r66, [_ZN3cub18CUB_300001_SM_10006detail10merge_sort30DeviceMergeSortPartitionKernelIN6thrust24THRUST_300001_SM_1000_NS6detail15normal_iteratorINS5_10device_ptrIiEEEEj14lex_comparatoriEEvbT_PT2_T0_SF_PSF_T1_SF_i_param_7];
	ld.param.u32 	%r67, [_ZN3cub18CUB_300001_SM_10006detail10merge_sort30DeviceMergeSortPartitionKernelIN6thrust24THRUST_300001_SM_1000_NS6detail15normal_iteratorINS5_10device_ptrIiEEEEj14lex_comparatoriEEvbT_PT2_T0_SF_PSF_T1_SF_i_param_8];
	cvta.to.global.u64 	%rd1, %rd11;
	mov.u32 	%r68, %ntid.x;
	mov.u32 	%r69, %ctaid.x;
	mov.u32 	%r70, %tid.x;
	mad.lo.s32 	%r1, %r68, %r69, %r70;
	setp.ge.u32 	%p5, %r1, %r65;
	@%p5 bra 	$L__BB3_33;
	shr.u32 	%r71, %r66, 1;
	add.s32 	%r2, %r66, -1;
	neg.s32 	%r72, %r66;
	and.b32  	%r73, %r1, %r72;
	mul.lo.s32 	%r74, %r67, %r73;
	mul.lo.s32 	%r75, %r67, %r71;
	min.u32 	%r3, %r74, %r64;
	not.b32 	%r76, %r74;
	min.u32 	%r77, %r75, %r76;
	add.s32 	%r78, %r77, %r74;
	min.u32 	%r4, %r78, %r64;
	not.b32 	%r79, %r4;
	min.u32 	%r80, %r75, %r79;
	add.s32 	%r81, %r80, %r4;
	min.u32 	%r5, %r81, %r64;
	// begin inline asm
	griddepcontrol.wait;
	// end inline asm
	add.s32 	%r82, %r1, 1;
	setp.ne.s32 	%p6, %r82, %r65;
	@%p6 bra 	$L__BB3_3;
	mul.wide.u32 	%rd30, %r1, 4;
	add.s64 	%rd31, %rd1, %rd30;
	st.global.u32 	[%rd31], %r4;
	bra.uni 	$L__BB3_33;
$L__BB3_3:
	sub.s32 	%r83, %r5, %r3;
	and.b32  	%r84, %r2, %r1;
	mul.lo.s32 	%r85, %r84, %r67;
	min.u32 	%r6, %r85, %r83;
	setp.eq.s16 	%p7, %rs1, 0;
	@%p7 bra 	$L__BB3_18;
	sub.s32 	%r86, %r4, %r3;
	sub.s32 	%r87, %r5, %r4;
	max.u32 	%r88, %r6, %r87;
	sub.s32 	%r201, %r88, %r87;
	min.u32 	%r179, %r86, %r6;
	setp.ge.u32 	%p8, %r201, %r179;
	@%p8 bra 	$L__BB3_32;
	cvta.to.global.u64 	%rd3, %rd9;
	cvt.u64.u32 	%rd4, %r4;
	cvt.u64.u32 	%rd5, %r3;
$L__BB3_6:
	sub.s32 	%r90, %r179, %r201;
	shr.u32 	%r91, %r90, 1;
	add.s32 	%r11, %r91, %r201;
	cvt.u64.u32 	%rd12, %r11;
	add.s64 	%rd13, %rd12, %rd5;
	shl.b64 	%rd14, %rd13, 2;
	add.s64 	%rd15, %rd3, %rd14;
	ld.global.u32 	%r185, [%rd15];
	not.b32 	%r92, %r11;
	add.s32 	%r93, %r6, %r92;
	cvt.u64.u32 	%rd16, %r93;
	add.s64 	%rd17, %rd16, %rd4;
	shl.b64 	%rd18, %rd17, 2;
	add.s64 	%rd19, %rd3, %rd18;
	ld.global.u32 	%r182, [%rd19];
	max.s32 	%r94, %r182, %r185;
	cvt.rn.f32.s32 	%f1, %r94;
	setp.lt.s32 	%p9, %r94, 1;
	mul.f32 	%f2, %f1, 0f4B000000;
	selp.f32 	%f3, %f2, %f1, %p9;
	selp.f32 	%f4, 0fC1B80000, 0f00000000, %p9;
	mov.b32 	%r95, %f3;
	add.s32 	%r96, %r95, -1059760811;
	and.b32  	%r97, %r96, -8388608;
	sub.s32 	%r98, %r95, %r97;
	mov.b32 	%f5, %r98;
	cvt.rn.f32.s32 	%f6, %r97;
	fma.rn.f32 	%f7, %f6, 0f34000000, %f4;
	add.f32 	%f8, %f5, 0fBF800000;
	fma.rn.f32 	%f9, %f8, 0fBE055027, 0f3E1039F6;
	fma.rn.f32 	%f10, %f9, %f8, 0fBDF8CDCC;
	fma.rn.f32 	%f11, %f10, %f8, 0f3E0F2955;
	fma.rn.f32 	%f12, %f11, %f8, 0fBE2AD8B9;
	fma.rn.f32 	%f13, %f12, %f8, 0f3E4CED0B;
	fma.rn.f32 	%f14, %f13, %f8, 0fBE7FFF22;
	fma.rn.f32 	%f15, %f14, %f8, 0f3EAAAA78;
	fma.rn.f32 	%f16, %f15, %f8, 0fBF000000;
	mul.f32 	%f17, %f8, %f16;
	fma.rn.f32 	%f18, %f17, %f8, %f8;
	fma.rn.f32 	%f19, %f7, 0f3F317218, %f18;
	setp.gt.u32 	%p10, %r95, 2139095039;
	fma.rn.f32 	%f20, %f3, 0f7F800000, 0f7F800000;
	selp.f32 	%f21, %f20, %f19, %p10;
	setp.eq.f32 	%p11, %f3, 0f00000000;
	fma.rn.f32 	%f22, %f21, 0f3EDE5BD9, 0f3F800000;
	selp.f32 	%f23, 0fFF800000, %f22, %p11;
	cvt.rzi.u32.f32 	%r14, %f23;
	setp.eq.s32 	%p12, %r182, 0;
	mov.b32 	%r183, 0;
	@%p12 bra 	$L__BB3_9;
	mov.b32 	%r183, 0;
$L__BB3_8:
	mul.hi.s32 	%r100, %r182, 1717986919;
	shr.u32 	%r101, %r100, 31;
	shr.s32 	%r102, %r100, 2;
	add.s32 	%r19, %r102, %r101;
	mul.lo.s32 	%r103, %r19, 10;
	sub.s32 	%r104, %r182, %r103;
	mad.lo.s32 	%r183, %r183, 10, %r104;
	add.s32 	%r105, %r182, 9;
	setp.lt.u32 	%p13, %r105, 19;
	mov.u32 	%r182, %r19;
	@%p13 bra 	$L__BB3_9;
	bra.uni 	$L__BB3_8;
$L__BB3_9:
	setp.eq.s32 	%p14, %r185, 0;
	mov.b32 	%r186, 0;
	@%p14 bra 	$L__BB3_12;
	mov.b32 	%r186, 0;
$L__BB3_11:
	mul.hi.s32 	%r108, %r185, 1717986919;
	shr.u32 	%r109, %r108, 31;
	shr.s32 	%r110, %r108, 2;
	add.s32 	%r24, %r110, %r109;
	mul.lo.s32 	%r111, %r24, 10;
	sub.s32 	%r112, %r185, %r111;
	mad.lo.s32 	%r186, %r186, 10, %r112;
	add.s32 	%r113, %r185, 9;
	setp.lt.u32 	%p15, %r113, 19;
	mov.u32 	%r185, %r24;
	@%p15 bra 	$L__BB3_12;
	bra.uni 	$L__BB3_11;
$L__BB3_12:
	setp.eq.s32 	%p17, %r14, 0;
	mov.pred 	%p36, -1;
	@%p17 bra 	$L__BB3_17;
	mov.b32 	%r187, 0;
$L__BB3_14:
	mul.hi.s32 	%r115, %r183, 1717986919;
	shr.u32 	%r116, %r115, 31;
	shr.s32 	%r117, %r115, 2;
	add.s32 	%r118, %r117, %r116;
	mul.lo.s32 	%r119, %r118, 10;
	sub.s32 	%r28, %r183, %r119;
	mul.hi.s32 	%r120, %r186, 1717986919;
	shr.u32 	%r121, %r120, 31;
	shr.s32 	%r122, %r120, 2;
	add.s32 	%r123, %r122, %r121;
	mul.lo.s32 	%r124, %r123, 10;
	sub.s32 	%r29, %r186, %r124;
	setp.eq.s32 	%p18, %r28, %r29;
	@%p18 bra 	$L__BB3_16;
	setp.gt.s32 	%p36, %r28, %r29;
	bra.uni 	$L__BB3_17;
$L__BB3_16:
	add.s32 	%r187, %r187, 1;
	setp.ne.s32 	%p20, %r187, %r14;
	mov.u32 	%r183, %r118;
	mov.u32 	%r186, %r123;
	@%p20 bra 	$L__BB3_14;
$L__BB3_17:
	add.s32 	%r131, %r11, 1;
	selp.b32 	%r201, %r131, %r201, %p36;
	selp.b32 	%r179, %r179, %r11, %p36;
	setp.lt.u32 	%p21, %r201, %r179;
	@%p21 bra 	$L__BB3_6;
	bra.uni 	$L__BB3_32;
$L__BB3_18:
	sub.s32 	%r132, %r4, %r3;
	sub.s32 	%r133, %r5, %r4;
	max.u32 	%r134, %r6, %r133;
	sub.s32 	%r201, %r134, %r133;
	min.u32 	%r190, %r132, %r6;
	setp.ge.u32 	%p22, %r201, %r190;
	@%p22 bra 	$L__BB3_32;
	cvta.to.global.u64 	%rd6, %rd10;
	cvt.u64.u32 	%rd7, %r4;
	cvt.u64.u32 	%rd8, %r3;
$L__BB3_20:
	sub.s32 	%r136, %r190, %r201;
	shr.u32 	%r137, %r136, 1;
	add.s32 	%r39, %r137, %r201;
	cvt.u64.u32 	%rd20, %r39;
	add.s64 	%rd21, %rd20, %rd8;
	shl.b64 	%rd22, %rd21, 2;
	add.s64 	%rd23, %rd6, %rd22;
	ld.global.u32 	%r196, [%rd23];
	not.b32 	%r138, %r39;
	add.s32 	%r139, %r6, %r138;
	cvt.u64.u32 	%rd24, %r139;
	add.s64 	%rd25, %rd24, %rd7;
	shl.b64 	%rd26, %rd25, 2;
	add.s64 	%rd27, %rd6, %rd26;
	ld.global.u32 	%r193, [%rd27];
	max.s32 	%r140, %r193, %r196;
	cvt.rn.f32.s32 	%f24, %r140;
	setp.lt.s32 	%p23, %r140, 1;
	mul.f32 	%f25, %f24, 0f4B000000;
	selp.f32 	%f26, %f25, %f24, %p23;
	selp.f32 	%f27, 0fC1B80000, 0f00000000, %p23;
	mov.b32 	%r141, %f26;
	add.s32 	%r142, %r141, -1059760811;
	and.b32  	%r143, %r142, -8388608;
	sub.s32 	%r144, %r141, %r143;
	mov.b32 	%f28, %r144;
	cvt.rn.f32.s32 	%f29, %r143;
	fma.rn.f32 	%f30, %f29, 0f34000000, %f27;
	add.f32 	%f31, %f28, 0fBF800000;
	fma.rn.f32 	%f32, %f31, 0fBE055027, 0f3E1039F6;
	fma.rn.f32 	%f33, %f32, %f31, 0fBDF8CDCC;
	fma.rn.f32 	%f34, %f33, %f31, 0f3E0F2955;
	fma.rn.f32 	%f35, %f34, %f31, 0fBE2AD8B9;
	fma.rn.f32 	%f36, %f35, %f31, 0f3E4CED0B;
	fma.rn.f32 	%f37, %f36, %f31, 0fBE7FFF22;
	fma.rn.f32 	%f38, %f37, %f31, 0f3EAAAA78;
	fma.rn.f32 	%f39, %f38, %f31, 0fBF000000;
	mul.f32 	%f40, %f31, %f39;
	fma.rn.f32 	%f41, %f40, %f31, %f31;
	fma.rn.f32 	%f42, %f30, 0f3F317218, %f41;
	setp.gt.u32 	%p24, %r141, 2139095039;
	fma.rn.f32 	%f43, %f26, 0f7F800000, 0f7F800000;
	selp.f32 	%f44, %f43, %f42, %p24;
	setp.eq.f32 	%p25, %f26, 0f00000000;
	fma.rn.f32 	%f45, %f44, 0f3EDE5BD9, 0f3F800000;
	selp.f32 	%f46, 0fFF800000, %f45, %p25;
	cvt.rzi.u32.f32 	%r42, %f46;
	setp.eq.s32 	%p26, %r193, 0;
	mov.b32 	%r194, 0;
	@%p26 bra 	$L__BB3_23;
	mov.b32 	%r194, 0;
$L__BB3_22:
	mul.hi.s32 	%r146, %r193, 1717986919;
	shr.u32 	%r147, %r146, 31;
	shr.s32 	%r148, %r146, 2;
	add.s32 	%r47, %r148, %r147;
	mul.lo.s32 	%r149, %r47, 10;
	sub.s32 	%r150, %r193, %r149;
	mad.lo.s32 	%r194, %r194, 10, %r150;
	add.s32 	%r151, %r193, 9;
	setp.lt.u32 	%p27, %r151, 19;
	mov.u32 	%r193, %r47;
	@%p27 bra 	$L__BB3_23;
	bra.uni 	$L__BB3_22;
$L__BB3_23:
	setp.eq.s32 	%p28, %r196, 0;
	mov.b32 	%r197, 0;
	@%p28 bra 	$L__BB3_26;
	mov.b32 	%r197, 0;
$L__BB3_25:
	mul.hi.s32 	%r154, %r196, 1717986919;
	shr.u32 	%r155, %r154, 31;
	shr.s32 	%r156, %r154, 2;
	add.s32 	%r52, %r156, %r155;
	mul.lo.s32 	%r157, %r52, 10;
	sub.s32 	%r158, %r196, %r157;
	mad.lo.s32 	%r197, %r197, 10, %r158;
	add.s32 	%r159, %r196, 9;
	setp.lt.u32 	%p29, %r159, 19;
	mov.u32 	%r196, %r52;
	@%p29 bra 	$L__BB3_26;
	bra.uni 	$L__BB3_25;
$L__BB3_26:
	setp.eq.s32 	%p31, %r42, 0;
	mov.pred 	%p37, -1;
	@%p31 bra 	$L__BB3_31;
	mov.b32 	%r198, 0;
$L__BB3_28:
	mul.hi.s32 	%r161, %r194, 1717986919;
	shr.u32 	%r162, %r161, 31;
	shr.s32 	%r163, %r161, 2;
	add.s32 	%r164, %r163, %r162;
	mul.lo.s32 	%r165, %r164, 10;
	sub.s32 	%r56, %r194, %r165;
	mul.hi.s32 	%r166, %r197, 1717986919;
	shr.u32 	%r167, %r166, 31;
	shr.s32 	%r168, %r166, 2;
	add.s32 	%r169, %r168, %r167;
	mul.lo.s32 	%r170, %r169, 10;
	sub.s32 	%r57, %r197, %r170;
	setp.eq.s32 	%p32, %r56, %r57;
	@%p32 bra 	$L__BB3_30;
	setp.gt.s32 	%p37, %r56, %r57;
	bra.uni 	$L__BB3_31;
$L__BB3_30:
	add.s32 	%r198, %r198, 1;
	setp.ne.s32 	%p34, %r198, %r42;
	mov.u32 	%r194, %r164;
	mov.u32 	%r197, %r169;
	@%p34 bra 	$L__BB3_28;
$L__BB3_31:
	add.s32 	%r177, %r39, 1;
	selp.b32 	%r201, %r177, %r201, %p37;
	selp.b32 	%r190, %r190, %r39, %p37;
	setp.lt.u32 	%p35, %r201, %r190;
	@%p35 bra 	$L__BB3_20;
$L__BB3_32:
	add.s32 	%r178, %r201, %r3;
	mul.wide.u32 	%rd28, %r1, 4;
	add.s64 	%rd29, %rd1, %rd28;
	st.global.u32 	[%rd29], %r178;
$L__BB3_33:
	ret;

}
	// .globl	_ZN3cub18CUB_300001_SM_10006detail10merge_sort26DeviceMergeSortMergeKernelINS2_10policy_hubIN6thrust24THRUST_300001_SM_1000_NS6detail15normal_iteratorINS6_10device_ptrIiEEEEE9Policy600ESB_PNS0_8NullTypeESB_SF_j14lex_comparatoriSE_EEvbT2_T3_T4_PT6_PT7_T5_PSJ_SJ_NS1_7vsmem_tE
.visible .entry _ZN3cub18CUB_300001_SM_10006detail10merge_sort26DeviceMergeSortMergeKernelINS2_10policy_hubIN6thrust24THRUST_300001_SM_1000_NS6detail15normal_iteratorINS6_10device_ptrIiEEEEE9Policy600ESB_PNS0_8NullTypeESB_SF_j14lex_comparatoriSE_EEvbT2_T3_T4_PT6_PT7_T5_PSJ_SJ_NS1_7vsmem_tE(
	.param .u8 _ZN3cub18CUB_300001_SM_10006detail10merge_sort26DeviceMergeSortMergeKernelINS2_10policy_hubIN6thrust24THRUST_300001_SM_1000_NS6detail15normal_iteratorINS6_10device_ptrIiEEEEE9Policy600ESB_PNS0_8NullTypeESB_SF_j14lex_comparatoriSE_EEvbT2_T3_T4_PT6_PT7_T5_PSJ_SJ_NS1_7vsmem_tE_param_0,
	.param .align 8 .b8 _ZN3cub18CUB_300001_SM_10006detail10merge_sort26DeviceMergeSortMergeKernelINS2_10policy_hubIN6thrust24THRUST_300001_SM_1000_NS6detail15normal_iteratorINS6_10device_ptrIiEEEEE9Policy600ESB_PNS0_8NullTypeESB_SF_j14lex_comparatoriSE_EEvbT2_T3_T4_PT6_PT7_T5_PSJ_SJ_NS1_7vsmem_tE_param_1[8],
	.param .u64 .ptr .align 1 _ZN3cub18CUB_300001_SM_10006detail10merge_sort26DeviceMergeSortMergeKernelINS2_10policy_hubIN6thrust24THRUST_300001_SM_1000_NS6detail15normal_iteratorINS6_10device_ptrIiEEEEE9Policy600ESB_PNS0_8NullTypeESB_SF_j14lex_comparatoriSE_EEvbT2_T3_T4_PT6_PT7_T5_PSJ_SJ_NS1_7vsmem_tE_param_2,
	.param .u32 _ZN3cub18CUB_300001_SM_10006detail10merge_sort26DeviceMergeSortMergeKernelINS2_10policy_hubIN6thrust24THRUST_300001_SM_1000_NS6detail15normal_iteratorINS6_10device_ptrIiEEEEE9Policy600ESB_PNS0_8NullTypeESB_SF_j14lex_comparatoriSE_EEvbT2_T3_T4_PT6_PT7_T5_PSJ_SJ_NS1_7vsmem_tE_param_3,
	.param .u64 .ptr .align 1 _ZN3cub18CUB_300001_SM_10006detail10merge_sort26DeviceMergeSortMergeKernelINS2_10policy_hubIN6thrust24THRUST_300001_SM_1000_NS6detail15normal_iteratorINS6_10device_ptrIiEEEEE9Policy600ESB_PNS0_8NullTypeESB_SF_j14lex_comparatoriSE_EEvbT2_T3_T4_PT6_PT7_T5_PSJ_SJ_NS1_7vsmem_tE_param_4,
	.param .u64 .ptr .align 1 _ZN3cub18CUB_300001_SM_10006detail10merge_sort26DeviceMergeSortMergeKernelINS2_10policy_hubIN6thrust24THRUST_300001_SM_1000_NS6detail15normal_iteratorINS6_10device_ptrIiEEEEE9Policy600ESB_PNS0_8NullTypeESB_SF_j14lex_comparatoriSE_EEvbT2_T3_T4_PT6_PT7_T5_PSJ_SJ_NS1_7vsmem_tE_param_5,
	.param .align 1 .b8 _ZN3cub18CUB_300001_SM_10006detail10merge_sort26DeviceMergeSortMergeKernelINS2_10policy_hubIN6thrust24THRUST_300001_SM_1000_NS6detail15normal_iteratorINS6_10device_ptrIiEEEEE9Policy600ESB_PNS0_8NullTypeESB_SF_j14lex_comparatoriSE_EEvbT2_T3_T4_PT6_PT7_T5_PSJ_SJ_NS1_7vsmem_tE_param_6[1],
	.param .u64 .ptr .align 1 _ZN3cub18CUB_300001_SM_10006detail10merge_sort26DeviceMergeSortMergeKernelINS2_10policy_hubIN6thrust24THRUST_300001_SM_1000_NS6detail15normal_iteratorINS6_10device_ptrIiEEEEE9Policy600ESB_PNS0_8NullTypeESB_SF_j14lex_comparatoriSE_EEvbT2_T3_T4_PT6_PT7_T5_PSJ_SJ_NS1_7vsmem_tE_param_7,
	.param .u32 _ZN3cub18CUB_300001_SM_10006detail10merge_sort26DeviceMergeSortMergeKernelINS2_10policy_hubIN6thrust24THRUST_300001_SM_1000_NS6detail15normal_iteratorINS6_10device_ptrIiEEEEE9Policy600ESB_PNS0_8NullTypeESB_SF_j14lex_comparatoriSE_EEvbT2_T3_T4_PT6_PT7_T5_PSJ_SJ_NS1_7vsmem_tE_param_8,
	.param .align 8 .b8 _ZN3cub18CUB_300001_SM_10006detail10merge_sort26DeviceMergeSortMergeKernelINS2_10policy_hubIN6thrust24THRUST_300001_SM_1000_NS6detail15normal_iteratorINS6_10device_ptrIiEEEEE9Policy600ESB_PNS0_8NullTypeESB_SF_j14lex_comparatoriSE_EEvbT2_T3_T4_PT6_PT7_T5_PSJ_SJ_NS1_7vsmem_tE_param_9[8]
)
.maxntid 256
{
	.reg .pred 	%p<848>;
	.reg .b16 	%rs<6>;
	.reg .b32 	%r<3639>;
	.reg .b32 	%f<829>;
	.reg .b64 	%rd<335>;
	// demoted variable
	.shared .align 16 .b8 _ZZN3cub18CUB_300001_SM_10006detail10merge_sort26DeviceMergeSortMergeKernelINS2_10policy_hubIN6thrust24THRUST_300001_SM_1000_NS6detail15normal_iteratorINS6_10device_ptrIiEEEEE9Policy600ESB_PNS0_8NullTypeESB_SF_j14lex_comparatoriSE_EEvbT2_T3_T4_PT6_PT7_T5_PSJ_SJ_NS1_7vsmem_tEE19static_temp_storage[17424];
	ld.param.u64 	%rd13, [_ZN3cub18CUB_300001_SM_10006detail10merge_sort26DeviceMergeSortMergeKernelINS2_10policy_hubIN6thrust24THRUST_300001_SM_1000_NS6detail15normal_iteratorINS6_10device_ptrIiEEEEE9Policy600ESB_PNS0_8NullTypeESB_SF_j14lex_comparatoriSE_EEvbT2_T3_T4_PT6_PT7_T5_PSJ_SJ_NS1_7vsmem_tE_param_1];
	ld.param.u32 	%r1215, [_ZN3cub18CUB_300001_SM_10006detail10merge_sort26DeviceMergeSortMergeKernelINS2_10policy_hubIN6thrust24THRUST_300001_SM_1000_NS6detail15normal_iteratorINS6_10device_ptrIiEEEEE9Policy600ESB_PNS0_8NullTypeESB_SF_j14lex_comparatoriSE_EEvbT2_T3_T4_PT6_PT7_T5_PSJ_SJ_NS1_7vsmem_tE_param_3];
	ld.param.u64 	%rd12, [_ZN3cub18CUB_300001_SM_10006detail10merge_sort26DeviceMergeSortMergeKernelINS2_10policy_hubIN6thrust24THRUST_300001_SM_1000_NS6detail15normal_iteratorINS6_10device_ptrIiEEEEE9Policy600ESB_PNS0_8NullTypeESB_SF_j14lex_comparatoriSE_EEvbT2_T3_T4_PT6_PT7_T5_PSJ_SJ_NS1_7vsmem_tE_param_4];
	ld.param.u64 	%rd14, [_ZN3cub18CUB_300001_SM_10006detail10merge_sort26DeviceMergeSortMergeKernelINS2_10policy_hubIN6thrust24THRUST_300001_SM_1000_NS6detail15normal_iteratorINS6_10device_ptrIiEEEEE9Policy600ESB_PNS0_8NullTypeESB_SF_j14lex_comparatoriSE_EEvbT2_T3_T4_PT6_PT7_T5_PSJ_SJ_NS1_7vsmem_tE_param_7];
	cvta.to.global.u64 	%rd1, %rd12;
	cvta.to.global.u64 	%rd2, %rd14;
	cvta.to.global.u64 	%rd3, %rd13;
	mov.u32 	%r1, %ctaid.x;
	mov.u32 	%r1217, %nctaid.x;
	mov.u32 	%r2, %tid.x;
	add.s32 	%r1218, %r1217, -1;
	setp.ge.u32 	%p69, %r1, %r1218;
	@%p69 bra 	$L__BB4_340;
	ld.param.u32 	%r3159, [_ZN3cub18CUB_300001_SM_10006detail10merge_sort26DeviceMergeSortMergeKernelINS2_10policy_hubIN6thrust24THRUST_300001_SM_1000_NS6detail15normal_iteratorINS6_10device_ptrIiEEEEE9Policy600ESB_PNS0_8NullTypeESB_SF_j14lex_comparatoriSE_EEvbT2_T3_T4_PT6_PT7_T5_PSJ_SJ_NS1_7vsmem_tE_param_8];
	ld.param.s8 	%rs4, [_ZN3cub18CUB_300001_SM_10006detail10merge_sort26DeviceMergeSortMergeKernelINS2_10policy_hubIN6thrust24THRUST_300001_SM_1000_NS6detail15normal_iteratorINS6_10device_ptrIiEEEEE9Policy600ESB_PNS0_8NullTypeESB_SF_j14lex_comparatoriSE_EEvbT2_T3_T4_PT6_PT7_T5_PSJ_SJ_NS1_7vsmem_tE_param_0];
	mul.wide.u32 	%rd171, %r1, 4;
	add.s64 	%rd172, %rd2, %rd171;
	ld.global.u32 	%r2193, [%rd172];
	ld.global.u32 	%r2194, [%rd172+4];
	shr.u32 	%r2195, %r3159, 1;
	neg.s32 	%r2196, %r3159;
	and.b32  	%r2197, %r1, %r2196;
	mul.lo.s32 	%r3, %r2197, 4352;
	mul.lo.s32 	%r4, %r2195, 4352;
	sub.s32 	%r2198, %r1, %r2197;
	mul.lo.s32 	%r2199, %r2198, 4352;
	sub.s32 	%r5, %r2193, %r3;
	sub.s32 	%r2200, %r2194, %r3;
	sub.s32 	%r2201, %r1215, %r3;
	max.u32 	%r2202, %r2201, %r4;
	sub.s32 	%r2203, %r2202, %r4;
	sub.s32 	%r2204, %r2199, %r5;
	min.u32 	%r6, %r2204, %r2203;
	max.u32 	%r2205, %r2199, -4353;
	not.b32 	%r2206, %r2205;
	add.s32 	%r2207, %r2199, %r2206;
	sub.s32 	%r2208, %r2207, %r2200;
	or.b32  	%r2209, %r1, %r2196;
	setp.eq.s32 	%p477, %r2209, -1;
	min.u32 	%r2210, %r4, %r2201;
	selp.b32 	%r2211, %r2210, %r2200, %p477;
	selp.b32 	%r2212, %r4, %r2208, %p477;
	min.u32 	%r7, %r2212, %r2203;
	sub.s32 	%r8, %r2211, %r5;
	// begin inline asm
	griddepcontrol.wait;
	// end inline asm
	setp.eq.s16 	%p478, %rs4, 0;
	@%p478 bra 	$L__BB4_53;
	cvt.u64.u32 	%rd173, %r3;
	cvt.u64.u32 	%rd174, %r5;
	add.s64 	%rd175, %rd174, %rd173;
	cvt.u64.u32 	%rd176, %r4;
	add.s64 	%rd177, %rd173, %rd176;
	cvt.u64.u32 	%rd178, %r6;
	add.s64 	%rd179, %rd177, %rd178;
	setp.ge.s32 	%p479, %r2, %r8;
	cvt.u64.u32 	%rd180, %r2;
	add.s64 	%rd181, %rd175, %rd180;
	shl.b64 	%rd182, %rd181, 2;
	add.s64 	%rd4, %rd3, %rd182;
	sub.s32 	%r2213, %r2, %r8;
	cvt.s64.s32 	%rd183, %r2213;
	add.s64 	%rd184, %rd179, %rd183;
	shl.b64 	%rd185, %rd184, 2;
	add.s64 	%rd5, %rd3, %rd185;
	@%p479 bra 	$L__BB4_4;
	ld.global.u32 	%r3193, [%rd4];
	bra.uni 	$L__BB4_5;
$L__BB4_4:
	ld.global.u32 	%r3193, [%rd5];
$L__BB4_5:
	add.s32 	%r2214, %r2, 256;
	setp.lt.s32 	%p480, %r2214, %r8;
	@%p480 bra 	$L__BB4_7;
	ld.global.u32 	%r3192, [%rd5+1024];
	bra.uni 	$L__BB4_8;
$L__BB4_7:
	ld.global.u32 	%r3192, [%rd4+1024];
$L__BB4_8:
	add.s32 	%r2215, %r2, 512;
	setp.lt.s32 	%p481, %r2215, %r8;
	@%p481 bra 	$L__BB4_10;
	ld.global.u32 	%r3191, [%rd5+2048];
	bra.uni 	$L__BB4_11;
$L__BB4_10:
	ld.global.u32 	%r3191, [%rd4+2048];
$L__BB4_11:
	add.s32 	%r2216, %r2, 768;
	setp.lt.s32 	%p482, %r2216, %r8;
	@%p482 bra 	$L__BB4_13;
	ld.global.u32 	%r3190, [%rd5+3072];
	bra.uni 	$L__BB4_14;
$L__BB4_13:
	ld.global.u32 	%r3190, [%rd4+3072];
$L__BB4_14:
	or.b32  	%r2217, %r2, 1024;
	setp.lt.s32 	%p483, %r2217, %r8;
	@%p483 bra 	$L__BB4_16;
	ld.global.u32 	%r3189, [%rd5+4096];
	bra.uni 	$L__BB4_17;
$L__BB4_16:
	ld.global.u32 	%r3189, [%rd4+4096];
$L__BB4_17:
	add.s32 	%r2218, %r2, 1280;
	setp.lt.s32 	%p484, %r2218, %r8;
	@%p484 bra 	$L__BB4_19;
	ld.global.u32 	%r3188, [%rd5+5120];
	bra.uni 	$L__BB4_20;
$L__BB4_19:
	ld.global.u32 	%r3188, [%rd4+5120];
$L__BB4_20:
	add.s32 	%r2219, %r2, 1536;
	setp.lt.s32 	%p485, %r2219, %r8;
	@%p485 bra 	$L__BB4_22;
	ld.global.u32 	%r3187, [%rd5+6144];
	bra.uni 	$L__BB4_23;
$L__BB4_22:
	ld.global.u32 	%r3187, [%rd4+6144];
$L__BB4_23:
	add.s32 	%r2220, %r2, 1792;
	setp.lt.s32 	%p486, %r2220, %r8;
	@%p486 bra 	$L__BB4_25;
	ld.global.u32 	%r3186, [%rd5+7168];
	bra.uni 	$L__BB4_26;
$L__BB4_25:
	ld.global.u32 	%r3186, [%rd4+7168];
$L__BB4_26:
	or.b32  	%r2221, %r2, 2048;
	setp.lt.s32 	%p487, %r2221, %r8;
	@%p487 bra 	$L__BB4_28;
	ld.global.u32 	%r3185, [%rd5+8192];
	bra.uni 	$L__BB4_29;
$L__BB4_28:
	ld.global.u32 	%r3185, [%rd4+8192];
$L__BB4_29:
	add.s32 	%r2222, %r2, 2304;
	setp.lt.s32 	%p488, %r2222, %r8;
	@%p488 bra 	$L__BB4_31;
	ld.global.u32 	%r3184, [%rd5+9216];
	bra.uni 	$L__BB4_32;
$L__BB4_31:
	ld.global.u32 	%r3184, [%rd4+9216];
$L__BB4_32:
	add.s32 	%r2223, %r2, 2560;
	setp.lt.s32 	%p489, %r2223, %r8;
	@%p489 bra 	$L__BB4_34;
	ld.global.u32 	%r3183, [%rd5+10240];
	bra.uni 	$L__BB4_35;
$L__BB4_34:
	ld.global.u32 	%r3183, [%rd4+10240];
$L__BB4_35:
	add.s32 	%r2224, %r2, 2816;
	setp.lt.s32 	%p490, %r2224, %r8;
	@%p490 bra 	$L__BB4_37;
	ld.global.u32 	%r3182, [%rd5+11264];
	bra.uni 	$L__BB4_38;
$L__BB4_37:
	ld.global.u32 	%r3182, [%rd4+11264];
$L__BB4_38:
	or.b32  	%r2225, %r2, 3072;
	setp.lt.s32 	%p491, %r2225, %r8;
	@%p491 bra 	$L__BB4_40;
	ld.global.u32 	%r3181, [%rd5+12288];
	bra.uni 	$L__BB4_41;
$L__BB4_40:
	ld.global.u32 	%r3181, [%rd4+12288];
$L__BB4_41:
	add.s32 	%r2226, %r2, 3328;
	setp.lt.s32 	%p492, %r2226, %r8;
	@%p492 bra 	$L__BB4_43;
	ld.global.u32 	%r3180, [%rd5+13312];
	bra.uni 	$L__BB4_44;
$L__BB4_43:
	ld.global.u32 	%r3180, [%rd4+13312];
$L__BB4_44:
	add.s32 	%r2227, %r2, 3584;
	setp.lt.s32 	%p493, %r2227, %r8;
	@%p493 bra 	$L__BB4_46;
	ld.global.u32 	%r3179, [%rd5+14336];
	bra.uni 	$L__BB4_47;
$L__BB4_46:
	ld.global.u32 	%r3179, [%rd4+14336];
$L__BB4_47:
	add.s32 	%r2228, %r2, 3840;
	setp.lt.s32 	%p494, %r2228, %r8;
	@%p494 bra 	$L__BB4_49;
	ld.global.u32 	%r3178, [%rd5+15360];
	bra.uni 	$L__BB4_50;
$L__BB4_49:
	ld.global.u32 	%r3178, [%rd4+15360];
$L__BB4_50:
	or.b32  	%r2229, %r2, 4096;
	setp.lt.s32 	%p495, %r2229, %r8;
	@%p495 bra 	$L__BB4_52;
	ld.global.u32 	%r3177, [%rd5+16384];
	bra.uni 	$L__BB4_54;
$L__BB4_52:
	ld.global.u32 	%r3177, [%rd4+16384];
	bra.uni 	$L__BB4_54;
$L__BB4_53:
	ld.param.u32 	%r3160, [_ZN3cub18CUB_300001_SM_10006detail10merge_sort26DeviceMergeSortMergeKernelINS2_10policy_hubIN6thrust24THRUST_300001_SM_1000_NS6detail15normal_iteratorINS6_10device_ptrIiEEEEE9Policy600ESB_PNS0_8NullTypeESB_SF_j14lex_comparatoriSE_EEvbT2_T3_T4_PT6_PT7_T5_PSJ_SJ_NS1_7vsmem_tE_param_8];
	ld.param.u64 	%rd333, [_ZN3cub18CUB_300001_SM_10006detail10merge_sort26DeviceMergeSortMergeKernelINS2_10policy_hubIN6thrust24THRUST_300001_SM_1000_NS6detail15normal_iteratorINS6_10device_ptrIiEEEEE9Policy600ESB_PNS0_8NullTypeESB_SF_j14lex_comparatoriSE_EEvbT2_T3_T4_PT6_PT7_T5_PSJ_SJ_NS1_7vsmem_tE_param_4];
	cvt.u64.u32 	%rd186, %r3;
	cvt.u64.u32 	%rd187, %r5;
	add.s64 	%rd188, %rd187, %rd186;
	shr.u32 	%r2230, %r3160, 1;
	mul.lo.s32 	%r2231, %r2230, 4352;
	cvt.u64.u32 	%rd189, %r2231;
	add.s64 	%rd190, %rd186, %rd189;
	cvt.u64.u32 	%rd191, %r6;
	add.s64 	%rd192, %rd190, %rd191;
	setp.lt.s32 	%p496, %r2, %r8;
	sub.s32 	%r2232, %r2, %r8;
	cvt.s64.s32 	%rd193, %r2232;
	cvt.u64.u32 	%rd194, %r2;
	selp.b64 	%rd195, %rd188, %rd192, %p496;
	selp.b64 	%rd196, %rd194, %rd193, %p496;
	add.s64 	%rd197, %rd196, %rd195;
	cvta.to.global.u64 	%rd198, %rd333;
	shl.b64 	%rd199, %rd197, 2;
	add.s64 	%rd200, %rd198, %rd199;
	ld.global.u32 	%r3193, [%rd200];
	add.s32 	%r2233, %r2, 256;
	setp.lt.s32 	%p497, %r2233, %r8;
	sub.s32 	%r2234, %r2233, %r8;
	cvt.s64.s32 	%rd201, %r2234;
	cvt.u64.u32 	%rd202, %r2233;
	selp.b64 	%rd203, %rd188, %rd192, %p497;
	selp.b64 	%rd204, %rd202, %rd201, %p497;
	add.s64 	%rd205, %rd204, %rd203;
	shl.b64 	%rd206, %rd205, 2;
	add.s64 	%rd207, %rd198, %rd206;
	ld.global.u32 	%r3192, [%rd207];
	add.s32 	%r2235, %r2, 512;
	setp.lt.s32 	%p498, %r2235, %r8;
	sub.s32 	%r2236, %r2235, %r8;
	cvt.s64.s32 	%rd208, %r2236;
	cvt.u64.u32 	%rd209, %r2235;
	selp.b64 	%rd210, %rd188, %rd192, %p498;
	selp.b64 	%rd211, %rd209, %rd208, %p498;
	add.s64 	%rd212, %rd211, %rd210;
	shl.b64 	%rd213, %rd212, 2;
	add.s64 	%rd214, %rd198, %rd213;
	ld.global.u32 	%r3191, [%rd214];
	add.s32 	%r2237, %r2, 768;
	setp.lt.s32 	%p499, %r2237, %r8;
	sub.s32 	%r2238, %r2237, %r8;
	cvt.s64.s32 	%rd215, %r2238;
	cvt.u64.u32 	%rd216, %r2237;
	selp.b64 	%rd217, %rd188, %rd192, %p499;
	selp.b64 	%rd218, %rd216, %rd215, %p499;
	add.s64 	%rd219, %rd218, %rd217;
	shl.b64 	%rd220, %rd219, 2;
	add.s64 	%rd221, %rd198, %rd220;
	ld.global.u32 	%r3190, [%rd221];
	or.b32  	%r2239, %r2, 1024;
	setp.lt.s32 	%p500, %r2239, %r8;
	sub.s32 	%r2240, %r2239, %r8;
	cvt.s64.s32 	%rd222, %r2240;
	cvt.u64.u32 	%rd223, %r2239;
	selp.b64 	%rd224, %rd188, %rd192, %p500;
	selp.b64 	%rd225, %rd223, %rd222, %p500;
	add.s64 	%rd226, %rd225, %rd224;
	shl.b64 	%rd227, %rd226, 2;
	add.s64 	%rd228, %rd198, %rd227;
	ld.global.u32 	%r3189, [%rd228];
	add.s32 	%r2241, %r2, 1280;
	setp.lt.s32 	%p501, %r2241, %r8;
	sub.s32 	%r2242, %r2241, %r8;
	cvt.s64.s32 	%rd229, %r2242;
	cvt.u64.u32 	%rd230, %r2241;
	selp.b64 	%rd231, %rd188, %rd192, %p501;
	selp.b64 	%rd232, %rd230, %rd229, %p501;
	add.s64 	%rd233, %rd232, %rd231;
	shl.b64 	%rd234, %rd233, 2;
	add.s64 	%rd235, %rd198, %rd234;
	ld.global.u32 	%r3188, [%rd235];
	add.s32 	%r2243, %r2, 1536;
	setp.lt.s32 	%p502, %r2243, %r8;
	sub.s32 	%r2244, %r2243, %r8;
	cvt.s64.s32 	%rd236, %r2244;
	cvt.u64.u32 	%rd237, %r2243;
	selp.b64 	%rd238, %rd188, %rd192, %p502;
	selp.b64 	%rd239, %rd237, %rd236, %p502;
	add.s64 	%rd240, %rd239, %rd238;
	shl.b64 	%rd241, %rd240, 2;
	add.s64 	%rd242, %rd198, %rd241;
	ld.global.u32 	%r3187, [%rd242];
	add.s32 	%r2245, %r2, 1792;
	setp.lt.s32 	%p503, %r2245, %r8;
	sub.s32 	%r2246, %r2245, %r8;
	cvt.s64.s32 	%rd243, %r2246;
	cvt.u64.u32 	%rd244, %r2245;
	selp.b64 	%rd245, %rd188, %rd192, %p503;
	selp.b64 	%rd246, %rd244, %rd243, %p503;
	add.s64 	%rd247, %rd246, %rd245;
	shl.b64 	%rd248, %rd247, 2;
	add.s64 	%rd249, %rd198, %rd248;
	ld.global.u32 	%r3186, [%rd249];
	or.b32  	%r2247, %r2, 2048;
	setp.lt.s32 	%p504, %r2247, %r8;
	sub.s32 	%r2248, %r2247, %r8;
	cvt.s64.s32 	%rd250, %r2248;
	cvt.u64.u32 	%rd251, %r2247;
	selp.b64 	%rd252, %rd188, %rd192, %p504;
	selp.b64 	%rd253, %rd251, %rd250, %p504;
	add.s64 	%rd254, %rd253, %rd252;
	shl.b64 	%rd255, %rd254, 2;
	add.s64 	%rd256, %rd198, %rd255;
	ld.global.u32 	%r3185, [%rd256];
	add.s32 	%r2249, %r2, 2304;
	setp.lt.s32 	%p505, %r2249, %r8;
	sub.s32 	%r2250, %r2249, %r8;
	cvt.s64.s32 	%rd257, %r2250;
	cvt.u64.u32 	%rd258, %r2249;
	selp.b64 	%rd259, %rd188, %rd192, %p505;
	selp.b64 	%rd260, %rd258, %rd257, %p505;
	add.s64 	%rd261, %rd260, %rd259;
	shl.b64 	%rd262, %rd261, 2;
	add.s64 	%rd263, %rd198, %rd262;
	ld.global.u32 	%r3184, [%rd263];
	add.s32 	%r2251, %r2, 2560;
	setp.lt.s32 	%p506, %r2251, %r8;
	sub.s32 	%r2252, %r2251, %r8;
	cvt.s64.s32 	%rd264, %r2252;
	cvt.u64.u32 	%rd265, %r2251;
	selp.b64 	%rd266, %rd188, %rd192, %p506;
	selp.b64 	%rd267, %rd265, %rd264, %p506;
	add.s64 	%rd268, %rd267, %rd266;
	shl.b64 	%rd269, %rd268, 2;
	add.s64 	%rd270, %rd198, %rd269;
	ld.global.u32 	%r3183, [%rd270];
	add.s32 	%r2253, %r2, 2816;
	setp.lt.s32 	%p507, %r2253, %r8;
	sub.s32 	%r2254, %r2253, %r8;
	cvt.s64.s32 	%rd271, %r2254;
	cvt.u64.u32 	%rd272, %r2253;
	selp.b64 	%rd273, %rd188, %rd192, %p507;
	selp.b64 	%rd274, %rd272, %rd271, %p507;
	add.s64 	%rd275, %rd274, %rd273;
	shl.b64 	%rd276, %rd275, 2;
	add.s64 	%rd277, %rd198, %rd276;
	ld.global.u32 	%r3182, [%rd277];
	or.b32  	%r2255, %r2, 3072;
	setp.lt.s32 	%p508, %r2255, %r8;
	sub.s32 	%r2256, %r2255, %r8;
	cvt.s64.s32 	%rd278, %r2256;
	cvt.u64.u32 	%rd279, %r2255;
	selp.b64 	%rd280, %rd188, %rd192, %p508;
	selp.b64 	%rd281, %rd279, %rd278, %p508;
	add.s64 	%rd282, %rd281, %rd280;
	shl.b64 	%rd283, %rd282, 2;
	add.s64 	%rd284, %rd198, %rd283;
	ld.global.u32 	%r3181, [%rd284];
	add.s32 	%r2257, %r2, 3328;
	setp.lt.s32 	%p509, %r2257, %r8;
	sub.s32 	%r2258, %r2257, %r8;
	cvt.s64.s32 	%rd285, %r2258;
	cvt.u64.u32 	%rd286, %r2257;
	selp.b64 	%rd287, %rd188, %rd192, %p509;
	selp.b64 	%rd288, %rd286, %rd285, %p509;
	add.s64 	%rd289, %rd288, %rd287;
	shl.b64 	%rd290, %rd289, 2;
	add.s64 	%rd291, %rd198, %rd290;
	ld.global.u32 	%r3180, [%rd291];
	add.s32 	%r2259, %r2, 3584;
	setp.lt.s32 	%p510, %r2259, %r8;
	sub.s32 	%r2260, %r2259, %r8;
	cvt.s64.s32 	%rd292, %r2260;
	cvt.u64.u32 	%rd293, %r2259;
	selp.b64 	%rd294, %rd188, %rd192, %p510;
	selp.b64 	%rd295, %rd293, %rd292, %p510;
	add.s64 	%rd296, %rd295, %rd294;
	shl.b64 	%rd297, %rd296, 2;
	add.s64 	%rd298, %rd198, %rd297;
	ld.global.u32 	%r3179, [%rd298];
	add.s32 	%r2261, %r2, 3840;
	setp.lt.s32 	%p511, %r2261, %r8;
	sub.s32 	%r2262, %r2261, %r8;
	cvt.s64.s32 	%rd299, %r2262;
	cvt.u64.u32 	%rd300, %r2261;
	selp.b64 	%rd301, %rd188, %rd192, %p511;
	selp.b64 	%rd302, %rd300, %rd299, %p511;
	add.s64 	%rd303, %rd302, %rd301;
	shl.b64 	%rd304, %rd303, 2;
	add.s64 	%rd305, %rd198, %rd304;
	ld.global.u32 	%r3178, [%rd305];
	or.b32  	%r2263, %r2, 4096;
	setp.lt.s32 	%p512, %r2263, %r8;
	sub.s32 	%r2264, %r2263, %r8;
	cvt.s64.s32 	%rd306, %r2264;
	cvt.u64.u32 	%rd307, %r2263;
	selp.b64 	%rd308, %rd188, %rd192, %p512;
	selp.b64 	%rd309, %rd307, %rd306, %p512;
	add.s64 	%rd310, %rd309, %rd308;
	shl.b64 	%rd311, %rd310, 2;
	add.s64 	%rd312, %rd198, %rd311;
	ld.global.u32 	%r3177, [%rd312];
$L__BB4_54:
	sub.s32 	%r2265, %r7, %r6;
	shl.b32 	%r2266, %r2, 2;
	mov.u32 	%r2267, _ZZN3cub18CUB_300001_SM_10006detail10merge_sort26DeviceMergeSortMergeKernelINS2_10policy_hubIN6thrust24THRUST_300001_SM_1000_NS6detail15normal_iteratorINS6_10device_ptrIiEEEEE9Policy600ESB_PNS0_8NullTypeESB_SF_j14lex_comparatoriSE_EEvbT2_T3_T4_PT6_PT7_T5_PSJ_SJ_NS1_7vsmem_tEE19static_temp_storage;
	add.s32 	%r2268, %r2267, %r2266;
	st.shared.u32 	[%r2268], %r3193;
	st.shared.u32 	[%r2268+1024], %r3192;
	st.shared.u32 	[%r2268+2048], %r3191;
	st.shared.u32 	[%r2268+3072], %r3190;
	st.shared.u32 	[%r2268+4096], %r3189;
	st.shared.u32 	[%r2268+5120], %r3188;
	st.shared.u32 	[%r2268+6144], %r3187;
	st.shared.u32 	[%r2268+7168], %r3186;
	st.shared.u32 	[%r2268+8192], %r3185;
	st.shared.u32 	[%r2268+9216], %r3184;
	st.shared.u32 	[%r2268+10240], %r3183;
	st.shared.u32 	[%r2268+11264], %r3182;
	st.shared.u32 	[%r2268+12288], %r3181;
	st.shared.u32 	[%r2268+13312], %r3180;
	st.shared.u32 	[%r2268+14336], %r3179;
	st.shared.u32 	[%r2268+15360], %r3178;
	st.shared.u32 	[%r2268+16384], %r3177;
	bar.sync 	0;
	// begin inline asm
	griddepcontrol.launch_dependents;
	// end inline asm
	add.s32 	%r93, %r2265, %r8;
	mul.lo.s32 	%r2269, %r2, 17;
	min.s32 	%r94, %r2269, %r93;
	setp.lt.s32 	%p513, %r94, %r2265;
	sub.s32 	%r2270, %r94, %r2265;
	selp.b32 	%r3205, 0, %r2270, %p513;
	min.s32 	%r3194, %r8, %r94;
	setp.ge.s32 	%p514, %r3205, %r3194;
	@%p514 bra 	$L__BB4_68;
	add.s32 	%r97, %r94, %r8;
$L__BB4_56:
	sub.s32 	%r2272, %r3194, %r3205;
	shr.u32 	%r2273, %r2272, 31;
	add.s32 	%r2274, %r2272, %r2273;
	shr.s32 	%r2275, %r2274, 1;
	add.s32 	%r100, %r2275, %r3205;
	shl.b32 	%r2276, %r100, 2;
	add.s32 	%r2278, %r2267, %r2276;
	ld.shared.u32 	%r3200, [%r2278];
	not.b32 	%r2279, %r100;
	add.s32 	%r2280, %r97, %r2279;
	shl.b32 	%r2281, %r2280, 2;
	add.s32 	%r2282, %r2267, %r2281;
	ld.shared.u32 	%r3197, [%r2282];
	max.s32 	%r2283, %r3197, %r3200;
	cvt.rn.f32.s32 	%f415, %r2283;
	setp.lt.s32 	%p515, %r2283, 1;
	mul.f32 	%f416, %f415, 0f4B000000;
	selp.f32 	%f417, %f416, %f415, %p515;
	selp.f32 	%f418, 0fC1B80000, 0f00000000, %p515;
	mov.b32 	%r2284, %f417;
	add.s32 	%r2285, %r2284, -1059760811;
	and.b32  	%r2286, %r2285, -8388608;
	sub.s32 	%r2287, %r2284, %r2286;
	mov.b32 	%f419, %r2287;
	cvt.rn.f32.s32 	%f420, %r2286;
	fma.rn.f32 	%f421, %f420, 0f34000000, %f418;
	add.f32 	%f422, %f419, 0fBF800000;
	fma.rn.f32 	%f423, %f422, 0fBE055027, 0f3E1039F6;
	fma.rn.f32 	%f424, %f423, %f422, 0fBDF8CDCC;
	fma.rn.f32 	%f425, %f424, %f422, 0f3E0F2955;
	fma.rn.f32 	%f426, %f425, %f422, 0fBE2AD8B9;
	fma.rn.f32 	%f427, %f426, %f422, 0f3E4CED0B;
	fma.rn.f32 	%f428, %f427, %f422, 0fBE7FFF22;
	fma.rn.f32 	%f429, %f428, %f422, 0f3EAAAA78;
	fma.rn.f32 	%f430, %f429, %f422, 0fBF000000;
	mul.f32 	%f431, %f422, %f430;
	fma.rn.f32 	%f432, %f431, %f422, %f422;
	fma.rn.f32 	%f433, %f421, 0f3F317218, %f432;
	setp.gt.u32 	%p516, %r2284, 2139095039;
	fma.rn.f32 	%f434, %f417, 0f7F800000, 0f7F800000;
	selp.f32 	%f435, %f434, %f433, %p516;
	setp.eq.f32 	%p517, %f417, 0f00000000;
	fma.rn.f32 	%f436, %f435, 0f3EDE5BD9, 0f3F800000;
	selp.f32 	%f437, 0fFF800000, %f436, %p517;
	cvt.rzi.u32.f32 	%r103, %f437;
	setp.eq.s32 	%p518, %r3197, 0;
	mov.b32 	%r3198, 0;
	@%p518 bra 	$L__BB4_59;
	mov.b32 	%r3198, 0;
$L__BB4_58:
	mul.hi.s32 	%r2289, %r3197, 1717986919;
	shr.u32 	%r2290, %r2289, 31;
	shr.s32 	%r2291, %r2289, 2;
	add.s32 	%r108, %r2291, %r2290;
	mul.lo.s32 	%r2292, %r108, 10;
	sub.s32 	%r2293, %r3197, %r2292;
	mad.lo.s32 	%r3198, %r3198, 10, %r2293;
	add.s32 	%r2294, %r3197, 9;
	setp.lt.u32 	%p519, %r2294, 19;
	mov.u32 	%r3197, %r108;
	@%p519 bra 	$L__BB4_59;
	bra.uni 	$L__BB4_58;
$L__BB4_59:
	setp.eq.s32 	%p520, %r3200, 0;
	mov.b32 	%r3201, 0;
	@%p520 bra 	$L__BB4_62;
	mov.b32 	%r3201, 0;
$L__BB4_61:
	mul.hi.s32 	%r2297, %r3200, 1717986919;
	shr.u32 	%r2298, %r2297, 31;
	shr.s32 	%r2299, %r2297, 2;
	add.s32 	%r113, %r2299, %r2298;
	mul.lo.s32 	%r2300, %r113, 10;
	sub.s32 	%r2301, %r3200, %r2300;
	mad.lo.s32 	%r3201, %r3201, 10, %r2301;
	add.s32 	%r2302, %r3200, 9;
	setp.lt.u32 	%p521, %r2302, 19;
	mov.u32 	%r3200, %r113;
	@%p521 bra 	$L__BB4_62;
	bra.uni 	$L__BB4_61;
$L__BB4_62:
	setp.eq.s32 	%p523, %r103, 0;
	mov.pred 	%p814, -1;
	@%p523 bra 	$L__BB4_67;
	mov.b32 	%r3202, 0;
$L__BB4_64:
	mul.hi.s32 	%r2304, %r3198, 1717986919;
	shr.u32 	%r2305, %r2304, 31;
	shr.s32 	%r2306, %r2304, 2;
	add.s32 	%r2307, %r2306, %r2305;
	mul.lo.s32 	%r2308, %r2307, 10;
	sub.s32 	%r117, %r3198, %r2308;
	mul.hi.s32 	%r2309, %r3201, 1717986919;
	shr.u32 	%r2310, %r2309, 31;
	shr.s32 	%r2311, %r2309, 2;
	add.s32 	%r2312, %r2311, %r2310;
	mul.lo.s32 	%r2313, %r2312, 10;
	sub.s32 	%r118, %r3201, %r2313;
	setp.eq.s32 	%p524, %r117, %r118;
	@%p524 bra 	$L__BB4_66;
	setp.gt.s32 	%p814, %r117, %r118;
	bra.uni 	$L__BB4_67;
$L__BB4_66:
	add.s32 	%r3202, %r3202, 1;
	setp.ne.s32 	%p526, %r3202, %r103;
	mov.u32 	%r3198, %r2307;
	mov.u32 	%r3201, %r2312;
	@%p526 bra 	$L__BB4_64;
$L__BB4_67:
	add.s32 	%r2320, %r100, 1;
	selp.b32 	%r3205, %r2320, %r3205, %p814;
	selp.b32 	%r3194, %r3194, %r100, %p814;
	setp.lt.s32 	%p527, %r3205, %r3194;
	@%p527 bra 	$L__BB4_56;
$L__BB4_68:
	sub.s32 	%r2321, %r94, %r3205;
	add.s32 	%r125, %r2321, %r8;
	shl.b32 	%r2322, %r3205, 2;
	add.s32 	%r126, %r2267, %r2322;
	ld.shared.u32 	%r3226, [%r126];
	shl.b32 	%r2324, %r125, 2;
	add.s32 	%r128, %r2267, %r2324;
	ld.shared.u32 	%r3216, [%r128];
	setp.ge.s32 	%p529, %r125, %r93;
	mov.pred 	%p528, 0;
	mov.pred 	%p815, %p528;
	@%p529 bra 	$L__BB4_81;
	setp.ge.s32 	%p531, %r3205, %r8;
	mov.pred 	%p815, -1;
	@%p531 bra 	$L__BB4_81;
	max.s32 	%r2326, %r3216, %r3226;
	cvt.rn.f32.s32 	%f438, %r2326;
	setp.lt.s32 	%p532, %r2326, 1;
	mul.f32 	%f439, %f438, 0f4B000000;
	selp.f32 	%f440, %f439, %f438, %p532;
	selp.f32 	%f441, 0fC1B80000, 0f00000000, %p532;
	mov.b32 	%r2327, %f440;
	add.s32 	%r2328, %r2327, -1059760811;
	and.b32  	%r2329, %r2328, -8388608;
	sub.s32 	%r2330, %r2327, %r2329;
	mov.b32 	%f442, %r2330;
	cvt.rn.f32.s32 	%f443, %r2329;
	fma.rn.f32 	%f444, %f443, 0f34000000, %f441;
	add.f32 	%f445, %f442, 0fBF800000;
	fma.rn.f32 	%f446, %f445, 0fBE055027, 0f3E1039F6;
	fma.rn.f32 	%f447, %f446, %f445, 0fBDF8CDCC;
	fma.rn.f32 	%f448, %f447, %f445, 0f3E0F2955;
	fma.rn.f32 	%f449, %f448, %f445, 0fBE2AD8B9;
	fma.rn.f32 	%f450, %f449, %f445, 0f3E4CED0B;
	fma.rn.f32 	%f451, %f450, %f445, 0fBE7FFF22;
	fma.rn.f32 	%f452, %f451, %f445, 0f3EAAAA78;
	fma.rn.f32 	%f453, %f452, %f445, 0fBF000000;
	mul.f32 	%f454, %f445, %f453;
	fma.rn.f32 	%f455, %f454, %f445, %f445;
	fma.rn.f32 	%f456, %f444, 0f3F317218, %f455;
	setp.gt.u32 	%p533, %r2327, 2139095039;
	fma.rn.f32 	%f457, %f440, 0f7F800000, 0f7F800000;
	selp.f32 	%f458, %f457, %f456, %p533;
	setp.eq.f32 	%p534, %f440, 0f00000000;
	fma.rn.f32 	%f459, %f458, 0f3EDE5BD9, 0f3F800000;
	selp.f32 	%f460, 0fFF800000, %f459, %p534;
	cvt.rzi.u32.f32 	%r130, %f460;
	setp.eq.s32 	%p535, %r3216, 0;
	mov.b32 	%r3208, 0;
	@%p535 bra 	$L__BB4_73;
	mov.b32 	%r3208, 0;
	mov.u32 	%r3207, %r3216;
$L__BB4_72:
	mul.hi.s32 	%r2332, %r3207, 1717986919;
	shr.u32 	%r2333, %r2332, 31;
	shr.s32 	%r2334, %r2332, 2;
	add.s32 	%r135, %r2334, %r2333;
	mul.lo.s32 	%r2335, %r135, 10;
	sub.s32 	%r2336, %r3207, %r2335;
	mad.lo.s32 	%r3208, %r3208, 10, %r2336;
	add.s32 	%r2337, %r3207, 9;
	setp.lt.u32 	%p536, %r2337, 19;
	mov.u32 	%r3207, %r135;
	@%p536 bra 	$L__BB4_73;
	bra.uni 	$L__BB4_72;
$L__BB4_73:
	setp.eq.s32 	%p537, %r3226, 0;
	mov.b32 	%r3211, 0;
	@%p537 bra 	$L__BB4_76;
	mov.b32 	%r3211, 0;
	mov.u32 	%r3210, %r3226;
$L__BB4_75:
	mul.hi.s32 	%r2340, %r3210, 1717986919;
	shr.u32 	%r2341, %r2340, 31;
	shr.s32 	%r2342, %r2340, 2;
	add.s32 	%r140, %r2342, %r2341;
	mul.lo.s32 	%r2343, %r140, 10;
	sub.s32 	%r2344, %r3210, %r2343;
	mad.lo.s32 	%r3211, %r3211, 10, %r2344;
	add.s32 	%r2345, %r3210, 9;
	setp.lt.u32 	%p538, %r2345, 19;
	mov.u32 	%r3210, %r140;
	@%p538 bra 	$L__BB4_76;
	bra.uni 	$L__BB4_75;
$L__BB4_76:
	setp.eq.s32 	%p540, %r130, 0;
	mov.pred 	%p815, %p528;
	@%p540 bra 	$L__BB4_81;
	mov.b32 	%r3212, 0;
$L__BB4_78:
	mul.hi.s32 	%r2347, %r3208, 1717986919;
	shr.u32 	%r2348, %r2347, 31;
	shr.s32 	%r2349, %r2347, 2;
	add.s32 	%r2350, %r2349, %r2348;
	mul.lo.s32 	%r2351, %r2350, 10;
	sub.s32 	%r144, %r3208, %r2351;
	mul.hi.s32 	%r2352, %r3211, 1717986919;
	shr.u32 	%r2353, %r2352, 31;
	shr.s32 	%r2354, %r2352, 2;
	add.s32 	%r2355, %r2354, %r2353;
	mul.lo.s32 	%r2356, %r2355, 10;
	sub.s32 	%r145, %r3211, %r2356;
	setp.eq.s32 	%p541, %r144, %r145;
	@%p541 bra 	$L__BB4_80;
	setp.le.s32 	%p815, %r144, %r145;
	bra.uni 	$L__BB4_81;
$L__BB4_80:
	add.s32 	%r3212, %r3212, 1;
	setp.ne.s32 	%p543, %r3212, %r130;
	mov.u32 	%r3208, %r2350;
	mov.u32 	%r3211, %r2355;
	mov.pred 	%p815, %p528;
	@%p543 bra 	$L__BB4_78;
$L__BB4_81:
	selp.b32 	%r149, %r3216, %r3226, %p815;
	selp.u32 	%r2363, 1, 0, %p815;
	add.s32 	%r150, %r125, %r2363;
	not.pred 	%p544, %p815;
	selp.u32 	%r2364, 1, 0, %p544;
	add.s32 	%r151, %r3205, %r2364;
	@%p544 bra 	$L__BB4_83;
	ld.shared.u32 	%r3216, [%r128+4];
	bra.uni 	$L__BB4_84;
$L__BB4_83:
	ld.shared.u32 	%r3226, [%r126+4];
$L__BB4_84:
	setp.ge.s32 	%p546, %r150, %r93;
	mov.pred 	%p545, 0;
	mov.pred 	%p816, %p545;
	@%p546 bra 	$L__BB4_97;
	setp.ge.s32 	%p548, %r151, %r8;
	mov.pred 	%p816, -1;
	@%p548 bra 	$L__BB4_97;
	max.s32 	%r2366, %r3216, %r3226;
	cvt.rn.f32.s32 	%f461, %r2366;
	setp.lt.s32 	%p549, %r2366, 1;
	mul.f32 	%f462, %f461, 0f4B000000;
	selp.f32 	%f463, %f462, %f461, %p549;
	selp.f32 	%f464, 0fC1B80000, 0f00000000, %p549;
	mov.b32 	%r2367, %f463;
	add.s32 	%r2368, %r2367, -1059760811;
	and.b32  	%r2369, %r2368, -8388608;
	sub.s32 	%r2370, %r2367, %r2369;
	mov.b32 	%f465, %r2370;
	cvt.rn.f32.s32 	%f466, %r2369;
	fma.rn.f32 	%f467, %f466, 0f34000000, %f464;
	add.f32 	%f468, %f465, 0fBF800000;
	fma.rn.f32 	%f469, %f468, 0fBE055027, 0f3E1039F6;
	fma.rn.f32 	%f470, %f469, %f468, 0fBDF8CDCC;
	fma.rn.f32 	%f471, %f470, %f468, 0f3E0F2955;
	fma.rn.f32 	%f472, %f471, %f468, 0fBE2AD8B9;
	fma.rn.f32 	%f473, %f472, %f468, 0f3E4CED0B;
	fma.rn.f32 	%f474, %f473, %f468, 0fBE7FFF22;
	fma.rn.f32 	%f475, %f474, %f468, 0f3EAAAA78;
	fma.rn.f32 	%f476, %f475, %f468, 0fBF000000;
	mul.f32 	%f477, %f468, %f476;
	fma.rn.f32 	%f478, %f477, %f468, %f468;
	fma.rn.f32 	%f479, %f467, 0f3F317218, %f478;
	setp.gt.u32 	%p550, %r2367, 2139095039;
	fma.rn.f32 	%f480, %f463, 0f7F800000, 0f7F800000;
	selp.f32 	%f481, %f480, %f479, %p550;
	setp.eq.f32 	%p551, %f463, 0f00000000;
	fma.rn.f32 	%f482, %f481, 0f3EDE5BD9, 0f3F800000;
	selp.f32 	%f483, 0fFF800000, %f482, %p551;
	cvt.rzi.u32.f32 	%r156, %f483;
	setp.eq.s32 	%p552, %r3216, 0;
	mov.b32 	%r3219, 0;
	@%p552 bra 	$L__BB4_89;
	mov.b32 	%r3219, 0;
	mov.u32 	%r3217, %r3216;
$L__BB4_88:
	mul.hi.s32 	%r2372, %r3217, 1717986919;
	shr.u32 	%r2373, %r2372, 31;
	shr.s32 	%r2374, %r2372, 2;
	add.s32 	%r160, %r2374, %r2373;
	mul.lo.s32 	%r2375, %r160, 10;
	sub.s32 	%r2376, %r3217, %r2375;
	mad.lo.s32 	%r3219, %r3219, 10, %r2376;
	add.s32 	%r2377, %r3217, 9;
	setp.gt.u32 	%p553, %r2377, 18;
	mov.u32 	%r3217, %r160;
	@%p553 bra 	$L__BB4_88;
$L__BB4_89:
	setp.eq.s32 	%p554, %r3226, 0;
	mov.b32 	%r3222, 0;
	@%p554 bra 	$L__BB4_92;
	mov.b32 	%r3222, 0;
	mov.u32 	%r3220, %r3226;
$L__BB4_91:
	mul.hi.s32 	%r2380, %r3220, 1717986919;
	shr.u32 	%r2381, %r2380, 31;
	shr.s32 	%r2382, %r2380, 2;
	add.s32 	%r165, %r2382, %r2381;
	mul.lo.s32 	%r2383, %r165, 10;
	sub.s32 	%r2384, %r3220, %r2383;
	mad.lo.s32 	%r3222, %r3222, 10, %r2384;
	add.s32 	%r2385, %r3220, 9;
	setp.gt.u32 	%p555, %r2385, 18;
	mov.u32 	%r3220, %r165;
	@%p555 bra 	$L__BB4_91;
$L__BB4_92:
	setp.eq.s32 	%p557, %r156, 0;
	mov.pred 	%p816, %p545;
	@%p557 bra 	$L__BB4_97;
	mov.b32 	%r3223, 0;
$L__BB4_94:
	mul.hi.s32 	%r2387, %r3219, 1717986919;
	shr.u32 	%r2388, %r2387, 31;
	shr.s32 	%r2389, %r2387, 2;
	add.s32 	%r2390, %r2389, %r2388;
	mul.lo.s32 	%r2391, %r2390, 10;
	sub.s32 	%r170, %r3219, %r2391;
	mul.hi.s32 	%r2392, %r3222, 1717986919;
	shr.u32 	%r2393, %r2392, 31;
	shr.s32 	%r2394, %r2392, 2;
	add.s32 	%r2395, %r2394, %r2393;
	mul.lo.s32 	%r2396, %r2395, 10;
	sub.s32 	%r171, %r3222, %r2396;
	setp.eq.s32 	%p558, %r170, %r171;
	@%p558 bra 	$L__BB4_96;
	setp.le.s32 	%p816, %r170, %r171;
	bra.uni 	$L__BB4_97;
$L__BB4_96:
	add.s32 	%r3223, %r3223, 1;
	setp.ne.s32 	%p560, %r3223, %r156;
	mov.u32 	%r3219, %r2390;
	mov.u32 	%r3222, %r2395;
	mov.pred 	%p816, %p545;
	@%p560 bra 	$L__BB4_94;
$L__BB4_97:
	selp.b32 	%r175, %r3216, %r3226, %p816;
	selp.u32 	%r2403, 1, 0, %p816;
	add.s32 	%r176, %r150, %r2403;
	not.pred 	%p561, %p816;
	selp.u32 	%r2404, 1, 0, %p561;
	add.s32 	%r177, %r151, %r2404;
	@%p816 bra 	$L__BB4_99;
	shl.b32 	%r2405, %r177, 2;
	add.s32 	%r2407, %r2267, %r2405;
	ld.shared.u32 	%r3226, [%r2407];
	bra.uni 	$L__BB4_100;
$L__BB4_99:
	shl.b32 	%r2408, %r176, 2;
	add.s32 	%r2410, %r2267, %r2408;
	ld.shared.u32 	%r3216, [%r2410];
$L__BB4_100:
	setp.ge.s32 	%p563, %r176, %r93;
	mov.pred 	%p562, 0;
	mov.pred 	%p817, %p562;
	@%p563 bra 	$L__BB4_113;
	setp.ge.s32 	%p565, %r177, %r8;
	mov.pred 	%p817, -1;
	@%p565 bra 	$L__BB4_113;
	max.s32 	%r2412, %r3216, %r3226;
	cvt.rn.f32.s32 	%f484, %r2412;
	setp.lt.s32 	%p566, %r2412, 1;
	mul.f32 	%f485, %f484, 0f4B000000;
	selp.f32 	%f486, %f485, %f484, %p566;
	selp.f32 	%f487, 0fC1B80000, 0f00000000, %p566;
	mov.b32 	%r2413, %f486;
	add.s32 	%r2414, %r2413, -1059760811;
	and.b32  	%r2415, %r2414, -8388608;
	sub.s32 	%r2416, %r2413, %r2415;
	mov.b32 	%f488, %r2416;
	cvt.rn.f32.s32 	%f489, %r2415;
	fma.rn.f32 	%f490, %f489, 0f34000000, %f487;
	add.f32 	%f491, %f488, 0fBF800000;
	fma.rn.f32 	%f492, %f491, 0fBE055027, 0f3E1039F6;
	fma.rn.f32 	%f493, %f492, %f491, 0fBDF8CDCC;
	fma.rn.f32 	%f494, %f493, %f491, 0f3E0F2955;
	fma.rn.f32 	%f495, %f494, %f491, 0fBE2AD8B9;
	fma.rn.f32 	%f496, %f495, %f491, 0f3E4CED0B;
	fma.rn.f32 	%f497, %f496, %f491, 0fBE7FFF22;
	fma.rn.f32 	%f498, %f497, %f491, 0f3EAAAA78;
	fma.rn.f32 	%f499, %f498, %f491, 0fBF000000;
	mul.f32 	%f500, %f491, %f499;
	fma.rn.f32 	%f501, %f500, %f491, %f491;
	fma.rn.f32 	%f502, %f490, 0f3F317218, %f501;
	setp.gt.u32 	%p567, %r2413, 2139095039;
	fma.rn.f32 	%f503, %f486, 0f7F800000, 0f7F800000;
	selp.f32 	%f504, %f503, %f502, %p567;
	setp.eq.f32 	%p568, %f486, 0f00000000;
	fma.rn.f32 	%f505, %f504, 0f3EDE5BD9, 0f3F800000;
	selp.f32 	%f506, 0fFF800000, %f505, %p568;
	cvt.rzi.u32.f32 	%r182, %f506;
	setp.eq.s32 	%p569, %r3216, 0;
	mov.b32 	%r3230, 0;
	@%p569 bra 	$L__BB4_105;
	mov.b32 	%r3230, 0;
	mov.u32 	%r3228, %r3216;
$L__BB4_104:
	mul.hi.s32 	%r2418, %r3228, 1717986919;
	shr.u32 	%r2419, %r2418, 31;
	shr.s32 	%r2420, %r2418, 2;
	add.s32 	%r186, %r2420, %r2419;
	mul.lo.s32 	%r2421, %r186, 10;
	sub.s32 	%r2422, %r3228, %r2421;
	mad.lo.s32 	%r3230, %r3230, 10, %r2422;
	add.s32 	%r2423, %r3228, 9;
	setp.gt.u32 	%p570, %r2423, 18;
	mov.u32 	%r3228, %r186;
	@%p570 bra 	$L__BB4_104;
$L__BB4_105:
	setp.eq.s32 	%p571, %r3226, 0;
	mov.b32 	%r3233, 0;
	@%p571 bra 	$L__BB4_108;
	mov.b32 	%r3233, 0;
	mov.u32 	%r3231, %r3226;
$L__BB4_107:
	mul.hi.s32 	%r2426, %r3231, 1717986919;
	shr.u32 	%r2427, %r2426, 31;
	shr.s32 	%r2428, %r2426, 2;
	add.s32 	%r191, %r2428, %r2427;
	mul.lo.s32 	%r2429, %r191, 10;
	sub.s32 	%r2430, %r3231, %r2429;
	mad.lo.s32 	%r3233, %r3233, 10, %r2430;
	add.s32 	%r2431, %r3231, 9;
	setp.gt.u32 	%p572, %r2431, 18;
	mov.u32 	%r3231, %r191;
	@%p572 bra 	$L__BB4_107;
$L__BB4_108:
	setp.eq.s32 	%p574, %r182, 0;
	mov.pred 	%p817, %p562;
	@%p574 bra 	$L__BB4_113;
	mov.b32 	%r3234, 0;
$L__BB4_110:
	mul.hi.s32 	%r2433, %r3230, 1717986919;
	shr.u32 	%r2434, %r2433, 31;
	shr.s32 	%r2435, %r2433, 2;
	add.s32 	%r2436, %r2435, %r2434;
	mul.lo.s32 	%r2437, %r2436, 10;
	sub.s32 	%r196, %r3230, %r2437;
	mul.hi.s32 	%r2438, %r3233, 1717986919;
	shr.u32 	%r2439, %r2438, 31;
	shr.s32 	%r2440, %r2438, 2;
	add.s32 	%r2441, %r2440, %r2439;
	mul.lo.s32 	%r2442, %r2441, 10;
	sub.s32 	%r197, %r3233, %r2442;
	setp.eq.s32 	%p575, %r196, %r197;
	@%p575 bra 	$L__BB4_112;
	setp.le.s32 	%p817, %r196, %r197;
	bra.uni 	$L__BB4_113;
$L__BB4_112:
	add.s32 	%r3234, %r3234, 1;
	setp.ne.s32 	%p577, %r3234, %r182;
	mov.u32 	%r3230, %r2436;
	mov.u32 	%r3233, %r2441;
	mov.pred 	%p817, %p562;
	@%p577 bra 	$L__BB4_110;
$L__BB4_113:
	selp.b32 	%r201, %r3216, %r3226, %p817;
	selp.u32 	%r2449, 1, 0, %p817;
	add.s32 	%r202, %r176, %r2449;
	not.pred 	%p578, %p817;
	selp.u32 	%r2450, 1, 0, %p578;
	add.s32 	%r203, %r177, %r2450;
	@%p817 bra 	$L__BB4_115;
	shl.b32 	%r2451, %r203, 2;
	add.s32 	%r2453, %r2267, %r2451;
	ld.shared.u32 	%r3226, [%r2453];
	bra.uni 	$L__BB4_116;
$L__BB4_115:
	shl.b32 	%r2454, %r202, 2;
	add.s32 	%r2456, %r2267, %r2454;
	ld.shared.u32 	%r3216, [%r2456];
$L__BB4_116:
	setp.ge.s32 	%p580, %r202, %r93;
	mov.pred 	%p579, 0;
	mov.pred 	%p818, %p579;
	@%p580 bra 	$L__BB4_129;
	setp.ge.s32 	%p582, %r203, %r8;
	mov.pred 	%p818, -1;
	@%p582 bra 	$L__BB4_129;
	max.s32 	%r2458, %r3216, %r3226;
	cvt.rn.f32.s32 	%f507, %r2458;
	setp.lt.s32 	%p583, %r2458, 1;
	mul.f32 	%f508, %f507, 0f4B000000;
	selp.f32 	%f509, %f508, %f507, %p583;
	selp.f32 	%f510, 0fC1B80000, 0f00000000, %p583;
	mov.b32 	%r2459, %f509;
	add.s32 	%r2460, %r2459, -1059760811;
	and.b32  	%r2461, %r2460, -8388608;
	sub.s32 	%r2462, %r2459, %r2461;
	mov.b32 	%f511, %r2462;
	cvt.rn.f32.s32 	%f512, %r2461;
	fma.rn.f32 	%f513, %f512, 0f34000000, %f510;
	add.f32 	%f514, %f511, 0fBF800000;
	fma.rn.f32 	%f515, %f514, 0fBE055027, 0f3E1039F6;
	fma.rn.f32 	%f516, %f515, %f514, 0fBDF8CDCC;
	fma.rn.f32 	%f517, %f516, %f514, 0f3E0F2955;
	fma.rn.f32 	%f518, %f517, %f514, 0fBE2AD8B9;
	fma.rn.f32 	%f519, %f518, %f514, 0f3E4CED0B;
	fma.rn.f32 	%f520, %f519, %f514, 0fBE7FFF22;
	fma.rn.f32 	%f521, %f520, %f514, 0f3EAAAA78;
	fma.rn.f32 	%f522, %f521, %f514, 0fBF000000;
	mul.f32 	%f523, %f514, %f522;
	fma.rn.f32 	%f524, %f523, %f514, %f514;
	fma.rn.f32 	%f525, %f513, 0f3F317218, %f524;
	setp.gt.u32 	%p584, %r2459, 2139095039;
	fma.rn.f32 	%f526, %f509, 0f7F800000, 0f7F800000;
	selp.f32 	%f527, %f526, %f525, %p584;
	setp.eq.f32 	%p585, %f509, 0f00000000;
	fma.rn.f32 	%f528, %f527, 0f3EDE5BD9, 0f3F800000;
	selp.f32 	%f529, 0fFF800000, %f528, %p585;
	cvt.rzi.u32.f32 	%r208, %f529;
	setp.eq.s32 	%p586, %r3216, 0;
	mov.b32 	%r3241, 0;
	@%p586 bra 	$L__BB4_121;
	mov.b32 	%r3241, 0;
	mov.u32 	%r3239, %r3216;
$L__BB4_120:
	mul.hi.s32 	%r2464, %r3239, 1717986919;
	shr.u32 	%r2465, %r2464, 31;
	shr.s32 	%r2466, %r2464, 2;
	add.s32 	%r212, %r2466, %r2465;
	mul.lo.s32 	%r2467, %r212, 10;
	sub.s32 	%r2468, %r3239, %r2467;
	mad.lo.s32 	%r3241, %r3241, 10, %r2468;
	add.s32 	%r2469, %r3239, 9;
	setp.gt.u32 	%p587, %r2469, 18;
	mov.u32 	%r3239, %r212;
	@%p587 bra 	$L__BB4_120;
$L__BB4_121:
	setp.eq.s32 	%p588, %r3226, 0;
	mov.b32 	%r3244, 0;
	@%p588 bra 	$L__BB4_124;
	mov.b32 	%r3244, 0;
	mov.u32 	%r3242, %r3226;
$L__BB4_123:
	mul.hi.s32 	%r2472, %r3242, 1717986919;
	shr.u32 	%r2473, %r2472, 31;
	shr.s32 	%r2474, %r2472, 2;
	add.s32 	%r217, %r2474, %r2473;
	mul.lo.s32 	%r2475, %r217, 10;
	sub.s32 	%r2476, %r3242, %r2475;
	mad.lo.s32 	%r3244, %r3244, 10, %r2476;
	add.s32 	%r2477, %r3242, 9;
	setp.gt.u32 	%p589, %r2477, 18;
	mov.u32 	%r3242, %r217;
	@%p589 bra 	$L__BB4_123;
$L__BB4_124:
	setp.eq.s32 	%p591, %r208, 0;
	mov.pred 	%p818, %p579;
	@%p591 bra 	$L__BB4_129;
	mov.b32 	%r3245, 0;
$L__BB4_126:
	mul.hi.s32 	%r2479, %r3241, 1717986919;
	shr.u32 	%r2480, %r2479, 31;
	shr.s32 	%r2481, %r2479, 2;
	add.s32 	%r2482, %r2481, %r2480;
	mul.lo.s32 	%r2483, %r2482, 10;
	sub.s32 	%r222, %r3241, %r2483;
	mul.hi.s32 	%r2484, %r3244, 1717986919;
	shr.u32 	%r2485, %r2484, 31;
	shr.s32 	%r2486, %r2484, 2;
	add.s32 	%r2487, %r2486, %r2485;
	mul.lo.s32 	%r2488, %r2487, 10;
	sub.s32 	%r223, %r3244, %r2488;
	setp.eq.s32 	%p592, %r222, %r223;
	@%p592 bra 	$L__BB4_128;
	setp.le.s32 	%p818, %r222, %r223;
	bra.uni 	$L__BB4_129;
$L__BB4_128:
	add.s32 	%r3245, %r3245, 1;
	setp.ne.s32 	%p594, %r3245, %r208;
	mov.u32 	%r3241, %r2482;
	mov.u32 	%r3244, %r2487;
	mov.pred 	%p818, %p579;
	@%p594 bra 	$L__BB4_126;
$L__BB4_129:
	selp.b32 	%r227, %r3216, %r3226, %p818;
	selp.u32 	%r2495, 1, 0, %p818;
	add.s32 	%r228, %r202, %r2495;
	not.pred 	%p595, %p818;
	selp.u32 	%r2496, 1, 0, %p595;
	add.s32 	%r229, %r203, %r2496;
	@%p818 bra 	$L__BB4_131;
	shl.b32 	%r2497, %r229, 2;
	add.s32 	%r2499, %r2267, %r2497;
	ld.shared.u32 	%r3226, [%r2499];
	bra.uni 	$L__BB4_132;
$L__BB4_131:
	shl.b32 	%r2500, %r228, 2;
	add.s32 	%r2502, %r2267, %r2500;
	ld.shared.u32 	%r3216, [%r2502];
$L__BB4_132:
	setp.ge.s32 	%p597, %r228, %r93;
	mov.pred 	%p596, 0;
	mov.pred 	%p819, %p596;
	@%p597 bra 	$L__BB4_145;
	setp.ge.s32 	%p599, %r229, %r8;
	mov.pred 	%p819, -1;
	@%p599 bra 	$L__BB4_145;
	max.s32 	%r2504, %r3216, %r3226;
	cvt.rn.f32.s32 	%f530, %r2504;
	setp.lt.s32 	%p600, %r2504, 1;
	mul.f32 	%f531, %f530, 0f4B000000;
	selp.f32 	%f532, %f531, %f530, %p600;
	selp.f32 	%f533, 0fC1B80000, 0f00000000, %p600;
	mov.b32 	%r2505, %f532;
	add.s32 	%r2506, %r2505, -1059760811;
	and.b32  	%r2507, %r2506, -8388608;
	sub.s32 	%r2508, %r2505, %r2507;
	mov.b32 	%f534, %r2508;
	cvt.rn.f32.s32 	%f535, %r2507;
	fma.rn.f32 	%f536, %f535, 0f34000000, %f533;
	add.f32 	%f537, %f534, 0fBF800000;
	fma.rn.f32 	%f538, %f537, 0fBE055027, 0f3E1039F6;
	fma.rn.f32 	%f539, %f538, %f537, 0fBDF8CDCC;
	fma.rn.f32 	%f540, %f539, %f537, 0f3E0F2955;
	fma.rn.f32 	%f541, %f540, %f537, 0fBE2AD8B9;
	fma.rn.f32 	%f542, %f541, %f537, 0f3E4CED0B;
	fma.rn.f32 	%f543, %f542, %f537, 0fBE7FFF22;
	fma.rn.f32 	%f544, %f543, %f537, 0f3EAAAA78;
	fma.rn.f32 	%f545, %f544, %f537, 0fBF000000;
	mul.f32 	%f546, %f537, %f545;
	fma.rn.f32 	%f547, %f546, %f537, %f537;
	fma.rn.f32 	%f548, %f536, 0f3F317218, %f547;
	setp.gt.u32 	%p601, %r2505, 2139095039;
	fma.rn.f32 	%f549, %f532, 0f7F800000, 0f7F800000;
	selp.f32 	%f550, %f549, %f548, %p601;
	setp.eq.f32 	%p602, %f532, 0f00000000;
	fma.rn.f32 	%f551, %f550, 0f3EDE5BD9, 0f3F800000;
	selp.f32 	%f552, 0fFF800000, %f551, %p602;
	cvt.rzi.u32.f32 	%r234, %f552;
	setp.eq.s32 	%p603, %r3216, 0;
	mov.b32 	%r3252, 0;
	@%p603 bra 	$L__BB4_137;
	mov.b32 	%r3252, 0;
	mov.u32 	%r3250, %r3216;
$L__BB4_136:
	mul.hi.s32 	%r2510, %r3250, 1717986919;
	shr.u32 	%r2511, %r2510, 31;
	shr.s32 	%r2512, %r2510, 2;
	add.s32 	%r238, %r2512, %r2511;
	mul.lo.s32 	%r2513, %r238, 10;
	sub.s32 	%r2514, %r3250, %r2513;
	mad.lo.s32 	%r3252, %r3252, 10, %r2514;
	add.s32 	%r2515, %r3250, 9;
	setp.gt.u32 	%p604, %r2515, 18;
	mov.u32 	%r3250, %r238;
	@%p604 bra 	$L__BB4_136;
$L__BB4_137:
	setp.eq.s32 	%p605, %r3226, 0;
	mov.b32 	%r3255, 0;
	@%p605 bra 	$L__BB4_140;
	mov.b32 	%r3255, 0;
	mov.u32 	%r3253, %r3226;
$L__BB4_139:
	mul.hi.s32 	%r2518, %r3253, 1717986919;
	shr.u32 	%r2519, %r2518, 31;
	shr.s32 	%r2520, %r2518, 2;
	add.s32 	%r243, %r2520, %r2519;
	mul.lo.s32 	%r2521, %r243, 10;
	sub.s32 	%r2522, %r3253, %r2521;
	mad.lo.s32 	%r3255, %r3255, 10, %r2522;
	add.s32 	%r2523, %r3253, 9;
	setp.gt.u32 	%p606, %r2523, 18;
	mov.u32 	%r3253, %r243;
	@%p606 bra 	$L__BB4_139;
$L__BB4_140:
	setp.eq.s32 	%p608, %r234, 0;
	mov.pred 	%p819, %p596;
	@%p608 bra 	$L__BB4_145;
	mov.b32 	%r3256, 0;
$L__BB4_142:
	mul.hi.s32 	%r2525, %r3252, 1717986919;
	shr.u32 	%r2526, %r2525, 31;
	shr.s32 	%r2527, %r2525, 2;
	add.s32 	%r2528, %r2527, %r2526;
	mul.lo.s32 	%r2529, %r2528, 10;
	sub.s32 	%r248, %r3252, %r2529;
	mul.hi.s32 	%r2530, %r3255, 1717986919;
	shr.u32 	%r2531, %r2530, 31;
	shr.s32 	%r2532, %r2530, 2;
	add.s32 	%r2533, %r2532, %r2531;
	mul.lo.s32 	%r2534, %r2533, 10;
	sub.s32 	%r249, %r3255, %r2534;
	setp.eq.s32 	%p609, %r248, %r249;
	@%p609 bra 	$L__BB4_144;
	setp.le.s32 	%p819, %r248, %r249;
	bra.uni 	$L__BB4_145;
$L__BB4_144:
	add.s32 	%r3256, %r3256, 1;
	setp.ne.s32 	%p611, %r3256, %r234;
	mov.u32 	%r3252, %r2528;
	mov.u32 	%r3255, %r2533;
	mov.pred 	%p819, %p596;
	@%p611 bra 	$L__BB4_142;
$L__BB4_145:
	selp.b32 	%r253, %r3216, %r3226, %p819;
	selp.u32 	%r2541, 1, 0, %p819;
	add.s32 	%r254, %r228, %r2541;
	not.pred 	%p612, %p819;
	selp.u32 	%r2542, 1, 0, %p612;
	add.s32 	%r255, %r229, %r2542;
	@%p819 bra 	$L__BB4_147;
	shl.b32 	%r2543, %r255, 2;
	add.s32 	%r2545, %r2267, %r2543;
	ld.shared.u32 	%r3226, [%r2545];
	bra.uni 	$L__BB4_148;
$L__BB4_147:
	shl.b32 	%r2546, %r254, 2;
	add.s32 	%r2548, %r2267, %r2546;
	ld.shared.u32 	%r3216, [%r2548];
$L__BB4_148:
	setp.ge.s32 	%p614, %r254, %r93;
	mov.pred 	%p613, 0;
	mov.pred 	%p820, %p613;
	@%p614 bra 	$L__BB4_161;
	setp.ge.s32 	%p616, %r255, %r8;
	mov.pred 	%p820, -1;
	@%p616 bra 	$L__BB4_161;
	max.s32 	%r2550, %r3216, %r3226;
	cvt.rn.f32.s32 	%f553, %r2550;
	setp.lt.s32 	%p617, %r2550, 1;
	mul.f32 	%f554, %f553, 0f4B000000;
	selp.f32 	%f555, %f554, %f553, %p617;
	selp.f32 	%f556, 0fC1B80000, 0f00000000, %p617;
	mov.b32 	%r2551, %f555;
	add.s32 	%r2552, %r2551, -1059760811;
	and.b32  	%r2553, %r2552, -8388608;
	sub.s32 	%r2554, %r2551, %r2553;
	mov.b32 	%f557, %r2554;
	cvt.rn.f32.s32 	%f558, %r2553;
	fma.rn.f32 	%f559, %f558, 0f34000000, %f556;
	add.f32 	%f560, %f557, 0fBF800000;
	fma.rn.f32 	%f561, %f560, 0fBE055027, 0f3E1039F6;
	fma.rn.f32 	%f562, %f561, %f560, 0fBDF8CDCC;
	fma.rn.f32 	%f563, %f562, %f560, 0f3E0F2955;
	fma.rn.f32 	%f564, %f563, %f560, 0fBE2AD8B9;
	fma.rn.f32 	%f565, %f564, %f560, 0f3E4CED0B;
	fma.rn.f32 	%f566, %f565, %f560, 0fBE7FFF22;
	fma.rn.f32 	%f567, %f566, %f560, 0f3EAAAA78;
	fma.rn.f32 	%f568, %f567, %f560, 0fBF000000;
	mul.f32 	%f569, %f560, %f568;
	fma.rn.f32 	%f570, %f569, %f560, %f560;
	fma.rn.f32 	%f571, %f559, 0f3F317218, %f570;
	setp.gt.u32 	%p618, %r2551, 2139095039;
	fma.rn.f32 	%f572, %f555, 0f7F800000, 0f7F800000;
	selp.f32 	%f573, %f572, %f571, %p618;
	setp.eq.f32 	%p619, %f555, 0f00000000;
	fma.rn.f32 	%f574, %f573, 0f3EDE5BD9, 0f3F800000;
	selp.f32 	%f575, 0fFF800000, %f574, %p619;
	cvt.rzi.u32.f32 	%r260, %f575;
	setp.eq.s32 	%p620, %r3216, 0;
	mov.b32 	%r3263, 0;
	@%p620 bra 	$L__BB4_153;
	mov.b32 	%r3263, 0;
	mov.u32 	%r3261, %r3216;
$L__BB4_152:
	mul.hi.s32 	%r2556, %r3261, 1717986919;
	shr.u32 	%r2557, %r2556, 31;
	shr.s32 	%r2558, %r2556, 2;
	add.s32 	%r264, %r2558, %r2557;
	mul.lo.s32 	%r2559, %r264, 10;
	sub.s32 	%r2560, %r3261, %r2559;
	mad.lo.s32 	%r3263, %r3263, 10, %r2560;
	add.s32 	%r2561, %r3261, 9;
	setp.gt.u32 	%p621, %r2561, 18;
	mov.u32 	%r3261, %r264;
	@%p621 bra 	$L__BB4_152;
$L__BB4_153:
	setp.eq.s32 	%p622, %r3226, 0;
	mov.b32 	%r3266, 0;
	@%p622 bra 	$L__BB4_156;
	mov.b32 	%r3266, 0;
	mov.u32 	%r3264, %r3226;
$L__BB4_155:
	mul.hi.s32 	%r2564, %r3264, 1717986919;
	shr.u32 	%r2565, %r2564, 31;
	shr.s32 	%r2566, %r2564, 2;
	add.s32 	%r269, %r2566, %r2565;
	mul.lo.s32 	%r2567, %r269, 10;
	sub.s32 	%r2568, %r3264, %r2567;
	mad.lo.s32 	%r3266, %r3266, 10, %r2568;
	add.s32 	%r2569, %r3264, 9;
	setp.gt.u32 	%p623, %r2569, 18;
	mov.u32 	%r3264, %r269;
	@%p623 bra 	$L__BB4_155;
$L__BB4_156:
	setp.eq.s32 	%p625, %r260, 0;
	mov.pred 	%p820, %p613;
	@%p625 bra 	$L__BB4_161;
	mov.b32 	%r3267, 0;
$L__BB4_158:
	mul.hi.s32 	%r2571, %r3263, 1717986919;
	shr.u32 	%r2572, %r2571, 31;
	shr.s32 	%r2573, %r2571, 2;
	add.s32 	%r2574, %r2573, %r2572;
	mul.lo.s32 	%r2575, %r2574, 10;
	sub.s32 	%r274, %r3263, %r2575;
	mul.hi.s32 	%r2576, %r3266, 1717986919;
	shr.u32 	%r2577, %r2576, 31;
	shr.s32 	%r2578, %r2576, 2;
	add.s32 	%r2579, %r2578, %r2577;
	mul.lo.s32 	%r2580, %r2579, 10;
	sub.s32 	%r275, %r3266, %r2580;
	setp.eq.s32 	%p626, %r274, %r275;
	@%p626 bra 	$L__BB4_160;
	setp.le.s32 	%p820, %r274, %r275;
	bra.uni 	$L__BB4_161;
$L__BB4_160:
	add.s32 	%r3267, %r3267, 1;
	setp.ne.s32 	%p628, %r3267, %r260;
	mov.u32 	%r3263, %r2574;
	mov.u32 	%r3266, %r2579;
	mov.pred 	%p820, %p613;
	@%p628 bra 	$L__BB4_158;
$L__BB4_161:
	selp.b32 	%r279, %r3216, %r3226, %p820;
	selp.u32 	%r2587, 1, 0, %p820;
	add.s32 	%r280, %r254, %r2587;
	not.pred 	%p629, %p820;
	selp.u32 	%r2588, 1, 0, %p629;
	add.s32 	%r281, %r255, %r2588;
	@%p820 bra 	$L__BB4_163;
	shl.b32 	%r2589, %r281, 2;
	add.s32 	%r2591, %r2267, %r2589;
	ld.shared.u32 	%r3226, [%r2591];
	bra.uni 	$L__BB4_164;
$L__BB4_163:
	shl.b32 	%r2592, %r280, 2;
	add.s32 	%r2594, %r2267, %r2592;
	ld.shared.u32 	%r3216, [%r2594];
$L__BB4_164:
	setp.ge.s32 	%p631, %r280, %r93;
	mov.pred 	%p630, 0;
	mov.pred 	%p821, %p630;
	@%p631 bra 	$L__BB4_177;
	setp.ge.s32 	%p633, %r281, %r8;
	mov.pred 	%p821, -1;
	@%p633 bra 	$L__BB4_177;
	max.s32 	%r2596, %r3216, %r3226;
	cvt.rn.f32.s32 	%f576, %r2596;
	setp.lt.s32 	%p634, %r2596, 1;
	mul.f32 	%f577, %f576, 0f4B000000;
	selp.f32 	%f578, %f577, %f576, %p634;
	selp.f32 	%f579, 0fC1B80000, 0f00000000, %p634;
	mov.b32 	%r2597, %f578;
	add.s32 	%r2598, %r2597, -1059760811;
	and.b32  	%r2599, %r2598, -8388608;
	sub.s32 	%r2600, %r2597, %r2599;
	mov.b32 	%f580, %r2600;
	cvt.rn.f32.s32 	%f581, %r2599;
	fma.rn.f32 	%f582, %f581, 0f34000000, %f579;
	add.f32 	%f583, %f580, 0fBF800000;
	fma.rn.f32 	%f584, %f583, 0fBE055027, 0f3E1039F6;
	fma.rn.f32 	%f585, %f584, %f583, 0fBDF8CDCC;
	fma.rn.f32 	%f586, %f585, %f583, 0f3E0F2955;
	fma.rn.f32 	%f587, %f586, %f583, 0fBE2AD8B9;
	fma.rn.f32 	%f588, %f587, %f583, 0f3E4CED0B;
	fma.rn.f32 	%f589, %f588, %f583, 0fBE7FFF22;
	fma.rn.f32 	%f590, %f589, %f583, 0f3EAAAA78;
	fma.rn.f32 	%f591, %f590, %f583, 0fBF000000;
	mul.f32 	%f592, %f583, %f591;
	fma.rn.f32 	%f593, %f592, %f583, %f583;
	fma.rn.f32 	%f594, %f582, 0f3F317218, %f593;
	setp.gt.u32 	%p635, %r2597, 2139095039;
	fma.rn.f32 	%f595, %f578, 0f7F800000, 0f7F800000;
	selp.f32 	%f596, %f595, %f594, %p635;
	setp.eq.f32 	%p636, %f578, 0f00000000;
	fma.rn.f32 	%f597, %f596, 0f3EDE5BD9, 0f3F800000;
	selp.f32 	%f598, 0fFF800000, %f597, %p636;
	cvt.rzi.u32.f32 	%r286, %f598;
	setp.eq.s32 	%p637, %r3216, 0;
	mov.b32 	%r3274, 0;
	@%p637 bra 	$L__BB4_169;
	mov.b32 	%r3274, 0;
	mov.u32 	%r3272, %r3216;
$L__BB4_168:
	mul.hi.s32 	%r2602, %r3272, 1717986919;
	shr.u32 	%r2603, %r2602, 31;
	shr.s32 	%r2604, %r2602, 2;
	add.s32 	%r290, %r2604, %r2603;
	mul.lo.s32 	%r2605, %r290, 10;
	sub.s32 	%r2606, %r3272, %r2605;
	mad.lo.s32 	%r3274, %r3274, 10, %r2606;
	add.s32 	%r2607, %r3272, 9;
	setp.gt.u32 	%p638, %r2607, 18;
	mov.u32 	%r3272, %r290;
	@%p638 bra 	$L__BB4_168;
$L__BB4_169:
	setp.eq.s32 	%p639, %r3226, 0;
	mov.b32 	%r3277, 0;
	@%p639 bra 	$L__BB4_172;
	mov.b32 	%r3277, 0;
	mov.u32 	%r3275, %r3226;
$L__BB4_171:
	mul.hi.s32 	%r2610, %r3275, 1717986919;
	shr.u32 	%r2611, %r2610, 31;
	shr.s32 	%r2612, %r2610, 2;
	add.s32 	%r295, %r2612, %r2611;
	mul.lo.s32 	%r2613, %r295, 10;
	sub.s32 	%r2614, %r3275, %r2613;
	mad.lo.s32 	%r3277, %r3277, 10, %r2614;
	add.s32 	%r2615, %r3275, 9;
	setp.gt.u32 	%p640, %r2615, 18;
	mov.u32 	%r3275, %r295;
	@%p640 bra 	$L__BB4_171;
$L__BB4_172:
	setp.eq.s32 	%p642, %r286, 0;
	mov.pred 	%p821, %p630;
	@%p642 bra 	$L__BB4_177;
	mov.b32 	%r3278, 0;
$L__BB4_174:
	mul.hi.s32 	%r2617, %r3274, 1717986919;
	shr.u32 	%r2618, %r2617, 31;
	shr.s32 	%r2619, %r2617, 2;
	add.s32 	%r2620, %r2619, %r2618;
	mul.lo.s32 	%r2621, %r2620, 10;
	sub.s32 	%r300, %r3274, %r2621;
	mul.hi.s32 	%r2622, %r3277, 1717986919;
	shr.u32 	%r2623, %r2622, 31;
	shr.s32 	%r2624, %r2622, 2;
	add.s32 	%r2625, %r2624, %r2623;
	mul.lo.s32 	%r2626, %r2625, 10;
	sub.s32 	%r301, %r3277, %r2626;
	setp.eq.s32 	%p643, %r300, %r301;
	@%p643 bra 	$L__BB4_176;
	setp.le.s32 	%p821, %r300, %r301;
	bra.uni 	$L__BB4_177;
$L__BB4_176:
	add.s32 	%r3278, %r3278, 1;
	setp.ne.s32 	%p645, %r3278, %r286;
	mov.u32 	%r3274, %r2620;
	mov.u32 	%r3277, %r2625;
	mov.pred 	%p821, %p630;
	@%p645 bra 	$L__BB4_174;
$L__BB4_177:
	selp.b32 	%r305, %r3216, %r3226, %p821;
	selp.u32 	%r2633, 1, 0, %p821;
	add.s32 	%r306, %r280, %r2633;
	not.pred 	%p646, %p821;
	selp.u32 	%r2634, 1, 0, %p646;
	add.s32 	%r307, %r281, %r2634;
	@%p821 bra 	$L__BB4_179;
	shl.b32 	%r2635, %r307, 2;
	add.s32 	%r2637, %r2267, %r2635;
	ld.shared.u32 	%r3226, [%r2637];
	bra.uni 	$L__BB4_180;
$L__BB4_179:
	shl.b32 	%r2638, %r306, 2;
	add.s32 	%r2640, %r2267, %r2638;
	ld.shared.u32 	%r3216, [%r2640];
$L__BB4_180:
	setp.ge.s32 	%p648, %r306, %r93;
	mov.pred 	%p647, 0;
	mov.pred 	%p822, %p647;
	@%p648 bra 	$L__BB4_193;
	setp.ge.s32 	%p650, %r307, %r8;
	mov.pred 	%p822, -1;
	@%p650 bra 	$L__BB4_193;
	max.s32 	%r2642, %r3216, %r3226;
	cvt.rn.f32.s32 	%f599, %r2642;
	setp.lt.s32 	%p651, %r2642, 1;
	mul.f32 	%f600, %f599, 0f4B000000;
	selp.f32 	%f601, %f600, %f599, %p651;
	selp.f32 	%f602, 0fC1B80000, 0f00000000, %p651;
	mov.b32 	%r2643, %f601;
	add.s32 	%r2644, %r2643, -1059760811;
	and.b32  	%r2645, %r2644, -8388608;
	sub.s32 	%r2646, %r2643, %r2645;
	mov.b32 	%f603, %r2646;
	cvt.rn.f32.s32 	%f604, %r2645;
	fma.rn.f32 	%f605, %f604, 0f34000000, %f602;
	add.f32 	%f606, %f603, 0fBF800000;
	fma.rn.f32 	%f607, %f606, 0fBE055027, 0f3E1039F6;
	fma.rn.f32 	%f608, %f607, %f606, 0fBDF8CDCC;
	fma.rn.f32 	%f609, %f608, %f606, 0f3E0F2955;
	fma.rn.f32 	%f610, %f609, %f606, 0fBE2AD8B9;
	fma.rn.f32 	%f611, %f610, %f606, 0f3E4CED0B;
	fma.rn.f32 	%f612, %f611, %f606, 0fBE7FFF22;
	fma.rn.f32 	%f613, %f612, %f606, 0f3EAAAA78;
	fma.rn.f32 	%f614, %f613, %f606, 0fBF000000;
	mul.f32 	%f615, %f606, %f614;
	fma.rn.f32 	%f616, %f615, %f606, %f606;
	fma.rn.f32 	%f617, %f605, 0f3F317218, %f616;
	setp.gt.u32 	%p652, %r2643, 2139095039;
	fma.rn.f32 	%f618, %f601, 0f7F800000, 0f7F800000;
	selp.f32 	%f619, %f618, %f617, %p652;
	setp.eq.f32 	%p653, %f601, 0f00000000;
	fma.rn.f32 	%f620, %f619, 0f3EDE5BD9, 0f3F800000;
	selp.f32 	%f621, 0fFF800000, %f620, %p653;
	cvt.rzi.u32.f32 	%r312, %f621;
	setp.eq.s32 	%p654, %r3216, 0;
	mov.b32 	%r3285, 0;
	@%p654 bra 	$L__BB4_185;
	mov.b32 	%r3285, 0;
	mov.u32 	%r3283, %r3216;
$L__BB4_184:
	mul.hi.s32 	%r2648, %r3283, 1717986919;
	shr.u32 	%r2649, %r2648, 31;
	shr.s32 	%r2650, %r2648, 2;
	add.s32 	%r316, %r2650, %r2649;
	mul.lo.s32 	%r2651, %r316, 10;
	sub.s32 	%r2652, %r3283, %r2651;
	mad.lo.s32 	%r3285, %r3285, 10, %r2652;
	add.s32 	%r2653, %r3283, 9;
	setp.gt.u32 	%p655, %r2653, 18;
	mov.u32 	%r3283, %r316;
	@%p655 bra 	$L__BB4_184;
$L__BB4_185:
	setp.eq.s32 	%p656, %r3226, 0;
	mov.b32 	%r3288, 0;
	@%p656 bra 	$L__BB4_188;
	mov.b32 	%r3288, 0;
	mov.u32 	%r3286, %r3226;
$L__BB4_187:
	mul.hi.s32 	%r2656, %r3286, 1717986919;
	shr.u32 	%r2657, %r2656, 31;
	shr.s32 	%r2658, %r2656, 2;
	add.s32 	%r321, %r2658, %r2657;
	mul.lo.s32 	%r2659, %r321, 10;
	sub.s32 	%r2660, %r3286, %r2659;
	mad.lo.s32 	%r3288, %r3288, 10, %r2660;
	add.s32 	%r2661, %r3286, 9;
	setp.gt.u32 	%p657, %r2661, 18;
	mov.u32 	%r3286, %r321;
	@%p657 bra 	$L__BB4_187;
$L__BB4_188:
	setp.eq.s32 	%p659, %r312, 0;
	mov.pred 	%p822, %p647;
	@%p659 bra 	$L__BB4_193;
	mov.b32 	%r3289, 0;
$L__BB4_190:
	mul.hi.s32 	%r2663, %r3285, 1717986919;
	shr.u32 	%r2664, %r2663, 31;
	shr.s32 	%r2665, %r2663, 2;
	add.s32 	%r2666, %r2665, %r2664;
	mul.lo.s32 	%r2667, %r2666, 10;
	sub.s32 	%r326, %r3285, %r2667;
	mul.hi.s32 	%r2668, %r3288, 1717986919;
	shr.u32 	%r2669, %r2668, 31;
	shr.s32 	%r2670, %r2668, 2;
	add.s32 	%r2671, %r2670, %r2669;
	mul.lo.s32 	%r2672, %r2671, 10;
	sub.s32 	%r327, %r3288, %r2672;
	setp.eq.s32 	%p660, %r326, %r327;
	@%p660 bra 	$L__BB4_192;
	setp.le.s32 	%p822, %r326, %r327;
	bra.uni 	$L__BB4_193;
$L__BB4_192:
	add.s32 	%r3289, %r3289, 1;
	setp.ne.s32 	%p662, %r3289, %r312;
	mov.u32 	%r3285, %r2666;
	mov.u32 	%r3288, %r2671;
	mov.pred 	%p822, %p647;
	@%p662 bra 	$L__BB4_190;
$L__BB4_193:
	selp.b32 	%r331, %r3216, %r3226, %p822;
	selp.u32 	%r2679, 1, 0, %p822;
	add.s32 	%r332, %r306, %r2679;
	not.pred 	%p663, %p822;
	selp.u32 	%r2680, 1, 0, %p663;
	add.s32 	%r333, %r307, %r2680;
	@%p822 bra 	$L__BB4_195;
	shl.b32 	%r2681, %r333, 2;
	add.s32 	%r2683, %r2267, %r2681;
	ld.shared.u32 	%r3226, [%r2683];
	bra.uni 	$L__BB4_196;
$L__BB4_195:
	shl.b32 	%r2684, %r332, 2;
	add.s32 	%r2686, %r2267, %r2684;
	ld.shared.u32 	%r3216, [%r2686];
$L__BB4_196:
	setp.ge.s32 	%p665, %r332, %r93;
	mov.pred 	%p664, 0;
	mov.pred 	%p823, %p664;
	@%p665 bra 	$L__BB4_209;
	setp.ge.s32 	%p667, %r333, %r8;
	mov.pred 	%p823, -1;
	@%p667 bra 	$L__BB4_209;
	max.s32 	%r2688, %r3216, %r3226;
	cvt.rn.f32.s32 	%f622, %r2688;
	setp.lt.s32 	%p668, %r2688, 1;
	mul.f32 	%f623, %f622, 0f4B000000;
	selp.f32 	%f624, %f623, %f622, %p668;
	selp.f32 	%f625, 0fC1B80000, 0f00000000, %p668;
	mov.b32 	%r2689, %f624;
	add.s32 	%r2690, %r2689, -1059760811;
	and.b32  	%r2691, %r2690, -8388608;
	sub.s32 	%r2692, %r2689, %r2691;
	mov.b32 	%f626, %r2692;
	cvt.rn.f32.s32 	%f627, %r2691;
	fma.rn.f32 	%f628, %f627, 0f34000000, %f625;
	add.f32 	%f629, %f626, 0fBF800000;
	fma.rn.f32 	%f630, %f629, 0fBE055027, 0f3E1039F6;
	fma.rn.f32 	%f631, %f630, %f629, 0fBDF8CDCC;
	fma.rn.f32 	%f632, %f631, %f629, 0f3E0F2955;
	fma.rn.f32 	%f633, %f632, %f629, 0fBE2AD8B9;
	fma.rn.f32 	%f634, %f633, %f629, 0f3E4CED0B;
	fma.rn.f32 	%f635, %f634, %f629, 0fBE7FFF22;
	fma.rn.f32 	%f636, %f635, %f629, 0f3EAAAA78;
	fma.rn.f32 	%f637, %f636, %f629, 0fBF000000;
	mul.f32 	%f638, %f629, %f637;
	fma.rn.f32 	%f639, %f638, %f629, %f629;
	fma.rn.f32 	%f640, %f628, 0f3F317218, %f639;
	setp.gt.u32 	%p669, %r2689, 2139095039;
	fma.rn.f32 	%f641, %f624, 0f7F800000, 0f7F800000;
	selp.f32 	%f642, %f641, %f640, %p669;
	setp.eq.f32 	%p670, %f624, 0f00000000;
	fma.rn.f32 	%f643, %f642, 0f3EDE5BD9, 0f3F800000;
	selp.f32 	%f644, 0fFF800000, %f643, %p670;
	cvt.rzi.u32.f32 	%r338, %f644;
	setp.eq.s32 	%p671, %r3216, 0;
	mov.b32 	%r3296, 0;
	@%p671 bra 	$L__BB4_201;
	mov.b32 	%r3296, 0;
	mov.u32 	%r3294, %r3216;
$L__BB4_200:
	mul.hi.s32 	%r2694, %r3294, 1717986919;
	shr.u32 	%r2695, %r2694, 31;
	shr.s32 	%r2696, %r2694, 2;
	add.s32 	%r342, %r2696, %r2695;
	mul.lo.s32 	%r2697, %r342, 10;
	sub.s32 	%r2698, %r3294, %r2697;
	mad.lo.s32 	%r3296, %r3296, 10, %r2698;
	add.s32 	%r2699, %r3294, 9;
	setp.gt.u32 	%p672, %r2699, 18;
	mov.u32 	%r3294, %r342;
	@%p672 bra 	$L__BB4_200;
$L__BB4_201:
	setp.eq.s32 	%p673, %r3226, 0;
	mov.b32 	%r3299, 0;
	@%p673 bra 	$L__BB4_204;
	mov.b32 	%r3299, 0;
	mov.u32 	%r3297, %r3226;
$L__BB4_203:
	mul.hi.s32 	%r2702, %r3297, 1717986919;
	shr.u32 	%r2703, %r2702, 31;
	shr.s32 	%r2704, %r2702, 2;
	add.s32 	%r347, %r2704, %r2703;
	mul.lo.s32 	%r2705, %r347, 10;
	sub.s32 	%r2706, %r3297, %r2705;
	mad.lo.s32 	%r3299, %r3299, 10, %r2706;
	add.s32 	%r2707, %r3297, 9;
	setp.gt.u32 	%p674, %r2707, 18;
	mov.u32 	%r3297, %r347;
	@%p674 bra 	$L__BB4_203;
$L__BB4_204:
	setp.eq.s32 	%p676, %r338, 0;
	mov.pred 	%p823, %p664;
	@%p676 bra 	$L__BB4_209;
	mov.b32 	%r3300, 0;
$L__BB4_206:
	mul.hi.s32 	%r2709, %r3296, 1717986919;
	shr.u32 	%r2710, %r2709, 31;
	shr.s32 	%r2711, %r2709, 2;
	add.s32 	%r2712, %r2711, %r2710;
	mul.lo.s32 	%r2713, %r2712, 10;
	sub.s32 	%r352, %r3296, %r2713;
	mul.hi.s32 	%r2714, %r3299, 1717986919;
	shr.u32 	%r2715, %r2714, 31;
	shr.s32 	%r2716, %r2714, 2;
	add.s32 	%r2717, %r2716, %r2715;
	mul.lo.s32 	%r2718, %r2717, 10;
	sub.s32 	%r353, %r3299, %r2718;
	setp.eq.s32 	%p677, %r352, %r353;
	@%p677 bra 	$L__BB4_208;
	setp.le.s32 	%p823, %r352, %r353;
	bra.uni 	$L__BB4_209;
$L__BB4_208:
	add.s32 	%r3300, %r3300, 1;
	setp.ne.s32 	%p679, %r3300, %r338;
	mov.u32 	%r3296, %r2712;
	mov.u32 	%r3299, %r2717;
	mov.pred 	%p823, %p664;
	@%p679 bra 	$L__BB4_206;
$L__BB4_209:
	selp.b32 	%r357, %r3216, %r3226, %p823;
	selp.u32 	%r2725, 1, 0, %p823;
	add.s32 	%r358, %r332, %r2725;
	not.pred 	%p680, %p823;
	selp.u32 	%r2726, 1, 0, %p680;
	add.s32 	%r359, %r333, %r2726;
	@%p823 bra 	$L__BB4_211;
	shl.b32 	%r2727, %r359, 2;
	add.s32 	%r2729, %r2267, %r2727;
	ld.shared.u32 	%r3226, [%r2729];
	bra.uni 	$L__BB4_212;
$L__BB4_211:
	shl.b32 	%r2730, %r358, 2;
	add.s32 	%r2732, %r2267, %r2730;
	ld.shared.u32 	%r3216, [%r2732];
$L__BB4_212:
	setp.ge.s32 	%p682, %r358, %r93;
	mov.pred 	%p681, 0;
	mov.pred 	%p824, %p681;
	@%p682 bra 	$L__BB4_225;
	setp.ge.s32 	%p684, %r359, %r8;
	mov.pred 	%p824, -1;
	@%p684 bra 	$L__BB4_225;
	max.s32 	%r2734, %r3216, %r3226;
	cvt.rn.f32.s32 	%f645, %r2734;
	setp.lt.s32 	%p685, %r2734, 1;
	mul.f32 	%f646, %f645, 0f4B000000;
	selp.f32 	%f647, %f646, %f645, %p685;
	selp.f32 	%f648, 0fC1B80000, 0f00000000, %p685;
	mov.b32 	%r2735, %f647;
	add.s32 	%r2736, %r2735, -1059760811;
	and.b32  	%r2737, %r2736, -8388608;
	sub.s32 	%r2738, %r2735, %r2737;
	mov.b32 	%f649, %r2738;
	cvt.rn.f32.s32 	%f650, %r2737;
	fma.rn.f32 	%f651, %f650, 0f34000000, %f648;
	add.f32 	%f652, %f649, 0fBF800000;
	fma.rn.f32 	%f653, %f652, 0fBE055027, 0f3E1039F6;
	fma.rn.f32 	%f654, %f653, %f652, 0fBDF8CDCC;
	fma.rn.f32 	%f655, %f654, %f652, 0f3E0F2955;
	fma.rn.f32 	%f656, %f655, %f652, 0fBE2AD8B9;
	fma.rn.f32 	%f657, %f656, %f652, 0f3E4CED0B;
	fma.rn.f32 	%f658, %f657, %f652, 0fBE7FFF22;
	fma.rn.f32 	%f659, %f658, %f652, 0f3EAAAA78;
	fma.rn.f32 	%f660, %f659, %f652, 0fBF000000;
	mul.f32 	%f661, %f652, %f660;
	fma.rn.f32 	%f662, %f661, %f652, %f652;
	fma.rn.f32 	%f663, %f651, 0f3F317218, %f662;
	setp.gt.u32 	%p686, %r2735, 2139095039;
	fma.rn.f32 	%f664, %f647, 0f7F800000, 0f7F800000;
	selp.f32 	%f665, %f664, %f663, %p686;
	setp.eq.f32 	%p687, %f647, 0f00000000;
	fma.rn.f32 	%f666, %f665, 0f3EDE5BD9, 0f3F800000;
	selp.f32 	%f667, 0fFF800000, %f666, %p687;
	cvt.rzi.u32.f32 	%r364, %f667;
	setp.eq.s32 	%p688, %r3216, 0;
	mov.b32 	%r3307, 0;
	@%p688 bra 	$L__BB4_217;
	mov.b32 	%r3307, 0;
	mov.u32 	%r3305, %r3216;
$L__BB4_216:
	mul.hi.s32 	%r2740, %r3305, 1717986919;
	shr.u32 	%r2741, %r2740, 31;
	shr.s32 	%r2742, %r2740, 2;
	add.s32 	%r368, %r2742, %r2741;
	mul.lo.s32 	%r2743, %r368, 10;
	sub.s32 	%r2744, %r3305, %r2743;
	mad.lo.s32 	%r3307, %r3307, 10, %r2744;
	add.s32 	%r2745, %r3305, 9;
	setp.gt.u32 	%p689, %r2745, 18;
	mov.u32 	%r3305, %r368;
	@%p689 bra 	$L__BB4_216;
$L__BB4_217:
	setp.eq.s32 	%p690, %r3226, 0;
	mov.b32 	%r3310, 0;
	@%p690 bra 	$L__BB4_220;
	mov.b32 	%r3310, 0;
	mov.u32 	%r3308, %r3226;
$L__BB4_219:
	mul.hi.s32 	%r2748, %r3308, 1717986919;
	shr.u32 	%r2749, %r2748, 31;
	shr.s32 	%r2750, %r2748, 2;
	add.s32 	%r373, %r2750, %r2749;
	mul.lo.s32 	%r2751, %r373, 10;
	sub.s32 	%r2752, %r3308, %r2751;
	mad.lo.s32 	%r3310, %r3310, 10, %r2752;
	add.s32 	%r2753, %r3308, 9;
	setp.gt.u32 	%p691, %r2753, 18;
	mov.u32 	%r3308, %r373;
	@%p691 bra 	$L__BB4_219;
$L__BB4_220:
	setp.eq.s32 	%p693, %r364, 0;
	mov.pred 	%p824, %p681;
	@%p693 bra 	$L__BB4_225;
	mov.b32 	%r3311, 0;
$L__BB4_222:
	mul.hi.s32 	%r2755, %r3307, 1717986919;
	shr.u32 	%r2756, %r2755, 31;
	shr.s32 	%r2757, %r2755, 2;
	add.s32 	%r2758, %r2757, %r2756;
	mul.lo.s32 	%r2759, %r2758, 10;
	sub.s32 	%r378, %r3307, %r2759;
	mul.hi.s32 	%r2760, %r3310, 1717986919;
	shr.u32 	%r2761, %r2760, 31;
	shr.s32 	%r2762, %r2760, 2;
	add.s32 	%r2763, %r2762, %r2761;
	mul.lo.s32 	%r2764, %r2763, 10;
	sub.s32 	%r379, %r3310, %r2764;
	setp.eq.s32 	%p694, %r378, %r379;
	@%p694 bra 	$L__BB4_224;
	setp.le.s32 	%p824, %r378, %r379;
	bra.uni 	$L__BB4_225;
$L__BB4_224:
	add.s32 	%r3311, %r3311, 1;
	setp.ne.s32 	%p696, %r3311, %r364;
	mov.u32 	%r3307, %r2758;
	mov.u32 	%r3310, %r2763;
	mov.pred 	%p824, %p681;
	@%p696 bra 	$L__BB4_222;
$L__BB4_225:
	selp.b32 	%r383, %r3216, %r3226, %p824;
	selp.u32 	%r2771, 1, 0, %p824;
	add.s32 	%r384, %r358, %r2771;
	not.pred 	%p697, %p824;
	selp.u32 	%r2772, 1, 0, %p697;
	add.s32 	%r385, %r359, %r2772;
	@%p824 bra 	$L__BB4_227;
	shl.b32 	%r2773, %r385, 2;
	add.s32 	%r2775, %r2267, %r2773;
	ld.shared.u32 	%r3226, [%r2775];
	bra.uni 	$L__BB4_228;
$L__BB4_227:
	shl.b32 	%r2776, %r384, 2;
	add.s32 	%r2778, %r2267, %r2776;
	ld.shared.u32 	%r3216, [%r2778];
$L__BB4_228:
	setp.ge.s32 	%p699, %r384, %r93;
	mov.pred 	%p698, 0;
	mov.pred 	%p825, %p698;
	@%p699 bra 	$L__BB4_241;
	setp.ge.s32 	%p701, %r385, %r8;
	mov.pred 	%p825, -1;
	@%p701 bra 	$L__BB4_241;
	max.s32 	%r2780, %r3216, %r3226;
	cvt.rn.f32.s32 	%f668, %r2780;
	setp.lt.s32 	%p702, %r2780, 1;
	mul.f32 	%f669, %f668, 0f4B000000;
	selp.f32 	%f670, %f669, %f668, %p702;
	selp.f32 	%f671, 0fC1B80000, 0f00000000, %p702;
	mov.b32 	%r2781, %f670;
	add.s32 	%r2782, %r2781, -1059760811;
	and.b32  	%r2783, %r2782, -8388608;
	sub.s32 	%r2784, %r2781, %r2783;
	mov.b32 	%f672, %r2784;
	cvt.rn.f32.s32 	%f673, %r2783;
	fma.rn.f32 	%f674, %f673, 0f34000000, %f671;
	add.f32 	%f675, %f672, 0fBF800000;
	fma.rn.f32 	%f676, %f675, 0fBE055027, 0f3E1039F6;
	fma.rn.f32 	%f677, %f676, %f675, 0fBDF8CDCC;
	fma.rn.f32 	%f678, %f677, %f675, 0f3E0F2955;
	fma.rn.f32 	%f679, %f678, %f675, 0fBE2AD8B9;
	fma.rn.f32 	%f680, %f679, %f675, 0f3E4CED0B;
	fma.rn.f32 	%f681, %f680, %f675, 0fBE7FFF22;
	fma.rn.f32 	%f682, %f681, %f675, 0f3EAAAA78;
	fma.rn.f32 	%f683, %f682, %f675, 0fBF000000;
	mul.f32 	%f684, %f675, %f683;
	fma.rn.f32 	%f685, %f684, %f675, %f675;
	fma.rn.f32 	%f686, %f674, 0f3F317218, %f685;
	setp.gt.u32 	%p703, %r2781, 2139095039;
	fma.rn.f32 	%f687, %f670, 0f7F800000, 0f7F800000;
	selp.f32 	%f688, %f687, %f686, %p703;
	setp.eq.f32 	%p704, %f670, 0f00000000;
	fma.rn.f32 	%f689, %f688, 0f3EDE5BD9, 0f3F800000;
	selp.f32 	%f690, 0fFF800000, %f689, %p704;
	cvt.rzi.u32.f32 	%r390, %f690;
	setp.eq.s32 	%p705, %r3216, 0;
	mov.b32 	%r3318, 0;
	@%p705 bra 	$L__BB4_233;
	mov.b32 	%r3318, 0;
	mov.u32 	%r3316, %r3216;
$L__BB4_232:
	mul.hi.s32 	%r2786, %r3316, 1717986919;
	shr.u32 	%r2787, %r2786, 31;
	shr.s32 	%r2788, %r2786, 2;
	add.s32 	%r394, %r2788, %r2787;
	mul.lo.s32 	%r2789, %r394, 10;
	sub.s32 	%r2790, %r3316, %r2789;
	mad.lo.s32 	%r3318, %r3318, 10, %r2790;
	add.s32 	%r2791, %r3316, 9;
	setp.gt.u32 	%p706, %r2791, 18;
	mov.u32 	%r3316, %r394;
	@%p706 bra 	$L__BB4_232;
$L__BB4_233:
	setp.eq.s32 	%p707, %r3226, 0;
	mov.b32 	%r3321, 0;
	@%p707 bra 	$L__BB4_236;
	mov.b32 	%r3321, 0;
	mov.u32 	%r3319, %r3226;
$L__BB4_235:
	mul.hi.s32 	%r2794, %r3319, 1717986919;
	shr.u32 	%r2795, %r2794, 31;
	shr.s32 	%r2796, %r2794, 2;
	add.s32 	%r399, %r2796, %r2795;
	mul.lo.s32 	%r2797, %r399, 10;
	sub.s32 	%r2798, %r3319, %r2797;
	mad.lo.s32 	%r3321, %r3321, 10, %r2798;
	add.s32 	%r2799, %r3319, 9;
	setp.gt.u32 	%p708, %r2799, 18;
	mov.u32 	%r3319, %r399;
	@%p708 bra 	$L__BB4_235;
$L__BB4_236:
	setp.eq.s32 	%p710, %r390, 0;
	mov.pred 	%p825, %p698;
	@%p710 bra 	$L__BB4_241;
	mov.b32 	%r3322, 0;
$L__BB4_238:
	mul.hi.s32 	%r2801, %r3318, 1717986919;
	shr.u32 	%r2802, %r2801, 31;
	shr.s32 	%r2803, %r2801, 2;
	add.s32 	%r2804, %r2803, %r2802;
	mul.lo.s32 	%r2805, %r2804, 10;
	sub.s32 	%r404, %r3318, %r2805;
	mul.hi.s32 	%r2806, %r3321, 1717986919;
	shr.u32 	%r2807, %r2806, 31;
	shr.s32 	%r2808, %r2806, 2;
	add.s32 	%r2809, %r2808, %r2807;
	mul.lo.s32 	%r2810, %r2809, 10;
	sub.s32 	%r405, %r3321, %r2810;
	setp.eq.s32 	%p711, %r404, %r405;
	@%p711 bra 	$L__BB4_240;
	setp.le.s32 	%p825, %r404, %r405;
	bra.uni 	$L__BB4_241;
$L__BB4_240:
	add.s32 	%r3322, %r3322, 1;
	setp.ne.s32 	%p713, %r3322, %r390;
	mov.u32 	%r3318, %r2804;
	mov.u32 	%r3321, %r2809;
	mov.pred 	%p825, %p698;
	@%p713 bra 	$L__BB4_238;
$L__BB4_241:
	selp.b32 	%r409, %r3216, %r3226, %p825;
	selp.u32 	%r2817, 1, 0, %p825;
	add.s32 	%r410, %r384, %r2817;
	not.pred 	%p714, %p825;
	selp.u32 	%r2818, 1, 0, %p714;
	add.s32 	%r411, %r385, %r2818;
	@%p825 bra 	$L__BB4_243;
	shl.b32 	%r2819, %r411, 2;
	add.s32 	%r2821, %r2267, %r2819;
	ld.shared.u32 	%r3226, [%r2821];
	bra.uni 	$L__BB4_244;
$L__BB4_243:
	shl.b32 	%r2822, %r410, 2;
	add.s32 	%r2824, %r2267, %r2822;
	ld.shared.u32 	%r3216, [%r2824];
$L__BB4_244:
	setp.ge.s32 	%p716, %r410, %r93;
	mov.pred 	%p715, 0;
	mov.pred 	%p826, %p715;
	@%p716 bra 	$L__BB4_257;
	setp.ge.s32 	%p718, %r411, %r8;
	mov.pred 	%p826, -1;
	@%p718 bra 	$L__BB4_257;
	max.s32 	%r2826, %r3216, %r3226;
	cvt.rn.f32.s32 	%f691, %r2826;
	setp.lt.s32 	%p719, %r2826, 1;
	mul.f32 	%f692, %f691, 0f4B000000;
	selp.f32 	%f693, %f692, %f691, %p719;
	selp.f32 	%f694, 0fC1B80000, 0f00000000, %p719;
	mov.b32 	%r2827, %f693;
	add.s32 	%r2828, %r2827, -1059760811;
	and.b32  	%r2829, %r2828, -8388608;
	sub.s32 	%r2830, %r2827, %r2829;
	mov.b32 	%f695, %r2830;
	cvt.rn.f32.s32 	%f696, %r2829;
	fma.rn.f32 	%f697, %f696, 0f34000000, %f694;
	add.f32 	%f698, %f695, 0fBF800000;
	fma.rn.f32 	%f699, %f698, 0fBE055027, 0f3E1039F6;
	fma.rn.f32 	%f700, %f699, %f698, 0fBDF8CDCC;
	fma.rn.f32 	%f701, %f700, %f698, 0f3E0F2955;
	fma.rn.f32 	%f702, %f701, %f698, 0fBE2AD8B9;
	fma.rn.f32 	%f703, %f702, %f698, 0f3E4CED0B;
	fma.rn.f32 	%f704, %f703, %f698, 0fBE7FFF22;
	fma.rn.f32 	%f705, %f704, %f698, 0f3EAAAA78;
	fma.rn.f32 	%f706, %f705, %f698, 0fBF000000;
	mul.f32 	%f707, %f698, %f706;
	fma.rn.f32 	%f708, %f707, %f698, %f698;
	fma.rn.f32 	%f709, %f697, 0f3F317218, %f708;
	setp.gt.u32 	%p720, %r2827, 2139095039;
	fma.rn.f32 	%f710, %f693, 0f7F800000, 0f7F800000;
	selp.f32 	%f711, %f710, %f709, %p720;
	setp.eq.f32 	%p721, %f693, 0f00000000;
	fma.rn.f32 	%f712, %f711, 0f3EDE5BD9, 0f3F800000;
	selp.f32 	%f713, 0fFF800000, %f712, %p721;
	cvt.rzi.u32.f32 	%r416, %f713;
	setp.eq.s32 	%p722, %r3216, 0;
	mov.b32 	%r3329, 0;
	@%p722 bra 	$L__BB4_249;
	mov.b32 	%r3329, 0;
	mov.u32 	%r3327, %r3216;
$L__BB4_248:
	mul.hi.s32 	%r2832, %r3327, 1717986919;
	shr.u32 	%r2833, %r2832, 31;
	shr.s32 	%r2834, %r2832, 2;
	add.s32 	%r420, %r2834, %r2833;
	mul.lo.s32 	%r2835, %r420, 10;
	sub.s32 	%r2836, %r3327, %r2835;
	mad.lo.s32 	%r3329, %r3329, 10, %r2836;
	add.s32 	%r2837, %r3327, 9;
	setp.gt.u32 	%p723, %r2837, 18;
	mov.u32 	%r3327, %r420;
	@%p723 bra 	$L__BB4_248;
$L__BB4_249:
	setp.eq.s32 	%p724, %r3226, 0;
	mov.b32 	%r3332, 0;
	@%p724 bra 	$L__BB4_252;
	mov.b32 	%r3332, 0;
	mov.u32 	%r3330, %r3226;
$L__BB4_251:
	mul.hi.s32 	%r2840, %r3330, 1717986919;
	shr.u32 	%r2841, %r2840, 31;
	shr.s32 	%r2842, %r2840, 2;
	add.s32 	%r425, %r2842, %r2841;
	mul.lo.s32 	%r2843, %r425, 10;
	sub.s32 	%r2844, %r3330, %r2843;
	mad.lo.s32 	%r3332, %r3332, 10, %r2844;
	add.s32 	%r2845, %r3330, 9;
	setp.gt.u32 	%p725, %r2845, 18;
	mov.u32 	%r3330, %r425;
	@%p725 bra 	$L__BB4_251;
$L__BB4_252:
	setp.eq.s32 	%p727, %r416, 0;
	mov.pred 	%p826, %p715;
	@%p727 bra 	$L__BB4_257;
	mov.b32 	%r3333, 0;
$L__BB4_254:
	mul.hi.s32 	%r2847, %r3329, 1717986919;
	shr.u32 	%r2848, %r2847, 31;
	shr.s32 	%r2849, %r2847, 2;
	add.s32 	%r2850, %r2849, %r2848;
	mul.lo.s32 	%r2851, %r2850, 10;
	sub.s32 	%r430, %r3329, %r2851;
	mul.hi.s32 	%r2852, %r3332, 1717986919;
	shr.u32 	%r2853, %r2852, 31;
	shr.s32 	%r2854, %r2852, 2;
	add.s32 	%r2855, %r2854, %r2853;
	mul.lo.s32 	%r2856, %r2855, 10;
	sub.s32 	%r431, %r3332, %r2856;
	setp.eq.s32 	%p728, %r430, %r431;
	@%p728 bra 	$L__BB4_256;
	setp.le.s32 	%p826, %r430, %r431;
	bra.uni 	$L__BB4_257;
$L__BB4_256:
	add.s32 	%r3333, %r3333, 1;
	setp.ne.s32 	%p730, %r3333, %r416;
	mov.u32 	%r3329, %r2850;
	mov.u32 	%r3332, %r2855;
	mov.pred 	%p826, %p715;
	@%p730 bra 	$L__BB4_254;
$L__BB4_257:
	selp.b32 	%r435, %r3216, %r3226, %p826;
	selp.u32 	%r2863, 1, 0, %p826;
	add.s32 	%r436, %r410, %r2863;
	not.pred 	%p731, %p826;
	selp.u32 	%r2864, 1, 0, %p731;
	add.s32 	%r437, %r411, %r2864;
	@%p826 bra 	$L__BB4_259;
	shl.b32 	%r2865, %r437, 2;
	add.s32 	%r2867, %r2267, %r2865;
	ld.shared.u32 	%r3226, [%r2867];
	bra.uni 	$L__BB4_260;
$L__BB4_259:
	shl.b32 	%r2868, %r436, 2;
	add.s32 	%r2870, %r2267, %r2868;
	ld.shared.u32 	%r3216, [%r2870];
$L__BB4_260:
	setp.ge.s32 	%p733, %r436, %r93;
	mov.pred 	%p732, 0;
	mov.pred 	%p827, %p732;
	@%p733 bra 	$L__BB4_273;
	setp.ge.s32 	%p735, %r437, %r8;
	mov.pred 	%p827, -1;
	@%p735 bra 	$L__BB4_273;
	max.s32 	%r2872, %r3216, %r3226;
	cvt.rn.f32.s32 	%f714, %r2872;
	setp.lt.s32 	%p736, %r2872, 1;
	mul.f32 	%f715, %f714, 0f4B000000;
	selp.f32 	%f716, %f715, %f714, %p736;
	selp.f32 	%f717, 0fC1B80000, 0f00000000, %p736;
	mov.b32 	%r2873, %f716;
	add.s32 	%r2874, %r2873, -1059760811;
	and.b32  	%r2875, %r2874, -8388608;
	sub.s32 	%r2876, %r2873, %r2875;
	mov.b32 	%f718, %r2876;
	cvt.rn.f32.s32 	%f719, %r2875;
	fma.rn.f32 	%f720, %f719, 0f34000000, %f717;
	add.f32 	%f721, %f718, 0fBF800000;
	fma.rn.f32 	%f722, %f721, 0fBE055027, 0f3E1039F6;
	fma.rn.f32 	%f723, %f722, %f721, 0fBDF8CDCC;
	fma.rn.f32 	%f724, %f723, %f721, 0f3E0F2955;
	fma.rn.f32 	%f725, %f724, %f721, 0fBE2AD8B9;
	fma.rn.f32 	%f726, %f725, %f721, 0f3E4CED0B;
	fma.rn.f32 	%f727, %f726, %f721, 0fBE7FFF22;
	fma.rn.f32 	%f728, %f727, %f721, 0f3EAAAA78;
	fma.rn.f32 	%f729, %f728, %f721, 0fBF000000;
	mul.f32 	%f730, %f721, %f729;
	fma.rn.f32 	%f731, %f730, %f721, %f721;
	fma.rn.f32 	%f732, %f720, 0f3F317218, %f731;
	setp.gt.u32 	%p737, %r2873, 2139095039;
	fma.rn.f32 	%f733, %f716, 0f7F800000, 0f7F800000;
	selp.f32 	%f734, %f733, %f732, %p737;
	setp.eq.f32 	%p738, %f716, 0f00000000;
	fma.rn.f32 	%f735, %f734, 0f3EDE5BD9, 0f3F800000;
	selp.f32 	%f736, 0fFF800000, %f735, %p738;
	cvt.rzi.u32.f32 	%r442, %f736;
	setp.eq.s32 	%p739, %r3216, 0;
	mov.b32 	%r3340, 0;
	@%p739 bra 	$L__BB4_265;
	mov.b32 	%r3340, 0;
	mov.u32 	%r3338, %r3216;
$L__BB4_264:
	mul.hi.s32 	%r2878, %r3338, 1717986919;
	shr.u32 	%r2879, %r2878, 31;
	shr.s32 	%r2880, %r2878, 2;
	add.s32 	%r446, %r2880, %r2879;
	mul.lo.s32 	%r2881, %r446, 10;
	sub.s32 	%r2882, %r3338, %r2881;
	mad.lo.s32 	%r3340, %r3340, 10, %r2882;
	add.s32 	%r2883, %r3338, 9;
	setp.gt.u32 	%p740, %r2883, 18;
	mov.u32 	%r3338, %r446;
	@%p740 bra 	$L__BB4_264;
$L__BB4_265:
	setp.eq.s32 	%p741, %r3226, 0;
	mov.b32 	%r3343, 0;
	@%p741 bra 	$L__BB4_268;
	mov.b32 	%r3343, 0;
	mov.u32 	%r3341, %r3226;
$L__BB4_267:
	mul.hi.s32 	%r2886, %r3341, 1717986919;
	shr.u32 	%r2887, %r2886, 31;
	shr.s32 	%r2888, %r2886, 2;
	add.s32 	%r451, %r2888, %r2887;
	mul.lo.s32 	%r2889, %r451, 10;
	sub.s32 	%r2890, %r3341, %r2889;
	mad.lo.s32 	%r3343, %r3343, 10, %r2890;
	add.s32 	%r2891, %r3341, 9;
	setp.gt.u32 	%p742, %r2891, 18;
	mov.u32 	%r3341, %r451;
	@%p742 bra 	$L__BB4_267;
$L__BB4_268:
	setp.eq.s32 	%p744, %r442, 0;
	mov.pred 	%p827, %p732;
	@%p744 bra 	$L__BB4_273;
	mov.b32 	%r3344, 0;
$L__BB4_270:
	mul.hi.s32 	%r2893, %r3340, 1717986919;
	shr.u32 	%r2894, %r2893, 31;
	shr.s32 	%r2895, %r2893, 2;
	add.s32 	%r2896, %r2895, %r2894;
	mul.lo.s32 	%r2897, %r2896, 10;
	sub.s32 	%r456, %r3340, %r2897;
	mul.hi.s32 	%r2898, %r3343, 1717986919;
	shr.u32 	%r2899, %r2898, 31;
	shr.s32 	%r2900, %r2898, 2;
	add.s32 	%r2901, %r2900, %r2899;
	mul.lo.s32 	%r2902, %r2901, 10;
	sub.s32 	%r457, %r3343, %r2902;
	setp.eq.s32 	%p745, %r456, %r457;
	@%p745 bra 	$L__BB4_272;
	setp.le.s32 	%p827, %r456, %r457;
	bra.uni 	$L__BB4_273;
$L__BB4_272:
	add.s32 	%r3344, %r3344, 1;
	shr.s32 	%r2908, %r2898, 2;
	add.s32 	%r3343, %r2908, %r2899;
	setp.ne.s32 	%p747, %r3344, %r442;
	mov.u32 	%r3340, %r2896;
	mov.pred 	%p827, %p732;
	@%p747 bra 	$L__BB4_270;
$L__BB4_273:
	selp.b32 	%r461, %r3216, %r3226, %p827;
	selp.u32 	%r2909, 1, 0, %p827;
	add.s32 	%r462, %r436, %r2909;
	not.pred 	%p748, %p827;
	selp.u32 	%r2910, 1, 0, %p748;
	add.s32 	%r463, %r437, %r2910;
	@%p827 bra 	$L__BB4_275;
	shl.b32 	%r2911, %r463, 2;
	add.s32 	%r2913, %r2267, %r2911;
	ld.shared.u32 	%r3226, [%r2913];
	bra.uni 	$L__BB4_276;
$L__BB4_275:
	shl.b32 	%r2914, %r462, 2;
	add.s32 	%r2916, %r2267, %r2914;
	ld.shared.u32 	%r3216, [%r2916];
$L__BB4_276:
	setp.ge.s32 	%p750, %r462, %r93;
	mov.pred 	%p749, 0;
	mov.pred 	%p828, %p749;
	@%p750 bra 	$L__BB4_289;
	setp.ge.s32 	%p752, %r463, %r8;
	mov.pred 	%p828, -1;
	@%p752 bra 	$L__BB4_289;
	max.s32 	%r2918, %r3216, %r3226;
	cvt.rn.f32.s32 	%f737, %r2918;
	setp.lt.s32 	%p753, %r2918, 1;
	mul.f32 	%f738, %f737, 0f4B000000;
	selp.f32 	%f739, %f738, %f737, %p753;
	selp.f32 	%f740, 0fC1B80000, 0f00000000, %p753;
	mov.b32 	%r2919, %f739;
	add.s32 	%r2920, %r2919, -1059760811;
	and.b32  	%r2921, %r2920, -8388608;
	sub.s32 	%r2922, %r2919, %r2921;
	mov.b32 	%f741, %r2922;
	cvt.rn.f32.s32 	%f742, %r2921;
	fma.rn.f32 	%f743, %f742, 0f34000000, %f740;
	add.f32 	%f744, %f741, 0fBF800000;
	fma.rn.f32 	%f745, %f744, 0fBE055027, 0f3E1039F6;
	fma.rn.f32 	%f746, %f745, %f744, 0fBDF8CDCC;
	fma.rn.f32 	%f747, %f746, %f744, 0f3E0F2955;
	fma.rn.f32 	%f748, %f747, %f744, 0fBE2AD8B9;
	fma.rn.f32 	%f749, %f748, %f744, 0f3E4CED0B;
	fma.rn.f32 	%f750, %f749, %f744, 0fBE7FFF22;
	fma.rn.f32 	%f751, %f750, %f744, 0f3EAAAA78;
	fma.rn.f32 	%f752, %f751, %f744, 0fBF000000;
	mul.f32 	%f753, %f744, %f752;
	fma.rn.f32 	%f754, %f753, %f744, %f744;
	fma.rn.f32 	%f755, %f743, 0f3F317218, %f754;
	setp.gt.u32 	%p754, %r2919, 2139095039;
	fma.rn.f32 	%f756, %f739, 0f7F800000, 0f7F800000;
	selp.f32 	%f757, %f756, %f755, %p754;
	setp.eq.f32 	%p755, %f739, 0f00000000;
	fma.rn.f32 	%f758, %f757, 0f3EDE5BD9, 0f3F800000;
	selp.f32 	%f759, 0fFF800000, %f758, %p755;
	cvt.rzi.u32.f32 	%r468, %f759;
	setp.eq.s32 	%p756, %r3216, 0;
	mov.b32 	%r3351, 0;
	@%p756 bra 	$L__BB4_281;
	mov.b32 	%r3351, 0;
	mov.u32 	%r3349, %r3216;
$L__BB4_280:
	mul.hi.s32 	%r2924, %r3349, 1717986919;
	shr.u32 	%r2925, %r2924, 31;
	shr.s32 	%r2926, %r2924, 2;
	add.s32 	%r472, %r2926, %r2925;
	mul.lo.s32 	%r2927, %r472, 10;
	sub.s32 	%r2928, %r3349, %r2927;
	mad.lo.s32 	%r3351, %r3351, 10, %r2928;
	add.s32 	%r2929, %r3349, 9;
	setp.gt.u32 	%p757, %r2929, 18;
	mov.u32 	%r3349, %r472;
	@%p757 bra 	$L__BB4_280;
$L__BB4_281:
	setp.eq.s32 	%p758, %r3226, 0;
	mov.b32 	%r3354, 0;
	@%p758 bra 	$L__BB4_284;
	mov.b32 	%r3354, 0;
	mov.u32 	%r3352, %r3226;
$L__BB4_283:
	mul.hi.s32 	%r2932, %r3352, 1717986919;
	shr.u32 	%r2933, %r2932, 31;
	shr.s32 	%r2934, %r2932, 2;
	add.s32 	%r477, %r2934, %r2933;
	mul.lo.s32 	%r2935, %r477, 10;
	sub.s32 	%r2936, %r3352, %r2935;
	mad.lo.s32 	%r3354, %r3354, 10, %r2936;
	add.s32 	%r2937, %r3352, 9;
	setp.gt.u32 	%p759, %r2937, 18;
	mov.u32 	%r3352, %r477;
	@%p759 bra 	$L__BB4_283;
$L__BB4_284:
	setp.eq.s32 	%p761, %r468, 0;
	mov.pred 	%p828, %p749;
	@%p761 bra 	$L__BB4_289;
	mov.b32 	%r3355, 0;
$L__BB4_286:
	mul.hi.s32 	%r2939, %r3351, 1717986919;
	shr.u32 	%r2940, %r2939, 31;
	shr.s32 	%r2941, %r2939, 2;
	add.s32 	%r2942, %r2941, %r2940;
	mul.lo.s32 	%r2943, %r2942, 10;
	sub.s32 	%r482, %r3351, %r2943;
	mul.hi.s32 	%r2944, %r3354, 1717986919;
	shr.u32 	%r2945, %r2944, 31;
	shr.s32 	%r2946, %r2944, 2;
	add.s32 	%r2947, %r2946, %r2945;
	mul.lo.s32 	%r2948, %r2947, 10;
	sub.s32 	%r483, %r3354, %r2948;
	setp.eq.s32 	%p762, %r482, %r483;
	@%p762 bra 	$L__BB4_288;
	setp.le.s32 	%p828, %r482, %r483;
	bra.uni 	$L__BB4_289;
$L__BB4_288:
	add.s32 	%r3355, %r3355, 1;
	shr.u32 	%r2953, %r2944, 31;
	shr.s32 	%r2954, %r2944, 2;
	add.s32 	%r3354, %r2954, %r2953;
	setp.ne.s32 	%p764, %r3355, %r468;
	mov.u32 	%r3351, %r2942;
	mov.pred 	%p828, %p749;
	@%p764 bra 	$L__BB4_286;
$L__BB4_289:
	selp.b32 	%r487, %r3216, %r3226, %p828;
	selp.u32 	%r2955, 1, 0, %p828;
	add.s32 	%r488, %r462, %r2955;
	not.pred 	%p765, %p828;
	selp.u32 	%r2956, 1, 0, %p765;
	add.s32 	%r489, %r463, %r2956;
	@%p828 bra 	$L__BB4_291;
	shl.b32 	%r2957, %r489, 2;
	add.s32 	%r2959, %r2267, %r2957;
	ld.shared.u32 	%r3226, [%r2959];
	bra.uni 	$L__BB4_292;
$L__BB4_291:
	shl.b32 	%r2960, %r488, 2;
	add.s32 	%r2962, %r2267, %r2960;
	ld.shared.u32 	%r3216, [%r2962];
$L__BB4_292:
	setp.ge.s32 	%p767, %r488, %r93;
	mov.pred 	%p766, 0;
	mov.pred 	%p829, %p766;
	@%p767 bra 	$L__BB4_305;
	setp.ge.s32 	%p769, %r489, %r8;
	mov.pred 	%p829, -1;
	@%p769 bra 	$L__BB4_305;
	max.s32 	%r2964, %r3216, %r3226;
	cvt.rn.f32.s32 	%f760, %r2964;
	setp.lt.s32 	%p770, %r2964, 1;
	mul.f32 	%f761, %f760, 0f4B000000;
	selp.f32 	%f762, %f761, %f760, %p770;
	selp.f32 	%f763, 0fC1B80000, 0f00000000, %p770;
	mov.b32 	%r2965, %f762;
	add.s32 	%r2966, %r2965, -1059760811;
	and.b32  	%r2967, %r2966, -8388608;
	sub.s32 	%r2968, %r2965, %r2967;
	mov.b32 	%f764, %r2968;
	cvt.rn.f32.s32 	%f765, %r2967;
	fma.rn.f32 	%f766, %f765, 0f34000000, %f763;
	add.f32 	%f767, %f764, 0fBF800000;
	fma.rn.f32 	%f768, %f767, 0fBE055027, 0f3E1039F6;
	fma.rn.f32 	%f769, %f768, %f767, 0fBDF8CDCC;
	fma.rn.f32 	%f770, %f769, %f767, 0f3E0F2955;
	fma.rn.f32 	%f771, %f770, %f767, 0fBE2AD8B9;
	fma.rn.f32 	%f772, %f771, %f767, 0f3E4CED0B;
	fma.rn.f32 	%f773, %f772, %f767, 0fBE7FFF22;
	fma.rn.f32 	%f774, %f773, %f767, 0f3EAAAA78;
	fma.rn.f32 	%f775, %f774, %f767, 0fBF000000;
	mul.f32 	%f776, %f767, %f775;
	fma.rn.f32 	%f777, %f776, %f767, %f767;
	fma.rn.f32 	%f778, %f766, 0f3F317218, %f777;
	setp.gt.u32 	%p771, %r2965, 2139095039;
	fma.rn.f32 	%f779, %f762, 0f7F800000, 0f7F800000;
	selp.f32 	%f780, %f779, %f778, %p771;
	setp.eq.f32 	%p772, %f762, 0f00000000;
	fma.rn.f32 	%f781, %f780, 0f3EDE5BD9, 0f3F800000;
	selp.f32 	%f782, 0fFF800000, %f781, %p772;
	cvt.rzi.u32.f32 	%r494, %f782;
	setp.eq.s32 	%p773, %r3216, 0;
	mov.b32 	%r3362, 0;
	@%p773 bra 	$L__BB4_297;
	mov.b32 	%r3362, 0;
	mov.u32 	%r3360, %r3216;
$L__BB4_296:
	mul.hi.s32 	%r2970, %r3360, 1717986919;
	shr.u32 	%r2971, %r2970, 31;
	shr.s32 	%r2972, %r2970, 2;
	add.s32 	%r498, %r2972, %r2971;
	mul.lo.s32 	%r2973, %r498, 10;
	sub.s32 	%r2974, %r3360, %r2973;
	mad.lo.s32 	%r3362, %r3362, 10, %r2974;
	add.s32 	%r2975, %r3360, 9;
	setp.gt.u32 	%p774, %r2975, 18;
	mov.u32 	%r3360, %r498;
	@%p774 bra 	$L__BB4_296;
$L__BB4_297:
	setp.eq.s32 	%p775, %r3226, 0;
	mov.b32 	%r3365, 0;
	@%p775 bra 	$L__BB4_300;
	mov.b32 	%r3365, 0;
	mov.u32 	%r3363, %r3226;
$L__BB4_299:
	mul.hi.s32 	%r2978, %r3363, 1717986919;
	shr.u32 	%r2979, %r2978, 31;
	shr.s32 	%r2980, %r2978, 2;
	add.s32 	%r503, %r2980, %r2979;
	mul.lo.s32 	%r2981, %r503, 10;
	sub.s32 	%r2982, %r3363, %r2981;
	mad.lo.s32 	%r3365, %r3365, 10, %r2982;
	add.s32 	%r2983, %r3363, 9;
	setp.gt.u32 	%p776, %r2983, 18;
	mov.u32 	%r3363, %r503;
	@%p776 bra 	$L__BB4_299;
$L__BB4_300:
	setp.eq.s32 	%p778, %r494, 0;
	mov.pred 	%p829, %p766;
	@%p778 bra 	$L__BB4_305;
	mov.b32 	%r3366, 0;
$L__BB4_302:
	mul.hi.s32 	%r2985, %r3362, 1717986919;
	shr.u32 	%r2986, %r2985, 31;
	shr.s32 	%r2987, %r2985, 2;
	add.s32 	%r2988, %r2987, %r2986;
	mul.lo.s32 	%r2989, %r2988, 10;
	sub.s32 	%r508, %r3362, %r2989;
	mul.hi.s32 	%r2990, %r3365, 1717986919;
	shr.u32 	%r2991, %r2990, 31;
	shr.s32 	%r2992, %r2990, 2;
	add.s32 	%r2993, %r2992, %r2991;
	mul.lo.s32 	%r2994, %r2993, 10;
	sub.s32 	%r509, %r3365, %r2994;
	setp.eq.s32 	%p779, %r508, %r509;
	@%p779 bra 	$L__BB4_304;
	setp.le.s32 	%p829, %r508, %r509;
	bra.uni 	$L__BB4_305;
$L__BB4_304:
	add.s32 	%r3366, %r3366, 1;
	shr.s32 	%r2997, %r2985, 2;
	add.s32 	%r3362, %r2997, %r2986;
	mul.hi.s32 	%r2998, %r3365, 1717986919;
	shr.u32 	%r2999, %r2998, 31;
	shr.s32 	%r3000, %r2998, 2;
	add.s32 	%r3365, %r3000, %r2999;
	setp.ne.s32 	%p781, %r3366, %r494;
	mov.pred 	%p829, %p766;
	@%p781 bra 	$L__BB4_302;
$L__BB4_305:
	selp.b32 	%r513, %r3216, %r3226, %p829;
	selp.u32 	%r3001, 1, 0, %p829;
	add.s32 	%r514, %r488, %r3001;
	not.pred 	%p782, %p829;
	selp.u32 	%r3002, 1, 0, %p782;
	add.s32 	%r515, %r489, %r3002;
	@%p829 bra 	$L__BB4_307;
	shl.b32 	%r3003, %r515, 2;
	add.s32 	%r3005, %r2267, %r3003;
	ld.shared.u32 	%r3226, [%r3005];
	bra.uni 	$L__BB4_308;
$L__BB4_307:
	shl.b32 	%r3006, %r514, 2;
	add.s32 	%r3008, %r2267, %r3006;
	ld.shared.u32 	%r3216, [%r3008];
$L__BB4_308:
	setp.ge.s32 	%p784, %r514, %r93;
	mov.pred 	%p783, 0;
	mov.pred 	%p830, %p783;
	@%p784 bra 	$L__BB4_321;
	setp.ge.s32 	%p786, %r515, %r8;
	mov.pred 	%p830, -1;
	@%p786 bra 	$L__BB4_321;
	max.s32 	%r3010, %r3216, %r3226;
	cvt.rn.f32.s32 	%f783, %r3010;
	setp.lt.s32 	%p787, %r3010, 1;
	mul.f32 	%f784, %f783, 0f4B000000;
	selp.f32 	%f785, %f784, %f783, %p787;
	selp.f32 	%f786, 0fC1B80000, 0f00000000, %p787;
	mov.b32 	%r3011, %f785;
	add.s32 	%r3012, %r3011, -1059760811;
	and.b32  	%r3013, %r3012, -8388608;
	sub.s32 	%r3014, %r3011, %r3013;
	mov.b32 	%f787, %r3014;
	cvt.rn.f32.s32 	%f788, %r3013;
	fma.rn.f32 	%f789, %f788, 0f34000000, %f786;
	add.f32 	%f790, %f787, 0fBF800000;
	fma.rn.f32 	%f791, %f790, 0fBE055027, 0f3E1039F6;
	fma.rn.f32 	%f792, %f791, %f790, 0fBDF8CDCC;
	fma.rn.f32 	%f793, %f792, %f790, 0f3E0F2955;
	fma.rn.f32 	%f794, %f793, %f790, 0fBE2AD8B9;
	fma.rn.f32 	%f795, %f794, %f790, 0f3E4CED0B;
	fma.rn.f32 	%f796, %f795, %f790, 0fBE7FFF22;
	fma.rn.f32 	%f797, %f796, %f790, 0f3EAAAA78;
	fma.rn.f32 	%f798, %f797, %f790, 0fBF000000;
	mul.f32 	%f799, %f790, %f798;
	fma.rn.f32 	%f800, %f799, %f790, %f790;
	fma.rn.f32 	%f801, %f789, 0f3F317218, %f800;
	setp.gt.u32 	%p788, %r3011, 2139095039;
	fma.rn.f32 	%f802, %f785, 0f7F800000, 0f7F800000;
	selp.f32 	%f803, %f802, %f801, %p788;
	setp.eq.f32 	%p789, %f785, 0f00000000;
	fma.rn.f32 	%f804, %f803, 0f3EDE5BD9, 0f3F800000;
	selp.f32 	%f805, 0fFF800000, %f804, %p789;
	cvt.rzi.u32.f32 	%r520, %f805;
	setp.eq.s32 	%p790, %r3216, 0;
	mov.b32 	%r3373, 0;
	@%p790 bra 	$L__BB4_313;
	mov.b32 	%r3373, 0;
	mov.u32 	%r3371, %r3216;
$L__BB4_312:
	mul.hi.s32 	%r3016, %r3371, 1717986919;
	shr.u32 	%r3017, %r3016, 31;
	shr.s32 	%r3018, %r3016, 2;
	add.s32 	%r524, %r3018, %r3017;
	mul.lo.s32 	%r3019, %r524, 10;
	sub.s32 	%r3020, %r3371, %r3019;
	mad.lo.s32 	%r3373, %r3373, 10, %r3020;
	add.s32 	%r3021, %r3371, 9;
	setp.gt.u32 	%p791, %r3021, 18;
	mov.u32 	%r3371, %r524;
	@%p791 bra 	$L__BB4_312;
$L__BB4_313:
	setp.eq.s32 	%p792, %r3226, 0;
	mov.b32 	%r3376, 0;
	@%p792 bra 	$L__BB4_316;
	mov.b32 	%r3376, 0;
	mov.u32 	%r3374, %r3226;
$L__BB4_315:
	mul.hi.s32 	%r3024, %r3374, 1717986919;
	shr.u32 	%r3025, %r3024, 31;
	shr.s32 	%r3026, %r3024, 2;
	add.s32 	%r529, %r3026, %r3025;
	mul.lo.s32 	%r3027, %r529, 10;
	sub.s32 	%r3028, %r3374, %r3027;
	mad.lo.s32 	%r3376, %r3376, 10, %r3028;
	add.s32 	%r3029, %r3374, 9;
	setp.gt.u32 	%p793, %r3029, 18;
	mov.u32 	%r3374, %r529;
	@%p793 bra 	$L__BB4_315;
$L__BB4_316:
	setp.eq.s32 	%p795, %r520, 0;
	mov.pred 	%p830, %p783;
	@%p795 bra 	$L__BB4_321;
	mov.b32 	%r3377, 0;
$L__BB4_318:
	mul.hi.s32 	%r3031, %r3373, 1717986919;
	shr.u32 	%r3032, %r3031, 31;
	shr.s32 	%r3033, %r3031, 2;
	add.s32 	%r3034, %r3033, %r3032;
	mul.lo.s32 	%r3035, %r3034, 10;
	sub.s32 	%r534, %r3373, %r3035;
	mul.hi.s32 	%r3036, %r3376, 1717986919;
	shr.u32 	%r3037, %r3036, 31;
	shr.s32 	%r3038, %r3036, 2;
	add.s32 	%r3039, %r3038, %r3037;
	mul.lo.s32 	%r3040, %r3039, 10;
	sub.s32 	%r535, %r3376, %r3040;
	setp.eq.s32 	%p796, %r534, %r535;
	@%p796 bra 	$L__BB4_320;
	setp.le.s32 	%p830, %r534, %r535;
	bra.uni 	$L__BB4_321;
$L__BB4_320:
	add.s32 	%r3377, %r3377, 1;
	shr.s32 	%r3043, %r3031, 2;
	add.s32 	%r3373, %r3043, %r3032;
	mul.hi.s32 	%r3044, %r3376, 1717986919;
	shr.u32 	%r3045, %r3044, 31;
	shr.s32 	%r3046, %r3044, 2;
	add.s32 	%r3376, %r3046, %r3045;
	setp.ne.s32 	%p798, %r3377, %r520;
	mov.pred 	%p830, %p783;
	@%p798 bra 	$L__BB4_318;
$L__BB4_321:
	selp.b32 	%r539, %r3216, %r3226, %p830;
	selp.u32 	%r3047, 1, 0, %p830;
	add.s32 	%r540, %r514, %r3047;
	not.pred 	%p799, %p830;
	selp.u32 	%r3048, 1, 0, %p799;
	add.s32 	%r541, %r515, %r3048;
	@%p830 bra 	$L__BB4_323;
	shl.b32 	%r3049, %r541, 2;
	mov.u32 	%r3050, _ZZN3cub18CUB_300001_SM_10006detail10merge_sort26DeviceMergeSortMergeKernelINS2_10policy_hubIN6thrust24THRUST_300001_SM_1000_NS6detail15normal_iteratorINS6_10device_ptrIiEEEEE9Policy600ESB_PNS0_8NullTypeESB_SF_j14lex_comparatoriSE_EEvbT2_T3_T4_PT6_PT7_T5_PSJ_SJ_NS1_7vsmem_tEE19static_temp_storage;
	add.s32 	%r3051, %r3050, %r3049;
	ld.shared.u32 	%r3226, [%r3051];
	bra.uni 	$L__BB4_324;
$L__BB4_323:
	shl.b32 	%r3052, %r540, 2;
	mov.u32 	%r3053, _ZZN3cub18CUB_300001_SM_10006detail10merge_sort26DeviceMergeSortMergeKernelINS2_10policy_hubIN6thrust24THRUST_300001_SM_1000_NS6detail15normal_iteratorINS6_10device_ptrIiEEEEE9Policy600ESB_PNS0_8NullTypeESB_SF_j14lex_comparatoriSE_EEvbT2_T3_T4_PT6_PT7_T5_PSJ_SJ_NS1_7vsmem_tEE19static_temp_storage;
	add.s32 	%r3054, %r3053, %r3052;
	ld.shared.u32 	%r3216, [%r3054];
$L__BB4_324:
	setp.ge.s32 	%p800, %r540, %r93;
	mov.u32 	%r3391, %r3226;
	@%p800 bra 	$L__BB4_337;
	setp.ge.s32 	%p801, %r541, %r8;
	mov.u32 	%r3391, %r3216;
	@%p801 bra 	$L__BB4_337;
	max.s32 	%r3056, %r3216, %r3226;
	cvt.rn.f32.s32 	%f806, %r3056;
	setp.lt.s32 	%p802, %r3056, 1;
	mul.f32 	%f807, %f806, 0f4B000000;
	selp.f32 	%f808, %f807, %f806, %p802;
	selp.f32 	%f809, 0fC1B80000, 0f00000000, %p802;
	mov.b32 	%r3057, %f808;
	add.s32 	%r3058, %r3057, -1059760811;
	and.b32  	%r3059, %r3058, -8388608;
	sub.s32 	%r3060, %r3057, %r3059;
	mov.b32 	%f810, %r3060;
	cvt.rn.f32.s32 	%f811, %r3059;
	fma.rn.f32 	%f812, %f811, 0f34000000, %f809;
	add.f32 	%f813, %f810, 0fBF800000;
	fma.rn.f32 	%f814, %f813, 0fBE055027, 0f3E1039F6;
	fma.rn.f32 	%f815, %f814, %f813, 0fBDF8CDCC;
	fma.rn.f32 	%f816, %f815, %f813, 0f3E0F2955;
	fma.rn.f32 	%f817, %f816, %f813, 0fBE2AD8B9;
	fma.rn.f32 	%f818, %f817, %f813, 0f3E4CED0B;
	fma.rn.f32 	%f819, %f818, %f813, 0fBE7FFF22;
	fma.rn.f32 	%f820, %f819, %f813, 0f3EAAAA78;
	fma.rn.f32 	%f821, %f820, %f813, 0fBF000000;
	mul.f32 	%f822, %f813, %f821;
	fma.rn.f32 	%f823, %f822, %f813, %f813;
	fma.rn.f32 	%f824, %f812, 0f3F317218, %f823;
	setp.gt.u32 	%p803, %r3057, 2139095039;
	fma.rn.f32 	%f825, %f808, 0f7F800000, 0f7F800000;
	selp.f32 	%f826, %f825, %f824, %p803;
	setp.eq.f32 	%p804, %f808, 0f00000000;
	fma.rn.f32 	%f827, %f826, 0f3EDE5BD9, 0f3F800000;
	selp.f32 	%f828, 0fFF800000, %f827, %p804;
	cvt.rzi.u32.f32 	%r546, %f828;
	setp.eq.s32 	%p805, %r3216, 0;
	mov.b32 	%r3384, 0;
	@%p805 bra 	$L__BB4_329;
	mov.b32 	%r3384, 0;
	mov.u32 	%r3382, %r3216;
$L__BB4_328:
	mul.hi.s32 	%r3062, %r3382, 1717986919;
	shr.u32 	%r3063, %r3062, 31;
	shr.s32 	%r3064, %r3062, 2;
	add.s32 	%r550, %r3064, %r3063;
	mul.lo.s32 	%r3065, %r550, 10;
	sub.s32 	%r3066, %r3382, %r3065;
	mad.lo.s32 	%r3384, %r3384, 10, %r3066;
	add.s32 	%r3067, %r3382, 9;
	setp.gt.u32 	%p806, %r3067, 18;
	mov.u32 	%r3382, %r550;
	@%p806 bra 	$L__BB4_328;
$L__BB4_329:
	setp.eq.s32 	%p807, %r3226, 0;
	mov.b32 	%r3387, 0;
	@%p807 bra 	$L__BB4_332;
	mov.b32 	%r3387, 0;
	mov.u32 	%r3385, %r3226;
$L__BB4_331:
	mul.hi.s32 	%r3070, %r3385, 1717986919;
	shr.u32 	%r3071, %r3070, 31;
	shr.s32 	%r3072, %r3070, 2;
	add.s32 	%r555, %r3072, %r3071;
	mul.lo.s32 	%r3073, %r555, 10;
	sub.s32 	%r3074, %r3385, %r3073;
	mad.lo.s32 	%r3387, %r3387, 10, %r3074;
	add.s32 	%r3075, %r3385, 9;
	setp.gt.u32 	%p808, %r3075, 18;
	mov.u32 	%r3385, %r555;
	@%p808 bra 	$L__BB4_331;
$L__BB4_332:
	setp.eq.s32 	%p809, %r546, 0;
	mov.u32 	%r3391, %r3226;
	@%p809 bra 	$L__BB4_337;
	mov.b32 	%r3388, 0;
$L__BB4_334:
	mul.hi.s32 	%r3077, %r3384, 1717986919;
	shr.u32 	%r3078, %r3077, 31;
	shr.s32 	%r3079, %r3077, 2;
	add.s32 	%r3080, %r3079, %r3078;
	mul.lo.s32 	%r3081, %r3080, 10;
	sub.s32 	%r560, %r3384, %r3081;
	mul.hi.s32 	%r3082, %r3387, 1717986919;
	shr.u32 	%r3083, %r3082, 31;
	shr.s32 	%r3084, %r3082, 2;
	add.s32 	%r3085, %r3084, %r3083;
	mul.lo.s32 	%r3086, %r3085, 10;
	sub.s32 	%r561, %r3387, %r3086;
	setp.eq.s32 	%p810, %r560, %r561;
	@%p810 bra 	$L__BB4_336;
	setp.gt.s32 	%p811, %r560, %r561;
	selp.b32 	%r3391, %r3226, %r3216, %p811;
	bra.uni 	$L__BB4_337;
$L__BB4_336:
	add.s32 	%r3388, %r3388, 1;
	setp.ne.s32 	%p812, %r3388, %r546;
	mov.u32 	%r3384, %r3080;
	mov.u32 	%r3387, %r3085;
	mov.u32 	%r3391, %r3226;
	@%p812 bra 	$L__BB4_334;
$L__BB4_337:
	ld.param.s8 	%rs5, [_ZN3cub18CUB_300001_SM_10006detail10merge_sort26DeviceMergeSortMergeKernelINS2_10policy_hubIN6thrust24THRUST_300001_SM_1000_NS6detail15normal_iteratorINS6_10device_ptrIiEEEEE9Policy600ESB_PNS0_8NullTypeESB_SF_j14lex_comparatoriSE_EEvbT2_T3_T4_PT6_PT7_T5_PSJ_SJ_NS1_7vsmem_tE_param_0];
	mov.u32 	%r3093, %ctaid.x;
	mul.lo.s32 	%r567, %r3093, 4352;
	setp.eq.s16 	%p813, %rs5, 0;
	bar.sync 	0;
	@%p813 bra 	$L__BB4_339;
	ld.param.u64 	%rd334, [_ZN3cub18CUB_300001_SM_10006detail10merge_sort26DeviceMergeSortMergeKernelINS2_10policy_hubIN6thrust24THRUST_300001_SM_1000_NS6detail15normal_iteratorINS6_10device_ptrIiEEEEE9Policy600ESB_PNS0_8NullTypeESB_SF_j14lex_comparatoriSE_EEvbT2_T3_T4_PT6_PT7_T5_PSJ_SJ_NS1_7vsmem_tE_param_4];
	cvt.u64.u32 	%rd313, %r567;
	// begin inline asm
	mov.u32 %r3094, %laneid;
	// end inline asm
	shr.u32 	%r3095, %r2, 5;
	mul.lo.s32 	%r3096, %r3095, 544;
	mad.lo.s32 	%r3097, %r3094, 17, %r3096;
	shl.b32 	%r3098, %r3097, 2;
	mov.u32 	%r3099, _ZZN3cub18CUB_300001_SM_10006detail10merge_sort26DeviceMergeSortMergeKernelINS2_10policy_hubIN6thrust24THRUST_300001_SM_1000_NS6detail15normal_iteratorINS6_10device_ptrIiEEEEE9Policy600ESB_PNS0_8NullTypeESB_SF_j14lex_comparatoriSE_EEvbT2_T3_T4_PT6_PT7_T5_PSJ_SJ_NS1_7vsmem_tEE19static_temp_storage;
	add.s32 	%r3100, %r3099, %r3098;
	st.shared.u32 	[%r3100], %r149;
	st.shared.u32 	[%r3100+4], %r175;
	st.shared.u32 	[%r3100+8], %r201;
	st.shared.u32 	[%r3100+12], %r227;
	st.shared.u32 	[%r3100+16], %r253;
	st.shared.u32 	[%r3100+20], %r279;
	st.shared.u32 	[%r3100+24], %r305;
	st.shared.u32 	[%r3100+28], %r331;
	st.shared.u32 	[%r3100+32], %r357;
	st.shared.u32 	[%r3100+36], %r383;
	st.shared.u32 	[%r3100+40], %r409;
	st.shared.u32 	[%r3100+44], %r435;
	st.shared.u32 	[%r3100+48], %r461;
	st.shared.u32 	[%r3100+52], %r487;
	st.shared.u32 	[%r3100+56], %r513;
	st.shared.u32 	[%r3100+60], %r539;
	st.shared.u32 	[%r3100+64], %r3391;
	bar.warp.sync 	-1;
	shl.b32 	%r3101, %r3094, 4;
	sub.s32 	%r3102, %r3097, %r3101;
	shl.b32 	%r3103, %r3102, 2;
	add.s32 	%r3104, %r3099, %r3103;
	ld.shared.u32 	%r3105, [%r3104];
	ld.shared.u32 	%r3106, [%r3104+128];
	ld.shared.u32 	%r3107, [%r3104+256];
	ld.shared.u32 	%r3108, [%r3104+384];
	ld.shared.u32 	%r3109, [%r3104+512];
	ld.shared.u32 	%r3110, [%r3104+640];
	ld.shared.u32 	%r3111, [%r3104+768];
	ld.shared.u32 	%r3112, [%r3104+896];
	ld.shared.u32 	%r3113, [%r3104+1024];
	ld.shared.u32 	%r3114, [%r3104+1152];
	ld.shared.u32 	%r3115, [%r3104+1280];
	ld.shared.u32 	%r3116, [%r3104+1408];
	ld.shared.u32 	%r3117, [%r3104+1536];
	ld.shared.u32 	%r3118, [%r3104+1664];
	ld.shared.u32 	%r3119, [%r3104+1792];
	ld.shared.u32 	%r3120, [%r3104+1920];
	ld.shared.u32 	%r3121, [%r3104+2048];
	and.b32  	%r3122, %r2, 31;
	and.b32  	%r3123, %r2, 992;
	mul.lo.s32 	%r3124, %r3123, 17;
	or.b32  	%r3125, %r3124, %r3122;
	cvt.u64.u32 	%rd314, %r3125;
	add.s64 	%rd315, %rd314, %rd313;
	cvta.to.global.u64 	%rd316, %rd334;
	shl.b64 	%rd317, %rd315, 2;
	add.s64 	%rd318, %rd316, %rd317;
	st.global.u32 	[%rd318], %r3105;
	st.global.u32 	[%rd318+128], %r3106;
	st.global.u32 	[%rd318+256], %r3107;
	st.global.u32 	[%rd318+384], %r3108;
	st.global.u32 	[%rd318+512], %r3109;
	st.global.u32 	[%rd318+640], %r3110;
	st.global.u32 	[%rd318+768], %r3111;
	st.global.u32 	[%rd318+896], %r3112;
	st.global.u32 	[%rd318+1024], %r3113;
	st.global.u32 	[%rd318+1152], %r3114;
	st.global.u32 	[%rd318+1280], %r3115;
	st.global.u32 	[%rd318+1408], %r3116;
	st.global.u32 	[%rd318+1536], %r3117;
	st.global.u32 	[%rd318+1664], %r3118;
	st.global.u32 	[%rd318+1792], %r3119;
	st.global.u32 	[%rd318+1920], %r3120;
	st.global.u32 	[%rd318+2048], %r3121;
	bra.uni 	$L__BB4_799;
$L__BB4_339:
	// begin inline asm
	mov.u32 %r3126, %laneid;
	// end inline asm
	shr.u32 	%r3127, %r2, 5;
	mul.lo.s32 	%r3128, %r3127, 544;
	mad.lo.s32 	%r3129, %r3126, 17, %r3128;
	shl.b32 	%r3130, %r3129, 2;
	mov.u32 	%r3131, _ZZN3cub18CUB_300001_SM_10006detail10merge_sort26DeviceMergeSortMergeKernelINS2_10policy_hubIN6thrust24THRUST_300001_SM_1000_NS6detail15normal_iteratorINS6_10device_ptrIiEEEEE9Policy600ESB_PNS0_8NullTypeESB_SF_j14lex_comparatoriSE_EEvbT2_T3_T4_PT6_PT7_T5_PSJ_SJ_NS1_7vsmem_tEE19static_temp_storage;
	add.s32 	%r3132, %r3131, %r3130;
	st.shared.u32 	[%r3132], %r149;
	st.shared.u32 	[%r3132+4], %r175;
	st.shared.u32 	[%r3132+8], %r201;
	st.shared.u32 	[%r3132+12], %r227;
	st.shared.u32 	[%r3132+16], %r253;
	st.shared.u32 	[%r3132+20], %r279;
	st.shared.u32 	[%r3132+24], %r305;
	st.shared.u32 	[%r3132+28], %r331;
	st.shared.u32 	[%r3132+32], %r357;
	st.shared.u32 	[%r3132+36], %r383;
	st.shared.u32 	[%r3132+40], %r409;
	st.shared.u32 	[%r3132+44], %r435;
	st.shared.u32 	[%r3132+48], %r461;
	st.shared.u32 	[%r3132+52], %r487;
	st.shared.u32 	[%r3132+56], %r513;
	st.shared.u32 	[%r3132+60], %r539;
	st.shared.u32 	[%r3132+64], %r3391;
	bar.warp.sync 	-1;
	shl.b32 	%r3133, %r3126, 4;
	sub.s32 	%r3134, %r3129, %r3133;
	shl.b32 	%r3135, %r3134, 2;
	add.s32 	%r3136, %r3131, %r3135;
	ld.shared.u32 	%r3137, [%r3136];
	ld.shared.u32 	%r3138, [%r3136+128];
	ld.shared.u32 	%r3139, [%r3136+256];
	ld.shared.u32 	%r3140, [%r3136+384];
	ld.shared.u32 	%r3141, [%r3136+512];
	ld.shared.u32 	%r3142, [%r3136+640];
	ld.shared.u32 	%r3143, [%r3136+768];
	ld.shared.u32 	%r3144, [%r3136+896];
	ld.shared.u32 	%r3145, [%r3136+1024];
	ld.shared.u32 	%r3146, [%r3136+1152];
	ld.shared.u32 	%r3147, [%r3136+1280];
	ld.shared.u32 	%r3148, [%r3136+1408];
	ld.shared.u32 	%r3149, [%r3136+1536];
	ld.shared.u32 	%r3150, [%r3136+1664];
	ld.shared.u32 	%r3151, [%r3136+1792];
	ld.shared.u32 	%r3152, [%r3136+1920];
	ld.shared.u32 	%r3153, [%r3136+2048];
	and.b32  	%r3154, %r2, 31;
	and.b32  	%r3155, %r2, 992;
	mul.lo.s32 	%r3156, %r3155, 17;
	cvt.u64.u32 	%rd319, %r3156;
	add.s32 	%r3157, %r3154, %r567;
	cvt.u64.u32 	%rd320, %r3157;
	add.s64 	%rd321, %rd320, %rd319;
	shl.b64 	%rd322, %rd321, 2;
	add.s64 	%rd323, %rd3, %rd322;
	st.global.u32 	[%rd323], %r3137;
	st.global.u32 	[%rd323+128], %r3138;
	st.global.u32 	[%rd323+256], %r3139;
	st.global.u32 	[%rd323+384], %r3140;
	st.global.u32 	[%rd323+512], %r3141;
	st.global.u32 	[%rd323+640], %r3142;
	st.global.u32 	[%rd323+768], %r3143;
	st.global.u32 	[%rd323+896], %r3144;
	st.global.u32 	[%rd323+1024], %r3145;
	st.global.u32 	[%rd323+1152], %r3146;
	st.global.u32 	[%rd323+1280], %r3147;
	st.global.u32 	[%rd323+1408], %r3148;
	st.global.u32 	[%rd323+1536], %r3149;
	st.global.u32 	[%rd323+1664], %r3150;
	st.global.u32 	[%rd323+1792], %r3151;
	st.global.u32 	[%rd323+1920], %r3152;
	st.global.u32 	[%rd323+2048], %r3153;
	bra.uni 	$L__BB4_799;
$L__BB4_340:
	ld.param.u32 	%r3158, [_ZN3cub18CUB_300001_SM_10006detail10merge_sort26DeviceMergeSortMergeKernelINS2_10policy_hubIN6thrust24THRUST_300001_SM_1000_NS6detail15normal_iteratorINS6_10device_ptrIiEEEEE9Policy600ESB_PNS0_8NullTypeESB_SF_j14lex_comparatoriSE_EEvbT2_T3_T4_PT6_PT7_T5_PSJ_SJ_NS1_7vsmem_tE_param_8];
	ld.param.s8 	%rs2, [_ZN3cub18CUB_300001_SM_10006detail10merge_sort26DeviceMergeSortMergeKernelINS2_10policy_hubIN6thrust24THRUST_300001_SM_1000_NS6detail15normal_iteratorINS6_10device_ptrIiEEEEE9Policy600ESB_PNS0_8NullTypeESB_SF_j14lex_comparatoriSE_EEvbT2_T3_T4_PT6_PT7_T5_PSJ_SJ_NS1_7vsmem_tE_param_0];
	mul.wide.u32 	%rd15, %r1, 4;
	add.s64 	%rd16, %rd2, %rd15;
	ld.global.u32 	%r1219, [%rd16];
	ld.global.u32 	%r1220, [%rd16+4];
	shr.u32 	%r1221, %r3158, 1;
	neg.s32 	%r1222, %r3158;
	and.b32  	%r1223, %r1, %r1222;
	mul.lo.s32 	%r568, %r1223, 4352;
	mul.lo.s32 	%r569, %r1221, 4352;
	sub.s32 	%r1224, %r1, %r1223;
	mul.lo.s32 	%r1225, %r1224, 4352;
	sub.s32 	%r570, %r1219, %r568;
	sub.s32 	%r1226, %r1220, %r568;
	sub.s32 	%r1227, %r1215, %r568;
	max.u32 	%r1228, %r1227, %r569;
	sub.s32 	%r1229, %r1228, %r569;
	sub.s32 	%r1230, %r1225, %r570;
	min.u32 	%r571, %r1230, %r1229;
	max.u32 	%r1231, %r1225, -4353;
	not.b32 	%r1232, %r1231;
	add.s32 	%r1233, %r1225, %r1232;
	sub.s32 	%r1234, %r1233, %r1226;
	or.b32  	%r1235, %r1, %r1222;
	setp.eq.s32 	%p70, %r1235, -1;
	min.u32 	%r1236, %r569, %r1227;
	selp.b32 	%r1237, %r1236, %r1226, %p70;
	selp.b32 	%r1238, %r569, %r1234, %p70;
	min.u32 	%r1239, %r1238, %r1229;
	sub.s32 	%r572, %r1237, %r570;
	sub.s32 	%r573, %r1239, %r571;
	// begin inline asm
	griddepcontrol.wait;
	// end inline asm
	setp.eq.s16 	%p71, %rs2, 0;
	@%p71 bra 	$L__BB4_409;
	cvt.u64.u32 	%rd17, %r568;
	cvt.u64.u32 	%rd18, %r570;
	add.s64 	%rd19, %rd18, %rd17;
	cvt.u64.u32 	%rd20, %r569;
	add.s64 	%rd21, %rd17, %rd20;
	cvt.u64.u32 	%rd22, %r571;
	add.s64 	%rd23, %rd21, %rd22;
	add.s32 	%r574, %r573, %r572;
	setp.ge.s32 	%p72, %r2, %r574;
	cvt.u64.u32 	%rd24, %r2;
	add.s64 	%rd25, %rd19, %rd24;
	shl.b64 	%rd26, %rd25, 2;
	add.s64 	%rd6, %rd3, %rd26;
	sub.s32 	%r1241, %r2, %r572;
	cvt.s64.s32 	%rd27, %r1241;
	add.s64 	%rd28, %rd23, %rd27;
	shl.b64 	%rd29, %rd28, 2;
	add.s64 	%rd7, %rd3, %rd29;
	@%p72 bra 	$L__BB4_345;
	setp.ge.s32 	%p73, %r2, %r572;
	@%p73 bra 	$L__BB4_344;
	ld.global.u32 	%r3440, [%rd6];
	bra.uni 	$L__BB4_345;
$L__BB4_344:
	ld.global.u32 	%r3440, [%rd7];
$L__BB4_345:
	add.s32 	%r578, %r2, 256;
	setp.ge.s32 	%p74, %r578, %r574;
	@%p74 bra 	$L__BB4_349;
	setp.lt.s32 	%p75, %r578, %r572;
	@%p75 bra 	$L__BB4_348;
	ld.global.u32 	%r3439, [%rd7+1024];
	bra.uni 	$L__BB4_349;
$L__BB4_348:
	ld.global.u32 	%r3439, [%rd6+1024];
$L__BB4_349:
	add.s32 	%r582, %r2, 512;
	setp.ge.s32 	%p76, %r582, %r574;
	@%p76 bra 	$L__BB4_353;
	setp.lt.s32 	%p77, %r582, %r572;
	@%p77 bra 	$L__BB4_352;
	ld.global.u32 	%r3438, [%rd7+2048];
	bra.uni 	$L__BB4_353;
$L__BB4_352:
	ld.global.u32 	%r3438, [%rd6+2048];
$L__BB4_353:
	add.s32 	%r586, %r2, 768;
	setp.ge.s32 	%p78, %r586, %r574;
	@%p78 bra 	$L__BB4_357;
	setp.lt.s32 	%p79, %r586, %r572;
	@%p79 bra 	$L__BB4_356;
	ld.global.u32 	%r3437, [%rd7+3072];
	bra.uni 	$L__BB4_357;
$L__BB4_356:
	ld.global.u32 	%r3437, [%rd6+3072];
$L__BB4_357:
	or.b32  	%r590, %r2, 1024;
	setp.ge.s32 	%p80, %r590, %r574;
	@%p80 bra 	$L__BB4_361;
	setp.lt.s32 	%p81, %r590, %r572;
	@%p81 bra 	$L__BB4_360;
	ld.global.u32 	%r3436, [%rd7+4096];
	bra.uni 	$L__BB4_361;
$L__BB4_360:
	ld.global.u32 	%r3436, [%rd6+4096];
$L__BB4_361:
	add.s32 	%r594, %r2, 1280;
	setp.ge.s32 	%p82, %r594, %r574;
	@%p82 bra 	$L__BB4_365;
	setp.lt.s32 	%p83, %r594, %r572;
	@%p83 bra 	$L__BB4_364;
	ld.global.u32 	%r3435, [%rd7+5120];
	bra.uni 	$L__BB4_365;
$L__BB4_364:
	ld.global.u32 	%r3435, [%rd6+5120];
$L__BB4_365:
	add.s32 	%r598, %r2, 1536;
	setp.ge.s32 	%p84, %r598, %r574;
	@%p84 bra 	$L__BB4_369;
	setp.lt.s32 	%p85, %r598, %r572;
	@%p85 bra 	$L__BB4_368;
	ld.global.u32 	%r3434, [%rd7+6144];
	bra.uni 	$L__BB4_369;
$L__BB4_368:
	ld.global.u32 	%r3434, [%rd6+6144];
$L__BB4_369:
	add.s32 	%r602, %r2, 1792;
	setp.ge.s32 	%p86, %r602, %r574;
	@%p86 bra 	$L__BB4_373;
	setp.lt.s32 	%p87, %r602, %r572;
	@%p87 bra 	$L__BB4_372;
	ld.global.u32 	%r3433, [%rd7+7168];
	bra.uni 	$L__BB4_373;
$L__BB4_372:
	ld.global.u32 	%r3433, [%rd6+7168];
$L__BB4_373:
	or.b32  	%r606, %r2, 2048;
	setp.ge.s32 	%p88, %r606, %r574;
	@%p88 bra 	$L__BB4_377;
	setp.lt.s32 	%p89, %r606, %r572;
	@%p89 bra 	$L__BB4_376;
	ld.global.u32 	%r3432, [%rd7+8192];
	bra.uni 	$L__BB4_377;
$L__BB4_376:
	ld.global.u32 	%r3432, [%rd6+8192];
$L__BB4_377:
	add.s32 	%r610, %r2, 2304;
	setp.ge.s32 	%p90, %r610, %r574;
	@%p90 bra 	$L__BB4_381;
	setp.lt.s32 	%p91, %r610, %r572;
	@%p91 bra 	$L__BB4_380;
	ld.global.u32 	%r3431, [%rd7+9216];
	bra.uni 	$L__BB4_381;
$L__BB4_380:
	ld.global.u32 	%r3431, [%rd6+9216];
$L__BB4_381:
	add.s32 	%r614, %r2, 2560;
	setp.ge.s32 	%p92, %r614, %r574;
	@%p92 bra 	$L__BB4_385;
	setp.lt.s32 	%p93, %r614, %r572;
	@%p93 bra 	$L__BB4_384;
	ld.global.u32 	%r3430, [%rd7+10240];
	bra.uni 	$L__BB4_385;
$L__BB4_384:
	ld.global.u32 	%r3430, [%rd6+10240];
$L__BB4_385:
	add.s32 	%r618, %r2, 2816;
	setp.ge.s32 	%p94, %r618, %r574;
	@%p94 bra 	$L__BB4_389;
	setp.lt.s32 	%p95, %r618, %r572;
	@%p95 bra 	$L__BB4_388;
	ld.global.u32 	%r3429, [%rd7+11264];
	bra.uni 	$L__BB4_389;
$L__BB4_388:
	ld.global.u32 	%r3429, [%rd6+11264];
$L__BB4_389:
	or.b32  	%r622, %r2, 3072;
	setp.ge.s32 	%p96, %r622, %r574;
	@%p96 bra 	$L__BB4_393;
	setp.lt.s32 	%p97, %r622, %r572;
	@%p97 bra 	$L__BB4_392;
	ld.global.u32 	%r3428, [%rd7+12288];
	bra.uni 	$L__BB4_393;
$L__BB4_392:
	ld.global.u32 	%r3428, [%rd6+12288];
$L__BB4_393:
	add.s32 	%r626, %r2, 3328;
	setp.ge.s32 	%p98, %r626, %r574;
	@%p98 bra 	$L__BB4_397;
	setp.lt.s32 	%p99, %r626, %r572;
	@%p99 bra 	$L__BB4_396;
	ld.global.u32 	%r3427, [%rd7+13312];
	bra.uni 	$L__BB4_397;
$L__BB4_396:
	ld.global.u32 	%r3427, [%rd6+13312];
$L__BB4_397:
	add.s32 	%r630, %r2, 3584;
	setp.ge.s32 	%p100, %r630, %r574;
	@%p100 bra 	$L__BB4_401;
	setp.lt.s32 	%p101, %r630, %r572;
	@%p101 bra 	$L__BB4_400;
	ld.global.u32 	%r3426, [%rd7+14336];
	bra.uni 	$L__BB4_401;
$L__BB4_400:
	ld.global.u32 	%r3426, [%rd6+14336];
$L__BB4_401:
	add.s32 	%r634, %r2, 3840;
	setp.ge.s32 	%p102, %r634, %r574;
	@%p102 bra 	$L__BB4_405;
	setp.lt.s32 	%p103, %r634, %r572;
	@%p103 bra 	$L__BB4_404;
	ld.global.u32 	%r3425, [%rd7+15360];
	bra.uni 	$L__BB4_405;
$L__BB4_404:
	ld.global.u32 	%r3425, [%rd6+15360];
$L__BB4_405:
	or.b32  	%r638, %r2, 4096;
	setp.ge.s32 	%p104, %r638, %r574;
	@%p104 bra 	$L__BB4_443;
	setp.lt.s32 	%p105, %r638, %r572;
	@%p105 bra 	$L__BB4_408;
	ld.global.u32 	%r3424, [%rd7+16384];
	bra.uni 	$L__BB4_443;
$L__BB4_408:
	ld.global.u32 	%r3424, [%rd6+16384];
	bra.uni 	$L__BB4_443;
$L__BB4_409:
	cvt.u64.u32 	%rd30, %r568;
	cvt.u64.u32 	%rd31, %r570;
	add.s64 	%rd8, %rd31, %rd30;
	cvt.u64.u32 	%rd32, %r569;
	add.s64 	%rd33, %rd30, %rd32;
	cvt.u64.u32 	%rd34, %r571;
	add.s64 	%rd9, %rd33, %rd34;
	add.s32 	%r641, %r573, %r572;
	setp.ge.s32 	%p106, %r2, %r641;
	@%p106 bra 	$L__BB4_411;
	setp.lt.s32 	%p107, %r2, %r572;
	sub.s32 	%r1259, %r2, %r572;
	cvt.s64.s32 	%rd35, %r1259;
	cvt.u64.u32 	%rd36, %r2;
	selp.b64 	%rd37, %rd8, %rd9, %p107;
	selp.b64 	%rd38, %rd36, %rd35, %p107;
	add.s64 	%rd39, %rd38, %rd37;
	shl.b64 	%rd40, %rd39, 2;
	add.s64 	%rd41, %rd1, %rd40;
	ld.global.u32 	%r3440, [%rd41];
$L__BB4_411:
	add.s32 	%r644, %r2, 256;
	setp.ge.s32 	%p108, %r644, %r641;
	@%p108 bra 	$L__BB4_413;
	setp.lt.s32 	%p109, %r644, %r572;
	sub.s32 	%r1261, %r644, %r572;
	cvt.s64.s32 	%rd42, %r1261;
	cvt.u64.u32 	%rd43, %r644;
	selp.b64 	%rd44, %rd8, %rd9, %p109;
	selp.b64 	%rd45, %rd43, %rd42, %p109;
	add.s64 	%rd46, %rd45, %rd44;
	shl.b64 	%rd47, %rd46, 2;
	add.s64 	%rd48, %rd1, %rd47;
	ld.global.u32 	%r3439, [%rd48];
$L__BB4_413:
	add.s32 	%r647, %r2, 512;
	setp.ge.s32 	%p110, %r647, %r641;
	@%p110 bra 	$L__BB4_415;
	setp.lt.s32 	%p111, %r647, %r572;
	sub.s32 	%r1263, %r647, %r572;
	cvt.s64.s32 	%rd49, %r1263;
	cvt.u64.u32 	%rd50, %r647;
	selp.b64 	%rd51, %rd8, %rd9, %p111;
	selp.b64 	%rd52, %rd50, %rd49, %p111;
	add.s64 	%rd53, %rd52, %rd51;
	shl.b64 	%rd54, %rd53, 2;
	add.s64 	%rd55, %rd1, %rd54;
	ld.global.u32 	%r3438, [%rd55];
$L__BB4_415:
	add.s32 	%r650, %r2, 768;
	setp.ge.s32 	%p112, %r650, %r641;
	@%p112 bra 	$L__BB4_417;
	setp.lt.s32 	%p113, %r650, %r572;
	sub.s32 	%r1265, %r650, %r572;
	cvt.s64.s32 	%rd56, %r1265;
	cvt.u64.u32 	%rd57, %r650;
	selp.b64 	%rd58, %rd8, %rd9, %p113;
	selp.b64 	%rd59, %rd57, %rd56, %p113;
	add.s64 	%rd60, %rd59, %rd58;
	shl.b64 	%rd61, %rd60, 2;
	add.s64 	%rd62, %rd1, %rd61;
	ld.global.u32 	%r3437, [%rd62];
$L__BB4_417:
	or.b32  	%r653, %r2, 1024;
	setp.ge.s32 	%p114, %r653, %r641;
	@%p114 bra 	$L__BB4_419;
	setp.lt.s32 	%p115, %r653, %r572;
	sub.s32 	%r1267, %r653, %r572;
	cvt.s64.s32 	%rd63, %r1267;
	cvt.u64.u32 	%rd64, %r653;
	selp.b64 	%rd65, %rd8, %rd9, %p115;
	selp.b64 	%rd66, %rd64, %rd63, %p115;
	add.s64 	%rd67, %rd66, %rd65;
	shl.b64 	%rd68, %rd67, 2;
	add.s64 	%rd69, %rd1, %rd68;
	ld.global.u32 	%r3436, [%rd69];
$L__BB4_419:
	add.s32 	%r656, %r2, 1280;
	setp.ge.s32 	%p116, %r656, %r641;
	@%p116 bra 	$L__BB4_421;
	setp.lt.s32 	%p117, %r656, %r572;
	sub.s32 	%r1269, %r656, %r572;
	cvt.s64.s32 	%rd70, %r1269;
	cvt.u64.u32 	%rd71, %r656;
	selp.b64 	%rd72, %rd8, %rd9, %p117;
	selp.b64 	%rd73, %rd71, %rd70, %p117;
	add.s64 	%rd74, %rd73, %rd72;
	shl.b64 	%rd75, %rd74, 2;
	add.s64 	%rd76, %rd1, %rd75;
	ld.global.u32 	%r3435, [%rd76];
$L__BB4_421:
	add.s32 	%r659, %r2, 1536;
	setp.ge.s32 	%p118, %r659, %r641;
	@%p118 bra 	$L__BB4_423;
	setp.lt.s32 	%p119, %r659, %r572;
	sub.s32 	%r1271, %r659, %r572;
	cvt.s64.s32 	%rd77, %r1271;
	cvt.u64.u32 	%rd78, %r659;
	selp.b64 	%rd79, %rd8, %rd9, %p119;
	selp.b64 	%rd80, %rd78, %rd77, %p119;
	add.s64 	%rd81, %rd80, %rd79;
	shl.b64 	%rd82, %rd81, 2;
	add.s64 	%rd83, %rd1, %rd82;
	ld.global.u32 	%r3434, [%rd83];
$L__BB4_423:
	add.s32 	%r662, %r2, 1792;
	setp.ge.s32 	%p120, %r662, %r641;
	@%p120 bra 	$L__BB4_425;
	setp.lt.s32 	%p121, %r662, %r572;
	sub.s32 	%r1273, %r662, %r572;
	cvt.s64.s32 	%rd84, %r1273;
	cvt.u64.u32 	%rd85, %r662;
	selp.b64 	%rd86, %rd8, %rd9, %p121;
	selp.b64 	%rd87, %rd85, %rd84, %p121;
	add.s64 	%rd88, %rd87, %rd86;
	shl.b64 	%rd89, %rd88, 2;
	add.s64 	%rd90, %rd1, %rd89;
	ld.global.u32 	%r3433, [%rd90];
$L__BB4_425:
	or.b32  	%r665, %r2, 2048;
	setp.ge.s32 	%p122, %r665, %r641;
	@%p122 bra 	$L__BB4_427;
	setp.lt.s32 	%p123, %r665, %r572;
	sub.s32 	%r1275, %r665, %r572;
	cvt.s64.s32 	%rd91, %r1275;
	cvt.u64.u32 	%rd92, %r665;
	selp.b64 	%rd93, %rd8, %rd9, %p123;
	selp.b64 	%rd94, %rd92, %rd91, %p123;
	add.s64 	%rd95, %rd94, %rd93;
	shl.b64 	%rd96, %rd95, 2;
	add.s64 	%rd97, %rd1, %rd96;
	ld.global.u32 	%r3432, [%rd97];
$L__BB4_427:
	add.s32 	%r668, %r2, 2304;
	setp.ge.s32 	%p124, %r668, %r641;
	@%p124 bra 	$L__BB4_429;
	ld.param.u64 	%rd324, [_ZN3cub18CUB_300001_SM_10006detail10merge_sort26DeviceMergeSortMergeKernelINS2_10policy_hubIN6thrust24THRUST_300001_SM_1000_NS6detail15normal_iteratorINS6_10device_ptrIiEEEEE9Policy600ESB_PNS0_8NullTypeESB_SF_j14lex_comparatoriSE_EEvbT2_T3_T4_PT6_PT7_T5_PSJ_SJ_NS1_7vsmem_tE_param_4];
	setp.lt.s32 	%p125, %r668, %r572;
	sub.s32 	%r1277, %r668, %r572;
	cvt.s64.s32 	%rd98, %r1277;
	cvt.u64.u32 	%rd99, %r668;
	selp.b64 	%rd100, %rd8, %rd9, %p125;
	selp.b64 	%rd101, %rd99, %rd98, %p125;
	add.s64 	%rd102, %rd101, %rd100;
	cvta.to.global.u64 	%rd103, %rd324;
	shl.b64 	%rd104, %rd102, 2;
	add.s64 	%rd105, %rd103, %rd104;
	ld.global.u32 	%r3431, [%rd105];
$L__BB4_429:
	add.s32 	%r671, %r2, 2560;
	setp.ge.s32 	%p126, %r671, %r641;
	@%p126 bra 	$L__BB4_431;
	ld.param.u64 	%rd325, [_ZN3cub18CUB_300001_SM_10006detail10merge_sort26DeviceMergeSortMergeKernelINS2_10policy_hubIN6thrust24THRUST_300001_SM_1000_NS6detail15normal_iteratorINS6_10device_ptrIiEEEEE9Policy600ESB_PNS0_8NullTypeESB_SF_j14lex_comparatoriSE_EEvbT2_T3_T4_PT6_PT7_T5_PSJ_SJ_NS1_7vsmem_tE_param_4];
	setp.lt.s32 	%p127, %r671, %r572;
	sub.s32 	%r1279, %r671, %r572;
	cvt.s64.s32 	%rd106, %r1279;
	cvt.u64.u32 	%rd107, %r671;
	selp.b64 	%rd108, %rd8, %rd9, %p127;
	selp.b64 	%rd109, %rd107, %rd106, %p127;
	add.s64 	%rd110, %rd109, %rd108;
	cvta.to.global.u64 	%rd111, %rd325;
	shl.b64 	%rd112, %rd110, 2;
	add.s64 	%rd113, %rd111, %rd112;
	ld.global.u32 	%r3430, [%rd113];
$L__BB4_431:
	add.s32 	%r1281, %r2, 2816;
	setp.ge.s32 	%p128, %r1281, %r641;
	@%p128 bra 	$L__BB4_433;
	ld.param.u64 	%rd326, [_ZN3cub18CUB_300001_SM_10006detail10merge_sort26DeviceMergeSortMergeKernelINS2_10policy_hubIN6thrust24THRUST_300001_SM_1000_NS6detail15normal_iteratorINS6_10device_ptrIiEEEEE9Policy600ESB_PNS0_8NullTypeESB_SF_j14lex_comparatoriSE_EEvbT2_T3_T4_PT6_PT7_T5_PSJ_SJ_NS1_7vsmem_tE_param_4];
	setp.lt.s32 	%p129, %r1281, %r572;
	sub.s32 	%r1283, %r1281, %r572;
	cvt.s64.s32 	%rd114, %r1283;
	cvt.u64.u32 	%rd115, %r1281;
	selp.b64 	%rd116, %rd8, %rd9, %p129;
	selp.b64 	%rd117, %rd115, %rd114, %p129;
	add.s64 	%rd118, %rd117, %rd116;
	cvta.to.global.u64 	%rd119, %rd326;
	shl.b64 	%rd120, %rd118, 2;
	add.s64 	%rd121, %rd119, %rd120;
	ld.global.u32 	%r3429, [%rd121];
$L__BB4_433:
	or.b32  	%r1285, %r2, 3072;
	setp.ge.s32 	%p130, %r1285, %r641;
	@%p130 bra 	$L__BB4_435;
	ld.param.u64 	%rd327, [_ZN3cub18CUB_300001_SM_10006detail10merge_sort26DeviceMergeSortMergeKernelINS2_10policy_hubIN6thrust24THRUST_300001_SM_1000_NS6detail15normal_iteratorINS6_10device_ptrIiEEEEE9Policy600ESB_PNS0_8NullTypeESB_SF_j14lex_comparatoriSE_EEvbT2_T3_T4_PT6_PT7_T5_PSJ_SJ_NS1_7vsmem_tE_param_4];
	or.b32  	%r1286, %r2, 3072;
	setp.lt.s32 	%p131, %r1286, %r572;
	sub.s32 	%r1287, %r1286, %r572;
	cvt.s64.s32 	%rd122, %r1287;
	cvt.u64.u32 	%rd123, %r1286;
	selp.b64 	%rd124, %rd8, %rd9, %p131;
	selp.b64 	%rd125, %rd123, %rd122, %p131;
	add.s64 	%rd126, %rd125, %rd124;
	cvta.to.global.u64 	%rd127, %rd327;
	shl.b64 	%rd128, %rd126, 2;
	add.s64 	%rd129, %rd127, %rd128;
	ld.global.u32 	%r3428, [%rd129];
$L__BB4_435:
	add.s32 	%r1289, %r2, 3328;
	setp.ge.s32 	%p132, %r1289, %r641;
	@%p132 bra 	$L__BB4_437;
	ld.param.u64 	%rd328, [_ZN3cub18CUB_300001_SM_10006detail10merge_sort26DeviceMergeSortMergeKernelINS2_10policy_hubIN6thrust24THRUST_300001_SM_1000_NS6detail15normal_iteratorINS6_10device_ptrIiEEEEE9Policy600ESB_PNS0_8NullTypeESB_SF_j14lex_comparatoriSE_EEvbT2_T3_T4_PT6_PT7_T5_PSJ_SJ_NS1_7vsmem_tE_param_4];
	add.s32 	%r1290, %r2, 3328;
	setp.lt.s32 	%p133, %r1290, %r572;
	sub.s32 	%r1291, %r1290, %r572;
	cvt.s64.s32 	%rd130, %r1291;
	cvt.u64.u32 	%rd131, %r1290;
	selp.b64 	%rd132, %rd8, %rd9, %p133;
	selp.b64 	%rd133, %rd131, %rd130, %p133;
	add.s64 	%rd134, %rd133, %rd132;
	cvta.to.global.u64 	%rd135, %rd328;
	shl.b64 	%rd136, %rd134, 2;
	add.s64 	%rd137, %rd135, %rd136;
	ld.global.u32 	%r3427, [%rd137];
$L__BB4_437:
	add.s32 	%r1293, %r2, 3584;
	setp.ge.s32 	%p134, %r1293, %r641;
	@%p134 bra 	$L__BB4_439;
	ld.param.u64 	%rd329, [_ZN3cub18CUB_300001_SM_10006detail10merge_sort26DeviceMergeSortMergeKernelINS2_10policy_hubIN6thrust24THRUST_300001_SM_1000_NS6detail15normal_iteratorINS6_10device_ptrIiEEEEE9Policy600ESB_PNS0_8NullTypeESB_SF_j14lex_comparatoriSE_EEvbT2_T3_T4_PT6_PT7_T5_PSJ_SJ_NS1_7vsmem_tE_param_4];
	add.s32 	%r1294, %r2, 3584;
	setp.lt.s32 	%p135, %r1294, %r572;
	sub.s32 	%r1295, %r1294, %r572;
	cvt.s64.s32 	%rd138, %r1295;
	cvt.u64.u32 	%rd139, %r1294;
	selp.b64 	%rd140, %rd8, %rd9, %p135;
	selp.b64 	%rd141, %rd139, %rd138, %p135;
	add.s64 	%rd142, %rd141, %rd140;
	cvta.to.global.u64 	%rd143, %rd329;
	shl.b64 	%rd144, %rd142, 2;
	add.s64 	%rd145, %rd143, %rd144;
	ld.global.u32 	%r3426, [%rd145];
$L__BB4_439:
	add.s32 	%r1297, %r2, 3840;
	setp.ge.s32 	%p136, %r1297, %r641;
	@%p136 bra 	$L__BB4_441;
	ld.param.u64 	%rd330, [_ZN3cub18CUB_300001_SM_10006detail10merge_sort26DeviceMergeSortMergeKernelINS2_10policy_hubIN6thrust24THRUST_300001_SM_1000_NS6detail15normal_iteratorINS6_10device_ptrIiEEEEE9Policy600ESB_PNS0_8NullTypeESB_SF_j14lex_comparatoriSE_EEvbT2_T3_T4_PT6_PT7_T5_PSJ_SJ_NS1_7vsmem_tE_param_4];
	add.s32 	%r1298, %r2, 3840;
	setp.lt.s32 	%p137, %r1298, %r572;
	sub.s32 	%r1299, %r1298, %r572;
	cvt.s64.s32 	%rd146, %r1299;
	cvt.u64.u32 	%rd147, %r1298;
	selp.b64 	%rd148, %rd8, %rd9, %p137;
	selp.b64 	%rd149, %rd147, %rd146, %p137;
	add.s64 	%rd150, %rd149, %rd148;
	cvta.to.global.u64 	%rd151, %rd330;
	shl.b64 	%rd152, %rd150, 2;
	add.s64 	%rd153, %rd151, %rd152;
	ld.global.u32 	%r3425, [%rd153];
$L__BB4_441:
	or.b32  	%r1301, %r2, 4096;
	setp.ge.s32 	%p138, %r1301, %r641;
	@%p138 bra 	$L__BB4_443;
	ld.param.u64 	%rd331, [_ZN3cub18CUB_300001_SM_10006detail10merge_sort26DeviceMergeSortMergeKernelINS2_10policy_hubIN6thrust24THRUST_300001_SM_1000_NS6detail15normal_iteratorINS6_10device_ptrIiEEEEE9Policy600ESB_PNS0_8NullTypeESB_SF_j14lex_comparatoriSE_EEvbT2_T3_T4_PT6_PT7_T5_PSJ_SJ_NS1_7vsmem_tE_param_4];
	or.b32  	%r1302, %r2, 4096;
	setp.lt.s32 	%p139, %r1302, %r572;
	sub.s32 	%r1303, %r1302, %r572;
	cvt.s64.s32 	%rd154, %r1303;
	cvt.u64.u32 	%rd155, %r1302;
	selp.b64 	%rd156, %rd8, %rd9, %p139;
	selp.b64 	%rd157, %rd155, %rd154, %p139;
	add.s64 	%rd158, %rd157, %rd156;
	cvta.to.global.u64 	%rd159, %rd331;
	shl.b64 	%rd160, %rd158, 2;
	add.s64 	%rd161, %rd159, %rd160;
	ld.global.u32 	%r3424, [%rd161];
$L__BB4_443:
	shl.b32 	%r1304, %r2, 2;
	mov.u32 	%r1305, _ZZN3cub18CUB_300001_SM_10006detail10merge_sort26DeviceMergeSortMergeKernelINS2_10policy_hubIN6thrust24THRUST_300001_SM_1000_NS6detail15normal_iteratorINS6_10device_ptrIiEEEEE9Policy600ESB_PNS0_8NullTypeESB_SF_j14lex_comparatoriSE_EEvbT2_T3_T4_PT6_PT7_T5_PSJ_SJ_NS1_7vsmem_tEE19static_temp_storage;
	add.s32 	%r1306, %r1305, %r1304;
	st.shared.u32 	[%r1306], %r3440;
	st.shared.u32 	[%r1306+1024], %r3439;
	st.shared.u32 	[%r1306+2048], %r3438;
	st.shared.u32 	[%r1306+3072], %r3437;
	st.shared.u32 	[%r1306+4096], %r3436;
	st.shared.u32 	[%r1306+5120], %r3435;
	st.shared.u32 	[%r1306+6144], %r3434;
	st.shared.u32 	[%r1306+7168], %r3433;
	st.shared.u32 	[%r1306+8192], %r3432;
	st.shared.u32 	[%r1306+9216], %r3431;
	st.shared.u32 	[%r1306+10240], %r3430;
	st.shared.u32 	[%r1306+11264], %r3429;
	st.shared.u32 	[%r1306+12288], %r3428;
	st.shared.u32 	[%r1306+13312], %r3427;
	st.shared.u32 	[%r1306+14336], %r3426;
	st.shared.u32 	[%r1306+15360], %r3425;
	st.shared.u32 	[%r1306+16384], %r3424;
	bar.sync 	0;
	// begin inline asm
	griddepcontrol.launch_dependents;
	// end inline asm
	add.s32 	%r702, %r573, %r572;
	mul.lo.s32 	%r1307, %r2, 17;
	min.s32 	%r703, %r1307, %r702;
	setp.lt.s32 	%p140, %r703, %r573;
	sub.s32 	%r1308, %r703, %r573;
	selp.b32 	%r3452, 0, %r1308, %p140;
	min.s32 	%r3441, %r572, %r703;
	setp.ge.s32 	%p141, %r3452, %r3441;
	@%p141 bra 	$L__BB4_457;
	add.s32 	%r706, %r703, %r572;
$L__BB4_445:
	sub.s32 	%r1310, %r3441, %r3452;
	shr.u32 	%r1311, %r1310, 31;
	add.s32 	%r1312, %r1310, %r1311;
	shr.s32 	%r1313, %r1312, 1;
	add.s32 	%r709, %r1313, %r3452;
	shl.b32 	%r1314, %r709, 2;
	add.s32 	%r1316, %r1305, %r1314;
	ld.shared.u32 	%r3447, [%r1316];
	not.b32 	%r1317, %r709;
	add.s32 	%r1318, %r706, %r1317;
	shl.b32 	%r1319, %r1318, 2;
	add.s32 	%r1320, %r1305, %r1319;
	ld.shared.u32 	%r3444, [%r1320];
	max.s32 	%r1321, %r3444, %r3447;
	cvt.rn.f32.s32 	%f1, %r1321;
	setp.lt.s32 	%p142, %r1321, 1;
	mul.f32 	%f2, %f1, 0f4B000000;
	selp.f32 	%f3, %f2, %f1, %p142;
	selp.f32 	%f4, 0fC1B80000, 0f00000000, %p142;
	mov.b32 	%r1322, %f3;
	add.s32 	%r1323, %r1322, -1059760811;
	and.b32  	%r1324, %r1323, -8388608;
	sub.s32 	%r1325, %r1322, %r1324;
	mov.b32 	%f5, %r1325;
	cvt.rn.f32.s32 	%f6, %r1324;
	fma.rn.f32 	%f7, %f6, 0f34000000, %f4;
	add.f32 	%f8, %f5, 0fBF800000;
	fma.rn.f32 	%f9, %f8, 0fBE055027, 0f3E1039F6;
	fma.rn.f32 	%f10, %f9, %f8, 0fBDF8CDCC;
	fma.rn.f32 	%f11, %f10, %f8, 0f3E0F2955;
	fma.rn.f32 	%f12, %f11, %f8, 0fBE2AD8B9;
	fma.rn.f32 	%f13, %f12, %f8, 0f3E4CED0B;
	fma.rn.f32 	%f14, %f13, %f8, 0fBE7FFF22;
	fma.rn.f32 	%f15, %f14, %f8, 0f3EAAAA78;
	fma.rn.f32 	%f16, %f15, %f8, 0fBF000000;
	mul.f32 	%f17, %f8, %f16;
	fma.rn.f32 	%f18, %f17, %f8, %f8;
	fma.rn.f32 	%f19, %f7, 0f3F317218, %f18;
	setp.gt.u32 	%p143, %r1322, 2139095039;
	fma.rn.f32 	%f20, %f3, 0f7F800000, 0f7F800000;
	selp.f32 	%f21, %f20, %f19, %p143;
	setp.eq.f32 	%p144, %f3, 0f00000000;
	fma.rn.f32 	%f22, %f21, 0f3EDE5BD9, 0f3F800000;
	selp.f32 	%f23, 0fFF800000, %f22, %p144;
	cvt.rzi.u32.f32 	%r712, %f23;
	setp.eq.s32 	%p145, %r3444, 0;
	mov.b32 	%r3445, 0;
	@%p145 bra 	$L__BB4_448;
	mov.b32 	%r3445, 0;
$L__BB4_447:
	mul.hi.s32 	%r1327, %r3444, 1717986919;
	shr.u32 	%r1328, %r1327, 31;
	shr.s32 	%r1329, %r1327, 2;
	add.s32 	%r717, %r1329, %r1328;
	mul.lo.s32 	%r1330, %r717, 10;
	sub.s32 	%r1331, %r3444, %r1330;
	mad.lo.s32 	%r3445, %r3445, 10, %r1331;
	add.s32 	%r1332, %r3444, 9;
	setp.lt.u32 	%p146, %r1332, 19;
	mov.u32 	%r3444, %r717;
	@%p146 bra 	$L__BB4_448;
	bra.uni 	$L__BB4_447;
$L__BB4_448:
	setp.eq.s32 	%p147, %r3447, 0;
	mov.b32 	%r3448, 0;
	@%p147 bra 	$L__BB4_451;
	mov.b32 	%r3448, 0;
$L__BB4_450:
	mul.hi.s32 	%r1335, %r3447, 1717986919;
	shr.u32 	%r1336, %r1335, 31;
	shr.s32 	%r1337, %r1335, 2;
	add.s32 	%r722, %r1337, %r1336;
	mul.lo.s32 	%r1338, %r722, 10;
	sub.s32 	%r1339, %r3447, %r1338;
	mad.lo.s32 	%r3448, %r3448, 10, %r1339;
	add.s32 	%r1340, %r3447, 9;
	setp.lt.u32 	%p148, %r1340, 19;
	mov.u32 	%r3447, %r722;
	@%p148 bra 	$L__BB4_451;
	bra.uni 	$L__BB4_450;
$L__BB4_451:
	setp.eq.s32 	%p150, %r712, 0;
	mov.pred 	%p831, -1;
	@%p150 bra 	$L__BB4_456;
	mov.b32 	%r3449, 0;
$L__BB4_453:
	mul.hi.s32 	%r1342, %r3445, 1717986919;
	shr.u32 	%r1343, %r1342, 31;
	shr.s32 	%r1344, %r1342, 2;
	add.s32 	%r1345, %r1344, %r1343;
	mul.lo.s32 	%r1346, %r1345, 10;
	sub.s32 	%r726, %r3445, %r1346;
	mul.hi.s32 	%r1347, %r3448, 1717986919;
	shr.u32 	%r1348, %r1347, 31;
	shr.s32 	%r1349, %r1347, 2;
	add.s32 	%r1350, %r1349, %r1348;
	mul.lo.s32 	%r1351, %r1350, 10;
	sub.s32 	%r727, %r3448, %r1351;
	setp.eq.s32 	%p151, %r726, %r727;
	@%p151 bra 	$L__BB4_455;
	setp.gt.s32 	%p831, %r726, %r727;
	bra.uni 	$L__BB4_456;
$L__BB4_455:
	add.s32 	%r3449, %r3449, 1;
	setp.ne.s32 	%p153, %r3449, %r712;
	mov.u32 	%r3445, %r1345;
	mov.u32 	%r3448, %r1350;
	@%p153 bra 	$L__BB4_453;
$L__BB4_456:
	add.s32 	%r1358, %r709, 1;
	selp.b32 	%r3452, %r1358, %r3452, %p831;
	selp.b32 	%r3441, %r3441, %r709, %p831;
	setp.lt.s32 	%p154, %r3452, %r3441;
	@%p154 bra 	$L__BB4_445;
$L__BB4_457:
	sub.s32 	%r1359, %r703, %r3452;
	add.s32 	%r734, %r1359, %r572;
	shl.b32 	%r1360, %r3452, 2;
	add.s32 	%r735, %r1305, %r1360;
	ld.shared.u32 	%r3473, [%r735];
	shl.b32 	%r1362, %r734, 2;
	add.s32 	%r737, %r1305, %r1362;
	ld.shared.u32 	%r3463, [%r737];
	setp.ge.s32 	%p156, %r734, %r702;
	mov.pred 	%p155, 0;
	mov.pred 	%p832, %p155;
	@%p156 bra 	$L__BB4_470;
	setp.ge.s32 	%p158, %r3452, %r572;
	mov.pred 	%p832, -1;
	@%p158 bra 	$L__BB4_470;
	max.s32 	%r1364, %r3463, %r3473;
	cvt.rn.f32.s32 	%f24, %r1364;
	setp.lt.s32 	%p159, %r1364, 1;
	mul.f32 	%f25, %f24, 0f4B000000;
	selp.f32 	%f26, %f25, %f24, %p159;
	selp.f32 	%f27, 0fC1B80000, 0f00000000, %p159;
	mov.b32 	%r1365, %f26;
	add.s32 	%r1366, %r1365, -1059760811;
	and.b32  	%r1367, %r1366, -8388608;
	sub.s32 	%r1368, %r1365, %r1367;
	mov.b32 	%f28, %r1368;
	cvt.rn.f32.s32 	%f29, %r1367;
	fma.rn.f32 	%f30, %f29, 0f34000000, %f27;
	add.f32 	%f31, %f28, 0fBF800000;
	fma.rn.f32 	%f32, %f31, 0fBE055027, 0f3E1039F6;
	fma.rn.f32 	%f33, %f32, %f31, 0fBDF8CDCC;
	fma.rn.f32 	%f34, %f33, %f31, 0f3E0F2955;
	fma.rn.f32 	%f35, %f34, %f31, 0fBE2AD8B9;
	fma.rn.f32 	%f36, %f35, %f31, 0f3E4CED0B;
	fma.rn.f32 	%f37, %f36, %f31, 0fBE7FFF22;
	fma.rn.f32 	%f38, %f37, %f31, 0f3EAAAA78;
	fma.rn.f32 	%f39, %f38, %f31, 0fBF000000;
	mul.f32 	%f40, %f31, %f39;
	fma.rn.f32 	%f41, %f40, %f31, %f31;
	fma.rn.f32 	%f42, %f30, 0f3F317218, %f41;
	setp.gt.u32 	%p160, %r1365, 2139095039;
	fma.rn.f32 	%f43, %f26, 0f7F800000, 0f7F800000;
	selp.f32 	%f44, %f43, %f42, %p160;
	setp.eq.f32 	%p161, %f26, 0f00000000;
	fma.rn.f32 	%f45, %f44, 0f3EDE5BD9, 0f3F800000;
	selp.f32 	%f46, 0fFF800000, %f45, %p161;
	cvt.rzi.u32.f32 	%r739, %f46;
	setp.eq.s32 	%p162, %r3463, 0;
	mov.b32 	%r3455, 0;
	@%p162 bra 	$L__BB4_462;
	mov.b32 	%r3455, 0;
	mov.u32 	%r3454, %r3463;
$L__BB4_461:
	mul.hi.s32 	%r1370, %r3454, 1717986919;
	shr.u32 	%r1371, %r1370, 31;
	shr.s32 	%r1372, %r1370, 2;
	add.s32 	%r744, %r1372, %r1371;
	mul.lo.s32 	%r1373, %r744, 10;
	sub.s32 	%r1374, %r3454, %r1373;
	mad.lo.s32 	%r3455, %r3455, 10, %r1374;
	add.s32 	%r1375, %r3454, 9;
	setp.lt.u32 	%p163, %r1375, 19;
	mov.u32 	%r3454, %r744;
	@%p163 bra 	$L__BB4_462;
	bra.uni 	$L__BB4_461;
$L__BB4_462:
	setp.eq.s32 	%p164, %r3473, 0;
	mov.b32 	%r3458, 0;
	@%p164 bra 	$L__BB4_465;
	mov.b32 	%r3458, 0;
	mov.u32 	%r3457, %r3473;
$L__BB4_464:
	mul.hi.s32 	%r1378, %r3457, 1717986919;
	shr.u32 	%r1379, %r1378, 31;
	shr.s32 	%r1380, %r1378, 2;
	add.s32 	%r749, %r1380, %r1379;
	mul.lo.s32 	%r1381, %r749, 10;
	sub.s32 	%r1382, %r3457, %r1381;
	mad.lo.s32 	%r3458, %r3458, 10, %r1382;
	add.s32 	%r1383, %r3457, 9;
	setp.lt.u32 	%p165, %r1383, 19;
	mov.u32 	%r3457, %r749;
	@%p165 bra 	$L__BB4_465;
	bra.uni 	$L__BB4_464;
$L__BB4_465:
	setp.eq.s32 	%p167, %r739, 0;
	mov.pred 	%p832, %p155;
	@%p167 bra 	$L__BB4_470;
	mov.b32 	%r3459, 0;
$L__BB4_467:
	mul.hi.s32 	%r1385, %r3455, 1717986919;
	shr.u32 	%r1386, %r1385, 31;
	shr.s32 	%r1387, %r1385, 2;
	add.s32 	%r1388, %r1387, %r1386;
	mul.lo.s32 	%r1389, %r1388, 10;
	sub.s32 	%r753, %r3455, %r1389;
	mul.hi.s32 	%r1390, %r3458, 1717986919;
	shr.u32 	%r1391, %r1390, 31;
	shr.s32 	%r1392, %r1390, 2;
	add.s32 	%r1393, %r1392, %r1391;
	mul.lo.s32 	%r1394, %r1393, 10;
	sub.s32 	%r754, %r3458, %r1394;
	setp.eq.s32 	%p168, %r753, %r754;
	@%p168 bra 	$L__BB4_469;
	setp.le.s32 	%p832, %r753, %r754;
	bra.uni 	$L__BB4_470;
$L__BB4_469:
	add.s32 	%r3459, %r3459, 1;
	setp.ne.s32 	%p170, %r3459, %r739;
	mov.u32 	%r3455, %r1388;
	mov.u32 	%r3458, %r1393;
	mov.pred 	%p832, %p155;
	@%p170 bra 	$L__BB4_467;
$L__BB4_470:
	selp.b32 	%r758, %r3463, %r3473, %p832;
	selp.u32 	%r1401, 1, 0, %p832;
	add.s32 	%r759, %r734, %r1401;
	not.pred 	%p171, %p832;
	selp.u32 	%r1402, 1, 0, %p171;
	add.s32 	%r760, %r3452, %r1402;
	@%p171 bra 	$L__BB4_472;
	ld.shared.u32 	%r3463, [%r737+4];
	bra.uni 	$L__BB4_473;
$L__BB4_472:
	ld.shared.u32 	%r3473, [%r735+4];
$L__BB4_473:
	setp.ge.s32 	%p173, %r759, %r702;
	mov.pred 	%p172, 0;
	mov.pred 	%p833, %p172;
	@%p173 bra 	$L__BB4_486;
	setp.ge.s32 	%p175, %r760, %r572;
	mov.pred 	%p833, -1;
	@%p175 bra 	$L__BB4_486;
	max.s32 	%r1404, %r3463, %r3473;
	cvt.rn.f32.s32 	%f47, %r1404;
	setp.lt.s32 	%p176, %r1404, 1;
	mul.f32 	%f48, %f47, 0f4B000000;
	selp.f32 	%f49, %f48, %f47, %p176;
	selp.f32 	%f50, 0fC1B80000, 0f00000000, %p176;
	mov.b32 	%r1405, %f49;
	add.s32 	%r1406, %r1405, -1059760811;
	and.b32  	%r1407, %r1406, -8388608;
	sub.s32 	%r1408, %r1405, %r1407;
	mov.b32 	%f51, %r1408;
	cvt.rn.f32.s32 	%f52, %r1407;
	fma.rn.f32 	%f53, %f52, 0f34000000, %f50;
	add.f32 	%f54, %f51, 0fBF800000;
	fma.rn.f32 	%f55, %f54, 0fBE055027, 0f3E1039F6;
	fma.rn.f32 	%f56, %f55, %f54, 0fBDF8CDCC;
	fma.rn.f32 	%f57, %f56, %f54, 0f3E0F2955;
	fma.rn.f32 	%f58, %f57, %f54, 0fBE2AD8B9;
	fma.rn.f32 	%f59, %f58, %f54, 0f3E4CED0B;
	fma.rn.f32 	%f60, %f59, %f54, 0fBE7FFF22;
	fma.rn.f32 	%f61, %f60, %f54, 0f3EAAAA78;
	fma.rn.f32 	%f62, %f61, %f54, 0fBF000000;
	mul.f32 	%f63, %f54, %f62;
	fma.rn.f32 	%f64, %f63, %f54, %f54;
	fma.rn.f32 	%f65, %f53, 0f3F317218, %f64;
	setp.gt.u32 	%p177, %r1405, 2139095039;
	fma.rn.f32 	%f66, %f49, 0f7F800000, 0f7F800000;
	selp.f32 	%f67, %f66, %f65, %p177;
	setp.eq.f32 	%p178, %f49, 0f00000000;
	fma.rn.f32 	%f68, %f67, 0f3EDE5BD9, 0f3F800000;
	selp.f32 	%f69, 0fFF800000, %f68, %p178;
	cvt.rzi.u32.f32 	%r765, %f69;
	setp.eq.s32 	%p179, %r3463, 0;
	mov.b32 	%r3466, 0;
	@%p179 bra 	$L__BB4_478;
	mov.b32 	%r3466, 0;
	mov.u32 	%r3464, %r3463;
$L__BB4_477:
	mul.hi.s32 	%r1410, %r3464, 1717986919;
	shr.u32 	%r1411, %r1410, 31;
	shr.s32 	%r1412, %r1410, 2;
	add.s32 	%r769, %r1412, %r1411;
	mul.lo.s32 	%r1413, %r769, 10;
	sub.s32 	%r1414, %r3464, %r1413;
	mad.lo.s32 	%r3466, %r3466, 10, %r1414;
	add.s32 	%r1415, %r3464, 9;
	setp.gt.u32 	%p180, %r1415, 18;
	mov.u32 	%r3464, %r769;
	@%p180 bra 	$L__BB4_477;
$L__BB4_478:
	setp.eq.s32 	%p181, %r3473, 0;
	mov.b32 	%r3469, 0;
	@%p181 bra 	$L__BB4_481;
	mov.b32 	%r3469, 0;
	mov.u32 	%r3467, %r3473;
$L__BB4_480:
	mul.hi.s32 	%r1418, %r3467, 1717986919;
	shr.u32 	%r1419, %r1418, 31;
	shr.s32 	%r1420, %r1418, 2;
	add.s32 	%r774, %r1420, %r1419;
	mul.lo.s32 	%r1421, %r774, 10;
	sub.s32 	%r1422, %r3467, %r1421;
	mad.lo.s32 	%r3469, %r3469, 10, %r1422;
	add.s32 	%r1423, %r3467, 9;
	setp.gt.u32 	%p182, %r1423, 18;
	mov.u32 	%r3467, %r774;
	@%p182 bra 	$L__BB4_480;
$L__BB4_481:
	setp.eq.s32 	%p184, %r765, 0;
	mov.pred 	%p833, %p172;
	@%p184 bra 	$L__BB4_486;
	mov.b32 	%r3470, 0;
$L__BB4_483:
	mul.hi.s32 	%r1425, %r3466, 1717986919;
	shr.u32 	%r1426, %r1425, 31;
	shr.s32 	%r1427, %r1425, 2;
	add.s32 	%r1428, %r1427, %r1426;
	mul.lo.s32 	%r1429, %r1428, 10;
	sub.s32 	%r779, %r3466, %r1429;
	mul.hi.s32 	%r1430, %r3469, 1717986919;
	shr.u32 	%r1431, %r1430, 31;
	shr.s32 	%r1432, %r1430, 2;
	add.s32 	%r1433, %r1432, %r1431;
	mul.lo.s32 	%r1434, %r1433, 10;
	sub.s32 	%r780, %r3469, %r1434;
	setp.eq.s32 	%p185, %r779, %r780;
	@%p185 bra 	$L__BB4_485;
	setp.le.s32 	%p833, %r779, %r780;
	bra.uni 	$L__BB4_486;
$L__BB4_485:
	add.s32 	%r3470, %r3470, 1;
	setp.ne.s32 	%p187, %r3470, %r765;
	mov.u32 	%r3466, %r1428;
	mov.u32 	%r3469, %r1433;
	mov.pred 	%p833, %p172;
	@%p187 bra 	$L__BB4_483;
$L__BB4_486:
	selp.b32 	%r784, %r3463, %r3473, %p833;
	selp.u32 	%r1441, 1, 0, %p833;
	add.s32 	%r785, %r759, %r1441;
	not.pred 	%p188, %p833;
	selp.u32 	%r1442, 1, 0, %p188;
	add.s32 	%r786, %r760, %r1442;
	@%p833 bra 	$L__BB4_488;
	shl.b32 	%r1443, %r786, 2;
	add.s32 	%r1445, %r1305, %r1443;
	ld.shared.u32 	%r3473, [%r1445];
	bra.uni 	$L__BB4_489;
$L__BB4_488:
	shl.b32 	%r1446, %r785, 2;
	add.s32 	%r1448, %r1305, %r1446;
	ld.shared.u32 	%r3463, [%r1448];
$L__BB4_489:
	setp.ge.s32 	%p190, %r785, %r702;
	mov.pred 	%p189, 0;
	mov.pred 	%p834, %p189;
	@%p190 bra 	$L__BB4_502;
	setp.ge.s32 	%p192, %r786, %r572;
	mov.pred 	%p834, -1;
	@%p192 bra 	$L__BB4_502;
	max.s32 	%r1450, %r3463, %r3473;
	cvt.rn.f32.s32 	%f70, %r1450;
	setp.lt.s32 	%p193, %r1450, 1;
	mul.f32 	%f71, %f70, 0f4B000000;
	selp.f32 	%f72, %f71, %f70, %p193;
	selp.f32 	%f73, 0fC1B80000, 0f00000000, %p193;
	mov.b32 	%r1451, %f72;
	add.s32 	%r1452, %r1451, -1059760811;
	and.b32  	%r1453, %r1452, -8388608;
	sub.s32 	%r1454, %r1451, %r1453;
	mov.b32 	%f74, %r1454;
	cvt.rn.f32.s32 	%f75, %r1453;
	fma.rn.f32 	%f76, %f75, 0f34000000, %f73;
	add.f32 	%f77, %f74, 0fBF800000;
	fma.rn.f32 	%f78, %f77, 0fBE055027, 0f3E1039F6;
	fma.rn.f32 	%f79, %f78, %f77, 0fBDF8CDCC;
	fma.rn.f32 	%f80, %f79, %f77, 0f3E0F2955;
	fma.rn.f32 	%f81, %f80, %f77, 0fBE2AD8B9;
	fma.rn.f32 	%f82, %f81, %f77, 0f3E4CED0B;
	fma.rn.f32 	%f83, %f82, %f77, 0fBE7FFF22;
	fma.rn.f32 	%f84, %f83, %f77, 0f3EAAAA78;
	fma.rn.f32 	%f85, %f84, %f77, 0fBF000000;
	mul.f32 	%f86, %f77, %f85;
	fma.rn.f32 	%f87, %f86, %f77, %f77;
	fma.rn.f32 	%f88, %f76, 0f3F317218, %f87;
	setp.gt.u32 	%p194, %r1451, 2139095039;
	fma.rn.f32 	%f89, %f72, 0f7F800000, 0f7F800000;
	selp.f32 	%f90, %f89, %f88, %p194;
	setp.eq.f32 	%p195, %f72, 0f00000000;
	fma.rn.f32 	%f91, %f90, 0f3EDE5BD9, 0f3F800000;
	selp.f32 	%f92, 0fFF800000, %f91, %p195;
	cvt.rzi.u32.f32 	%r791, %f92;
	setp.eq.s32 	%p196, %r3463, 0;
	mov.b32 	%r3477, 0;
	@%p196 bra 	$L__BB4_494;
	mov.b32 	%r3477, 0;
	mov.u32 	%r3475, %r3463;
$L__BB4_493:
	mul.hi.s32 	%r1456, %r3475, 1717986919;
	shr.u32 	%r1457, %r1456, 31;
	shr.s32 	%r1458, %r1456, 2;
	add.s32 	%r795, %r1458, %r1457;
	mul.lo.s32 	%r1459, %r795, 10;
	sub.s32 	%r1460, %r3475, %r1459;
	mad.lo.s32 	%r3477, %r3477, 10, %r1460;
	add.s32 	%r1461, %r3475, 9;
	setp.gt.u32 	%p197, %r1461, 18;
	mov.u32 	%r3475, %r795;
	@%p197 bra 	$L__BB4_493;
$L__BB4_494:
	setp.eq.s32 	%p198, %r3473, 0;
	mov.b32 	%r3480, 0;
	@%p198 bra 	$L__BB4_497;
	mov.b32 	%r3480, 0;
	mov.u32 	%r3478, %r3473;
$L__BB4_496:
	mul.hi.s32 	%r1464, %r3478, 1717986919;
	shr.u32 	%r1465, %r1464, 31;
	shr.s32 	%r1466, %r1464, 2;
	add.s32 	%r800, %r1466, %r1465;
	mul.lo.s32 	%r1467, %r800, 10;
	sub.s32 	%r1468, %r3478, %r1467;
	mad.lo.s32 	%r3480, %r3480, 10, %r1468;
	add.s32 	%r1469, %r3478, 9;
	setp.gt.u32 	%p199, %r1469, 18;
	mov.u32 	%r3478, %r800;
	@%p199 bra 	$L__BB4_496;
$L__BB4_497:
	setp.eq.s32 	%p201, %r791, 0;
	mov.pred 	%p834, %p189;
	@%p201 bra 	$L__BB4_502;
	mov.b32 	%r3481, 0;
$L__BB4_499:
	mul.hi.s32 	%r1471, %r3477, 1717986919;
	shr.u32 	%r1472, %r1471, 31;
	shr.s32 	%r1473, %r1471, 2;
	add.s32 	%r1474, %r1473, %r1472;
	mul.lo.s32 	%r1475, %r1474, 10;
	sub.s32 	%r805, %r3477, %r1475;
	mul.hi.s32 	%r1476, %r3480, 1717986919;
	shr.u32 	%r1477, %r1476, 31;
	shr.s32 	%r1478, %r1476, 2;
	add.s32 	%r1479, %r1478, %r1477;
	mul.lo.s32 	%r1480, %r1479, 10;
	sub.s32 	%r806, %r3480, %r1480;
	setp.eq.s32 	%p202, %r805, %r806;
	@%p202 bra 	$L__BB4_501;
	setp.le.s32 	%p834, %r805, %r806;
	bra.uni 	$L__BB4_502;
$L__BB4_501:
	add.s32 	%r3481, %r3481, 1;
	setp.ne.s32 	%p204, %r3481, %r791;
	mov.u32 	%r3477, %r1474;
	mov.u32 	%r3480, %r1479;
	mov.pred 	%p834, %p189;
	@%p204 bra 	$L__BB4_499;
$L__BB4_502:
	selp.b32 	%r810, %r3463, %r3473, %p834;
	selp.u32 	%r1487, 1, 0, %p834;
	add.s32 	%r811, %r785, %r1487;
	not.pred 	%p205, %p834;
	selp.u32 	%r1488, 1, 0, %p205;
	add.s32 	%r812, %r786, %r1488;
	@%p834 bra 	$L__BB4_504;
	shl.b32 	%r1489, %r812, 2;
	add.s32 	%r1491, %r1305, %r1489;
	ld.shared.u32 	%r3473, [%r1491];
	bra.uni 	$L__BB4_505;
$L__BB4_504:
	shl.b32 	%r1492, %r811, 2;
	add.s32 	%r1494, %r1305, %r1492;
	ld.shared.u32 	%r3463, [%r1494];
$L__BB4_505:
	setp.ge.s32 	%p207, %r811, %r702;
	mov.pred 	%p206, 0;
	mov.pred 	%p835, %p206;
	@%p207 bra 	$L__BB4_518;
	setp.ge.s32 	%p209, %r812, %r572;
	mov.pred 	%p835, -1;
	@%p209 bra 	$L__BB4_518;
	max.s32 	%r1496, %r3463, %r3473;
	cvt.rn.f32.s32 	%f93, %r1496;
	setp.lt.s32 	%p210, %r1496, 1;
	mul.f32 	%f94, %f93, 0f4B000000;
	selp.f32 	%f95, %f94, %f93, %p210;
	selp.f32 	%f96, 0fC1B80000, 0f00000000, %p210;
	mov.b32 	%r1497, %f95;
	add.s32 	%r1498, %r1497, -1059760811;
	and.b32  	%r1499, %r1498, -8388608;
	sub.s32 	%r1500, %r1497, %r1499;
	mov.b32 	%f97, %r1500;
	cvt.rn.f32.s32 	%f98, %r1499;
	fma.rn.f32 	%f99, %f98, 0f34000000, %f96;
	add.f32 	%f100, %f97, 0fBF800000;
	fma.rn.f32 	%f101, %f100, 0fBE055027, 0f3E1039F6;
	fma.rn.f32 	%f102, %f101, %f100, 0fBDF8CDCC;
	fma.rn.f32 	%f103, %f102, %f100, 0f3E0F2955;
	fma.rn.f32 	%f104, %f103, %f100, 0fBE2AD8B9;
	fma.rn.f32 	%f105, %f104, %f100, 0f3E4CED0B;
	fma.rn.f32 	%f106, %f105, %f100, 0fBE7FFF22;
	fma.rn.f32 	%f107, %f106, %f100, 0f3EAAAA78;
	fma.rn.f32 	%f108, %f107, %f100, 0fBF000000;
	mul.f32 	%f109, %f100, %f108;
	fma.rn.f32 	%f110, %f109, %f100, %f100;
	fma.rn.f32 	%f111, %f99, 0f3F317218, %f110;
	setp.gt.u32 	%p211, %r1497, 2139095039;
	fma.rn.f32 	%f112, %f95, 0f7F800000, 0f7F800000;
	selp.f32 	%f113, %f112, %f111, %p211;
	setp.eq.f32 	%p212, %f95, 0f00000000;
	fma.rn.f32 	%f114, %f113, 0f3EDE5BD9, 0f3F800000;
	selp.f32 	%f115, 0fFF800000, %f114, %p212;
	cvt.rzi.u32.f32 	%r817, %f115;
	setp.eq.s32 	%p213, %r3463, 0;
	mov.b32 	%r3488, 0;
	@%p213 bra 	$L__BB4_510;
	mov.b32 	%r3488, 0;
	mov.u32 	%r3486, %r3463;
$L__BB4_509:
	mul.hi.s32 	%r1502, %r3486, 1717986919;
	shr.u32 	%r1503, %r1502, 31;
	shr.s32 	%r1504, %r1502, 2;
	add.s32 	%r821, %r1504, %r1503;
	mul.lo.s32 	%r1505, %r821, 10;
	sub.s32 	%r1506, %r3486, %r1505;
	mad.lo.s32 	%r3488, %r3488, 10, %r1506;
	add.s32 	%r1507, %r3486, 9;
	setp.gt.u32 	%p214, %r1507, 18;
	mov.u32 	%r3486, %r821;
	@%p214 bra 	$L__BB4_509;
$L__BB4_510:
	setp.eq.s32 	%p215, %r3473, 0;
	mov.b32 	%r3491, 0;
	@%p215 bra 	$L__BB4_513;
	mov.b32 	%r3491, 0;
	mov.u32 	%r3489, %r3473;
$L__BB4_512:
	mul.hi.s32 	%r1510, %r3489, 1717986919;
	shr.u32 	%r1511, %r1510, 31;
	shr.s32 	%r1512, %r1510, 2;
	add.s32 	%r826, %r1512, %r1511;
	mul.lo.s32 	%r1513, %r826, 10;
	sub.s32 	%r1514, %r3489, %r1513;
	mad.lo.s32 	%r3491, %r3491, 10, %r1514;
	add.s32 	%r1515, %r3489, 9;
	setp.gt.u32 	%p216, %r1515, 18;
	mov.u32 	%r3489, %r826;
	@%p216 bra 	$L__BB4_512;
$L__BB4_513:
	setp.eq.s32 	%p218, %r817, 0;
	mov.pred 	%p835, %p206;
	@%p218 bra 	$L__BB4_518;
	mov.b32 	%r3492, 0;
$L__BB4_515:
	mul.hi.s32 	%r1517, %r3488, 1717986919;
	shr.u32 	%r1518, %r1517, 31;
	shr.s32 	%r1519, %r1517, 2;
	add.s32 	%r1520, %r1519, %r1518;
	mul.lo.s32 	%r1521, %r1520, 10;
	sub.s32 	%r831, %r3488, %r1521;
	mul.hi.s32 	%r1522, %r3491, 1717986919;
	shr.u32 	%r1523, %r1522, 31;
	shr.s32 	%r1524, %r1522, 2;
	add.s32 	%r1525, %r1524, %r1523;
	mul.lo.s32 	%r1526, %r1525, 10;
	sub.s32 	%r832, %r3491, %r1526;
	setp.eq.s32 	%p219, %r831, %r832;
	@%p219 bra 	$L__BB4_517;
	setp.le.s32 	%p835, %r831, %r832;
	bra.uni 	$L__BB4_518;
$L__BB4_517:
	add.s32 	%r3492, %r3492, 1;
	setp.ne.s32 	%p221, %r3492, %r817;
	mov.u32 	%r3488, %r1520;
	mov.u32 	%r3491, %r1525;
	mov.pred 	%p835, %p206;
	@%p221 bra 	$L__BB4_515;
$L__BB4_518:
	selp.b32 	%r836, %r3463, %r3473, %p835;
	selp.u32 	%r1533, 1, 0, %p835;
	add.s32 	%r837, %r811, %r1533;
	not.pred 	%p222, %p835;
	selp.u32 	%r1534, 1, 0, %p222;
	add.s32 	%r838, %r812, %r1534;
	@%p835 bra 	$L__BB4_520;
	shl.b32 	%r1535, %r838, 2;
	add.s32 	%r1537, %r1305, %r1535;
	ld.shared.u32 	%r3473, [%r1537];
	bra.uni 	$L__BB4_521;
$L__BB4_520:
	shl.b32 	%r1538, %r837, 2;
	add.s32 	%r1540, %r1305, %r1538;
	ld.shared.u32 	%r3463, [%r1540];
$L__BB4_521:
	setp.ge.s32 	%p224, %r837, %r702;
	mov.pred 	%p223, 0;
	mov.pred 	%p836, %p223;
	@%p224 bra 	$L__BB4_534;
	setp.ge.s32 	%p226, %r838, %r572;
	mov.pred 	%p836, -1;
	@%p226 bra 	$L__BB4_534;
	max.s32 	%r1542, %r3463, %r3473;
	cvt.rn.f32.s32 	%f116, %r1542;
	setp.lt.s32 	%p227, %r1542, 1;
	mul.f32 	%f117, %f116, 0f4B000000;
	selp.f32 	%f118, %f117, %f116, %p227;
	selp.f32 	%f119, 0fC1B80000, 0f00000000, %p227;
	mov.b32 	%r1543, %f118;
	add.s32 	%r1544, %r1543, -1059760811;
	and.b32  	%r1545, %r1544, -8388608;
	sub.s32 	%r1546, %r1543, %r1545;
	mov.b32 	%f120, %r1546;
	cvt.rn.f32.s32 	%f121, %r1545;
	fma.rn.f32 	%f122, %f121, 0f34000000, %f119;
	add.f32 	%f123, %f120, 0fBF800000;
	fma.rn.f32 	%f124, %f123, 0fBE055027, 0f3E1039F6;
	fma.rn.f32 	%f125, %f124, %f123, 0fBDF8CDCC;
	fma.rn.f32 	%f126, %f125, %f123, 0f3E0F2955;
	fma.rn.f32 	%f127, %f126, %f123, 0fBE2AD8B9;
	fma.rn.f32 	%f128, %f127, %f123, 0f3E4CED0B;
	fma.rn.f32 	%f129, %f128, %f123, 0fBE7FFF22;
	fma.rn.f32 	%f130, %f129, %f123, 0f3EAAAA78;
	fma.rn.f32 	%f131, %f130, %f123, 0fBF000000;
	mul.f32 	%f132, %f123, %f131;
	fma.rn.f32 	%f133, %f132, %f123, %f123;
	fma.rn.f32 	%f134, %f122, 0f3F317218, %f133;
	setp.gt.u32 	%p228, %r1543, 2139095039;
	fma.rn.f32 	%f135, %f118, 0f7F800000, 0f7F800000;
	selp.f32 	%f136, %f135, %f134, %p228;
	setp.eq.f32 	%p229, %f118, 0f00000000;
	fma.rn.f32 	%f137, %f136, 0f3EDE5BD9, 0f3F800000;
	selp.f32 	%f138, 0fFF800000, %f137, %p229;
	cvt.rzi.u32.f32 	%r843, %f138;
	setp.eq.s32 	%p230, %r3463, 0;
	mov.b32 	%r3499, 0;
	@%p230 bra 	$L__BB4_526;
	mov.b32 	%r3499, 0;
	mov.u32 	%r3497, %r3463;
$L__BB4_525:
	mul.hi.s32 	%r1548, %r3497, 1717986919;
	shr.u32 	%r1549, %r1548, 31;
	shr.s32 	%r1550, %r1548, 2;
	add.s32 	%r847, %r1550, %r1549;
	mul.lo.s32 	%r1551, %r847, 10;
	sub.s32 	%r1552, %r3497, %r1551;
	mad.lo.s32 	%r3499, %r3499, 10, %r1552;
	add.s32 	%r1553, %r3497, 9;
	setp.gt.u32 	%p231, %r1553, 18;
	mov.u32 	%r3497, %r847;
	@%p231 bra 	$L__BB4_525;
$L__BB4_526:
	setp.eq.s32 	%p232, %r3473, 0;
	mov.b32 	%r3502, 0;
	@%p232 bra 	$L__BB4_529;
	mov.b32 	%r3502, 0;
	mov.u32 	%r3500, %r3473;
$L__BB4_528:
	mul.hi.s32 	%r1556, %r3500, 1717986919;
	shr.u32 	%r1557, %r1556, 31;
	shr.s32 	%r1558, %r1556, 2;
	add.s32 	%r852, %r1558, %r1557;
	mul.lo.s32 	%r1559, %r852, 10;
	sub.s32 	%r1560, %r3500, %r1559;
	mad.lo.s32 	%r3502, %r3502, 10, %r1560;
	add.s32 	%r1561, %r3500, 9;
	setp.gt.u32 	%p233, %r1561, 18;
	mov.u32 	%r3500, %r852;
	@%p233 bra 	$L__BB4_528;
$L__BB4_529:
	setp.eq.s32 	%p235, %r843, 0;
	mov.pred 	%p836, %p223;
	@%p235 bra 	$L__BB4_534;
	mov.b32 	%r3503, 0;
$L__BB4_531:
	mul.hi.s32 	%r1563, %r3499, 1717986919;
	shr.u32 	%r1564, %r1563, 31;
	shr.s32 	%r1565, %r1563, 2;
	add.s32 	%r1566, %r1565, %r1564;
	mul.lo.s32 	%r1567, %r1566, 10;
	sub.s32 	%r857, %r3499, %r1567;
	mul.hi.s32 	%r1568, %r3502, 1717986919;
	shr.u32 	%r1569, %r1568, 31;
	shr.s32 	%r1570, %r1568, 2;
	add.s32 	%r1571, %r1570, %r1569;
	mul.lo.s32 	%r1572, %r1571, 10;
	sub.s32 	%r858, %r3502, %r1572;
	setp.eq.s32 	%p236, %r857, %r858;
	@%p236 bra 	$L__BB4_533;
	setp.le.s32 	%p836, %r857, %r858;
	bra.uni 	$L__BB4_534;
$L__BB4_533:
	add.s32 	%r3503, %r3503, 1;
	setp.ne.s32 	%p238, %r3503, %r843;
	mov.u32 	%r3499, %r1566;
	mov.u32 	%r3502, %r1571;
	mov.pred 	%p836, %p223;
	@%p238 bra 	$L__BB4_531;
$L__BB4_534:
	selp.b32 	%r862, %r3463, %r3473, %p836;
	selp.u32 	%r1579, 1, 0, %p836;
	add.s32 	%r863, %r837, %r1579;
	not.pred 	%p239, %p836;
	selp.u32 	%r1580, 1, 0, %p239;
	add.s32 	%r864, %r838, %r1580;
	@%p836 bra 	$L__BB4_536;
	shl.b32 	%r1581, %r864, 2;
	add.s32 	%r1583, %r1305, %r1581;
	ld.shared.u32 	%r3473, [%r1583];
	bra.uni 	$L__BB4_537;
$L__BB4_536:
	shl.b32 	%r1584, %r863, 2;
	add.s32 	%r1586, %r1305, %r1584;
	ld.shared.u32 	%r3463, [%r1586];
$L__BB4_537:
	setp.ge.s32 	%p241, %r863, %r702;
	mov.pred 	%p240, 0;
	mov.pred 	%p837, %p240;
	@%p241 bra 	$L__BB4_550;
	setp.ge.s32 	%p243, %r864, %r572;
	mov.pred 	%p837, -1;
	@%p243 bra 	$L__BB4_550;
	max.s32 	%r1588, %r3463, %r3473;
	cvt.rn.f32.s32 	%f139, %r1588;
	setp.lt.s32 	%p244, %r1588, 1;
	mul.f32 	%f140, %f139, 0f4B000000;
	selp.f32 	%f141, %f140, %f139, %p244;
	selp.f32 	%f142, 0fC1B80000, 0f00000000, %p244;
	mov.b32 	%r1589, %f141;
	add.s32 	%r1590, %r1589, -1059760811;
	and.b32  	%r1591, %r1590, -8388608;
	sub.s32 	%r1592, %r1589, %r1591;
	mov.b32 	%f143, %r1592;
	cvt.rn.f32.s32 	%f144, %r1591;
	fma.rn.f32 	%f145, %f144, 0f34000000, %f142;
	add.f32 	%f146, %f143, 0fBF800000;
	fma.rn.f32 	%f147, %f146, 0fBE055027, 0f3E1039F6;
	fma.rn.f32 	%f148, %f147, %f146, 0fBDF8CDCC;
	fma.rn.f32 	%f149, %f148, %f146, 0f3E0F2955;
	fma.rn.f32 	%f150, %f149, %f146, 0fBE2AD8B9;
	fma.rn.f32 	%f151, %f150, %f146, 0f3E4CED0B;
	fma.rn.f32 	%f152, %f151, %f146, 0fBE7FFF22;
	fma.rn.f32 	%f153, %f152, %f146, 0f3EAAAA78;
	fma.rn.f32 	%f154, %f153, %f146, 0fBF000000;
	mul.f32 	%f155, %f146, %f154;
	fma.rn.f32 	%f156, %f155, %f146, %f146;
	fma.rn.f32 	%f157, %f145, 0f3F317218, %f156;
	setp.gt.u32 	%p245, %r1589, 2139095039;
	fma.rn.f32 	%f158, %f141, 0f7F800000, 0f7F800000;
	selp.f32 	%f159, %f158, %f157, %p245;
	setp.eq.f32 	%p246, %f141, 0f00000000;
	fma.rn.f32 	%f160, %f159, 0f3EDE5BD9, 0f3F800000;
	selp.f32 	%f161, 0fFF800000, %f160, %p246;
	cvt.rzi.u32.f32 	%r869, %f161;
	setp.eq.s32 	%p247, %r3463, 0;
	mov.b32 	%r3510, 0;
	@%p247 bra 	$L__BB4_542;
	mov.b32 	%r3510, 0;
	mov.u32 	%r3508, %r3463;
$L__BB4_541:
	mul.hi.s32 	%r1594, %r3508, 1717986919;
	shr.u32 	%r1595, %r1594, 31;
	shr.s32 	%r1596, %r1594, 2;
	add.s32 	%r873, %r1596, %r1595;
	mul.lo.s32 	%r1597, %r873, 10;
	sub.s32 	%r1598, %r3508, %r1597;
	mad.lo.s32 	%r3510, %r3510, 10, %r1598;
	add.s32 	%r1599, %r3508, 9;
	setp.gt.u32 	%p248, %r1599, 18;
	mov.u32 	%r3508, %r873;
	@%p248 bra 	$L__BB4_541;
$L__BB4_542:
	setp.eq.s32 	%p249, %r3473, 0;
	mov.b32 	%r3513, 0;
	@%p249 bra 	$L__BB4_545;
	mov.b32 	%r3513, 0;
	mov.u32 	%r3511, %r3473;
$L__BB4_544:
	mul.hi.s32 	%r1602, %r3511, 1717986919;
	shr.u32 	%r1603, %r1602, 31;
	shr.s32 	%r1604, %r1602, 2;
	add.s32 	%r878, %r1604, %r1603;
	mul.lo.s32 	%r1605, %r878, 10;
	sub.s32 	%r1606, %r3511, %r1605;
	mad.lo.s32 	%r3513, %r3513, 10, %r1606;
	add.s32 	%r1607, %r3511, 9;
	setp.gt.u32 	%p250, %r1607, 18;
	mov.u32 	%r3511, %r878;
	@%p250 bra 	$L__BB4_544;
$L__BB4_545:
	setp.eq.s32 	%p252, %r869, 0;
	mov.pred 	%p837, %p240;
	@%p252 bra 	$L__BB4_550;
	mov.b32 	%r3514, 0;
$L__BB4_547:
	mul.hi.s32 	%r1609, %r3510, 1717986919;
	shr.u32 	%r1610, %r1609, 31;
	shr.s32 	%r1611, %r1609, 2;
	add.s32 	%r1612, %r1611, %r1610;
	mul.lo.s32 	%r1613, %r1612, 10;
	sub.s32 	%r883, %r3510, %r1613;
	mul.hi.s32 	%r1614, %r3513, 1717986919;
	shr.u32 	%r1615, %r1614, 31;
	shr.s32 	%r1616, %r1614, 2;
	add.s32 	%r1617, %r1616, %r1615;
	mul.lo.s32 	%r1618, %r1617, 10;
	sub.s32 	%r884, %r3513, %r1618;
	setp.eq.s32 	%p253, %r883, %r884;
	@%p253 bra 	$L__BB4_549;
	setp.le.s32 	%p837, %r883, %r884;
	bra.uni 	$L__BB4_550;
$L__BB4_549:
	add.s32 	%r3514, %r3514, 1;
	setp.ne.s32 	%p255, %r3514, %r869;
	mov.u32 	%r3510, %r1612;
	mov.u32 	%r3513, %r1617;
	mov.pred 	%p837, %p240;
	@%p255 bra 	$L__BB4_547;
$L__BB4_550:
	selp.b32 	%r888, %r3463, %r3473, %p837;
	selp.u32 	%r1625, 1, 0, %p837;
	add.s32 	%r889, %r863, %r1625;
	not.pred 	%p256, %p837;
	selp.u32 	%r1626, 1, 0, %p256;
	add.s32 	%r890, %r864, %r1626;
	@%p837 bra 	$L__BB4_552;
	shl.b32 	%r1627, %r890, 2;
	add.s32 	%r1629, %r1305, %r1627;
	ld.shared.u32 	%r3473, [%r1629];
	bra.uni 	$L__BB4_553;
$L__BB4_552:
	shl.b32 	%r1630, %r889, 2;
	add.s32 	%r1632, %r1305, %r1630;
	ld.shared.u32 	%r3463, [%r1632];
$L__BB4_553:
	setp.ge.s32 	%p258, %r889, %r702;
	mov.pred 	%p257, 0;
	mov.pred 	%p838, %p257;
	@%p258 bra 	$L__BB4_566;
	setp.ge.s32 	%p260, %r890, %r572;
	mov.pred 	%p838, -1;
	@%p260 bra 	$L__BB4_566;
	max.s32 	%r1634, %r3463, %r3473;
	cvt.rn.f32.s32 	%f162, %r1634;
	setp.lt.s32 	%p261, %r1634, 1;
	mul.f32 	%f163, %f162, 0f4B000000;
	selp.f32 	%f164, %f163, %f162, %p261;
	selp.f32 	%f165, 0fC1B80000, 0f00000000, %p261;
	mov.b32 	%r1635, %f164;
	add.s32 	%r1636, %r1635, -1059760811;
	and.b32  	%r1637, %r1636, -8388608;
	sub.s32 	%r1638, %r1635, %r1637;
	mov.b32 	%f166, %r1638;
	cvt.rn.f32.s32 	%f167, %r1637;
	fma.rn.f32 	%f168, %f167, 0f34000000, %f165;
	add.f32 	%f169, %f166, 0fBF800000;
	fma.rn.f32 	%f170, %f169, 0fBE055027, 0f3E1039F6;
	fma.rn.f32 	%f171, %f170, %f169, 0fBDF8CDCC;
	fma.rn.f32 	%f172, %f171, %f169, 0f3E0F2955;
	fma.rn.f32 	%f173, %f172, %f169, 0fBE2AD8B9;
	fma.rn.f32 	%f174, %f173, %f169, 0f3E4CED0B;
	fma.rn.f32 	%f175, %f174, %f169, 0fBE7FFF22;
	fma.rn.f32 	%f176, %f175, %f169, 0f3EAAAA78;
	fma.rn.f32 	%f177, %f176, %f169, 0fBF000000;
	mul.f32 	%f178, %f169, %f177;
	fma.rn.f32 	%f179, %f178, %f169, %f169;
	fma.rn.f32 	%f180, %f168, 0f3F317218, %f179;
	setp.gt.u32 	%p262, %r1635, 2139095039;
	fma.rn.f32 	%f181, %f164, 0f7F800000, 0f7F800000;
	selp.f32 	%f182, %f181, %f180, %p262;
	setp.eq.f32 	%p263, %f164, 0f00000000;
	fma.rn.f32 	%f183, %f182, 0f3EDE5BD9, 0f3F800000;
	selp.f32 	%f184, 0fFF800000, %f183, %p263;
	cvt.rzi.u32.f32 	%r895, %f184;
	setp.eq.s32 	%p264, %r3463, 0;
	mov.b32 	%r3521, 0;
	@%p264 bra 	$L__BB4_558;
	mov.b32 	%r3521, 0;
	mov.u32 	%r3519, %r3463;
$L__BB4_557:
	mul.hi.s32 	%r1640, %r3519, 1717986919;
	shr.u32 	%r1641, %r1640, 31;
	shr.s32 	%r1642, %r1640, 2;
	add.s32 	%r899, %r1642, %r1641;
	mul.lo.s32 	%r1643, %r899, 10;
	sub.s32 	%r1644, %r3519, %r1643;
	mad.lo.s32 	%r3521, %r3521, 10, %r1644;
	add.s32 	%r1645, %r3519, 9;
	setp.gt.u32 	%p265, %r1645, 18;
	mov.u32 	%r3519, %r899;
	@%p265 bra 	$L__BB4_557;
$L__BB4_558:
	setp.eq.s32 	%p266, %r3473, 0;
	mov.b32 	%r3524, 0;
	@%p266 bra 	$L__BB4_561;
	mov.b32 	%r3524, 0;
	mov.u32 	%r3522, %r3473;
$L__BB4_560:
	mul.hi.s32 	%r1648, %r3522, 1717986919;
	shr.u32 	%r1649, %r1648, 31;
	shr.s32 	%r1650, %r1648, 2;
	add.s32 	%r904, %r1650, %r1649;
	mul.lo.s32 	%r1651, %r904, 10;
	sub.s32 	%r1652, %r3522, %r1651;
	mad.lo.s32 	%r3524, %r3524, 10, %r1652;
	add.s32 	%r1653, %r3522, 9;
	setp.gt.u32 	%p267, %r1653, 18;
	mov.u32 	%r3522, %r904;
	@%p267 bra 	$L__BB4_560;
$L__BB4_561:
	setp.eq.s32 	%p269, %r895, 0;
	mov.pred 	%p838, %p257;
	@%p269 bra 	$L__BB4_566;
	mov.b32 	%r3525, 0;
$L__BB4_563:
	mul.hi.s32 	%r1655, %r3521, 1717986919;
	shr.u32 	%r1656, %r1655, 31;
	shr.s32 	%r1657, %r1655, 2;
	add.s32 	%r1658, %r1657, %r1656;
	mul.lo.s32 	%r1659, %r1658, 10;
	sub.s32 	%r909, %r3521, %r1659;
	mul.hi.s32 	%r1660, %r3524, 1717986919;
	shr.u32 	%r1661, %r1660, 31;
	shr.s32 	%r1662, %r1660, 2;
	add.s32 	%r1663, %r1662, %r1661;
	mul.lo.s32 	%r1664, %r1663, 10;
	sub.s32 	%r910, %r3524, %r1664;
	setp.eq.s32 	%p270, %r909, %r910;
	@%p270 bra 	$L__BB4_565;
	setp.le.s32 	%p838, %r909, %r910;
	bra.uni 	$L__BB4_566;
$L__BB4_565:
	add.s32 	%r3525, %r3525, 1;
	setp.ne.s32 	%p272, %r3525, %r895;
	mov.u32 	%r3521, %r1658;
	mov.u32 	%r3524, %r1663;
	mov.pred 	%p838, %p257;
	@%p272 bra 	$L__BB4_563;
$L__BB4_566:
	selp.b32 	%r914, %r3463, %r3473, %p838;
	selp.u32 	%r1671, 1, 0, %p838;
	add.s32 	%r915, %r889, %r1671;
	not.pred 	%p273, %p838;
	selp.u32 	%r1672, 1, 0, %p273;
	add.s32 	%r916, %r890, %r1672;
	@%p838 bra 	$L__BB4_568;
	shl.b32 	%r1673, %r916, 2;
	add.s32 	%r1675, %r1305, %r1673;
	ld.shared.u32 	%r3473, [%r1675];
	bra.uni 	$L__BB4_569;
$L__BB4_568:
	shl.b32 	%r1676, %r915, 2;
	add.s32 	%r1678, %r1305, %r1676;
	ld.shared.u32 	%r3463, [%r1678];
$L__BB4_569:
	setp.ge.s32 	%p275, %r915, %r702;
	mov.pred 	%p274, 0;
	mov.pred 	%p839, %p274;
	@%p275 bra 	$L__BB4_582;
	setp.ge.s32 	%p277, %r916, %r572;
	mov.pred 	%p839, -1;
	@%p277 bra 	$L__BB4_582;
	max.s32 	%r1680, %r3463, %r3473;
	cvt.rn.f32.s32 	%f185, %r1680;
	setp.lt.s32 	%p278, %r1680, 1;
	mul.f32 	%f186, %f185, 0f4B000000;
	selp.f32 	%f187, %f186, %f185, %p278;
	selp.f32 	%f188, 0fC1B80000, 0f00000000, %p278;
	mov.b32 	%r1681, %f187;
	add.s32 	%r1682, %r1681, -1059760811;
	and.b32  	%r1683, %r1682, -8388608;
	sub.s32 	%r1684, %r1681, %r1683;
	mov.b32 	%f189, %r1684;
	cvt.rn.f32.s32 	%f190, %r1683;
	fma.rn.f32 	%f191, %f190, 0f34000000, %f188;
	add.f32 	%f192, %f189, 0fBF800000;
	fma.rn.f32 	%f193, %f192, 0fBE055027, 0f3E1039F6;
	fma.rn.f32 	%f194, %f193, %f192, 0fBDF8CDCC;
	fma.rn.f32 	%f195, %f194, %f192, 0f3E0F2955;
	fma.rn.f32 	%f196, %f195, %f192, 0fBE2AD8B9;
	fma.rn.f32 	%f197, %f196, %f192, 0f3E4CED0B;
	fma.rn.f32 	%f198, %f197, %f192, 0fBE7FFF22;
	fma.rn.f32 	%f199, %f198, %f192, 0f3EAAAA78;
	fma.rn.f32 	%f200, %f199, %f192, 0fBF000000;
	mul.f32 	%f201, %f192, %f200;
	fma.rn.f32 	%f202, %f201, %f192, %f192;
	fma.rn.f32 	%f203, %f191, 0f3F317218, %f202;
	setp.gt.u32 	%p279, %r1681, 2139095039;
	fma.rn.f32 	%f204, %f187, 0f7F800000, 0f7F800000;
	selp.f32 	%f205, %f204, %f203, %p279;
	setp.eq.f32 	%p280, %f187, 0f00000000;
	fma.rn.f32 	%f206, %f205, 0f3EDE5BD9, 0f3F800000;
	selp.f32 	%f207, 0fFF800000, %f206, %p280;
	cvt.rzi.u32.f32 	%r921, %f207;
	setp.eq.s32 	%p281, %r3463, 0;
	mov.b32 	%r3532, 0;
	@%p281 bra 	$L__BB4_574;
	mov.b32 	%r3532, 0;
	mov.u32 	%r3530, %r3463;
$L__BB4_573:
	mul.hi.s32 	%r1686, %r3530, 1717986919;
	shr.u32 	%r1687, %r1686, 31;
	shr.s32 	%r1688, %r1686, 2;
	add.s32 	%r925, %r1688, %r1687;
	mul.lo.s32 	%r1689, %r925, 10;
	sub.s32 	%r1690, %r3530, %r1689;
	mad.lo.s32 	%r3532, %r3532, 10, %r1690;
	add.s32 	%r1691, %r3530, 9;
	setp.gt.u32 	%p282, %r1691, 18;
	mov.u32 	%r3530, %r925;
	@%p282 bra 	$L__BB4_573;
$L__BB4_574:
	setp.eq.s32 	%p283, %r3473, 0;
	mov.b32 	%r3535, 0;
	@%p283 bra 	$L__BB4_577;
	mov.b32 	%r3535, 0;
	mov.u32 	%r3533, %r3473;
$L__BB4_576:
	mul.hi.s32 	%r1694, %r3533, 1717986919;
	shr.u32 	%r1695, %r1694, 31;
	shr.s32 	%r1696, %r1694, 2;
	add.s32 	%r930, %r1696, %r1695;
	mul.lo.s32 	%r1697, %r930, 10;
	sub.s32 	%r1698, %r3533, %r1697;
	mad.lo.s32 	%r3535, %r3535, 10, %r1698;
	add.s32 	%r1699, %r3533, 9;
	setp.gt.u32 	%p284, %r1699, 18;
	mov.u32 	%r3533, %r930;
	@%p284 bra 	$L__BB4_576;
$L__BB4_577:
	setp.eq.s32 	%p286, %r921, 0;
	mov.pred 	%p839, %p274;
	@%p286 bra 	$L__BB4_582;
	mov.b32 	%r3536, 0;
$L__BB4_579:
	mul.hi.s32 	%r1701, %r3532, 1717986919;
	shr.u32 	%r1702, %r1701, 31;
	shr.s32 	%r1703, %r1701, 2;
	add.s32 	%r1704, %r1703, %r1702;
	mul.lo.s32 	%r1705, %r1704, 10;
	sub.s32 	%r935, %r3532, %r1705;
	mul.hi.s32 	%r1706, %r3535, 1717986919;
	shr.u32 	%r1707, %r1706, 31;
	shr.s32 	%r1708, %r1706, 2;
	add.s32 	%r1709, %r1708, %r1707;
	mul.lo.s32 	%r1710, %r1709, 10;
	sub.s32 	%r936, %r3535, %r1710;
	setp.eq.s32 	%p287, %r935, %r936;
	@%p287 bra 	$L__BB4_581;
	setp.le.s32 	%p839, %r935, %r936;
	bra.uni 	$L__BB4_582;
$L__BB4_581:
	add.s32 	%r3536, %r3536, 1;
	setp.ne.s32 	%p289, %r3536, %r921;
	mov.u32 	%r3532, %r1704;
	mov.u32 	%r3535, %r1709;
	mov.pred 	%p839, %p274;
	@%p289 bra 	$L__BB4_579;
$L__BB4_582:
	selp.b32 	%r940, %r3463, %r3473, %p839;
	selp.u32 	%r1717, 1, 0, %p839;
	add.s32 	%r941, %r915, %r1717;
	not.pred 	%p290, %p839;
	selp.u32 	%r1718, 1, 0, %p290;
	add.s32 	%r942, %r916, %r1718;
	@%p839 bra 	$L__BB4_584;
	shl.b32 	%r1719, %r942, 2;
	add.s32 	%r1721, %r1305, %r1719;
	ld.shared.u32 	%r3473, [%r1721];
	bra.uni 	$L__BB4_585;
$L__BB4_584:
	shl.b32 	%r1722, %r941, 2;
	add.s32 	%r1724, %r1305, %r1722;
	ld.shared.u32 	%r3463, [%r1724];
$L__BB4_585:
	setp.ge.s32 	%p292, %r941, %r702;
	mov.pred 	%p291, 0;
	mov.pred 	%p840, %p291;
	@%p292 bra 	$L__BB4_598;
	setp.ge.s32 	%p294, %r942, %r572;
	mov.pred 	%p840, -1;
	@%p294 bra 	$L__BB4_598;
	max.s32 	%r1726, %r3463, %r3473;
	cvt.rn.f32.s32 	%f208, %r1726;
	setp.lt.s32 	%p295, %r1726, 1;
	mul.f32 	%f209, %f208, 0f4B000000;
	selp.f32 	%f210, %f209, %f208, %p295;
	selp.f32 	%f211, 0fC1B80000, 0f00000000, %p295;
	mov.b32 	%r1727, %f210;
	add.s32 	%r1728, %r1727, -1059760811;
	and.b32  	%r1729, %r1728, -8388608;
	sub.s32 	%r1730, %r1727, %r1729;
	mov.b32 	%f212, %r1730;
	cvt.rn.f32.s32 	%f213, %r1729;
	fma.rn.f32 	%f214, %f213, 0f34000000, %f211;
	add.f32 	%f215, %f212, 0fBF800000;
	fma.rn.f32 	%f216, %f215, 0fBE055027, 0f3E1039F6;
	fma.rn.f32 	%f217, %f216, %f215, 0fBDF8CDCC;
	fma.rn.f32 	%f218, %f217, %f215, 0f3E0F2955;
	fma.rn.f32 	%f219, %f218, %f215, 0fBE2AD8B9;
	fma.rn.f32 	%f220, %f219, %f215, 0f3E4CED0B;
	fma.rn.f32 	%f221, %f220, %f215, 0fBE7FFF22;
	fma.rn.f32 	%f222, %f221, %f215, 0f3EAAAA78;
	fma.rn.f32 	%f223, %f222, %f215, 0fBF000000;
	mul.f32 	%f224, %f215, %f223;
	fma.rn.f32 	%f225, %f224, %f215, %f215;
	fma.rn.f32 	%f226, %f214, 0f3F317218, %f225;
	setp.gt.u32 	%p296, %r1727, 2139095039;
	fma.rn.f32 	%f227, %f210, 0f7F800000, 0f7F800000;
	selp.f32 	%f228, %f227, %f226, %p296;
	setp.eq.f32 	%p297, %f210, 0f00000000;
	fma.rn.f32 	%f229, %f228, 0f3EDE5BD9, 0f3F800000;
	selp.f32 	%f230, 0fFF800000, %f229, %p297;
	cvt.rzi.u32.f32 	%r947, %f230;
	setp.eq.s32 	%p298, %r3463, 0;
	mov.b32 	%r3543, 0;
	@%p298 bra 	$L__BB4_590;
	mov.b32 	%r3543, 0;
	mov.u32 	%r3541, %r3463;
$L__BB4_589:
	mul.hi.s32 	%r1732, %r3541, 1717986919;
	shr.u32 	%r1733, %r1732, 31;
	shr.s32 	%r1734, %r1732, 2;
	add.s32 	%r951, %r1734, %r1733;
	mul.lo.s32 	%r1735, %r951, 10;
	sub.s32 	%r1736, %r3541, %r1735;
	mad.lo.s32 	%r3543, %r3543, 10, %r1736;
	add.s32 	%r1737, %r3541, 9;
	setp.gt.u32 	%p299, %r1737, 18;
	mov.u32 	%r3541, %r951;
	@%p299 bra 	$L__BB4_589;
$L__BB4_590:
	setp.eq.s32 	%p300, %r3473, 0;
	mov.b32 	%r3546, 0;
	@%p300 bra 	$L__BB4_593;
	mov.b32 	%r3546, 0;
	mov.u32 	%r3544, %r3473;
$L__BB4_592:
	mul.hi.s32 	%r1740, %r3544, 1717986919;
	shr.u32 	%r1741, %r1740, 31;
	shr.s32 	%r1742, %r1740, 2;
	add.s32 	%r956, %r1742, %r1741;
	mul.lo.s32 	%r1743, %r956, 10;
	sub.s32 	%r1744, %r3544, %r1743;
	mad.lo.s32 	%r3546, %r3546, 10, %r1744;
	add.s32 	%r1745, %r3544, 9;
	setp.gt.u32 	%p301, %r1745, 18;
	mov.u32 	%r3544, %r956;
	@%p301 bra 	$L__BB4_592;
$L__BB4_593:
	setp.eq.s32 	%p303, %r947, 0;
	mov.pred 	%p840, %p291;
	@%p303 bra 	$L__BB4_598;
	mov.b32 	%r3547, 0;
$L__BB4_595:
	mul.hi.s32 	%r1747, %r3543, 1717986919;
	shr.u32 	%r1748, %r1747, 31;
	shr.s32 	%r1749, %r1747, 2;
	add.s32 	%r1750, %r1749, %r1748;
	mul.lo.s32 	%r1751, %r1750, 10;
	sub.s32 	%r961, %r3543, %r1751;
	mul.hi.s32 	%r1752, %r3546, 1717986919;
	shr.u32 	%r1753, %r1752, 31;
	shr.s32 	%r1754, %r1752, 2;
	add.s32 	%r1755, %r1754, %r1753;
	mul.lo.s32 	%r1756, %r1755, 10;
	sub.s32 	%r962, %r3546, %r1756;
	setp.eq.s32 	%p304, %r961, %r962;
	@%p304 bra 	$L__BB4_597;
	setp.le.s32 	%p840, %r961, %r962;
	bra.uni 	$L__BB4_598;
$L__BB4_597:
	add.s32 	%r3547, %r3547, 1;
	setp.ne.s32 	%p306, %r3547, %r947;
	mov.u32 	%r3543, %r1750;
	mov.u32 	%r3546, %r1755;
	mov.pred 	%p840, %p291;
	@%p306 bra 	$L__BB4_595;
$L__BB4_598:
	selp.b32 	%r966, %r3463, %r3473, %p840;
	selp.u32 	%r1763, 1, 0, %p840;
	add.s32 	%r967, %r941, %r1763;
	not.pred 	%p307, %p840;
	selp.u32 	%r1764, 1, 0, %p307;
	add.s32 	%r968, %r942, %r1764;
	@%p840 bra 	$L__BB4_600;
	shl.b32 	%r1765, %r968, 2;
	add.s32 	%r1767, %r1305, %r1765;
	ld.shared.u32 	%r3473, [%r1767];
	bra.uni 	$L__BB4_601;
$L__BB4_600:
	shl.b32 	%r1768, %r967, 2;
	add.s32 	%r1770, %r1305, %r1768;
	ld.shared.u32 	%r3463, [%r1770];
$L__BB4_601:
	setp.ge.s32 	%p309, %r967, %r702;
	mov.pred 	%p308, 0;
	mov.pred 	%p841, %p308;
	@%p309 bra 	$L__BB4_614;
	setp.ge.s32 	%p311, %r968, %r572;
	mov.pred 	%p841, -1;
	@%p311 bra 	$L__BB4_614;
	max.s32 	%r1772, %r3463, %r3473;
	cvt.rn.f32.s32 	%f231, %r1772;
	setp.lt.s32 	%p312, %r1772, 1;
	mul.f32 	%f232, %f231, 0f4B000000;
	selp.f32 	%f233, %f232, %f231, %p312;
	selp.f32 	%f234, 0fC1B80000, 0f00000000, %p312;
	mov.b32 	%r1773, %f233;
	add.s32 	%r1774, %r1773, -1059760811;
	and.b32  	%r1775, %r1774, -8388608;
	sub.s32 	%r1776, %r1773, %r1775;
	mov.b32 	%f235, %r1776;
	cvt.rn.f32.s32 	%f236, %r1775;
	fma.rn.f32 	%f237, %f236, 0f34000000, %f234;
	add.f32 	%f238, %f235, 0fBF800000;
	fma.rn.f32 	%f239, %f238, 0fBE055027, 0f3E1039F6;
	fma.rn.f32 	%f240, %f239, %f238, 0fBDF8CDCC;
	fma.rn.f32 	%f241, %f240, %f238, 0f3E0F2955;
	fma.rn.f32 	%f242, %f241, %f238, 0fBE2AD8B9;
	fma.rn.f32 	%f243, %f242, %f238, 0f3E4CED0B;
	fma.rn.f32 	%f244, %f243, %f238, 0fBE7FFF22;
	fma.rn.f32 	%f245, %f244, %f238, 0f3EAAAA78;
	fma.rn.f32 	%f246, %f245, %f238, 0fBF000000;
	mul.f32 	%f247, %f238, %f246;
	fma.rn.f32 	%f248, %f247, %f238, %f238;
	fma.rn.f32 	%f249, %f237, 0f3F317218, %f248;
	setp.gt.u32 	%p313, %r1773, 2139095039;
	fma.rn.f32 	%f250, %f233, 0f7F800000, 0f7F800000;
	selp.f32 	%f251, %f250, %f249, %p313;
	setp.eq.f32 	%p314, %f233, 0f00000000;
	fma.rn.f32 	%f252, %f251, 0f3EDE5BD9, 0f3F800000;
	selp.f32 	%f253, 0fFF800000, %f252, %p314;
	cvt.rzi.u32.f32 	%r973, %f253;
	setp.eq.s32 	%p315, %r3463, 0;
	mov.b32 	%r3554, 0;
	@%p315 bra 	$L__BB4_606;
	mov.b32 	%r3554, 0;
	mov.u32 	%r3552, %r3463;
$L__BB4_605:
	mul.hi.s32 	%r1778, %r3552, 1717986919;
	shr.u32 	%r1779, %r1778, 31;
	shr.s32 	%r1780, %r1778, 2;
	add.s32 	%r977, %r1780, %r1779;
	mul.lo.s32 	%r1781, %r977, 10;
	sub.s32 	%r1782, %r3552, %r1781;
	mad.lo.s32 	%r3554, %r3554, 10, %r1782;
	add.s32 	%r1783, %r3552, 9;
	setp.gt.u32 	%p316, %r1783, 18;
	mov.u32 	%r3552, %r977;
	@%p316 bra 	$L__BB4_605;
$L__BB4_606:
	setp.eq.s32 	%p317, %r3473, 0;
	mov.b32 	%r3557, 0;
	@%p317 bra 	$L__BB4_609;
	mov.b32 	%r3557, 0;
	mov.u32 	%r3555, %r3473;
$L__BB4_608:
	mul.hi.s32 	%r1786, %r3555, 1717986919;
	shr.u32 	%r1787, %r1786, 31;
	shr.s32 	%r1788, %r1786, 2;
	add.s32 	%r982, %r1788, %r1787;
	mul.lo.s32 	%r1789, %r982, 10;
	sub.s32 	%r1790, %r3555, %r1789;
	mad.lo.s32 	%r3557, %r3557, 10, %r1790;
	add.s32 	%r1791, %r3555, 9;
	setp.gt.u32 	%p318, %r1791, 18;
	mov.u32 	%r3555, %r982;
	@%p318 bra 	$L__BB4_608;
$L__BB4_609:
	setp.eq.s32 	%p320, %r973, 0;
	mov.pred 	%p841, %p308;
	@%p320 bra 	$L__BB4_614;
	mov.b32 	%r3558, 0;
$L__BB4_611:
	mul.hi.s32 	%r1793, %r3554, 1717986919;
	shr.u32 	%r1794, %r1793, 31;
	shr.s32 	%r1795, %r1793, 2;
	add.s32 	%r1796, %r1795, %r1794;
	mul.lo.s32 	%r1797, %r1796, 10;
	sub.s32 	%r987, %r3554, %r1797;
	mul.hi.s32 	%r1798, %r3557, 1717986919;
	shr.u32 	%r1799, %r1798, 31;
	shr.s32 	%r1800, %r1798, 2;
	add.s32 	%r1801, %r1800, %r1799;
	mul.lo.s32 	%r1802, %r1801, 10;
	sub.s32 	%r988, %r3557, %r1802;
	setp.eq.s32 	%p321, %r987, %r988;
	@%p321 bra 	$L__BB4_613;
	setp.le.s32 	%p841, %r987, %r988;
	bra.uni 	$L__BB4_614;
$L__BB4_613:
	add.s32 	%r3558, %r3558, 1;
	setp.ne.s32 	%p323, %r3558, %r973;
	mov.u32 	%r3554, %r1796;
	mov.u32 	%r3557, %r1801;
	mov.pred 	%p841, %p308;
	@%p323 bra 	$L__BB4_611;
$L__BB4_614:
	selp.b32 	%r992, %r3463, %r3473, %p841;
	selp.u32 	%r1809, 1, 0, %p841;
	add.s32 	%r993, %r967, %r1809;
	not.pred 	%p324, %p841;
	selp.u32 	%r1810, 1, 0, %p324;
	add.s32 	%r994, %r968, %r1810;
	@%p841 bra 	$L__BB4_616;
	shl.b32 	%r1811, %r994, 2;
	add.s32 	%r1813, %r1305, %r1811;
	ld.shared.u32 	%r3473, [%r1813];
	bra.uni 	$L__BB4_617;
$L__BB4_616:
	shl.b32 	%r1814, %r993, 2;
	add.s32 	%r1816, %r1305, %r1814;
	ld.shared.u32 	%r3463, [%r1816];
$L__BB4_617:
	setp.ge.s32 	%p326, %r993, %r702;
	mov.pred 	%p325, 0;
	mov.pred 	%p842, %p325;
	@%p326 bra 	$L__BB4_630;
	setp.ge.s32 	%p328, %r994, %r572;
	mov.pred 	%p842, -1;
	@%p328 bra 	$L__BB4_630;
	max.s32 	%r1818, %r3463, %r3473;
	cvt.rn.f32.s32 	%f254, %r1818;
	setp.lt.s32 	%p329, %r1818, 1;
	mul.f32 	%f255, %f254, 0f4B000000;
	selp.f32 	%f256, %f255, %f254, %p329;
	selp.f32 	%f257, 0fC1B80000, 0f00000000, %p329;
	mov.b32 	%r1819, %f256;
	add.s32 	%r1820, %r1819, -1059760811;
	and.b32  	%r1821, %r1820, -8388608;
	sub.s32 	%r1822, %r1819, %r1821;
	mov.b32 	%f258, %r1822;
	cvt.rn.f32.s32 	%f259, %r1821;
	fma.rn.f32 	%f260, %f259, 0f34000000, %f257;
	add.f32 	%f261, %f258, 0fBF800000;
	fma.rn.f32 	%f262, %f261, 0fBE055027, 0f3E1039F6;
	fma.rn.f32 	%f263, %f262, %f261, 0fBDF8CDCC;
	fma.rn.f32 	%f264, %f263, %f261, 0f3E0F2955;
	fma.rn.f32 	%f265, %f264, %f261, 0fBE2AD8B9;
	fma.rn.f32 	%f266, %f265, %f261, 0f3E4CED0B;
	fma.rn.f32 	%f267, %f266, %f261, 0fBE7FFF22;
	fma.rn.f32 	%f268, %f267, %f261, 0f3EAAAA78;
	fma.rn.f32 	%f269, %f268, %f261, 0fBF000000;
	mul.f32 	%f270, %f261, %f269;
	fma.rn.f32 	%f271, %f270, %f261, %f261;
	fma.rn.f32 	%f272, %f260, 0f3F317218, %f271;
	setp.gt.u32 	%p330, %r1819, 2139095039;
	fma.rn.f32 	%f273, %f256, 0f7F800000, 0f7F800000;
	selp.f32 	%f274, %f273, %f272, %p330;
	setp.eq.f32 	%p331, %f256, 0f00000000;
	fma.rn.f32 	%f275, %f274, 0f3EDE5BD9, 0f3F800000;
	selp.f32 	%f276, 0fFF800000, %f275, %p331;
	cvt.rzi.u32.f32 	%r999, %f276;
	setp.eq.s32 	%p332, %r3463, 0;
	mov.b32 	%r3565, 0;
	@%p332 bra 	$L__BB4_622;
	mov.b32 	%r3565, 0;
	mov.u32 	%r3563, %r3463;
$L__BB4_621:
	mul.hi.s32 	%r1824, %r3563, 1717986919;
	shr.u32 	%r1825, %r1824, 31;
	shr.s32 	%r1826, %r1824, 2;
	add.s32 	%r1003, %r1826, %r1825;
	mul.lo.s32 	%r1827, %r1003, 10;
	sub.s32 	%r1828, %r3563, %r1827;
	mad.lo.s32 	%r3565, %r3565, 10, %r1828;
	add.s32 	%r1829, %r3563, 9;
	setp.gt.u32 	%p333, %r1829, 18;
	mov.u32 	%r3563, %r1003;
	@%p333 bra 	$L__BB4_621;
$L__BB4_622:
	setp.eq.s32 	%p334, %r3473, 0;
	mov.b32 	%r3568, 0;
	@%p334 bra 	$L__BB4_625;
	mov.b32 	%r3568, 0;
	mov.u32 	%r3566, %r3473;
$L__BB4_624:
	mul.hi.s32 	%r1832, %r3566, 1717986919;
	shr.u32 	%r1833, %r1832, 31;
	shr.s32 	%r1834, %r1832, 2;
	add.s32 	%r1008, %r1834, %r1833;
	mul.lo.s32 	%r1835, %r1008, 10;
	sub.s32 	%r1836, %r3566, %r1835;
	mad.lo.s32 	%r3568, %r3568, 10, %r1836;
	add.s32 	%r1837, %r3566, 9;
	setp.gt.u32 	%p335, %r1837, 18;
	mov.u32 	%r3566, %r1008;
	@%p335 bra 	$L__BB4_624;
$L__BB4_625:
	setp.eq.s32 	%p337, %r999, 0;
	mov.pred 	%p842, %p325;
	@%p337 bra 	$L__BB4_630;
	mov.b32 	%r3569, 0;
$L__BB4_627:
	mul.hi.s32 	%r1839, %r3565, 1717986919;
	shr.u32 	%r1840, %r1839, 31;
	shr.s32 	%r1841, %r1839, 2;
	add.s32 	%r1842, %r1841, %r1840;
	mul.lo.s32 	%r1843, %r1842, 10;
	sub.s32 	%r1013, %r3565, %r1843;
	mul.hi.s32 	%r1844, %r3568, 1717986919;
	shr.u32 	%r1845, %r1844, 31;
	shr.s32 	%r1846, %r1844, 2;
	add.s32 	%r1847, %r1846, %r1845;
	mul.lo.s32 	%r1848, %r1847, 10;
	sub.s32 	%r1014, %r3568, %r1848;
	setp.eq.s32 	%p338, %r1013, %r1014;
	@%p338 bra 	$L__BB4_629;
	setp.le.s32 	%p842, %r1013, %r1014;
	bra.uni 	$L__BB4_630;
$L__BB4_629:
	add.s32 	%r3569, %r3569, 1;
	setp.ne.s32 	%p340, %r3569, %r999;
	mov.u32 	%r3565, %r1842;
	mov.u32 	%r3568, %r1847;
	mov.pred 	%p842, %p325;
	@%p340 bra 	$L__BB4_627;
$L__BB4_630:
	selp.b32 	%r1018, %r3463, %r3473, %p842;
	selp.u32 	%r1855, 1, 0, %p842;
	add.s32 	%r1019, %r993, %r1855;
	not.pred 	%p341, %p842;
	selp.u32 	%r1856, 1, 0, %p341;
	add.s32 	%r1020, %r994, %r1856;
	@%p842 bra 	$L__BB4_632;
	shl.b32 	%r1857, %r1020, 2;
	add.s32 	%r1859, %r1305, %r1857;
	ld.shared.u32 	%r3473, [%r1859];
	bra.uni 	$L__BB4_633;
$L__BB4_632:
	shl.b32 	%r1860, %r1019, 2;
	add.s32 	%r1862, %r1305, %r1860;
	ld.shared.u32 	%r3463, [%r1862];
$L__BB4_633:
	setp.ge.s32 	%p343, %r1019, %r702;
	mov.pred 	%p342, 0;
	mov.pred 	%p843, %p342;
	@%p343 bra 	$L__BB4_646;
	setp.ge.s32 	%p345, %r1020, %r572;
	mov.pred 	%p843, -1;
	@%p345 bra 	$L__BB4_646;
	max.s32 	%r1864, %r3463, %r3473;
	cvt.rn.f32.s32 	%f277, %r1864;
	setp.lt.s32 	%p346, %r1864, 1;
	mul.f32 	%f278, %f277, 0f4B000000;
	selp.f32 	%f279, %f278, %f277, %p346;
	selp.f32 	%f280, 0fC1B80000, 0f00000000, %p346;
	mov.b32 	%r1865, %f279;
	add.s32 	%r1866, %r1865, -1059760811;
	and.b32  	%r1867, %r1866, -8388608;
	sub.s32 	%r1868, %r1865, %r1867;
	mov.b32 	%f281, %r1868;
	cvt.rn.f32.s32 	%f282, %r1867;
	fma.rn.f32 	%f283, %f282, 0f34000000, %f280;
	add.f32 	%f284, %f281, 0fBF800000;
	fma.rn.f32 	%f285, %f284, 0fBE055027, 0f3E1039F6;
	fma.rn.f32 	%f286, %f285, %f284, 0fBDF8CDCC;
	fma.rn.f32 	%f287, %f286, %f284, 0f3E0F2955;
	fma.rn.f32 	%f288, %f287, %f284, 0fBE2AD8B9;
	fma.rn.f32 	%f289, %f288, %f284, 0f3E4CED0B;
	fma.rn.f32 	%f290, %f289, %f284, 0fBE7FFF22;
	fma.rn.f32 	%f291, %f290, %f284, 0f3EAAAA78;
	fma.rn.f32 	%f292, %f291, %f284, 0fBF000000;
	mul.f32 	%f293, %f284, %f292;
	fma.rn.f32 	%f294, %f293, %f284, %f284;
	fma.rn.f32 	%f295, %f283, 0f3F317218, %f294;
	setp.gt.u32 	%p347, %r1865, 2139095039;
	fma.rn.f32 	%f296, %f279, 0f7F800000, 0f7F800000;
	selp.f32 	%f297, %f296, %f295, %p347;
	setp.eq.f32 	%p348, %f279, 0f00000000;
	fma.rn.f32 	%f298, %f297, 0f3EDE5BD9, 0f3F800000;
	selp.f32 	%f299, 0fFF800000, %f298, %p348;
	cvt.rzi.u32.f32 	%r1025, %f299;
	setp.eq.s32 	%p349, %r3463, 0;
	mov.b32 	%r3576, 0;
	@%p349 bra 	$L__BB4_638;
	mov.b32 	%r3576, 0;
	mov.u32 	%r3574, %r3463;
$L__BB4_637:
	mul.hi.s32 	%r1870, %r3574, 1717986919;
	shr.u32 	%r1871, %r1870, 31;
	shr.s32 	%r1872, %r1870, 2;
	add.s32 	%r1029, %r1872, %r1871;
	mul.lo.s32 	%r1873, %r1029, 10;
	sub.s32 	%r1874, %r3574, %r1873;
	mad.lo.s32 	%r3576, %r3576, 10, %r1874;
	add.s32 	%r1875, %r3574, 9;
	setp.gt.u32 	%p350, %r1875, 18;
	mov.u32 	%r3574, %r1029;
	@%p350 bra 	$L__BB4_637;
$L__BB4_638:
	setp.eq.s32 	%p351, %r3473, 0;
	mov.b32 	%r3579, 0;
	@%p351 bra 	$L__BB4_641;
	mov.b32 	%r3579, 0;
	mov.u32 	%r3577, %r3473;
$L__BB4_640:
	mul.hi.s32 	%r1878, %r3577, 1717986919;
	shr.u32 	%r1879, %r1878, 31;
	shr.s32 	%r1880, %r1878, 2;
	add.s32 	%r1034, %r1880, %r1879;
	mul.lo.s32 	%r1881, %r1034, 10;
	sub.s32 	%r1882, %r3577, %r1881;
	mad.lo.s32 	%r3579, %r3579, 10, %r1882;
	add.s32 	%r1883, %r3577, 9;
	setp.gt.u32 	%p352, %r1883, 18;
	mov.u32 	%r3577, %r1034;
	@%p352 bra 	$L__BB4_640;
$L__BB4_641:
	setp.eq.s32 	%p354, %r1025, 0;
	mov.pred 	%p843, %p342;
	@%p354 bra 	$L__BB4_646;
	mov.b32 	%r3580, 0;
$L__BB4_643:
	mul.hi.s32 	%r1885, %r3576, 1717986919;
	shr.u32 	%r1886, %r1885, 31;
	shr.s32 	%r1887, %r1885, 2;
	add.s32 	%r1888, %r1887, %r1886;
	mul.lo.s32 	%r1889, %r1888, 10;
	sub.s32 	%r1039, %r3576, %r1889;
	mul.hi.s32 	%r1890, %r3579, 1717986919;
	shr.u32 	%r1891, %r1890, 31;
	shr.s32 	%r1892, %r1890, 2;
	add.s32 	%r1893, %r1892, %r1891;
	mul.lo.s32 	%r1894, %r1893, 10;
	sub.s32 	%r1040, %r3579, %r1894;
	setp.eq.s32 	%p355, %r1039, %r1040;
	@%p355 bra 	$L__BB4_645;
	setp.le.s32 	%p843, %r1039, %r1040;
	bra.uni 	$L__BB4_646;
$L__BB4_645:
	add.s32 	%r3580, %r3580, 1;
	setp.ne.s32 	%p357, %r3580, %r1025;
	mov.u32 	%r3576, %r1888;
	mov.u32 	%r3579, %r1893;
	mov.pred 	%p843, %p342;
	@%p357 bra 	$L__BB4_643;
$L__BB4_646:
	selp.b32 	%r1044, %r3463, %r3473, %p843;
	selp.u32 	%r1901, 1, 0, %p843;
	add.s32 	%r1045, %r1019, %r1901;
	not.pred 	%p358, %p843;
	selp.u32 	%r1902, 1, 0, %p358;
	add.s32 	%r1046, %r1020, %r1902;
	@%p843 bra 	$L__BB4_648;
	shl.b32 	%r1903, %r1046, 2;
	add.s32 	%r1905, %r1305, %r1903;
	ld.shared.u32 	%r3473, [%r1905];
	bra.uni 	$L__BB4_649;
$L__BB4_648:
	shl.b32 	%r1906, %r1045, 2;
	add.s32 	%r1908, %r1305, %r1906;
	ld.shared.u32 	%r3463, [%r1908];
$L__BB4_649:
	setp.ge.s32 	%p360, %r1045, %r702;
	mov.pred 	%p359, 0;
	mov.pred 	%p844, %p359;
	@%p360 bra 	$L__BB4_662;
	setp.ge.s32 	%p362, %r1046, %r572;
	mov.pred 	%p844, -1;
	@%p362 bra 	$L__BB4_662;
	max.s32 	%r1910, %r3463, %r3473;
	cvt.rn.f32.s32 	%f300, %r1910;
	setp.lt.s32 	%p363, %r1910, 1;
	mul.f32 	%f301, %f300, 0f4B000000;
	selp.f32 	%f302, %f301, %f300, %p363;
	selp.f32 	%f303, 0fC1B80000, 0f00000000, %p363;
	mov.b32 	%r1911, %f302;
	add.s32 	%r1912, %r1911, -1059760811;
	and.b32  	%r1913, %r1912, -8388608;
	sub.s32 	%r1914, %r1911, %r1913;
	mov.b32 	%f304, %r1914;
	cvt.rn.f32.s32 	%f305, %r1913;
	fma.rn.f32 	%f306, %f305, 0f34000000, %f303;
	add.f32 	%f307, %f304, 0fBF800000;
	fma.rn.f32 	%f308, %f307, 0fBE055027, 0f3E1039F6;
	fma.rn.f32 	%f309, %f308, %f307, 0fBDF8CDCC;
	fma.rn.f32 	%f310, %f309, %f307, 0f3E0F2955;
	fma.rn.f32 	%f311, %f310, %f307, 0fBE2AD8B9;
	fma.rn.f32 	%f312, %f311, %f307, 0f3E4CED0B;
	fma.rn.f32 	%f313, %f312, %f307, 0fBE7FFF22;
	fma.rn.f32 	%f314, %f313, %f307, 0f3EAAAA78;
	fma.rn.f32 	%f315, %f314, %f307, 0fBF000000;
	mul.f32 	%f316, %f307, %f315;
	fma.rn.f32 	%f317, %f316, %f307, %f307;
	fma.rn.f32 	%f318, %f306, 0f3F317218, %f317;
	setp.gt.u32 	%p364, %r1911, 2139095039;
	fma.rn.f32 	%f319, %f302, 0f7F800000, 0f7F800000;
	selp.f32 	%f320, %f319, %f318, %p364;
	setp.eq.f32 	%p365, %f302, 0f00000000;
	fma.rn.f32 	%f321, %f320, 0f3EDE5BD9, 0f3F800000;
	selp.f32 	%f322, 0fFF800000, %f321, %p365;
	cvt.rzi.u32.f32 	%r1051, %f322;
	setp.eq.s32 	%p366, %r3463, 0;
	mov.b32 	%r3587, 0;
	@%p366 bra 	$L__BB4_654;
	mov.b32 	%r3587, 0;
	mov.u32 	%r3585, %r3463;
$L__BB4_653:
	mul.hi.s32 	%r1916, %r3585, 1717986919;
	shr.u32 	%r1917, %r1916, 31;
	shr.s32 	%r1918, %r1916, 2;
	add.s32 	%r1055, %r1918, %r1917;
	mul.lo.s32 	%r1919, %r1055, 10;
	sub.s32 	%r1920, %r3585, %r1919;
	mad.lo.s32 	%r3587, %r3587, 10, %r1920;
	add.s32 	%r1921, %r3585, 9;
	setp.gt.u32 	%p367, %r1921, 18;
	mov.u32 	%r3585, %r1055;
	@%p367 bra 	$L__BB4_653;
$L__BB4_654:
	setp.eq.s32 	%p368, %r3473, 0;
	mov.b32 	%r3590, 0;
	@%p368 bra 	$L__BB4_657;
	mov.b32 	%r3590, 0;
	mov.u32 	%r3588, %r3473;
$L__BB4_656:
	mul.hi.s32 	%r1924, %r3588, 1717986919;
	shr.u32 	%r1925, %r1924, 31;
	shr.s32 	%r1926, %r1924, 2;
	add.s32 	%r1060, %r1926, %r1925;
	mul.lo.s32 	%r1927, %r1060, 10;
	sub.s32 	%r1928, %r3588, %r1927;
	mad.lo.s32 	%r3590, %r3590, 10, %r1928;
	add.s32 	%r1929, %r3588, 9;
	setp.gt.u32 	%p369, %r1929, 18;
	mov.u32 	%r3588, %r1060;
	@%p369 bra 	$L__BB4_656;
$L__BB4_657:
	setp.eq.s32 	%p371, %r1051, 0;
	mov.pred 	%p844, %p359;
	@%p371 bra 	$L__BB4_662;
	mov.b32 	%r3591, 0;
$L__BB4_659:
	mul.hi.s32 	%r1931, %r3587, 1717986919;
	shr.u32 	%r1932, %r1931, 31;
	shr.s32 	%r1933, %r1931, 2;
	add.s32 	%r1934, %r1933, %r1932;
	mul.lo.s32 	%r1935, %r1934, 10;
	sub.s32 	%r1065, %r3587, %r1935;
	mul.hi.s32 	%r1936, %r3590, 1717986919;
	shr.u32 	%r1937, %r1936, 31;
	shr.s32 	%r1938, %r1936, 2;
	add.s32 	%r1939, %r1938, %r1937;
	mul.lo.s32 	%r1940, %r1939, 10;
	sub.s32 	%r1066, %r3590, %r1940;
	setp.eq.s32 	%p372, %r1065, %r1066;
	@%p372 bra 	$L__BB4_661;
	setp.le.s32 	%p844, %r1065, %r1066;
	bra.uni 	$L__BB4_662;
$L__BB4_661:
	add.s32 	%r3591, %r3591, 1;
	shr.s32 	%r1946, %r1936, 2;
	add.s32 	%r3590, %r1946, %r1937;
	setp.ne.s32 	%p374, %r3591, %r1051;
	mov.u32 	%r3587, %r1934;
	mov.pred 	%p844, %p359;
	@%p374 bra 	$L__BB4_659;
$L__BB4_662:
	selp.b32 	%r1070, %r3463, %r3473, %p844;
	selp.u32 	%r1947, 1, 0, %p844;
	add.s32 	%r1071, %r1045, %r1947;
	not.pred 	%p375, %p844;
	selp.u32 	%r1948, 1, 0, %p375;
	add.s32 	%r1072, %r1046, %r1948;
	@%p844 bra 	$L__BB4_664;
	shl.b32 	%r1949, %r1072, 2;
	add.s32 	%r1951, %r1305, %r1949;
	ld.shared.u32 	%r3473, [%r1951];
	bra.uni 	$L__BB4_665;
$L__BB4_664:
	shl.b32 	%r1952, %r1071, 2;
	add.s32 	%r1954, %r1305, %r1952;
	ld.shared.u32 	%r3463, [%r1954];
$L__BB4_665:
	setp.ge.s32 	%p377, %r1071, %r702;
	mov.pred 	%p376, 0;
	mov.pred 	%p845, %p376;
	@%p377 bra 	$L__BB4_678;
	setp.ge.s32 	%p379, %r1072, %r572;
	mov.pred 	%p845, -1;
	@%p379 bra 	$L__BB4_678;
	max.s32 	%r1956, %r3463, %r3473;
	cvt.rn.f32.s32 	%f323, %r1956;
	setp.lt.s32 	%p380, %r1956, 1;
	mul.f32 	%f324, %f323, 0f4B000000;
	selp.f32 	%f325, %f324, %f323, %p380;
	selp.f32 	%f326, 0fC1B80000, 0f00000000, %p380;
	mov.b32 	%r1957, %f325;
	add.s32 	%r1958, %r1957, -1059760811;
	and.b32  	%r1959, %r1958, -8388608;
	sub.s32 	%r1960, %r1957, %r1959;
	mov.b32 	%f327, %r1960;
	cvt.rn.f32.s32 	%f328, %r1959;
	fma.rn.f32 	%f329, %f328, 0f34000000, %f326;
	add.f32 	%f330, %f327, 0fBF800000;
	fma.rn.f32 	%f331, %f330, 0fBE055027, 0f3E1039F6;
	fma.rn.f32 	%f332, %f331, %f330, 0fBDF8CDCC;
	fma.rn.f32 	%f333, %f332, %f330, 0f3E0F2955;
	fma.rn.f32 	%f334, %f333, %f330, 0fBE2AD8B9;
	fma.rn.f32 	%f335, %f334, %f330, 0f3E4CED0B;
	fma.rn.f32 	%f336, %f335, %f330, 0fBE7FFF22;
	fma.rn.f32 	%f337, %f336, %f330, 0f3EAAAA78;
	fma.rn.f32 	%f338, %f337, %f330, 0fBF000000;
	mul.f32 	%f339, %f330, %f338;
	fma.rn.f32 	%f340, %f339, %f330, %f330;
	fma.rn.f32 	%f341, %f329, 0f3F317218, %f340;
	setp.gt.u32 	%p381, %r1957, 2139095039;
	fma.rn.f32 	%f342, %f325, 0f7F800000, 0f7F800000;
	selp.f32 	%f343, %f342, %f341, %p381;
	setp.eq.f32 	%p382, %f325, 0f00000000;
	fma.rn.f32 	%f344, %f343, 0f3EDE5BD9, 0f3F800000;
	selp.f32 	%f345, 0fFF800000, %f344, %p382;
	cvt.rzi.u32.f32 	%r1077, %f345;
	setp.eq.s32 	%p383, %r3463, 0;
	mov.b32 	%r3598, 0;
	@%p383 bra 	$L__BB4_670;
	mov.b32 	%r3598, 0;
	mov.u32 	%r3596, %r3463;
$L__BB4_669:
	mul.hi.s32 	%r1962, %r3596, 1717986919;
	shr.u32 	%r1963, %r1962, 31;
	shr.s32 	%r1964, %r1962, 2;
	add.s32 	%r1081, %r1964, %r1963;
	mul.lo.s32 	%r1965, %r1081, 10;
	sub.s32 	%r1966, %r3596, %r1965;
	mad.lo.s32 	%r3598, %r3598, 10, %r1966;
	add.s32 	%r1967, %r3596, 9;
	setp.gt.u32 	%p384, %r1967, 18;
	mov.u32 	%r3596, %r1081;
	@%p384 bra 	$L__BB4_669;
$L__BB4_670:
	setp.eq.s32 	%p385, %r3473, 0;
	mov.b32 	%r3601, 0;
	@%p385 bra 	$L__BB4_673;
	mov.b32 	%r3601, 0;
	mov.u32 	%r3599, %r3473;
$L__BB4_672:
	mul.hi.s32 	%r1970, %r3599, 1717986919;
	shr.u32 	%r1971, %r1970, 31;
	shr.s32 	%r1972, %r1970, 2;
	add.s32 	%r1086, %r1972, %r1971;
	mul.lo.s32 	%r1973, %r1086, 10;
	sub.s32 	%r1974, %r3599, %r1973;
	mad.lo.s32 	%r3601, %r3601, 10, %r1974;
	add.s32 	%r1975, %r3599, 9;
	setp.gt.u32 	%p386, %r1975, 18;
	mov.u32 	%r3599, %r1086;
	@%p386 bra 	$L__BB4_672;
$L__BB4_673:
	setp.eq.s32 	%p388, %r1077, 0;
	mov.pred 	%p845, %p376;
	@%p388 bra 	$L__BB4_678;
	mov.b32 	%r3602, 0;
$L__BB4_675:
	mul.hi.s32 	%r1977, %r3598, 1717986919;
	shr.u32 	%r1978, %r1977, 31;
	shr.s32 	%r1979, %r1977, 2;
	add.s32 	%r1980, %r1979, %r1978;
	mul.lo.s32 	%r1981, %r1980, 10;
	sub.s32 	%r1091, %r3598, %r1981;
	mul.hi.s32 	%r1982, %r3601, 1717986919;
	shr.u32 	%r1983, %r1982, 31;
	shr.s32 	%r1984, %r1982, 2;
	add.s32 	%r1985, %r1984, %r1983;
	mul.lo.s32 	%r1986, %r1985, 10;
	sub.s32 	%r1092, %r3601, %r1986;
	setp.eq.s32 	%p389, %r1091, %r1092;
	@%p389 bra 	$L__BB4_677;
	setp.le.s32 	%p845, %r1091, %r1092;
	bra.uni 	$L__BB4_678;
$L__BB4_677:
	add.s32 	%r3602, %r3602, 1;
	shr.u32 	%r1991, %r1982, 31;
	shr.s32 	%r1992, %r1982, 2;
	add.s32 	%r3601, %r1992, %r1991;
	setp.ne.s32 	%p391, %r3602, %r1077;
	mov.u32 	%r3598, %r1980;
	mov.pred 	%p845, %p376;
	@%p391 bra 	$L__BB4_675;
$L__BB4_678:
	selp.b32 	%r1096, %r3463, %r3473, %p845;
	selp.u32 	%r1993, 1, 0, %p845;
	add.s32 	%r1097, %r1071, %r1993;
	not.pred 	%p392, %p845;
	selp.u32 	%r1994, 1, 0, %p392;
	add.s32 	%r1098, %r1072, %r1994;
	@%p845 bra 	$L__BB4_680;
	shl.b32 	%r1995, %r1098, 2;
	add.s32 	%r1997, %r1305, %r1995;
	ld.shared.u32 	%r3473, [%r1997];
	bra.uni 	$L__BB4_681;
$L__BB4_680:
	shl.b32 	%r1998, %r1097, 2;
	add.s32 	%r2000, %r1305, %r1998;
	ld.shared.u32 	%r3463, [%r2000];
$L__BB4_681:
	setp.ge.s32 	%p394, %r1097, %r702;
	mov.pred 	%p393, 0;
	mov.pred 	%p846, %p393;
	@%p394 bra 	$L__BB4_694;
	setp.ge.s32 	%p396, %r1098, %r572;
	mov.pred 	%p846, -1;
	@%p396 bra 	$L__BB4_694;
	max.s32 	%r2002, %r3463, %r3473;
	cvt.rn.f32.s32 	%f346, %r2002;
	setp.lt.s32 	%p397, %r2002, 1;
	mul.f32 	%f347, %f346, 0f4B000000;
	selp.f32 	%f348, %f347, %f346, %p397;
	selp.f32 	%f349, 0fC1B80000, 0f00000000, %p397;
	mov.b32 	%r2003, %f348;
	add.s32 	%r2004, %r2003, -1059760811;
	and.b32  	%r2005, %r2004, -8388608;
	sub.s32 	%r2006, %r2003, %r2005;
	mov.b32 	%f350, %r2006;
	cvt.rn.f32.s32 	%f351, %r2005;
	fma.rn.f32 	%f352, %f351, 0f34000000, %f349;
	add.f32 	%f353, %f350, 0fBF800000;
	fma.rn.f32 	%f354, %f353, 0fBE055027, 0f3E1039F6;
	fma.rn.f32 	%f355, %f354, %f353, 0fBDF8CDCC;
	fma.rn.f32 	%f356, %f355, %f353, 0f3E0F2955;
	fma.rn.f32 	%f357, %f356, %f353, 0fBE2AD8B9;
	fma.rn.f32 	%f358, %f357, %f353, 0f3E4CED0B;
	fma.rn.f32 	%f359, %f358, %f353, 0fBE7FFF22;
	fma.rn.f32 	%f360, %f359, %f353, 0f3EAAAA78;
	fma.rn.f32 	%f361, %f360, %f353, 0fBF000000;
	mul.f32 	%f362, %f353, %f361;
	fma.rn.f32 	%f363, %f362, %f353, %f353;
	fma.rn.f32 	%f364, %f352, 0f3F317218, %f363;
	setp.gt.u32 	%p398, %r2003, 2139095039;
	fma.rn.f32 	%f365, %f348, 0f7F800000, 0f7F800000;
	selp.f32 	%f366, %f365, %f364, %p398;
	setp.eq.f32 	%p399, %f348, 0f00000000;
	fma.rn.f32 	%f367, %f366, 0f3EDE5BD9, 0f3F800000;
	selp.f32 	%f368, 0fFF800000, %f367, %p399;
	cvt.rzi.u32.f32 	%r1103, %f368;
	setp.eq.s32 	%p400, %r3463, 0;
	mov.b32 	%r3609, 0;
	@%p400 bra 	$L__BB4_686;
	mov.b32 	%r3609, 0;
	mov.u32 	%r3607, %r3463;
$L__BB4_685:
	mul.hi.s32 	%r2008, %r3607, 1717986919;
	shr.u32 	%r2009, %r2008, 31;
	shr.s32 	%r2010, %r2008, 2;
	add.s32 	%r1107, %r2010, %r2009;
	mul.lo.s32 	%r2011, %r1107, 10;
	sub.s32 	%r2012, %r3607, %r2011;
	mad.lo.s32 	%r3609, %r3609, 10, %r2012;
	add.s32 	%r2013, %r3607, 9;
	setp.gt.u32 	%p401, %r2013, 18;
	mov.u32 	%r3607, %r1107;
	@%p401 bra 	$L__BB4_685;
$L__BB4_686:
	setp.eq.s32 	%p402, %r3473, 0;
	mov.b32 	%r3612, 0;
	@%p402 bra 	$L__BB4_689;
	mov.b32 	%r3612, 0;
	mov.u32 	%r3610, %r3473;
$L__BB4_688:
	mul.hi.s32 	%r2016, %r3610, 1717986919;
	shr.u32 	%r2017, %r2016, 31;
	shr.s32 	%r2018, %r2016, 2;
	add.s32 	%r1112, %r2018, %r2017;
	mul.lo.s32 	%r2019, %r1112, 10;
	sub.s32 	%r2020, %r3610, %r2019;
	mad.lo.s32 	%r3612, %r3612, 10, %r2020;
	add.s32 	%r2021, %r3610, 9;
	setp.gt.u32 	%p403, %r2021, 18;
	mov.u32 	%r3610, %r1112;
	@%p403 bra 	$L__BB4_688;
$L__BB4_689:
	setp.eq.s32 	%p405, %r1103, 0;
	mov.pred 	%p846, %p393;
	@%p405 bra 	$L__BB4_694;
	mov.b32 	%r3613, 0;
$L__BB4_691:
	mul.hi.s32 	%r2023, %r3609, 1717986919;
	shr.u32 	%r2024, %r2023, 31;
	shr.s32 	%r2025, %r2023, 2;
	add.s32 	%r2026, %r2025, %r2024;
	mul.lo.s32 	%r2027, %r2026, 10;
	sub.s32 	%r1117, %r3609, %r2027;
	mul.hi.s32 	%r2028, %r3612, 1717986919;
	shr.u32 	%r2029, %r2028, 31;
	shr.s32 	%r2030, %r2028, 2;
	add.s32 	%r2031, %r2030, %r2029;
	mul.lo.s32 	%r2032, %r2031, 10;
	sub.s32 	%r1118, %r3612, %r2032;
	setp.eq.s32 	%p406, %r1117, %r1118;
	@%p406 bra 	$L__BB4_693;
	setp.le.s32 	%p846, %r1117, %r1118;
	bra.uni 	$L__BB4_694;
$L__BB4_693:
	add.s32 	%r3613, %r3613, 1;
	shr.s32 	%r2035, %r2023, 2;
	add.s32 	%r3609, %r2035, %r2024;
	mul.hi.s32 	%r2036, %r3612, 1717986919;
	shr.u32 	%r2037, %r2036, 31;
	shr.s32 	%r2038, %r2036, 2;
	add.s32 	%r3612, %r2038, %r2037;
	setp.ne.s32 	%p408, %r3613, %r1103;
	mov.pred 	%p846, %p393;
	@%p408 bra 	$L__BB4_691;
$L__BB4_694:
	selp.b32 	%r1122, %r3463, %r3473, %p846;
	selp.u32 	%r2039, 1, 0, %p846;
	add.s32 	%r1123, %r1097, %r2039;
	not.pred 	%p409, %p846;
	selp.u32 	%r2040, 1, 0, %p409;
	add.s32 	%r1124, %r1098, %r2040;
	@%p846 bra 	$L__BB4_696;
	shl.b32 	%r2041, %r1124, 2;
	add.s32 	%r2043, %r1305, %r2041;
	ld.shared.u32 	%r3473, [%r2043];
	bra.uni 	$L__BB4_697;
$L__BB4_696:
	shl.b32 	%r2044, %r1123, 2;
	add.s32 	%r2046, %r1305, %r2044;
	ld.shared.u32 	%r3463, [%r2046];
$L__BB4_697:
	setp.ge.s32 	%p411, %r1123, %r702;
	mov.pred 	%p410, 0;
	mov.pred 	%p847, %p410;
	@%p411 bra 	$L__BB4_710;
	setp.ge.s32 	%p413, %r1124, %r572;
	mov.pred 	%p847, -1;
	@%p413 bra 	$L__BB4_710;
	max.s32 	%r2048, %r3463, %r3473;
	cvt.rn.f32.s32 	%f369, %r2048;
	setp.lt.s32 	%p414, %r2048, 1;
	mul.f32 	%f370, %f369, 0f4B000000;
	selp.f32 	%f371, %f370, %f369, %p414;
	selp.f32 	%f372, 0fC1B80000, 0f00000000, %p414;
	mov.b32 	%r2049, %f371;
	add.s32 	%r2050, %r2049, -1059760811;
	and.b32  	%r2051, %r2050, -8388608;
	sub.s32 	%r2052, %r2049, %r2051;
	mov.b32 	%f373, %r2052;
	cvt.rn.f32.s32 	%f374, %r2051;
	fma.rn.f32 	%f375, %f374, 0f34000000, %f372;
	add.f32 	%f376, %f373, 0fBF800000;
	fma.rn.f32 	%f377, %f376, 0fBE055027, 0f3E1039F6;
	fma.rn.f32 	%f378, %f377, %f376, 0fBDF8CDCC;
	fma.rn.f32 	%f379, %f378, %f376, 0f3E0F2955;
	fma.rn.f32 	%f380, %f379, %f376, 0fBE2AD8B9;
	fma.rn.f32 	%f381, %f380, %f376, 0f3E4CED0B;
	fma.rn.f32 	%f382, %f381, %f376, 0fBE7FFF22;
	fma.rn.f32 	%f383, %f382, %f376, 0f3EAAAA78;
	fma.rn.f32 	%f384, %f383, %f376, 0fBF000000;
	mul.f32 	%f385, %f376, %f384;
	fma.rn.f32 	%f386, %f385, %f376, %f376;
	fma.rn.f32 	%f387, %f375, 0f3F317218, %f386;
	setp.gt.u32 	%p415, %r2049, 2139095039;
	fma.rn.f32 	%f388, %f371, 0f7F800000, 0f7F800000;
	selp.f32 	%f389, %f388, %f387, %p415;
	setp.eq.f32 	%p416, %f371, 0f00000000;
	fma.rn.f32 	%f390, %f389, 0f3EDE5BD9, 0f3F800000;
	selp.f32 	%f391, 0fFF800000, %f390, %p416;
	cvt.rzi.u32.f32 	%r1129, %f391;
	setp.eq.s32 	%p417, %r3463, 0;
	mov.b32 	%r3620, 0;
	@%p417 bra 	$L__BB4_702;
	mov.b32 	%r3620, 0;
	mov.u32 	%r3618, %r3463;
$L__BB4_701:
	mul.hi.s32 	%r2054, %r3618, 1717986919;
	shr.u32 	%r2055, %r2054, 31;
	shr.s32 	%r2056, %r2054, 2;
	add.s32 	%r1133, %r2056, %r2055;
	mul.lo.s32 	%r2057, %r1133, 10;
	sub.s32 	%r2058, %r3618, %r2057;
	mad.lo.s32 	%r3620, %r3620, 10, %r2058;
	add.s32 	%r2059, %r3618, 9;
	setp.gt.u32 	%p418, %r2059, 18;
	mov.u32 	%r3618, %r1133;
	@%p418 bra 	$L__BB4_701;
$L__BB4_702:
	setp.eq.s32 	%p419, %r3473, 0;
	mov.b32 	%r3623, 0;
	@%p419 bra 	$L__BB4_705;
	mov.b32 	%r3623, 0;
	mov.u32 	%r3621, %r3473;
$L__BB4_704:
	mul.hi.s32 	%r2062, %r3621, 1717986919;
	shr.u32 	%r2063, %r2062, 31;
	shr.s32 	%r2064, %r2062, 2;
	add.s32 	%r1138, %r2064, %r2063;
	mul.lo.s32 	%r2065, %r1138, 10;
	sub.s32 	%r2066, %r3621, %r2065;
	mad.lo.s32 	%r3623, %r3623, 10, %r2066;
	add.s32 	%r2067, %r3621, 9;
	setp.gt.u32 	%p420, %r2067, 18;
	mov.u32 	%r3621, %r1138;
	@%p420 bra 	$L__BB4_704;
$L__BB4_705:
	setp.eq.s32 	%p422, %r1129, 0;
	mov.pred 	%p847, %p410;
	@%p422 bra 	$L__BB4_710;
	mov.b32 	%r3624, 0;
$L__BB4_707:
	mul.hi.s32 	%r2069, %r3620, 1717986919;
	shr.u32 	%r2070, %r2069, 31;
	shr.s32 	%r2071, %r2069, 2;
	add.s32 	%r2072, %r2071, %r2070;
	mul.lo.s32 	%r2073, %r2072, 10;
	sub.s32 	%r1143, %r3620, %r2073;
	mul.hi.s32 	%r2074, %r3623, 1717986919;
	shr.u32 	%r2075, %r2074, 31;
	shr.s32 	%r2076, %r2074, 2;
	add.s32 	%r2077, %r2076, %r2075;
	mul.lo.s32 	%r2078, %r2077, 10;
	sub.s32 	%r1144, %r3623, %r2078;
	setp.eq.s32 	%p423, %r1143, %r1144;
	@%p423 bra 	$L__BB4_709;
	setp.le.s32 	%p847, %r1143, %r1144;
	bra.uni 	$L__BB4_710;
$L__BB4_709:
	add.s32 	%r3624, %r3624, 1;
	shr.s32 	%r2081, %r2069, 2;
	add.s32 	%r3620, %r2081, %r2070;
	mul.hi.s32 	%r2082, %r3623, 1717986919;
	shr.u32 	%r2083, %r2082, 31;
	shr.s32 	%r2084, %r2082, 2;
	add.s32 	%r3623, %r2084, %r2083;
	setp.ne.s32 	%p425, %r3624, %r1129;
	mov.pred 	%p847, %p410;
	@%p425 bra 	$L__BB4_707;
$L__BB4_710:
	selp.b32 	%r1148, %r3463, %r3473, %p847;
	selp.u32 	%r2085, 1, 0, %p847;
	add.s32 	%r1149, %r1123, %r2085;
	not.pred 	%p426, %p847;
	selp.u32 	%r2086, 1, 0, %p426;
	add.s32 	%r1150, %r1124, %r2086;
	@%p847 bra 	$L__BB4_712;
	shl.b32 	%r2087, %r1150, 2;
	mov.u32 	%r2088, _ZZN3cub18CUB_300001_SM_10006detail10merge_sort26DeviceMergeSortMergeKernelINS2_10policy_hubIN6thrust24THRUST_300001_SM_1000_NS6detail15normal_iteratorINS6_10device_ptrIiEEEEE9Policy600ESB_PNS0_8NullTypeESB_SF_j14lex_comparatoriSE_EEvbT2_T3_T4_PT6_PT7_T5_PSJ_SJ_NS1_7vsmem_tEE19static_temp_storage;
	add.s32 	%r2089, %r2088, %r2087;
	ld.shared.u32 	%r3473, [%r2089];
	bra.uni 	$L__BB4_713;
$L__BB4_712:
	shl.b32 	%r2090, %r1149, 2;
	mov.u32 	%r2091, _ZZN3cub18CUB_300001_SM_10006detail10merge_sort26DeviceMergeSortMergeKernelINS2_10policy_hubIN6thrust24THRUST_300001_SM_1000_NS6detail15normal_iteratorINS6_10device_ptrIiEEEEE9Policy600ESB_PNS0_8NullTypeESB_SF_j14lex_comparatoriSE_EEvbT2_T3_T4_PT6_PT7_T5_PSJ_SJ_NS1_7vsmem_tEE19static_temp_storage;
	add.s32 	%r2092, %r2091, %r2090;
	ld.shared.u32 	%r3463, [%r2092];
$L__BB4_713:
	setp.ge.s32 	%p427, %r1149, %r702;
	mov.u32 	%r3638, %r3473;
	@%p427 bra 	$L__BB4_726;
	setp.ge.s32 	%p428, %r1150, %r572;
	mov.u32 	%r3638, %r3463;
	@%p428 bra 	$L__BB4_726;
	max.s32 	%r2094, %r3463, %r3473;
	cvt.rn.f32.s32 	%f392, %r2094;
	setp.lt.s32 	%p429, %r2094, 1;
	mul.f32 	%f393, %f392, 0f4B000000;
	selp.f32 	%f394, %f393, %f392, %p429;
	selp.f32 	%f395, 0fC1B80000, 0f00000000, %p429;
	mov.b32 	%r2095, %f394;
	add.s32 	%r2096, %r2095, -1059760811;
	and.b32  	%r2097, %r2096, -8388608;
	sub.s32 	%r2098, %r2095, %r2097;
	mov.b32 	%f396, %r2098;
	cvt.rn.f32.s32 	%f397, %r2097;
	fma.rn.f32 	%f398, %f397, 0f34000000, %f395;
	add.f32 	%f399, %f396, 0fBF800000;
	fma.rn.f32 	%f400, %f399, 0fBE055027, 0f3E1039F6;
	fma.rn.f32 	%f401, %f400, %f399, 0fBDF8CDCC;
	fma.rn.f32 	%f402, %f401, %f399, 0f3E0F2955;
	fma.rn.f32 	%f403, %f402, %f399, 0fBE2AD8B9;
	fma.rn.f32 	%f404, %f403, %f399, 0f3E4CED0B;
	fma.rn.f32 	%f405, %f404, %f399, 0fBE7FFF22;
	fma.rn.f32 	%f406, %f405, %f399, 0f3EAAAA78;
	fma.rn.f32 	%f407, %f406, %f399, 0fBF000000;
	mul.f32 	%f408, %f399, %f407;
	fma.rn.f32 	%f409, %f408, %f399, %f399;
	fma.rn.f32 	%f410, %f398, 0f3F317218, %f409;
	setp.gt.u32 	%p430, %r2095, 2139095039;
	fma.rn.f32 	%f411, %f394, 0f7F800000, 0f7F800000;
	selp.f32 	%f412, %f411, %f410, %p430;
	setp.eq.f32 	%p431, %f394, 0f00000000;
	fma.rn.f32 	%f413, %f412, 0f3EDE5BD9, 0f3F800000;
	selp.f32 	%f414, 0fFF800000, %f413, %p431;
	cvt.rzi.u32.f32 	%r1155, %f414;
	setp.eq.s32 	%p432, %r3463, 0;
	mov.b32 	%r3631, 0;
	@%p432 bra 	$L__BB4_718;
	mov.b32 	%r3631, 0;
	mov.u32 	%r3629, %r3463;
$L__BB4_717:
	mul.hi.s32 	%r2100, %r3629, 1717986919;
	shr.u32 	%r2101, %r2100, 31;
	shr.s32 	%r2102, %r2100, 2;
	add.s32 	%r1159, %r2102, %r2101;
	mul.lo.s32 	%r2103, %r1159, 10;
	sub.s32 	%r2104, %r3629, %r2103;
	mad.lo.s32 	%r3631, %r3631, 10, %r2104;
	add.s32 	%r2105, %r3629, 9;
	setp.gt.u32 	%p433, %r2105, 18;
	mov.u32 	%r3629, %r1159;
	@%p433 bra 	$L__BB4_717;
$L__BB4_718:
	setp.eq.s32 	%p434, %r3473, 0;
	mov.b32 	%r3634, 0;
	@%p434 bra 	$L__BB4_721;
	mov.b32 	%r3634, 0;
	mov.u32 	%r3632, %r3473;
$L__BB4_720:
	mul.hi.s32 	%r2108, %r3632, 1717986919;
	shr.u32 	%r2109, %r2108, 31;
	shr.s32 	%r2110, %r2108, 2;
	add.s32 	%r1164, %r2110, %r2109;
	mul.lo.s32 	%r2111, %r1164, 10;
	sub.s32 	%r2112, %r3632, %r2111;
	mad.lo.s32 	%r3634, %r3634, 10, %r2112;
	add.s32 	%r2113, %r3632, 9;
	setp.gt.u32 	%p435, %r2113, 18;
	mov.u32 	%r3632, %r1164;
	@%p435 bra 	$L__BB4_720;
$L__BB4_721:
	setp.eq.s32 	%p436, %r1155, 0;
	mov.u32 	%r3638, %r3473;
	@%p436 bra 	$L__BB4_726;
	mov.b32 	%r3635, 0;
$L__BB4_723:
	mul.hi.s32 	%r2115, %r3631, 1717986919;
	shr.u32 	%r2116, %r2115, 31;
	shr.s32 	%r2117, %r2115, 2;
	add.s32 	%r2118, %r2117, %r2116;
	mul.lo.s32 	%r2119, %r2118, 10;
	sub.s32 	%r1169, %r3631, %r2119;
	mul.hi.s32 	%r2120, %r3634, 1717986919;
	shr.u32 	%r2121, %r2120, 31;
	shr.s32 	%r2122, %r2120, 2;
	add.s32 	%r2123, %r2122, %r2121;
	mul.lo.s32 	%r2124, %r2123, 10;
	sub.s32 	%r1170, %r3634, %r2124;
	setp.eq.s32 	%p437, %r1169, %r1170;
	@%p437 bra 	$L__BB4_725;
	setp.gt.s32 	%p438, %r1169, %r1170;
	selp.b32 	%r3638, %r3473, %r3463, %p438;
	bra.uni 	$L__BB4_726;
$L__BB4_725:
	add.s32 	%r3635, %r3635, 1;
	shr.s32 	%r2130, %r2120, 2;
	add.s32 	%r3634, %r2130, %r2121;
	setp.ne.s32 	%p439, %r3635, %r1155;
	mov.u32 	%r3631, %r2118;
	mov.u32 	%r3638, %r3473;
	@%p439 bra 	$L__BB4_723;
$L__BB4_726:
	ld.param.s8 	%rs3, [_ZN3cub18CUB_300001_SM_10006detail10merge_sort26DeviceMergeSortMergeKernelINS2_10policy_hubIN6thrust24THRUST_300001_SM_1000_NS6detail15normal_iteratorINS6_10device_ptrIiEEEEE9Policy600ESB_PNS0_8NullTypeESB_SF_j14lex_comparatoriSE_EEvbT2_T3_T4_PT6_PT7_T5_PSJ_SJ_NS1_7vsmem_tE_param_0];
	mov.u32 	%r2131, %ctaid.x;
	mul.lo.s32 	%r1176, %r2131, 4352;
	setp.eq.s16 	%p440, %rs3, 0;
	bar.sync 	0;
	@%p440 bra 	$L__BB4_763;
	// begin inline asm
	mov.u32 %r2132, %laneid;
	// end inline asm
	shr.u32 	%r2133, %r2, 5;
	mul.lo.s32 	%r2134, %r2133, 544;
	mad.lo.s32 	%r2135, %r2132, 17, %r2134;
	shl.b32 	%r2136, %r2135, 2;
	mov.u32 	%r2137, _ZZN3cub18CUB_300001_SM_10006detail10merge_sort26DeviceMergeSortMergeKernelINS2_10policy_hubIN6thrust24THRUST_300001_SM_1000_NS6detail15normal_iteratorINS6_10device_ptrIiEEEEE9Policy600ESB_PNS0_8NullTypeESB_SF_j14lex_comparatoriSE_EEvbT2_T3_T4_PT6_PT7_T5_PSJ_SJ_NS1_7vsmem_tEE19static_temp_storage;
	add.s32 	%r2138, %r2137, %r2136;
	st.shared.u32 	[%r2138], %r758;
	st.shared.u32 	[%r2138+4], %r784;
	st.shared.u32 	[%r2138+8], %r810;
	st.shared.u32 	[%r2138+12], %r836;
	st.shared.u32 	[%r2138+16], %r862;
	st.shared.u32 	[%r2138+20], %r888;
	st.shared.u32 	[%r2138+24], %r914;
	st.shared.u32 	[%r2138+28], %r940;
	st.shared.u32 	[%r2138+32], %r966;
	st.shared.u32 	[%r2138+36], %r992;
	st.shared.u32 	[%r2138+40], %r1018;
	st.shared.u32 	[%r2138+44], %r1044;
	st.shared.u32 	[%r2138+48], %r1070;
	st.shared.u32 	[%r2138+52], %r1096;
	st.shared.u32 	[%r2138+56], %r1122;
	st.shared.u32 	[%r2138+60], %r1148;
	st.shared.u32 	[%r2138+64], %r3638;
	bar.warp.sync 	-1;
	shl.b32 	%r2139, %r2132, 4;
	sub.s32 	%r2140, %r2135, %r2139;
	shl.b32 	%r2141, %r2140, 2;
	add.s32 	%r2142, %r2137, %r2141;
	ld.shared.u32 	%r1177, [%r2142];
	ld.shared.u32 	%r1178, [%r2142+128];
	ld.shared.u32 	%r1179, [%r2142+256];
	ld.shared.u32 	%r1180, [%r2142+384];
	ld.shared.u32 	%r1181, [%r2142+512];
	ld.shared.u32 	%r1182, [%r2142+640];
	ld.shared.u32 	%r1183, [%r2142+768];
	ld.shared.u32 	%r1184, [%r2142+896];
	ld.shared.u32 	%r1185, [%r2142+1024];
	ld.shared.u32 	%r1186, [%r2142+1152];
	ld.shared.u32 	%r1187, [%r2142+1280];
	ld.shared.u32 	%r1188, [%r2142+1408];
	ld.shared.u32 	%r1189, [%r2142+1536];
	ld.shared.u32 	%r1190, [%r2142+1664];
	ld.shared.u32 	%r1191, [%r2142+1792];
	ld.shared.u32 	%r1192, [%r2142+1920];
	ld.shared.u32 	%r1193, [%r2142+2048];
	setp.ne.s32 	%p441, %r2, 0;
	@%p441 bra 	$L__BB4_729;
	st.volatile.shared.u32 	[_ZZN3cub18CUB_300001_SM_10006detail10merge_sort26DeviceMergeSortMergeKernelINS2_10policy_hubIN6thrust24THRUST_300001_SM_1000_NS6detail15normal_iteratorINS6_10device_ptrIiEEEEE9Policy600ESB_PNS0_8NullTypeESB_SF_j14lex_comparatoriSE_EEvbT2_T3_T4_PT6_PT7_T5_PSJ_SJ_NS1_7vsmem_tEE19static_temp_storage+17408], %r702;
$L__BB4_729:
	ld.param.u64 	%rd332, [_ZN3cub18CUB_300001_SM_10006detail10merge_sort26DeviceMergeSortMergeKernelINS2_10policy_hubIN6thrust24THRUST_300001_SM_1000_NS6detail15normal_iteratorINS6_10device_ptrIiEEEEE9Policy600ESB_PNS0_8NullTypeESB_SF_j14lex_comparatoriSE_EEvbT2_T3_T4_PT6_PT7_T5_PSJ_SJ_NS1_7vsmem_tE_param_4];
	bar.sync 	0;
	ld.volatile.shared.u32 	%r1194, [_ZZN3cub18CUB_300001_SM_10006detail10merge_sort26DeviceMergeSortMergeKernelINS2_10policy_hubIN6thrust24THRUST_300001_SM_1000_NS6detail15normal_iteratorINS6_10device_ptrIiEEEEE9Policy600ESB_PNS0_8NullTypeESB_SF_j14lex_comparatoriSE_EEvbT2_T3_T4_PT6_PT7_T5_PSJ_SJ_NS1_7vsmem_tEE19static_temp_storage+17408];
	and.b32  	%r2143, %r2, 31;
	and.b32  	%r2144, %r2, 992;
	mul.lo.s32 	%r2145, %r2144, 17;
	or.b32  	%r1195, %r2145, %r2143;
	setp.ge.s32 	%p442, %r1195, %r1194;
	cvt.u64.u32 	%rd162, %r1195;
	cvt.u64.u32 	%rd163, %r1176;
	add.s64 	%rd164, %rd162, %rd163;
	cvta.to.global.u64 	%rd165, %rd332;
	shl.b64 	%rd166, %rd164, 2;
	add.s64 	%rd10, %rd165, %rd166;
	@%p442 bra 	$L__BB4_731;
	st.global.u32 	[%rd10], %r1177;
$L__BB4_731:
	add.s32 	%r2146, %r1195, 32;
	setp.ge.s32 	%p443, %r2146, %r1194;
	@%p443 bra 	$L__BB4_733;
	st.global.u32 	[%rd10+128], %r1178;
$L__BB4_733:
	add.s32 	%r2147, %r1195, 64;
	setp.ge.s32 	%p444, %r2147, %r1194;
	@%p444 bra 	$L__BB4_735;
	st.global.u32 	[%rd10+256], %r1179;
$L__BB4_735:
	add.s32 	%r2148, %r1195, 96;
	setp.ge.s32 	%p445, %r2148, %r1194;
	@%p445 bra 	$L__BB4_737;
	st.global.u32 	[%rd10+384], %r1180;
$L__BB4_737:
	add.s32 	%r2149, %r1195, 128;
	setp.ge.s32 	%p446, %r2149, %r1194;
	@%p446 bra 	$L__BB4_739;
	st.global.u32 	[%rd10+512], %r1181;
$L__BB4_739:
	add.s32 	%r2150, %r1195, 160;
	setp.ge.s32 	%p447, %r2150, %r1194;
	@%p447 bra 	$L__BB4_741;
	st.global.u32 	[%rd10+640], %r1182;
$L__BB4_741:
	add.s32 	%r2151, %r1195, 192;
	setp.ge.s32 	%p448, %r2151, %r1194;
	@%p448 bra 	$L__BB4_743;
	st.global.u32 	[%rd10+768], %r1183;
$L__BB4_743:
	add.s32 	%r2152, %r1195, 224;
	setp.ge.s32 	%p449, %r2152, %r1194;
	@%p449 bra 	$L__BB4_745;
	st.global.u32 	[%rd10+896], %r1184;
$L__BB4_745:
	add.s32 	%r2153, %r1195, 256;
	setp.ge.s32 	%p450, %r2153, %r1194;
	@%p450 bra 	$L__BB4_747;
	st.global.u32 	[%rd10+1024], %r1185;
$L__BB4_747:
	add.s32 	%r2154, %r1195, 288;
	setp.ge.s32 	%p451, %r2154, %r1194;
	@%p451 bra 	$L__BB4_749;
	st.global.u32 	[%rd10+1152], %r1186;
$L__BB4_749:
	add.s32 	%r2155, %r1195, 320;
	setp.ge.s32 	%p452, %r2155, %r1194;
	@%p452 bra 	$L__BB4_751;
	st.global.u32 	[%rd10+1280], %r1187;
$L__BB4_751:
	add.s32 	%r2156, %r1195, 352;
	setp.ge.s32 	%p453, %r2156, %r1194;
	@%p453 bra 	$L__BB4_753;
	st.global.u32 	[%rd10+1408], %r1188;
$L__BB4_753:
	add.s32 	%r2157, %r1195, 384;
	setp.ge.s32 	%p454, %r2157, %r1194;
	@%p454 bra 	$L__BB4_755;
	st.global.u32 	[%rd10+1536], %r1189;
$L__BB4_755:
	add.s32 	%r2158, %r1195, 416;
	setp.ge.s32 	%p455, %r2158, %r1194;
	@%p455 bra 	$L__BB4_757;
	st.global.u32 	[%rd10+1664], %r1190;
$L__BB4_757:
	add.s32 	%r2159, %r1195, 448;
	setp.ge.s32 	%p456, %r2159, %r1194;
	@%p456 bra 	$L__BB4_759;
	st.global.u32 	[%rd10+1792], %r1191;
$L__BB4_759:
	add.s32 	%r2160, %r1195, 480;
	setp.ge.s32 	%p457, %r2160, %r1194;
	@%p457 bra 	$L__BB4_761;
	st.global.u32 	[%rd10+1920], %r1192;
$L__BB4_761:
	add.s32 	%r2161, %r1195, 512;
	setp.ge.s32 	%p458, %r2161, %r1194;
	@%p458 bra 	$L__BB4_799;
	st.global.u32 	[%rd10+2048], %r1193;
	bra.uni 	$L__BB4_799;
$L__BB4_763:
	// begin inline asm
	mov.u32 %r2162, %laneid;
	// end inline asm
	shr.u32 	%r2163, %r2, 5;
	mul.lo.s32 	%r2164, %r2163, 544;
	mad.lo.s32 	%r2165, %r2162, 17, %r2164;
	shl.b32 	%r2166, %r2165, 2;
	mov.u32 	%r2167, _ZZN3cub18CUB_300001_SM_10006detail10merge_sort26DeviceMergeSortMergeKernelINS2_10policy_hubIN6thrust24THRUST_300001_SM_1000_NS6detail15normal_iteratorINS6_10device_ptrIiEEEEE9Policy600ESB_PNS0_8NullTypeESB_SF_j14lex_comparatoriSE_EEvbT2_T3_T4_PT6_PT7_T5_PSJ_SJ_NS1_7vsmem_tEE19static_temp_storage;
	add.s32 	%r2168, %r2167, %r2166;
	st.shared.u32 	[%r2168], %r758;
	st.shared.u32 	[%r2168+4], %r784;
	st.shared.u32 	[%r2168+8], %r810;
	st.shared.u32 	[%r2168+12], %r836;
	st.shared.u32 	[%r2168+16], %r862;
	st.shared.u32 	[%r2168+20], %r888;
	st.shared.u32 	[%r2168+24], %r914;
	st.shared.u32 	[%r2168+28], %r940;
	st.shared.u32 	[%r2168+32], %r966;
	st.shared.u32 	[%r2168+36], %r992;
	st.shared.u32 	[%r2168+40], %r1018;
	st.shared.u32 	[%r2168+44], %r1044;
	st.shared.u32 	[%r2168+48], %r1070;
	st.shared.u32 	[%r2168+52], %r1096;
	st.shared.u32 	[%r2168+56], %r1122;
	st.shared.u32 	[%r2168+60], %r1148;
	st.shared.u32 	[%r2168+64], %r3638;
	bar.warp.sync 	-1;
	shl.b32 	%r2169, %r2162, 4;
	sub.s32 	%r2170, %r2165, %r2169;
	shl.b32 	%r2171, %r2170, 2;
	add.s32 	%r2172, %r2167, %r2171;
	ld.shared.u32 	%r1196, [%r2172];
	ld.shared.u32 	%r1197, [%r2172+128];
	ld.shared.u32 	%r1198, [%r2172+256];
	ld.shared.u32 	%r1199, [%r2172+384];
	ld.shared.u32 	%r1200, [%r2172+512];
	ld.shared.u32 	%r1201, [%r2172+640];
	ld.shared.u32 	%r1202, [%r2172+768];
	ld.shared.u32 	%r1203, [%r2172+896];
	ld.shared.u32 	%r1204, [%r2172+1024];
	ld.shared.u32 	%r1205, [%r2172+1152];
	ld.shared.u32 	%r1206, [%r2172+1280];
	ld.shared.u32 	%r1207, [%r2172+1408];
	ld.shared.u32 	%r1208, [%r2172+1536];
	ld.shared.u32 	%r1209, [%r2172+1664];
	ld.shared.u32 	%r1210, [%r2172+1792];
	ld.shared.u32 	%r1211, [%r2172+1920];
	ld.shared.u32 	%r1212, [%r2172+2048];
	setp.ne.s32 	%p459, %r2, 0;
	@%p459 bra 	$L__BB4_765;
	st.volatile.shared.u32 	[_ZZN3cub18CUB_300001_SM_10006detail10merge_sort26DeviceMergeSortMergeKernelINS2_10policy_hubIN6thrust24THRUST_300001_SM_1000_NS6detail15normal_iteratorINS6_10device_ptrIiEEEEE9Policy600ESB_PNS0_8NullTypeESB_SF_j14lex_comparatoriSE_EEvbT2_T3_T4_PT6_PT7_T5_PSJ_SJ_NS1_7vsmem_tEE19static_temp_storage+17408], %r702;
$L__BB4_765:
	bar.sync 	0;
	ld.volatile.shared.u32 	%r1213, [_ZZN3cub18CUB_300001_SM_10006detail10merge_sort26DeviceMergeSortMergeKernelINS2_10policy_hubIN6thrust24THRUST_300001_SM_1000_NS6detail15normal_iteratorINS6_10device_ptrIiEEEEE9Policy600ESB_PNS0_8NullTypeESB_SF_j14lex_comparatoriSE_EEvbT2_T3_T4_PT6_PT7_T5_PSJ_SJ_NS1_7vsmem_tEE19static_temp_storage+17408];
	and.b32  	%r2173, %r2, 31;
	and.b32  	%r2174, %r2, 992;
	mul.lo.s32 	%r2175, %r2174, 17;
	cvt.u64.u32 	%rd167, %r2175;
	or.b32  	%r1214, %r2175, %r2173;
	add.s32 	%r2176, %r2173, %r1176;
	cvt.u64.u32 	%rd168, %r2176;
	add.s64 	%rd169, %rd168, %rd167;
	setp.ge.s32 	%p460, %r1214, %r1213;
	shl.b64 	%rd170, %rd169, 2;
	add.s64 	%rd11, %rd3, %rd170;
	@%p460 bra 	$L__BB4_767;
	st.global.u32 	[%rd11], %r1196;
$L__BB4_767:
	add.s32 	%r2177, %r1214, 32;
	setp.ge.s32 	%p461, %r2177, %r1213;
	@%p461 bra 	$L__BB4_769;
	st.global.u32 	[%rd11+128], %r1197;
$L__BB4_769:
	add.s32 	%r2178, %r1214, 64;
	setp.ge.s32 	%p462, %r2178, %r1213;
	@%p462 bra 	$L__BB4_771;
	st.global.u32 	[%rd11+256], %r1198;
$L__BB4_771:
	add.s32 	%r2179, %r1214, 96;
	setp.ge.s32 	%p463, %r2179, %r1213;
	@%p463 bra 	$L__BB4_773;
	st.global.u32 	[%rd11+384], %r1199;
$L__BB4_773:
	add.s32 	%r2180, %r1214, 128;
	setp.ge.s32 	%p464, %r2180, %r1213;
	@%p464 bra 	$L__BB4_775;
	st.global.u32 	[%rd11+512], %r1200;
$L__BB4_775:
	add.s32 	%r2181, %r1214, 160;
	setp.ge.s32 	%p465, %r2181, %r1213;
	@%p465 bra 	$L__BB4_777;
	st.global.u32 	[%rd11+640], %r1201;
$L__BB4_777:
	add.s32 	%r2182, %r1214, 192;
	setp.ge.s32 	%p466, %r2182, %r1213;
	@%p466 bra 	$L__BB4_779;
	st.global.u32 	[%rd11+768], %r1202;
$L__BB4_779:
	add.s32 	%r2183, %r1214, 224;
	setp.ge.s32 	%p467, %r2183, %r1213;
	@%p467 bra 	$L__BB4_781;
	st.global.u32 	[%rd11+896], %r1203;
$L__BB4_781:
	add.s32 	%r2184, %r1214, 256;
	setp.ge.s32 	%p468, %r2184, %r1213;
	@%p468 bra 	$L__BB4_783;
	st.global.u32 	[%rd11+1024], %r1204;
$L__BB4_783:
	add.s32 	%r2185, %r1214, 288;
	setp.ge.s32 	%p469, %r2185, %r1213;
	@%p469 bra 	$L__BB4_785;
	st.global.u32 	[%rd11+1152], %r1205;
$L__BB4_785:
	add.s32 	%r2186, %r1214, 320;
	setp.ge.s32 	%p470, %r2186, %r1213;
	@%p470 bra 	$L__BB4_787;
	st.global.u32 	[%rd11+1280], %r1206;
$L__BB4_787:
	add.s32 	%r2187, %r1214, 352;
	setp.ge.s32 	%p471, %r2187, %r1213;
	@%p471 bra 	$L__BB4_789;
	st.global.u32 	[%rd11+1408], %r1207;
$L__BB4_789:
	add.s32 	%r2188, %r1214, 384;
	setp.ge.s32 	%p472, %r2188, %r1213;
	@%p472 bra 	$L__BB4_791;
	st.global.u32 	[%rd11+1536], %r1208;
$L__BB4_791:
	add.s32 	%r2189, %r1214, 416;
	setp.ge.s32 	%p473, %r2189, %r1213;
	@%p473 bra 	$L__BB4_793;
	st.global.u32 	[%rd11+1664], %r1209;
$L__BB4_793:
	add.s32 	%r2190, %r1214, 448;
	setp.ge.s32 	%p474, %r2190, %r1213;
	@%p474 bra 	$L__BB4_795;
	st.global.u32 	[%rd11+1792], %r1210;
$L__BB4_795:
	add.s32 	%r2191, %r1214, 480;
	setp.ge.s32 	%p475, %r2191, %r1213;
	@%p475 bra 	$L__BB4_797;
	st.global.u32 	[%rd11+1920], %r1211;
$L__BB4_797:
	add.s32 	%r2192, %r1214, 512;
	setp.ge.s32 	%p476, %r2192, %r1213;
	@%p476 bra 	$L__BB4_799;
	st.global.u32 	[%rd11+2048], %r1212;
$L__BB4_799:
	ret;

}
	// .globl	_ZN3cub18CUB_300001_SM_10006detail10merge_sort30DeviceMergeSortBlockSortKernelINS2_10policy_hubIN6thrust24THRUST_300001_SM_1000_NS6detail15normal_iteratorINS6_10device_ptrIiEEEEE9Policy600ESB_PNS0_8NullTypeESB_SF_m14lex_comparatoriSE_EEvbT0_T1_T2_T3_T4_PT6_PT7_T5_NS1_7vsmem_tE
.visible .entry _ZN3cub18CUB_300001_SM_10006detail10merge_sort30DeviceMergeSortBlockSortKernelINS2_10policy_hubIN6thrust24THRUST_300001_SM_1000_NS6detail15normal_iteratorINS6_10device_ptrIiEEEEE9Policy600ESB_PNS0_8NullTypeESB_SF_m14lex_comparatoriSE_EEvbT0_T1_T2_T3_T4_PT6_PT7_T5_NS1_7vsmem_tE(
	.param .u8 _ZN3cub18CUB_300001_SM_10006detail10merge_sort30DeviceMergeSortBlockSortKernelINS2_10policy_hubIN6thrust24THRUST_300001_SM_1000_NS6detail15normal_iteratorINS6_10device_ptrIiEEEEE9Policy600ESB_PNS0_8NullTypeESB_SF_m14lex_comparatoriSE_EEvbT0_T1_T2_T3_T4_PT6_PT7_T5_NS1_7vsmem_tE_param_0,
	.param .align 8 .b8 _ZN3cub18CUB_300001_SM_10006detail10merge_sort30DeviceMergeSortBlockSortKernelINS2_10policy_hubIN6thrust24THRUST_300001_SM_1000_NS6detail15normal_iteratorINS6_10device_ptrIiEEEEE9Policy600ESB_PNS0_8NullTypeESB_SF_m14lex_comparatoriSE_EEvbT0_T1_T2_T3_T4_PT6_PT7_T5_NS1_7vsmem_tE_param_1[8],
	.param .u64 .ptr .align 1 _ZN3cub18CUB_300001_SM_10006detail10merge_sort30DeviceMergeSortBlockSortKernelINS2_10policy_hubIN6thrust24THRUST_300001_SM_1000_NS6detail15normal_iteratorINS6_10device_ptrIiEEEEE9Policy600ESB_PNS0_8NullTypeESB_SF_m14lex_comparatoriSE_EEvbT0_T1_T2_T3_T4_PT6_PT7_T5_NS1_7vsmem_tE_param_2,
	.param .align 8 .b8 _ZN3cub18CUB_300001_SM_10006detail10merge_sort30DeviceMergeSortBlockSortKernelINS2_10policy_hubIN6thrust24THRUST_300001_SM_1000_NS6detail15normal_iteratorINS6_10device_ptrIiEEEEE9Policy600ESB_PNS0_8NullTypeESB_SF_m14lex_comparatoriSE_EEvbT0_T1_T2_T3_T4_PT6_PT7_T5_NS1_7vsmem_tE_param_3[8],
	.param .u64 .ptr .align 1 _ZN3cub18CUB_300001_SM_10006detail10merge_sort30DeviceMergeSortBlockSortKernelINS2_10policy_hubIN6thrust24THRUST_300001_SM_1000_NS6detail15normal_iteratorINS6_10device_ptrIiEEEEE9Policy600ESB_PNS0_8NullTypeESB_SF_m14lex_comparatoriSE_EEvbT0_T1_T2_T3_T4_PT6_PT7_T5_NS1_7vsmem_tE_param_4,
	.param .u64 _ZN3cub18CUB_300001_SM_10006detail10merge_sort30DeviceMergeSortBlockSortKernelINS2_10policy_hubIN6thrust24THRUST_300001_SM_1000_NS6detail15normal_iteratorINS6_10device_ptrIiEEEEE9Policy600ESB_PNS0_8NullTypeESB_SF_m14lex_comparatoriSE_EEvbT0_T1_T2_T3_T4_PT6_PT7_T5_NS1_7vsmem_tE_param_5,
	.param .u64 .ptr .align 1 _ZN3cub18CUB_300001_SM_10006detail10merge_sort30DeviceMergeSortBlockSortKernelINS2_10policy_hubIN6thrust24THRUST_300001_SM_1000_NS6detail15normal_iteratorINS6_10device_ptrIiEEEEE9Policy600ESB_PNS0_8NullTypeESB_SF_m14lex_comparatoriSE_EEvbT0_T1_T2_T3_T4_PT6_PT7_T5_NS1_7vsmem_tE_param_6,
	.param .u64 .ptr .align 1 _ZN3cub18CUB_300001_SM_10006detail10merge_sort30DeviceMergeSortBlockSortKernelINS2_10policy_hubIN6thrust24THRUST_300001_SM_1000_NS6detail15normal_iteratorINS6_10device_ptrIiEEEEE9Policy600ESB_PNS0_8NullTypeESB_SF_m14lex_comparatoriSE_EEvbT0_T1_T2_T3_T4_PT6_PT7_T5_NS1_7vsmem_tE_param_7,
	.param .align 1 .b8 _ZN3cub18CUB_300001_SM_10006detail10merge_sort30DeviceMergeSortBlockSortKernelINS2_10policy_hubIN6thrust24THRUST_300001_SM_1000_NS6detail15normal_iteratorINS6_10device_ptrIiEEEEE9Policy600ESB_PNS0_8NullTypeESB_SF_m14lex_comparatoriSE_EEvbT0_T1_T2_T3_T4_PT6_PT7_T5_NS1_7vsmem_tE_param_8[1],
	.param .align 8 .b8 _ZN3cub18CUB_300001_SM_10006detail10merge_sort30DeviceMergeSortBlockSortKernelINS2_10policy_hubIN6thrust24THRUST_300001_SM_1000_NS6detail15normal_iteratorINS6_10device_ptrIiEEEEE9Policy600ESB_PNS0_8NullTypeESB_SF_m14lex_comparatoriSE_EEvbT0_T1_T2_T3_T4_PT6_PT7_T5_NS1_7vsmem_tE_param_9[8]
)
.maxntid 256
{
	.reg .pred 	%p<3939>;
	.reg .b16 	%rs<4>;
	.reg .b32 	%r<24049>;
	.reg .b32 	%f<7430>;
	.reg .b64 	%rd<40>;
	// demoted variable
	.shared .align 16 .b8 _ZZN3cub18CUB_300001_SM_10006detail10merge_sort30DeviceMergeSortBlockSortKernelINS2_10policy_hubIN6thrust24THRUST_300001_SM_1000_NS6detail15normal_iteratorINS6_10device_ptrIiEEEEE9Policy600ESB_PNS0_8NullTypeESB_SF_m14lex_comparatoriSE_EEvbT0_T1_T2_T3_T4_PT6_PT7_T5_NS1_7vsmem_tEE19static_temp_storage[17424];
	ld.param.u64 	%rd11, [_ZN3cub18CUB_300001_SM_10006detail10merge_sort30DeviceMergeSortBlockSortKernelINS2_10policy_hubIN6thrust24THRUST_300001_SM_1000_NS6detail15normal_iteratorINS6_10device_ptrIiEEEEE9Policy600ESB_PNS0_8NullTypeESB_SF_m14lex_comparatoriSE_EEvbT0_T1_T2_T3_T4_PT6_PT7_T5_NS1_7vsmem_tE_param_3];
	ld.param.u64 	%rd12, [_ZN3cub18CUB_300001_SM_10006detail10merge_sort30DeviceMergeSortBlockSortKernelINS2_10policy_hubIN6thrust24THRUST_300001_SM_1000_NS6detail15normal_iteratorINS6_10device_ptrIiEEEEE9Policy600ESB_PNS0_8NullTypeESB_SF_m14lex_comparatoriSE_EEvbT0_T1_T2_T3_T4_PT6_PT7_T5_NS1_7vsmem_tE_param_1];
	ld.param.u64 	%rd9, [_ZN3cub18CUB_300001_SM_10006detail10merge_sort30DeviceMergeSortBlockSortKernelINS2_10policy_hubIN6thrust24THRUST_300001_SM_1000_NS6detail15normal_iteratorINS6_10device_ptrIiEEEEE9Policy600ESB_PNS0_8NullTypeESB_SF_m14lex_comparatoriSE_EEvbT0_T1_T2_T3_T4_PT6_PT7_T5_NS1_7vsmem_tE_param_5];
	ld.param.u64 	%rd10, [_ZN3cub18CUB_300001_SM_10006detail10merge_sort30DeviceMergeSortBlockSortKernelINS2_10policy_hubIN6thrust24THRUST_300001_SM_1000_NS6detail15normal_iteratorINS6_10device_ptrIiEEEEE9Policy600ESB_PNS0_8NullTypeESB_SF_m14lex_comparatoriSE_EEvbT0_T1_T2_T3_T4_PT6_PT7_T5_NS1_7vsmem_tE_param_6];
	cvta.to.global.u64 	%rd1, %rd10;
	cvta.to.global.u64 	%rd2, %rd12;
	cvta.to.global.u64 	%rd3, %rd11;
	mov.u32 	%r7733, %ctaid.x;
	cvt.u64.u32 	%rd13, %r7733;
	mov.u32 	%r7734, %nctaid.x;
	cvt.u64.u32 	%rd14, %r7734;
	mul.wide.u32 	%rd4, %r7733, 4352;
	add.s64 	%rd15, %rd14, -1;
	setp.le.u64 	%p69, %rd15, %rd13;
	@%p69 bra 	$L__BB5_1785;
	// begin inline asm
	griddepcontrol.wait;
	// end inline asm
	mov.u32 	%r1, %tid.x;
	and.b32  	%r2, %r1, 31;
	and.b32  	%r14362, %r1, 992;
	mul.lo.s32 	%r3, %r14362, 17;
	or.b32  	%r14363, %r3, %r2;
	cvt.u64.u32 	%rd28, %r14363;
	add.s64 	%rd5, %rd4, %rd28;
	shl.b64 	%rd29, %rd5, 2;
	add.s64 	%rd30, %rd2, %rd29;
	ld.global.u32 	%r14364, [%rd30];
	ld.global.u32 	%r14365, [%rd30+128];
	ld.global.u32 	%r14366, [%rd30+256];
	ld.global.u32 	%r14367, [%rd30+384];
	ld.global.u32 	%r14368, [%rd30+512];
	ld.global.u32 	%r14369, [%rd30+640];
	ld.global.u32 	%r14370, [%rd30+768];
	ld.global.u32 	%r14371, [%rd30+896];
	ld.global.u32 	%r14372, [%rd30+1024];
	ld.global.u32 	%r14373, [%rd30+1152];
	ld.global.u32 	%r14374, [%rd30+1280];
	ld.global.u32 	%r14375, [%rd30+1408];
	ld.global.u32 	%r14376, [%rd30+1536];
	ld.global.u32 	%r14377, [%rd30+1664];
	ld.global.u32 	%r14378, [%rd30+1792];
	ld.global.u32 	%r14379, [%rd30+1920];
	ld.global.u32 	%r14380, [%rd30+2048];
	// begin inline asm
	mov.u32 %r14360, %laneid;
	// end inline asm
	shr.u32 	%r14381, %r1, 5;
	mad.lo.s32 	%r14382, %r14381, 544, %r14360;
	shl.b32 	%r14383, %r14382, 2;
	mov.u32 	%r14384, _ZZN3cub18CUB_300001_SM_10006detail10merge_sort30DeviceMergeSortBlockSortKernelINS2_10policy_hubIN6thrust24THRUST_300001_SM_1000_NS6detail15normal_iteratorINS6_10device_ptrIiEEEEE9Policy600ESB_PNS0_8NullTypeESB_SF_m14lex_comparatoriSE_EEvbT0_T1_T2_T3_T4_PT6_PT7_T5_NS1_7vsmem_tEE19static_temp_storage;
	add.s32 	%r4, %r14384, %r14383;
	st.shared.u32 	[%r4], %r14364;
	st.shared.u32 	[%r4+128], %r14365;
	st.shared.u32 	[%r4+256], %r14366;
	st.shared.u32 	[%r4+384], %r14367;
	st.shared.u32 	[%r4+512], %r14368;
	st.shared.u32 	[%r4+640], %r14369;
	st.shared.u32 	[%r4+768], %r14370;
	st.shared.u32 	[%r4+896], %r14371;
	st.shared.u32 	[%r4+1024], %r14372;
	st.shared.u32 	[%r4+1152], %r14373;
	st.shared.u32 	[%r4+1280], %r14374;
	st.shared.u32 	[%r4+1408], %r14375;
	st.shared.u32 	[%r4+1536], %r14376;
	st.shared.u32 	[%r4+1664], %r14377;
	st.shared.u32 	[%r4+1792], %r14378;
	st.shared.u32 	[%r4+1920], %r14379;
	st.shared.u32 	[%r4+2048], %r14380;
	bar.warp.sync 	-1;
	shl.b32 	%r14385, %r14360, 6;
	add.s32 	%r5, %r4, %r14385;
	ld.shared.u32 	%r20611, [%r5];
	ld.shared.u32 	%r20523, [%r5+4];
	ld.shared.u32 	%r20522, [%r5+8];
	ld.shared.u32 	%r20534, [%r5+12];
	ld.shared.u32 	%r20533, [%r5+16];
	ld.shared.u32 	%r20545, [%r5+20];
	ld.shared.u32 	%r20544, [%r5+24];
	ld.shared.u32 	%r20556, [%r5+28];
	ld.shared.u32 	%r20555, [%r5+32];
	ld.shared.u32 	%r20567, [%r5+36];
	ld.shared.u32 	%r20566, [%r5+40];
	ld.shared.u32 	%r20578, [%r5+44];
	ld.shared.u32 	%r20577, [%r5+48];
	ld.shared.u32 	%r20589, [%r5+52];
	ld.shared.u32 	%r20588, [%r5+56];
	ld.shared.u32 	%r20600, [%r5+60];
	ld.shared.u32 	%r20775, [%r5+64];
	bar.sync 	0;
	// begin inline asm
	griddepcontrol.launch_dependents;
	// end inline asm
	max.s32 	%r14386, %r20523, %r20611;
	cvt.rn.f32.s32 	%f3888, %r14386;
	setp.lt.s32 	%p2107, %r14386, 1;
	mul.f32 	%f3889, %f3888, 0f4B000000;
	selp.f32 	%f3890, %f3889, %f3888, %p2107;
	selp.f32 	%f3891, 0fC1B80000, 0f00000000, %p2107;
	mov.b32 	%r14387, %f3890;
	add.s32 	%r14388, %r14387, -1059760811;
	and.b32  	%r14389, %r14388, -8388608;
	sub.s32 	%r14390, %r14387, %r14389;
	mov.b32 	%f3892, %r14390;
	cvt.rn.f32.s32 	%f3893, %r14389;
	fma.rn.f32 	%f3894, %f3893, 0f34000000, %f3891;
	add.f32 	%f3895, %f3892, 0fBF800000;
	fma.rn.f32 	%f3896, %f3895, 0fBE055027, 0f3E1039F6;
	fma.rn.f32 	%f3897, %f3896, %f3895, 0fBDF8CDCC;
	fma.rn.f32 	%f3898, %f3897, %f3895, 0f3E0F2955;
	fma.rn.f32 	%f3899, %f3898, %f3895, 0fBE2AD8B9;
	fma.rn.f32 	%f3900, %f3899, %f3895, 0f3E4CED0B;
	fma.rn.f32 	%f3901, %f3900, %f3895, 0fBE7FFF22;
	fma.rn.f32 	%f3902, %f3901, %f3895, 0f3EAAAA78;
	fma.rn.f32 	%f3903, %f3902, %f3895, 0fBF000000;
	mul.f32 	%f3904, %f3895, %f3903;
	fma.rn.f32 	%f3905, %f3904, %f3895, %f3895;
	fma.rn.f32 	%f3906, %f3894, 0f3F317218, %f3905;
	setp.gt.u32 	%p2108, %r14387, 2139095039;
	fma.rn.f32 	%f3907, %f3890, 0f7F800000, 0f7F800000;
	selp.f32 	%f3908, %f3907, %f3906, %p2108;
	setp.eq.f32 	%p2109, %f3890, 0f00000000;
	fma.rn.f32 	%f3909, %f3908, 0f3EDE5BD9, 0f3F800000;
	selp.f32 	%f3910, 0fFF800000, %f3909, %p2109;
	cvt.rzi.u32.f32 	%r23, %f3910;
	setp.eq.s32 	%p2110, %r20523, 0;
	mov.b32 	%r20427, 0;
	@%p2110 bra 	$L__BB5_4;
	mov.b32 	%r20427, 0;
	mov.u32 	%r20426, %r20523;
$L__BB5_3:
	mul.hi.s32 	%r14392, %r20426, 1717986919;
	shr.u32 	%r14393, %r14392, 31;
	shr.s32 	%r14394, %r14392, 2;
	add.s32 	%r28, %r14394, %r14393;
	mul.lo.s32 	%r14395, %r28, 10;
	sub.s32 	%r14396, %r20426, %r14395;
	mad.lo.s32 	%r20427, %r20427, 10, %r14396;
	add.s32 	%r14397, %r20426, 9;
	setp.lt.u32 	%p2111, %r14397, 19;
	mov.u32 	%r20426, %r28;
	@%p2111 bra 	$L__BB5_4;
	bra.uni 	$L__BB5_3;
$L__BB5_4:
	setp.eq.s32 	%p2112, %r20611, 0;
	mov.b32 	%r20430, 0;
	@%p2112 bra 	$L__BB5_7;
	mov.b32 	%r20430, 0;
	mov.u32 	%r20429, %r20611;
$L__BB5_6:
	mul.hi.s32 	%r14400, %r20429, 1717986919;
	shr.u32 	%r14401, %r14400, 31;
	shr.s32 	%r14402, %r14400, 2;
	add.s32 	%r33, %r14402, %r14401;
	mul.lo.s32 	%r14403, %r33, 10;
	sub.s32 	%r14404, %r20429, %r14403;
	mad.lo.s32 	%r20430, %r20430, 10, %r14404;
	add.s32 	%r14405, %r20429, 9;
	setp.lt.u32 	%p2113, %r14405, 19;
	mov.u32 	%r20429, %r33;
	@%p2113 bra 	$L__BB5_7;
	bra.uni 	$L__BB5_6;
$L__BB5_7:
	setp.eq.s32 	%p2114, %r23, 0;
	@%p2114 bra 	$L__BB5_12;
	mov.b32 	%r20431, 0;
$L__BB5_9:
	mul.hi.s32 	%r14407, %r20427, 1717986919;
	shr.u32 	%r14408, %r14407, 31;
	shr.s32 	%r14409, %r14407, 2;
	add.s32 	%r14410, %r14409, %r14408;
	mul.lo.s32 	%r14411, %r14410, 10;
	sub.s32 	%r37, %r20427, %r14411;
	mul.hi.s32 	%r14412, %r20430, 1717986919;
	shr.u32 	%r14413, %r14412, 31;
	shr.s32 	%r14414, %r14412, 2;
	add.s32 	%r14415, %r14414, %r14413;
	mul.lo.s32 	%r14416, %r14415, 10;
	sub.s32 	%r38, %r20430, %r14416;
	setp.eq.s32 	%p2115, %r37, %r38;
	@%p2115 bra 	$L__BB5_11;
	setp.gt.s32 	%p2116, %r37, %r38;
	selp.b32 	%r39, %r20523, %r20611, %p2116;
	selp.b32 	%r20611, %r20611, %r20523, %p2116;
	mov.u32 	%r20523, %r39;
	bra.uni 	$L__BB5_12;
$L__BB5_11:
	add.s32 	%r20431, %r20431, 1;
	setp.ne.s32 	%p2117, %r20431, %r23;
	mov.u32 	%r20427, %r14410;
	mov.u32 	%r20430, %r14415;
	@%p2117 bra 	$L__BB5_9;
$L__BB5_12:
	max.s32 	%r14424, %r20534, %r20522;
	cvt.rn.f32.s32 	%f3911, %r14424;
	setp.lt.s32 	%p2118, %r14424, 1;
	mul.f32 	%f3912, %f3911, 0f4B000000;
	selp.f32 	%f3913, %f3912, %f3911, %p2118;
	selp.f32 	%f3914, 0fC1B80000, 0f00000000, %p2118;
	mov.b32 	%r14425, %f3913;
	add.s32 	%r14426, %r14425, -1059760811;
	and.b32  	%r14427, %r14426, -8388608;
	sub.s32 	%r14428, %r14425, %r14427;
	mov.b32 	%f3915, %r14428;
	cvt.rn.f32.s32 	%f3916, %r14427;
	fma.rn.f32 	%f3917, %f3916, 0f34000000, %f3914;
	add.f32 	%f3918, %f3915, 0fBF800000;
	fma.rn.f32 	%f3919, %f3918, 0fBE055027, 0f3E1039F6;
	fma.rn.f32 	%f3920, %f3919, %f3918, 0fBDF8CDCC;
	fma.rn.f32 	%f3921, %f3920, %f3918, 0f3E0F2955;
	fma.rn.f32 	%f3922, %f3921, %f3918, 0fBE2AD8B9;
	fma.rn.f32 	%f3923, %f3922, %f3918, 0f3E4CED0B;
	fma.rn.f32 	%f3924, %f3923, %f3918, 0fBE7FFF22;
	fma.rn.f32 	%f3925, %f3924, %f3918, 0f3EAAAA78;
	fma.rn.f32 	%f3926, %f3925, %f3918, 0fBF000000;
	mul.f32 	%f3927, %f3918, %f3926;
	fma.rn.f32 	%f3928, %f3927, %f3918, %f3918;
	fma.rn.f32 	%f3929, %f3917, 0f3F317218, %f3928;
	setp.gt.u32 	%p2119, %r14425, 2139095039;
	fma.rn.f32 	%f3930, %f3913, 0f7F800000, 0f7F800000;
	selp.f32 	%f3931, %f3930, %f3929, %p2119;
	setp.eq.f32 	%p2120, %f3913, 0f00000000;
	fma.rn.f32 	%f3932, %f3931, 0f3EDE5BD9, 0f3F800000;
	selp.f32 	%f3933, 0fFF800000, %f3932, %p2120;
	cvt.rzi.u32.f32 	%r46, %f3933;
	setp.eq.s32 	%p2121, %r20534, 0;
	mov.b32 	%r20438, 0;
	@%p2121 bra 	$L__BB5_15;
	mov.b32 	%r20438, 0;
	mov.u32 	%r20436, %r20534;
$L__BB5_14:
	mul.hi.s32 	%r14430, %r20436, 1717986919;
	shr.u32 	%r14431, %r14430, 31;
	shr.s32 	%r14432, %r14430, 2;
	add.s32 	%r50, %r14432, %r14431;
	mul.lo.s32 	%r14433, %r50, 10;
	sub.s32 	%r14434, %r20436, %r14433;
	mad.lo.s32 	%r20438, %r20438, 10, %r14434;
	add.s32 	%r14435, %r20436, 9;
	setp.gt.u32 	%p2122, %r14435, 18;
	mov.u32 	%r20436, %r50;
	@%p2122 bra 	$L__BB5_14;
$L__BB5_15:
	setp.eq.s32 	%p2123, %r20522, 0;
	mov.b32 	%r20441, 0;
	@%p2123 bra 	$L__BB5_18;
	mov.b32 	%r20441, 0;
	mov.u32 	%r20439, %r20522;
$L__BB5_17:
	mul.hi.s32 	%r14438, %r20439, 1717986919;
	shr.u32 	%r14439, %r14438, 31;
	shr.s32 	%r14440, %r14438, 2;
	add.s32 	%r55, %r14440, %r14439;
	mul.lo.s32 	%r14441, %r55, 10;
	sub.s32 	%r14442, %r20439, %r14441;
	mad.lo.s32 	%r20441, %r20441, 10, %r14442;
	add.s32 	%r14443, %r20439, 9;
	setp.gt.u32 	%p2124, %r14443, 18;
	mov.u32 	%r20439, %r55;
	@%p2124 bra 	$L__BB5_17;
$L__BB5_18:
	setp.eq.s32 	%p2125, %r46, 0;
	@%p2125 bra 	$L__BB5_23;
	mov.b32 	%r20442, 0;
$L__BB5_20:
	mul.hi.s32 	%r14445, %r20438, 1717986919;
	shr.u32 	%r14446, %r14445, 31;
	shr.s32 	%r14447, %r14445, 2;
	add.s32 	%r14448, %r14447, %r14446;
	mul.lo.s32 	%r14449, %r14448, 10;
	sub.s32 	%r60, %r20438, %r14449;
	mul.hi.s32 	%r14450, %r20441, 1717986919;
	shr.u32 	%r14451, %r14450, 31;
	shr.s32 	%r14452, %r14450, 2;
	add.s32 	%r14453, %r14452, %r14451;
	mul.lo.s32 	%r14454, %r14453, 10;
	sub.s32 	%r61, %r20441, %r14454;
	setp.eq.s32 	%p2126, %r60, %r61;
	@%p2126 bra 	$L__BB5_22;
	setp.gt.s32 	%p2127, %r60, %r61;
	selp.b32 	%r62, %r20534, %r20522, %p2127;
	selp.b32 	%r20522, %r20522, %r20534, %p2127;
	mov.u32 	%r20534, %r62;
	bra.uni 	$L__BB5_23;
$L__BB5_22:
	add.s32 	%r20442, %r20442, 1;
	setp.ne.s32 	%p2128, %r20442, %r46;
	mov.u32 	%r20438, %r14448;
	mov.u32 	%r20441, %r14453;
	@%p2128 bra 	$L__BB5_20;
$L__BB5_23:
	max.s32 	%r14462, %r20545, %r20533;
	cvt.rn.f32.s32 	%f3934, %r14462;
	setp.lt.s32 	%p2129, %r14462, 1;
	mul.f32 	%f3935, %f3934, 0f4B000000;
	selp.f32 	%f3936, %f3935, %f3934, %p2129;
	selp.f32 	%f3937, 0fC1B80000, 0f00000000, %p2129;
	mov.b32 	%r14463, %f3936;
	add.s32 	%r14464, %r14463, -1059760811;
	and.b32  	%r14465, %r14464, -8388608;
	sub.s32 	%r14466, %r14463, %r14465;
	mov.b32 	%f3938, %r14466;
	cvt.rn.f32.s32 	%f3939, %r14465;
	fma.rn.f32 	%f3940, %f3939, 0f34000000, %f3937;
	add.f32 	%f3941, %f3938, 0fBF800000;
	fma.rn.f32 	%f3942, %f3941, 0fBE055027, 0f3E1039F6;
	fma.rn.f32 	%f3943, %f3942, %f3941, 0fBDF8CDCC;
	fma.rn.f32 	%f3944, %f3943, %f3941, 0f3E0F2955;
	fma.rn.f32 	%f3945, %f3944, %f3941, 0fBE2AD8B9;
	fma.rn.f32 	%f3946, %f3945, %f3941, 0f3E4CED0B;
	fma.rn.f32 	%f3947, %f3946, %f3941, 0fBE7FFF22;
	fma.rn.f32 	%f3948, %f3947, %f3941, 0f3EAAAA78;
	fma.rn.f32 	%f3949, %f3948, %f3941, 0fBF000000;
	mul.f32 	%f3950, %f3941, %f3949;
	fma.rn.f32 	%f3951, %f3950, %f3941, %f3941;
	fma.rn.f32 	%f3952, %f3940, 0f3F317218, %f3951;
	setp.gt.u32 	%p2130, %r14463, 2139095039;
	fma.rn.f32 	%f3953, %f3936, 0f7F800000, 0f7F800000;
	selp.f32 	%f3954, %f3953, %f3952, %p2130;
	setp.eq.f32 	%p2131, %f3936, 0f00000000;
	fma.rn.f32 	%f3955, %f3954, 0f3EDE5BD9, 0f3F800000;
	selp.f32 	%f3956, 0fFF800000, %f3955, %p2131;
	cvt.rzi.u32.f32 	%r69, %f3956;
	setp.eq.s32 	%p2132, %r20545, 0;
	mov.b32 	%r20449, 0;
	@%p2132 bra 	$L__BB5_26;
	mov.b32 	%r20449, 0;
	mov.u32 	%r20447, %r20545;
$L__BB5_25:
	mul.hi.s32 	%r14468, %r20447, 1717986919;
	shr.u32 	%r14469, %r14468, 31;
	shr.s32 	%r14470, %r14468, 2;
	add.s32 	%r73, %r14470, %r14469;
	mul.lo.s32 	%r14471, %r73, 10;
	sub.s32 	%r14472, %r20447, %r14471;
	mad.lo.s32 	%r20449, %r20449, 10, %r14472;
	add.s32 	%r14473, %r20447, 9;
	setp.gt.u32 	%p2133, %r14473, 18;
	mov.u32 	%r20447, %r73;
	@%p2133 bra 	$L__BB5_25;
$L__BB5_26:
	setp.eq.s32 	%p2134, %r20533, 0;
	mov.b32 	%r20452, 0;
	@%p2134 bra 	$L__BB5_29;
	mov.b32 	%r20452, 0;
	mov.u32 	%r20450, %r20533;
$L__BB5_28:
	mul.hi.s32 	%r14476, %r20450, 1717986919;
	shr.u32 	%r14477, %r14476, 31;
	shr.s32 	%r14478, %r14476, 2;
	add.s32 	%r78, %r14478, %r14477;
	mul.lo.s32 	%r14479, %r78, 10;
	sub.s32 	%r14480, %r20450, %r14479;
	mad.lo.s32 	%r20452, %r20452, 10, %r14480;
	add.s32 	%r14481, %r20450, 9;
	setp.gt.u32 	%p2135, %r14481, 18;
	mov.u32 	%r20450, %r78;
	@%p2135 bra 	$L__BB5_28;
$L__BB5_29:
	setp.eq.s32 	%p2136, %r69, 0;
	@%p2136 bra 	$L__BB5_34;
	mov.b32 	%r20453, 0;
$L__BB5_31:
	mul.hi.s32 	%r14483, %r20449, 1717986919;
	shr.u32 	%r14484, %r14483, 31;
	shr.s32 	%r14485, %r14483, 2;
	add.s32 	%r14486, %r14485, %r14484;
	mul.lo.s32 	%r14487, %r14486, 10;
	sub.s32 	%r83, %r20449, %r14487;
	mul.hi.s32 	%r14488, %r20452, 1717986919;
	shr.u32 	%r14489, %r14488, 31;
	shr.s32 	%r14490, %r14488, 2;
	add.s32 	%r14491, %r14490, %r14489;
	mul.lo.s32 	%r14492, %r14491, 10;
	sub.s32 	%r84, %r20452, %r14492;
	setp.eq.s32 	%p2137, %r83, %r84;
	@%p2137 bra 	$L__BB5_33;
	setp.gt.s32 	%p2138, %r83, %r84;
	selp.b32 	%r85, %r20545, %r20533, %p2138;
	selp.b32 	%r20533, %r20533, %r20545, %p2138;
	mov.u32 	%r20545, %r85;
	bra.uni 	$L__BB5_34;
$L__BB5_33:
	add.s32 	%r20453, %r20453, 1;
	setp.ne.s32 	%p2139, %r20453, %r69;
	mov.u32 	%r20449, %r14486;
	mov.u32 	%r20452, %r14491;
	@%p2139 bra 	$L__BB5_31;
$L__BB5_34:
	max.s32 	%r14500, %r20556, %r20544;
	cvt.rn.f32.s32 	%f3957, %r14500;
	setp.lt.s32 	%p2140, %r14500, 1;
	mul.f32 	%f3958, %f3957, 0f4B000000;
	selp.f32 	%f3959, %f3958, %f3957, %p2140;
	selp.f32 	%f3960, 0fC1B80000, 0f00000000, %p2140;
	mov.b32 	%r14501, %f3959;
	add.s32 	%r14502, %r14501, -1059760811;
	and.b32  	%r14503, %r14502, -8388608;
	sub.s32 	%r14504, %r14501, %r14503;
	mov.b32 	%f3961, %r14504;
	cvt.rn.f32.s32 	%f3962, %r14503;
	fma.rn.f32 	%f3963, %f3962, 0f34000000, %f3960;
	add.f32 	%f3964, %f3961, 0fBF800000;
	fma.rn.f32 	%f3965, %f3964, 0fBE055027, 0f3E1039F6;
	fma.rn.f32 	%f3966, %f3965, %f3964, 0fBDF8CDCC;
	fma.rn.f32 	%f3967, %f3966, %f3964, 0f3E0F2955;
	fma.rn.f32 	%f3968, %f3967, %f3964, 0fBE2AD8B9;
	fma.rn.f32 	%f3969, %f3968, %f3964, 0f3E4CED0B;
	fma.rn.f32 	%f3970, %f3969, %f3964, 0fBE7FFF22;
	fma.rn.f32 	%f3971, %f3970, %f3964, 0f3EAAAA78;
	fma.rn.f32 	%f3972, %f3971, %f3964, 0fBF000000;
	mul.f32 	%f3973, %f3964, %f3972;
	fma.rn.f32 	%f3974, %f3973, %f3964, %f3964;
	fma.rn.f32 	%f3975, %f3963, 0f3F317218, %f3974;
	setp.gt.u32 	%p2141, %r14501, 2139095039;
	fma.rn.f32 	%f3976, %f3959, 0f7F800000, 0f7F800000;
	selp.f32 	%f3977, %f3976, %f3975, %p2141;
	setp.eq.f32 	%p2142, %f3959, 0f00000000;
	fma.rn.f32 	%f3978, %f3977, 0f3EDE5BD9, 0f3F800000;
	selp.f32 	%f3979, 0fFF800000, %f3978, %p2142;
	cvt.rzi.u32.f32 	%r92, %f3979;
	setp.eq.s32 	%p2143, %r20556, 0;
	mov.b32 	%r20460, 0;
	@%p2143 bra 	$L__BB5_37;
	mov.b32 	%r20460, 0;
	mov.u32 	%r20458, %r20556;
$L__BB5_36:
	mul.hi.s32 	%r14506, %r20458, 1717986919;
	shr.u32 	%r14507, %r14506, 31;
	shr.s32 	%r14508, %r14506, 2;
	add.s32 	%r96, %r14508, %r14507;
	mul.lo.s32 	%r14509, %r96, 10;
	sub.s32 	%r14510, %r20458, %r14509;
	mad.lo.s32 	%r20460, %r20460, 10, %r14510;
	add.s32 	%r14511, %r20458, 9;
	setp.gt.u32 	%p2144, %r14511, 18;
	mov.u32 	%r20458, %r96;
	@%p2144 bra 	$L__BB5_36;
$L__BB5_37:
	setp.eq.s32 	%p2145, %r20544, 0;
	mov.b32 	%r20463, 0;
	@%p2145 bra 	$L__BB5_40;
	mov.b32 	%r20463, 0;
	mov.u32 	%r20461, %r20544;
$L__BB5_39:
	mul.hi.s32 	%r14514, %r20461, 1717986919;
	shr.u32 	%r14515, %r14514, 31;
	shr.s32 	%r14516, %r14514, 2;
	add.s32 	%r101, %r14516, %r14515;
	mul.lo.s32 	%r14517, %r101, 10;
	sub.s32 	%r14518, %r20461, %r14517;
	mad.lo.s32 	%r20463, %r20463, 10, %r14518;
	add.s32 	%r14519, %r20461, 9;
	setp.gt.u32 	%p2146, %r14519, 18;
	mov.u32 	%r20461, %r101;
	@%p2146 bra 	$L__BB5_39;
$L__BB5_40:
	setp.eq.s32 	%p2147, %r92, 0;
	@%p2147 bra 	$L__BB5_45;
	mov.b32 	%r20464, 0;
$L__BB5_42:
	mul.hi.s32 	%r14521, %r20460, 1717986919;
	shr.u32 	%r14522, %r14521, 31;
	shr.s32 	%r14523, %r14521, 2;
	add.s32 	%r14524, %r14523, %r14522;
	mul.lo.s32 	%r14525, %r14524, 10;
	sub.s32 	%r106, %r20460, %r14525;
	mul.hi.s32 	%r14526, %r20463, 1717986919;
	shr.u32 	%r14527, %r14526, 31;
	shr.s32 	%r14528, %r14526, 2;
	add.s32 	%r14529, %r14528, %r14527;
	mul.lo.s32 	%r14530, %r14529, 10;
	sub.s32 	%r107, %r20463, %r14530;
	setp.eq.s32 	%p2148, %r106, %r107;
	@%p2148 bra 	$L__BB5_44;
	setp.gt.s32 	%p2149, %r106, %r107;
	selp.b32 	%r108, %r20556, %r20544, %p2149;
	selp.b32 	%r20544, %r20544, %r20556, %p2149;
	mov.u32 	%r20556, %r108;
	bra.uni 	$L__BB5_45;
$L__BB5_44:
	add.s32 	%r20464, %r20464, 1;
	setp.ne.s32 	%p2150, %r20464, %r92;
	mov.u32 	%r20460, %r14524;
	mov.u32 	%r20463, %r14529;
	@%p2150 bra 	$L__BB5_42;
$L__BB5_45:
	max.s32 	%r14538, %r20567, %r20555;
	cvt.rn.f32.s32 	%f3980, %r14538;
	setp.lt.s32 	%p2151, %r14538, 1;
	mul.f32 	%f3981, %f3980, 0f4B000000;
	selp.f32 	%f3982, %f3981, %f3980, %p2151;
	selp.f32 	%f3983, 0fC1B80000, 0f00000000, %p2151;
	mov.b32 	%r14539, %f3982;
	add.s32 	%r14540, %r14539, -1059760811;
	and.b32  	%r14541, %r14540, -8388608;
	sub.s32 	%r14542, %r14539, %r14541;
	mov.b32 	%f3984, %r14542;
	cvt.rn.f32.s32 	%f3985, %r14541;
	fma.rn.f32 	%f3986, %f3985, 0f34000000, %f3983;
	add.f32 	%f3987, %f3984, 0fBF800000;
	fma.rn.f32 	%f3988, %f3987, 0fBE055027, 0f3E1039F6;
	fma.rn.f32 	%f3989, %f3988, %f3987, 0fBDF8CDCC;
	fma.rn.f32 	%f3990, %f3989, %f3987, 0f3E0F2955;
	fma.rn.f32 	%f3991, %f3990, %f3987, 0fBE2AD8B9;
	fma.rn.f32 	%f3992, %f3991, %f3987, 0f3E4CED0B;
	fma.rn.f32 	%f3993, %f3992, %f3987, 0fBE7FFF22;
	fma.rn.f32 	%f3994, %f3993, %f3987, 0f3EAAAA78;
	fma.rn.f32 	%f3995, %f3994, %f3987, 0fBF000000;
	mul.f32 	%f3996, %f3987, %f3995;
	fma.rn.f32 	%f3997, %f3996, %f3987, %f3987;
	fma.rn.f32 	%f3998, %f3986, 0f3F317218, %f3997;
	setp.gt.u32 	%p2152, %r14539, 2139095039;
	fma.rn.f32 	%f3999, %f3982, 0f7F800000, 0f7F800000;
	selp.f32 	%f4000, %f3999, %f3998, %p2152;
	setp.eq.f32 	%p2153, %f3982, 0f00000000;
	fma.rn.f32 	%f4001, %f4000, 0f3EDE5BD9, 0f3F800000;
	selp.f32 	%f4002, 0fFF800000, %f4001, %p2153;
	cvt.rzi.u32.f32 	%r115, %f4002;
	setp.eq.s32 	%p2154, %r20567, 0;
	mov.b32 	%r20471, 0;
	@%p2154 bra 	$L__BB5_48;
	mov.b32 	%r20471, 0;
	mov.u32 	%r20469, %r20567;
$L__BB5_47:
	mul.hi.s32 	%r14544, %r20469, 1717986919;
	shr.u32 	%r14545, %r14544, 31;
	shr.s32 	%r14546, %r14544, 2;
	add.s32 	%r119, %r14546, %r14545;
	mul.lo.s32 	%r14547, %r119, 10;
	sub.s32 	%r14548, %r20469, %r14547;
	mad.lo.s32 	%r20471, %r20471, 10, %r14548;
	add.s32 	%r14549, %r20469, 9;
	setp.gt.u32 	%p2155, %r14549, 18;
	mov.u32 	%r20469, %r119;
	@%p2155 bra 	$L__BB5_47;
$L__BB5_48:
	setp.eq.s32 	%p2156, %r20555, 0;
	mov.b32 	%r20474, 0;
	@%p2156 bra 	$L__BB5_51;
	mov.b32 	%r20474, 0;
	mov.u32 	%r20472, %r20555;
$L__BB5_50:
	mul.hi.s32 	%r14552, %r20472, 1717986919;
	shr.u32 	%r14553, %r14552, 31;
	shr.s32 	%r14554, %r14552, 2;
	add.s32 	%r124, %r14554, %r14553;
	mul.lo.s32 	%r14555, %r124, 10;
	sub.s32 	%r14556, %r20472, %r14555;
	mad.lo.s32 	%r20474, %r20474, 10, %r14556;
	add.s32 	%r14557, %r20472, 9;
	setp.gt.u32 	%p2157, %r14557, 18;
	mov.u32 	%r20472, %r124;
	@%p2157 bra 	$L__BB5_50;
$L__BB5_51:
	setp.eq.s32 	%p2158, %r115, 0;
	@%p2158 bra 	$L__BB5_56;
	mov.b32 	%r20475, 0;
$L__BB5_53:
	mul.hi.s32 	%r14559, %r20471, 1717986919;
	shr.u32 	%r14560, %r14559, 31;
	shr.s32 	%r14561, %r14559, 2;
	add.s32 	%r14562, %r14561, %r14560;
	mul.lo.s32 	%r14563, %r14562, 10;
	sub.s32 	%r129, %r20471, %r14563;
	mul.hi.s32 	%r14564, %r20474, 1717986919;
	shr.u32 	%r14565, %r14564, 31;
	shr.s32 	%r14566, %r14564, 2;
	add.s32 	%r14567, %r14566, %r14565;
	mul.lo.s32 	%r14568, %r14567, 10;
	sub.s32 	%r130, %r20474, %r14568;
	setp.eq.s32 	%p2159, %r129, %r130;
	@%p2159 bra 	$L__BB5_55;
	setp.gt.s32 	%p2160, %r129, %r130;
	selp.b32 	%r131, %r20567, %r20555, %p2160;
	selp.b32 	%r20555, %r20555, %r20567, %p2160;
	mov.u32 	%r20567, %r131;
	bra.uni 	$L__BB5_56;
$L__BB5_55:
	add.s32 	%r20475, %r20475, 1;
	setp.ne.s32 	%p2161, %r20475, %r115;
	mov.u32 	%r20471, %r14562;
	mov.u32 	%r20474, %r14567;
	@%p2161 bra 	$L__BB5_53;
$L__BB5_56:
	max.s32 	%r14576, %r20578, %r20566;
	cvt.rn.f32.s32 	%f4003, %r14576;
	setp.lt.s32 	%p2162, %r14576, 1;
	mul.f32 	%f4004, %f4003, 0f4B000000;
	selp.f32 	%f4005, %f4004, %f4003, %p2162;
	selp.f32 	%f4006, 0fC1B80000, 0f00000000, %p2162;
	mov.b32 	%r14577, %f4005;
	add.s32 	%r14578, %r14577, -1059760811;
	and.b32  	%r14579, %r14578, -8388608;
	sub.s32 	%r14580, %r14577, %r14579;
	mov.b32 	%f4007, %r14580;
	cvt.rn.f32.s32 	%f4008, %r14579;
	fma.rn.f32 	%f4009, %f4008, 0f34000000, %f4006;
	add.f32 	%f4010, %f4007, 0fBF800000;
	fma.rn.f32 	%f4011, %f4010, 0fBE055027, 0f3E1039F6;
	fma.rn.f32 	%f4012, %f4011, %f4010, 0fBDF8CDCC;
	fma.rn.f32 	%f4013, %f4012, %f4010, 0f3E0F2955;
	fma.rn.f32 	%f4014, %f4013, %f4010, 0fBE2AD8B9;
	fma.rn.f32 	%f4015, %f4014, %f4010, 0f3E4CED0B;
	fma.rn.f32 	%f4016, %f4015, %f4010, 0fBE7FFF22;
	fma.rn.f32 	%f4017, %f4016, %f4010, 0f3EAAAA78;
	fma.rn.f32 	%f4018, %f4017, %f4010, 0fBF000000;
	mul.f32 	%f4019, %f4010, %f4018;
	fma.rn.f32 	%f4020, %f4019, %f4010, %f4010;
	fma.rn.f32 	%f4021, %f4009, 0f3F317218, %f4020;
	setp.gt.u32 	%p2163, %r14577, 2139095039;
	fma.rn.f32 	%f4022, %f4005, 0f7F800000, 0f7F800000;
	selp.f32 	%f4023, %f4022, %f4021, %p2163;
	setp.eq.f32 	%p2164, %f4005, 0f00000000;
	fma.rn.f32 	%f4024, %f4023, 0f3EDE5BD9, 0f3F800000;
	selp.f32 	%f4025, 0fFF800000, %f4024, %p2164;
	cvt.rzi.u32.f32 	%r138, %f4025;
	setp.eq.s32 	%p2165, %r20578, 0;
	mov.b32 	%r20482, 0;
	@%p2165 bra 	$L__BB5_59;
	mov.b32 	%r20482, 0;
	mov.u32 	%r20480, %r20578;
$L__BB5_58:
	mul.hi.s32 	%r14582, %r20480, 1717986919;
	shr.u32 	%r14583, %r14582, 31;
	shr.s32 	%r14584, %r14582, 2;
	add.s32 	%r142, %r14584, %r14583;
	mul.lo.s32 	%r14585, %r142, 10;
	sub.s32 	%r14586, %r20480, %r14585;
	mad.lo.s32 	%r20482, %r20482, 10, %r14586;
	add.s32 	%r14587, %r20480, 9;
	setp.gt.u32 	%p2166, %r14587, 18;
	mov.u32 	%r20480, %r142;
	@%p2166 bra 	$L__BB5_58;
$L__BB5_59:
	setp.eq.s32 	%p2167, %r20566, 0;
	mov.b32 	%r20485, 0;
	@%p2167 bra 	$L__BB5_62;
	mov.b32 	%r20485, 0;
	mov.u32 	%r20483, %r20566;
$L__BB5_61:
	mul.hi.s32 	%r14590, %r20483, 1717986919;
	shr.u32 	%r14591, %r14590, 31;
	shr.s32 	%r14592, %r14590, 2;
	add.s32 	%r147, %r14592, %r14591;
	mul.lo.s32 	%r14593, %r147, 10;
	sub.s32 	%r14594, %r20483, %r14593;
	mad.lo.s32 	%r20485, %r20485, 10, %r14594;
	add.s32 	%r14595, %r20483, 9;
	setp.gt.u32 	%p2168, %r14595, 18;
	mov.u32 	%r20483, %r147;
	@%p2168 bra 	$L__BB5_61;
$L__BB5_62:
	setp.eq.s32 	%p2169, %r138, 0;
	@%p2169 bra 	$L__BB5_67;
	mov.b32 	%r20486, 0;
$L__BB5_64:
	mul.hi.s32 	%r14597, %r20482, 1717986919;
	shr.u32 	%r14598, %r14597, 31;
	shr.s32 	%r14599, %r14597, 2;
	add.s32 	%r14600, %r14599, %r14598;
	mul.lo.s32 	%r14601, %r14600, 10;
	sub.s32 	%r152, %r20482, %r14601;
	mul.hi.s32 	%r14602, %r20485, 1717986919;
	shr.u32 	%r14603, %r14602, 31;
	shr.s32 	%r14604, %r14602, 2;
	add.s32 	%r14605, %r14604, %r14603;
	mul.lo.s32 	%r14606, %r14605, 10;
	sub.s32 	%r153, %r20485, %r14606;
	setp.eq.s32 	%p2170, %r152, %r153;
	@%p2170 bra 	$L__BB5_66;
	setp.gt.s32 	%p2171, %r152, %r153;
	selp.b32 	%r154, %r20578, %r20566, %p2171;
	selp.b32 	%r20566, %r20566, %r20578, %p2171;
	mov.u32 	%r20578, %r154;
	bra.uni 	$L__BB5_67;
$L__BB5_66:
	add.s32 	%r20486, %r20486, 1;
	setp.ne.s32 	%p2172, %r20486, %r138;
	mov.u32 	%r20482, %r14600;
	mov.u32 	%r20485, %r14605;
	@%p2172 bra 	$L__BB5_64;
$L__BB5_67:
	max.s32 	%r14614, %r20589, %r20577;
	cvt.rn.f32.s32 	%f4026, %r14614;
	setp.lt.s32 	%p2173, %r14614, 1;
	mul.f32 	%f4027, %f4026, 0f4B000000;
	selp.f32 	%f4028, %f4027, %f4026, %p2173;
	selp.f32 	%f4029, 0fC1B80000, 0f00000000, %p2173;
	mov.b32 	%r14615, %f4028;
	add.s32 	%r14616, %r14615, -1059760811;
	and.b32  	%r14617, %r14616, -8388608;
	sub.s32 	%r14618, %r14615, %r14617;
	mov.b32 	%f4030, %r14618;
	cvt.rn.f32.s32 	%f4031, %r14617;
	fma.rn.f32 	%f4032, %f4031, 0f34000000, %f4029;
	add.f32 	%f4033, %f4030, 0fBF800000;
	fma.rn.f32 	%f4034, %f4033, 0fBE055027, 0f3E1039F6;
	fma.rn.f32 	%f4035, %f4034, %f4033, 0fBDF8CDCC;
	fma.rn.f32 	%f4036, %f4035, %f4033, 0f3E0F2955;
	fma.rn.f32 	%f4037, %f4036, %f4033, 0fBE2AD8B9;
	fma.rn.f32 	%f4038, %f4037, %f4033, 0f3E4CED0B;
	fma.rn.f32 	%f4039, %f4038, %f4033, 0fBE7FFF22;
	fma.rn.f32 	%f4040, %f4039, %f4033, 0f3EAAAA78;
	fma.rn.f32 	%f4041, %f4040, %f4033, 0fBF000000;
	mul.f32 	%f4042, %f4033, %f4041;
	fma.rn.f32 	%f4043, %f4042, %f4033, %f4033;
	fma.rn.f32 	%f4044, %f4032, 0f3F317218, %f4043;
	setp.gt.u32 	%p2174, %r14615, 2139095039;
	fma.rn.f32 	%f4045, %f4028, 0f7F800000, 0f7F800000;
	selp.f32 	%f4046, %f4045, %f4044, %p2174;
	setp.eq.f32 	%p2175, %f4028, 0f00000000;
	fma.rn.f32 	%f4047, %f4046, 0f3EDE5BD9, 0f3F800000;
	selp.f32 	%f4048, 0fFF800000, %f4047, %p2175;
	cvt.rzi.u32.f32 	%r161, %f4048;
	setp.eq.s32 	%p2176, %r20589, 0;
	mov.b32 	%r20493, 0;
	@%p2176 bra 	$L__BB5_70;
	mov.b32 	%r20493, 0;
	mov.u32 	%r20491, %r20589;
$L__BB5_69:
	mul.hi.s32 	%r14620, %r20491, 1717986919;
	shr.u32 	%r14621, %r14620, 31;
	shr.s32 	%r14622, %r14620, 2;
	add.s32 	%r165, %r14622, %r14621;
	mul.lo.s32 	%r14623, %r165, 10;
	sub.s32 	%r14624, %r20491, %r14623;
	mad.lo.s32 	%r20493, %r20493, 10, %r14624;
	add.s32 	%r14625, %r20491, 9;
	setp.gt.u32 	%p2177, %r14625, 18;
	mov.u32 	%r20491, %r165;
	@%p2177 bra 	$L__BB5_69;
$L__BB5_70:
	setp.eq.s32 	%p2178, %r20577, 0;
	mov.b32 	%r20496, 0;
	@%p2178 bra 	$L__BB5_73;
	mov.b32 	%r20496, 0;
	mov.u32 	%r20494, %r20577;
$L__BB5_72:
	mul.hi.s32 	%r14628, %r20494, 1717986919;
	shr.u32 	%r14629, %r14628, 31;
	shr.s32 	%r14630, %r14628, 2;
	add.s32 	%r170, %r14630, %r14629;
	mul.lo.s32 	%r14631, %r170, 10;
	sub.s32 	%r14632, %r20494, %r14631;
	mad.lo.s32 	%r20496, %r20496, 10, %r14632;
	add.s32 	%r14633, %r20494, 9;
	setp.gt.u32 	%p2179, %r14633, 18;
	mov.u32 	%r20494, %r170;
	@%p2179 bra 	$L__BB5_72;
$L__BB5_73:
	setp.eq.s32 	%p2180, %r161, 0;
	@%p2180 bra 	$L__BB5_78;
	mov.b32 	%r20497, 0;
$L__BB5_75:
	mul.hi.s32 	%r14635, %r20493, 1717986919;
	shr.u32 	%r14636, %r14635, 31;
	shr.s32 	%r14637, %r14635, 2;
	add.s32 	%r14638, %r14637, %r14636;
	mul.lo.s32 	%r14639, %r14638, 10;
	sub.s32 	%r175, %r20493, %r14639;
	mul.hi.s32 	%r14640, %r20496, 1717986919;
	shr.u32 	%r14641, %r14640, 31;
	shr.s32 	%r14642, %r14640, 2;
	add.s32 	%r14643, %r14642, %r14641;
	mul.lo.s32 	%r14644, %r14643, 10;
	sub.s32 	%r176, %r20496, %r14644;
	setp.eq.s32 	%p2181, %r175, %r176;
	@%p2181 bra 	$L__BB5_77;
	setp.gt.s32 	%p2182, %r175, %r176;
	selp.b32 	%r177, %r20589, %r20577, %p2182;
	selp.b32 	%r20577, %r20577, %r20589, %p2182;
	mov.u32 	%r20589, %r177;
	bra.uni 	$L__BB5_78;
$L__BB5_77:
	add.s32 	%r20497, %r20497, 1;
	setp.ne.s32 	%p2183, %r20497, %r161;
	mov.u32 	%r20493, %r14638;
	mov.u32 	%r20496, %r14643;
	@%p2183 bra 	$L__BB5_75;
$L__BB5_78:
	max.s32 	%r14652, %r20600, %r20588;
	cvt.rn.f32.s32 	%f4049, %r14652;
	setp.lt.s32 	%p2184, %r14652, 1;
	mul.f32 	%f4050, %f4049, 0f4B000000;
	selp.f32 	%f4051, %f4050, %f4049, %p2184;
	selp.f32 	%f4052, 0fC1B80000, 0f00000000, %p2184;
	mov.b32 	%r14653, %f4051;
	add.s32 	%r14654, %r14653, -1059760811;
	and.b32  	%r14655, %r14654, -8388608;
	sub.s32 	%r14656, %r14653, %r14655;
	mov.b32 	%f4053, %r14656;
	cvt.rn.f32.s32 	%f4054, %r14655;
	fma.rn.f32 	%f4055, %f4054, 0f34000000, %f4052;
	add.f32 	%f4056, %f4053, 0fBF800000;
	fma.rn.f32 	%f4057, %f4056, 0fBE055027, 0f3E1039F6;
	fma.rn.f32 	%f4058, %f4057, %f4056, 0fBDF8CDCC;
	fma.rn.f32 	%f4059, %f4058, %f4056, 0f3E0F2955;
	fma.rn.f32 	%f4060, %f4059, %f4056, 0fBE2AD8B9;
	fma.rn.f32 	%f4061, %f4060, %f4056, 0f3E4CED0B;
	fma.rn.f32 	%f4062, %f4061, %f4056, 0fBE7FFF22;
	fma.rn.f32 	%f4063, %f4062, %f4056, 0f3EAAAA78;
	fma.rn.f32 	%f4064, %f4063, %f4056, 0fBF000000;
	mul.f32 	%f4065, %f4056, %f4064;
	fma.rn.f32 	%f4066, %f4065, %f4056, %f4056;
	fma.rn.f32 	%f4067, %f4055, 0f3F317218, %f4066;
	setp.gt.u32 	%p2185, %r14653, 2139095039;
	fma.rn.f32 	%f4068, %f4051, 0f7F800000, 0f7F800000;
	selp.f32 	%f4069, %f4068, %f4067, %p2185;
	setp.eq.f32 	%p2186, %f4051, 0f00000000;
	fma.rn.f32 	%f4070, %f4069, 0f3EDE5BD9, 0f3F800000;
	selp.f32 	%f4071, 0fFF800000, %f4070, %p2186;
	cvt.rzi.u32.f32 	%r184, %f4071;
	setp.eq.s32 	%p2187, %r20600, 0;
	mov.b32 	%r20504, 0;
	@%p2187 bra 	$L__BB5_81;
	mov.b32 	%r20504, 0;
	mov.u32 	%r20502, %r20600;
$L__BB5_80:
	mul.hi.s32 	%r14658, %r20502, 1717986919;
	shr.u32 	%r14659, %r14658, 31;
	shr.s32 	%r14660, %r14658, 2;
	add.s32 	%r188, %r14660, %r14659;
	mul.lo.s32 	%r14661, %r188, 10;
	sub.s32 	%r14662, %r20502, %r14661;
	mad.lo.s32 	%r20504, %r20504, 10, %r14662;
	add.s32 	%r14663, %r20502, 9;
	setp.gt.u32 	%p2188, %r14663, 18;
	mov.u32 	%r20502, %r188;
	@%p2188 bra 	$L__BB5_80;
$L__BB5_81:
	setp.eq.s32 	%p2189, %r20588, 0;
	mov.b32 	%r20507, 0;
	@%p2189 bra 	$L__BB5_84;
	mov.b32 	%r20507, 0;
	mov.u32 	%r20505, %r20588;
$L__BB5_83:
	mul.hi.s32 	%r14666, %r20505, 1717986919;
	shr.u32 	%r14667, %r14666, 31;
	shr.s32 	%r14668, %r14666, 2;
	add.s32 	%r193, %r14668, %r14667;
	mul.lo.s32 	%r14669, %r193, 10;
	sub.s32 	%r14670, %r20505, %r14669;
	mad.lo.s32 	%r20507, %r20507, 10, %r14670;
	add.s32 	%r14671, %r20505, 9;
	setp.gt.u32 	%p2190, %r14671, 18;
	mov.u32 	%r20505, %r193;
	@%p2190 bra 	$L__BB5_83;
$L__BB5_84:
	setp.eq.s32 	%p2191, %r184, 0;
	@%p2191 bra 	$L__BB5_89;
	mov.b32 	%r20508, 0;
$L__BB5_86:
	mul.hi.s32 	%r14673, %r20504, 1717986919;
	shr.u32 	%r14674, %r14673, 31;
	shr.s32 	%r14675, %r14673, 2;
	add.s32 	%r14676, %r14675, %r14674;
	mul.lo.s32 	%r14677, %r14676, 10;
	sub.s32 	%r198, %r20504, %r14677;
	mul.hi.s32 	%r14678, %r20507, 1717986919;
	shr.u32 	%r14679, %r14678, 31;
	shr.s32 	%r14680, %r14678, 2;
	add.s32 	%r14681, %r14680, %r14679;
	mul.lo.s32 	%r14682, %r14681, 10;
	sub.s32 	%r199, %r20507, %r14682;
	setp.eq.s32 	%p2192, %r198, %r199;
	@%p2192 bra 	$L__BB5_88;
	setp.gt.s32 	%p2193, %r198, %r199;
	selp.b32 	%r200, %r20600, %r20588, %p2193;
	selp.b32 	%r20588, %r20588, %r20600, %p2193;
	mov.u32 	%r20600, %r200;
	bra.uni 	$L__BB5_89;
$L__BB5_88:
	add.s32 	%r20508, %r20508, 1;
	setp.ne.s32 	%p2194, %r20508, %r184;
	mov.u32 	%r20504, %r14676;
	mov.u32 	%r20507, %r14681;
	@%p2194 bra 	$L__BB5_86;
$L__BB5_89:
	max.s32 	%r14690, %r20522, %r20523;
	cvt.rn.f32.s32 	%f4072, %r14690;
	setp.lt.s32 	%p2195, %r14690, 1;
	mul.f32 	%f4073, %f4072, 0f4B000000;
	selp.f32 	%f4074, %f4073, %f4072, %p2195;
	selp.f32 	%f4075, 0fC1B80000, 0f00000000, %p2195;
	mov.b32 	%r14691, %f4074;
	add.s32 	%r14692, %r14691, -1059760811;
	and.b32  	%r14693, %r14692, -8388608;
	sub.s32 	%r14694, %r14691, %r14693;
	mov.b32 	%f4076, %r14694;
	cvt.rn.f32.s32 	%f4077, %r14693;
	fma.rn.f32 	%f4078, %f4077, 0f34000000, %f4075;
	add.f32 	%f4079, %f4076, 0fBF800000;
	fma.rn.f32 	%f4080, %f4079, 0fBE055027, 0f3E1039F6;
	fma.rn.f32 	%f4081, %f4080, %f4079, 0fBDF8CDCC;
	fma.rn.f32 	%f4082, %f4081, %f4079, 0f3E0F2955;
	fma.rn.f32 	%f4083, %f4082, %f4079, 0fBE2AD8B9;
	fma.rn.f32 	%f4084, %f4083, %f4079, 0f3E4CED0B;
	fma.rn.f32 	%f4085, %f4084, %f4079, 0fBE7FFF22;
	fma.rn.f32 	%f4086, %f4085, %f4079, 0f3EAAAA78;
	fma.rn.f32 	%f4087, %f4086, %f4079, 0fBF000000;
	mul.f32 	%f4088, %f4079, %f4087;
	fma.rn.f32 	%f4089, %f4088, %f4079, %f4079;
	fma.rn.f32 	%f4090, %f4078, 0f3F317218, %f4089;
	setp.gt.u32 	%p2196, %r14691, 2139095039;
	fma.rn.f32 	%f4091, %f4074, 0f7F800000, 0f7F800000;
	selp.f32 	%f4092, %f4091, %f4090, %p2196;
	setp.eq.f32 	%p2197, %f4074, 0f00000000;
	fma.rn.f32 	%f4093, %f4092, 0f3EDE5BD9, 0f3F800000;
	selp.f32 	%f4094, 0fFF800000, %f4093, %p2197;
	cvt.rzi.u32.f32 	%r207, %f4094;
	setp.eq.s32 	%p2198, %r20522, 0;
	mov.b32 	%r20515, 0;
	@%p2198 bra 	$L__BB5_92;
	mov.b32 	%r20515, 0;
	mov.u32 	%r20513, %r20522;
$L__BB5_91:
	mul.hi.s32 	%r14696, %r20513, 1717986919;
	shr.u32 	%r14697, %r14696, 31;
	shr.s32 	%r14698, %r14696, 2;
	add.s32 	%r211, %r14698, %r14697;
	mul.lo.s32 	%r14699, %r211, 10;
	sub.s32 	%r14700, %r20513, %r14699;
	mad.lo.s32 	%r20515, %r20515, 10, %r14700;
	add.s32 	%r14701, %r20513, 9;
	setp.gt.u32 	%p2199, %r14701, 18;
	mov.u32 	%r20513, %r211;
	@%p2199 bra 	$L__BB5_91;
$L__BB5_92:
	setp.eq.s32 	%p2200, %r20523, 0;
	mov.b32 	%r20518, 0;
	@%p2200 bra 	$L__BB5_95;
	mov.b32 	%r20518, 0;
	mov.u32 	%r20516, %r20523;
$L__BB5_94:
	mul.hi.s32 	%r14704, %r20516, 1717986919;
	shr.u32 	%r14705, %r14704, 31;
	shr.s32 	%r14706, %r14704, 2;
	add.s32 	%r216, %r14706, %r14705;
	mul.lo.s32 	%r14707, %r216, 10;
	sub.s32 	%r14708, %r20516, %r14707;
	mad.lo.s32 	%r20518, %r20518, 10, %r14708;
	add.s32 	%r14709, %r20516, 9;
	setp.gt.u32 	%p2201, %r14709, 18;
	mov.u32 	%r20516, %r216;
	@%p2201 bra 	$L__BB5_94;
$L__BB5_95:
	setp.eq.s32 	%p2202, %r207, 0;
	@%p2202 bra 	$L__BB5_100;
	mov.b32 	%r20519, 0;
$L__BB5_97:
	mul.hi.s32 	%r14711, %r20515, 1717986919;
	shr.u32 	%r14712, %r14711, 31;
	shr.s32 	%r14713, %r14711, 2;
	add.s32 	%r14714, %r14713, %r14712;
	mul.lo.s32 	%r14715, %r14714, 10;
	sub.s32 	%r221, %r20515, %r14715;
	mul.hi.s32 	%r14716, %r20518, 1717986919;
	shr.u32 	%r14717, %r14716, 31;
	shr.s32 	%r14718, %r14716, 2;
	add.s32 	%r14719, %r14718, %r14717;
	mul.lo.s32 	%r14720, %r14719, 10;
	sub.s32 	%r222, %r20518, %r14720;
	setp.eq.s32 	%p2203, %r221, %r222;
	@%p2203 bra 	$L__BB5_99;
	setp.gt.s32 	%p2204, %r221, %r222;
	selp.b32 	%r223, %r20522, %r20523, %p2204;
	selp.b32 	%r20523, %r20523, %r20522, %p2204;
	mov.u32 	%r20522, %r223;
	bra.uni 	$L__BB5_100;
$L__BB5_99:
	add.s32 	%r20519, %r20519, 1;
	setp.ne.s32 	%p2205, %r20519, %r207;
	mov.u32 	%r20515, %r14714;
	mov.u32 	%r20518, %r14719;
	@%p2205 bra 	$L__BB5_97;
$L__BB5_100:
	max.s32 	%r14728, %r20533, %r20534;
	cvt.rn.f32.s32 	%f4095, %r14728;
	setp.lt.s32 	%p2206, %r14728, 1;
	mul.f32 	%f4096, %f4095, 0f4B000000;
	selp.f32 	%f4097, %f4096, %f4095, %p2206;
	selp.f32 	%f4098, 0fC1B80000, 0f00000000, %p2206;
	mov.b32 	%r14729, %f4097;
	add.s32 	%r14730, %r14729, -1059760811;
	and.b32  	%r14731, %r14730, -8388608;
	sub.s32 	%r14732, %r14729, %r14731;
	mov.b32 	%f4099, %r14732;
	cvt.rn.f32.s32 	%f4100, %r14731;
	fma.rn.f32 	%f4101, %f4100, 0f34000000, %f4098;
	add.f32 	%f4102, %f4099, 0fBF800000;
	fma.rn.f32 	%f4103, %f4102, 0fBE055027, 0f3E1039F6;
	fma.rn.f32 	%f4104, %f4103, %f4102, 0fBDF8CDCC;
	fma.rn.f32 	%f4105, %f4104, %f4102, 0f3E0F2955;
	fma.rn.f32 	%f4106, %f4105, %f4102, 0fBE2AD8B9;
	fma.rn.f32 	%f4107, %f4106, %f4102, 0f3E4CED0B;
	fma.rn.f32 	%f4108, %f4107, %f4102, 0fBE7FFF22;
	fma.rn.f32 	%f4109, %f4108, %f4102, 0f3EAAAA78;
	fma.rn.f32 	%f4110, %f4109, %f4102, 0fBF000000;
	mul.f32 	%f4111, %f4102, %f4110;
	fma.rn.f32 	%f4112, %f4111, %f4102, %f4102;
	fma.rn.f32 	%f4113, %f4101, 0f3F317218, %f4112;
	setp.gt.u32 	%p2207, %r14729, 2139095039;
	fma.rn.f32 	%f4114, %f4097, 0f7F800000, 0f7F800000;
	selp.f32 	%f4115, %f4114, %f4113, %p2207;
	setp.eq.f32 	%p2208, %f4097, 0f00000000;
	fma.rn.f32 	%f4116, %f4115, 0f3EDE5BD9, 0f3F800000;
	selp.f32 	%f4117, 0fFF800000, %f4116, %p2208;
	cvt.rzi.u32.f32 	%r230, %f4117;
	setp.eq.s32 	%p2209, %r20533, 0;
	mov.b32 	%r20526, 0;
	@%p2209 bra 	$L__BB5_103;
	mov.b32 	%r20526, 0;
	mov.u32 	%r20524, %r20533;
$L__BB5_102:
	mul.hi.s32 	%r14734, %r20524, 1717986919;
	shr.u32 	%r14735, %r14734, 31;
	shr.s32 	%r14736, %r14734, 2;
	add.s32 	%r234, %r14736, %r14735;
	mul.lo.s32 	%r14737, %r234, 10;
	sub.s32 	%r14738, %r20524, %r14737;
	mad.lo.s32 	%r20526, %r20526, 10, %r14738;
	add.s32 	%r14739, %r20524, 9;
	setp.gt.u32 	%p2210, %r14739, 18;
	mov.u32 	%r20524, %r234;
	@%p2210 bra 	$L__BB5_102;
$L__BB5_103:
	setp.eq.s32 	%p2211, %r20534, 0;
	mov.b32 	%r20529, 0;
	@%p2211 bra 	$L__BB5_106;
	mov.b32 	%r20529, 0;
	mov.u32 	%r20527, %r20534;
$L__BB5_105:
	mul.hi.s32 	%r14742, %r20527, 1717986919;
	shr.u32 	%r14743, %r14742, 31;
	shr.s32 	%r14744, %r14742, 2;
	add.s32 	%r239, %r14744, %r14743;
	mul.lo.s32 	%r14745, %r239, 10;
	sub.s32 	%r14746, %r20527, %r14745;
	mad.lo.s32 	%r20529, %r20529, 10, %r14746;
	add.s32 	%r14747, %r20527, 9;
	setp.gt.u32 	%p2212, %r14747, 18;
	mov.u32 	%r20527, %r239;
	@%p2212 bra 	$L__BB5_105;
$L__BB5_106:
	setp.eq.s32 	%p2213, %r230, 0;
	@%p2213 bra 	$L__BB5_111;
	mov.b32 	%r20530, 0;
$L__BB5_108:
	mul.hi.s32 	%r14749, %r20526, 1717986919;
	shr.u32 	%r14750, %r14749, 31;
	shr.s32 	%r14751, %r14749, 2;
	add.s32 	%r14752, %r14751, %r14750;
	mul.lo.s32 	%r14753, %r14752, 10;
	sub.s32 	%r244, %r20526, %r14753;
	mul.hi.s32 	%r14754, %r20529, 1717986919;
	shr.u32 	%r14755, %r14754, 31;
	shr.s32 	%r14756, %r14754, 2;
	add.s32 	%r14757, %r14756, %r14755;
	mul.lo.s32 	%r14758, %r14757, 10;
	sub.s32 	%r245, %r20529, %r14758;
	setp.eq.s32 	%p2214, %r244, %r245;
	@%p2214 bra 	$L__BB5_110;
	setp.gt.s32 	%p2215, %r244, %r245;
	selp.b32 	%r246, %r20533, %r20534, %p2215;
	selp.b32 	%r20534, %r20534, %r20533, %p2215;
	mov.u32 	%r20533, %r246;
	bra.uni 	$L__BB5_111;
$L__BB5_110:
	add.s32 	%r20530, %r20530, 1;
	setp.ne.s32 	%p2216, %r20530, %r230;
	mov.u32 	%r20526, %r14752;
	mov.u32 	%r20529, %r14757;
	@%p2216 bra 	$L__BB5_108;
$L__BB5_111:
	max.s32 	%r14766, %r20544, %r20545;
	cvt.rn.f32.s32 	%f4118, %r14766;
	setp.lt.s32 	%p2217, %r14766, 1;
	mul.f32 	%f4119, %f4118, 0f4B000000;
	selp.f32 	%f4120, %f4119, %f4118, %p2217;
	selp.f32 	%f4121, 0fC1B80000, 0f00000000, %p2217;
	mov.b32 	%r14767, %f4120;
	add.s32 	%r14768, %r14767, -1059760811;
	and.b32  	%r14769, %r14768, -8388608;
	sub.s32 	%r14770, %r14767, %r14769;
	mov.b32 	%f4122, %r14770;
	cvt.rn.f32.s32 	%f4123, %r14769;
	fma.rn.f32 	%f4124, %f4123, 0f34000000, %f4121;
	add.f32 	%f4125, %f4122, 0fBF800000;
	fma.rn.f32 	%f4126, %f4125, 0fBE055027, 0f3E1039F6;
	fma.rn.f32 	%f4127, %f4126, %f4125, 0fBDF8CDCC;
	fma.rn.f32 	%f4128, %f4127, %f4125, 0f3E0F2955;
	fma.rn.f32 	%f4129, %f4128, %f4125, 0fBE2AD8B9;
	fma.rn.f32 	%f4130, %f4129, %f4125, 0f3E4CED0B;
	fma.rn.f32 	%f4131, %f4130, %f4125, 0fBE7FFF22;
	fma.rn.f32 	%f4132, %f4131, %f4125, 0f3EAAAA78;
	fma.rn.f32 	%f4133, %f4132, %f4125, 0fBF000000;
	mul.f32 	%f4134, %f4125, %f4133;
	fma.rn.f32 	%f4135, %f4134, %f4125, %f4125;
	fma.rn.f32 	%f4136, %f4124, 0f3F317218, %f4135;
	setp.gt.u32 	%p2218, %r14767, 2139095039;
	fma.rn.f32 	%f4137, %f4120, 0f7F800000, 0f7F800000;
	selp.f32 	%f4138, %f4137, %f4136, %p2218;
	setp.eq.f32 	%p2219, %f4120, 0f00000000;
	fma.rn.f32 	%f4139, %f4138, 0f3EDE5BD9, 0f3F800000;
	selp.f32 	%f4140, 0fFF800000, %f4139, %p2219;
	cvt.rzi.u32.f32 	%r253, %f4140;
	setp.eq.s32 	%p2220, %r20544, 0;
	mov.b32 	%r20537, 0;
	@%p2220 bra 	$L__BB5_114;
	mov.b32 	%r20537, 0;
	mov.u32 	%r20535, %r20544;
$L__BB5_113:
	mul.hi.s32 	%r14772, %r20535, 1717986919;
	shr.u32 	%r14773, %r14772, 31;
	shr.s32 	%r14774, %r14772, 2;
	add.s32 	%r257, %r14774, %r14773;
	mul.lo.s32 	%r14775, %r257, 10;
	sub.s32 	%r14776, %r20535, %r14775;
	mad.lo.s32 	%r20537, %r20537, 10, %r14776;
	add.s32 	%r14777, %r20535, 9;
	setp.gt.u32 	%p2221, %r14777, 18;
	mov.u32 	%r20535, %r257;
	@%p2221 bra 	$L__BB5_113;
$L__BB5_114:
	setp.eq.s32 	%p2222, %r20545, 0;
	mov.b32 	%r20540, 0;
	@%p2222 bra 	$L__BB5_117;
	mov.b32 	%r20540, 0;
	mov.u32 	%r20538, %r20545;
$L__BB5_116:
	mul.hi.s32 	%r14780, %r20538, 1717986919;
	shr.u32 	%r14781, %r14780, 31;
	shr.s32 	%r14782, %r14780, 2;
	add.s32 	%r262, %r14782, %r14781;
	mul.lo.s32 	%r14783, %r262, 10;
	sub.s32 	%r14784, %r20538, %r14783;
	mad.lo.s32 	%r20540, %r20540, 10, %r14784;
	add.s32 	%r14785, %r20538, 9;
	setp.gt.u32 	%p2223, %r14785, 18;
	mov.u32 	%r20538, %r262;
	@%p2223 bra 	$L__BB5_116;
$L__BB5_117:
	setp.eq.s32 	%p2224, %r253, 0;
	@%p2224 bra 	$L__BB5_122;
	mov.b32 	%r20541, 0;
$L__BB5_119:
	mul.hi.s32 	%r14787, %r20537, 1717986919;
	shr.u32 	%r14788, %r14787, 31;
	shr.s32 	%r14789, %r14787, 2;
	add.s32 	%r14790, %r14789, %r14788;
	mul.lo.s32 	%r14791, %r14790, 10;
	sub.s32 	%r267, %r20537, %r14791;
	mul.hi.s32 	%r14792, %r20540, 1717986919;
	shr.u32 	%r14793, %r14792, 31;
	shr.s32 	%r14794, %r14792, 2;
	add.s32 	%r14795, %r14794, %r14793;
	mul.lo.s32 	%r14796, %r14795, 10;
	sub.s32 	%r268, %r20540, %r14796;
	setp.eq.s32 	%p2225, %r267, %r268;
	@%p2225 bra 	$L__BB5_121;
	setp.gt.s32 	%p2226, %r267, %r268;
	selp.b32 	%r269, %r20544, %r20545, %p2226;
	selp.b32 	%r20545, %r20545, %r20544, %p2226;
	mov.u32 	%r20544, %r269;
	bra.uni 	$L__BB5_122;
$L__BB5_121:
	add.s32 	%r20541, %r20541, 1;
	setp.ne.s32 	%p2227, %r20541, %r253;
	mov.u32 	%r20537, %r14790;
	mov.u32 	%r20540, %r14795;
	@%p2227 bra 	$L__BB5_119;
$L__BB5_122:
	max.s32 	%r14804, %r20555, %r20556;
	cvt.rn.f32.s32 	%f4141, %r14804;
	setp.lt.s32 	%p2228, %r14804, 1;
	mul.f32 	%f4142, %f4141, 0f4B000000;
	selp.f32 	%f4143, %f4142, %f4141, %p2228;
	selp.f32 	%f4144, 0fC1B80000, 0f00000000, %p2228;
	mov.b32 	%r14805, %f4143;
	add.s32 	%r14806, %r14805, -1059760811;
	and.b32  	%r14807, %r14806, -8388608;
	sub.s32 	%r14808, %r14805, %r14807;
	mov.b32 	%f4145, %r14808;
	cvt.rn.f32.s32 	%f4146, %r14807;
	fma.rn.f32 	%f4147, %f4146, 0f34000000, %f4144;
	add.f32 	%f4148, %f4145, 0fBF800000;
	fma.rn.f32 	%f4149, %f4148, 0fBE055027, 0f3E1039F6;
	fma.rn.f32 	%f4150, %f4149, %f4148, 0fBDF8CDCC;
	fma.rn.f32 	%f4151, %f4150, %f4148, 0f3E0F2955;
	fma.rn.f32 	%f4152, %f4151, %f4148, 0fBE2AD8B9;
	fma.rn.f32 	%f4153, %f4152, %f4148, 0f3E4CED0B;
	fma.rn.f32 	%f4154, %f4153, %f4148, 0fBE7FFF22;
	fma.rn.f32 	%f4155, %f4154, %f4148, 0f3EAAAA78;
	fma.rn.f32 	%f4156, %f4155, %f4148, 0fBF000000;
	mul.f32 	%f4157, %f4148, %f4156;
	fma.rn.f32 	%f4158, %f4157, %f4148, %f4148;
	fma.rn.f32 	%f4159, %f4147, 0f3F317218, %f4158;
	setp.gt.u32 	%p2229, %r14805, 2139095039;
	fma.rn.f32 	%f4160, %f4143, 0f7F800000, 0f7F800000;
	selp.f32 	%f4161, %f4160, %f4159, %p2229;
	setp.eq.f32 	%p2230, %f4143, 0f00000000;
	fma.rn.f32 	%f4162, %f4161, 0f3EDE5BD9, 0f3F800000;
	selp.f32 	%f4163, 0fFF800000, %f4162, %p2230;
	cvt.rzi.u32.f32 	%r276, %f4163;
	setp.eq.s32 	%p2231, %r20555, 0;
	mov.b32 	%r20548, 0;
	@%p2231 bra 	$L__BB5_125;
	mov.b32 	%r20548, 0;
	mov.u32 	%r20546, %r20555;
$L__BB5_124:
	mul.hi.s32 	%r14810, %r20546, 1717986919;
	shr.u32 	%r14811, %r14810, 31;
	shr.s32 	%r14812, %r14810, 2;
	add.s32 	%r280, %r14812, %r14811;
	mul.lo.s32 	%r14813, %r280, 10;
	sub.s32 	%r14814, %r20546, %r14813;
	mad.lo.s32 	%r20548, %r20548, 10, %r14814;
	add.s32 	%r14815, %r20546, 9;
	setp.gt.u32 	%p2232, %r14815, 18;
	mov.u32 	%r20546, %r280;
	@%p2232 bra 	$L__BB5_124;
$L__BB5_125:
	setp.eq.s32 	%p2233, %r20556, 0;
	mov.b32 	%r20551, 0;
	@%p2233 bra 	$L__BB5_128;
	mov.b32 	%r20551, 0;
	mov.u32 	%r20549, %r20556;
$L__BB5_127:
	mul.hi.s32 	%r14818, %r20549, 1717986919;
	shr.u32 	%r14819, %r14818, 31;
	shr.s32 	%r14820, %r14818, 2;
	add.s32 	%r285, %r14820, %r14819;
	mul.lo.s32 	%r14821, %r285, 10;
	sub.s32 	%r14822, %r20549, %r14821;
	mad.lo.s32 	%r20551, %r20551, 10, %r14822;
	add.s32 	%r14823, %r20549, 9;
	setp.gt.u32 	%p2234, %r14823, 18;
	mov.u32 	%r20549, %r285;
	@%p2234 bra 	$L__BB5_127;
$L__BB5_128:
	setp.eq.s32 	%p2235, %r276, 0;
	@%p2235 bra 	$L__BB5_133;
	mov.b32 	%r20552, 0;
$L__BB5_130:
	mul.hi.s32 	%r14825, %r20548, 1717986919;
	shr.u32 	%r14826, %r14825, 31;
	shr.s32 	%r14827, %r14825, 2;
	add.s32 	%r14828, %r14827, %r14826;
	mul.lo.s32 	%r14829, %r14828, 10;
	sub.s32 	%r290, %r20548, %r14829;
	mul.hi.s32 	%r14830, %r20551, 1717986919;
	shr.u32 	%r14831, %r14830, 31;
	shr.s32 	%r14832, %r14830, 2;
	add.s32 	%r14833, %r14832, %r14831;
	mul.lo.s32 	%r14834, %r14833, 10;
	sub.s32 	%r291, %r20551, %r14834;
	setp.eq.s32 	%p2236, %r290, %r291;
	@%p2236 bra 	$L__BB5_132;
	setp.gt.s32 	%p2237, %r290, %r291;
	selp.b32 	%r292, %r20555, %r20556, %p2237;
	selp.b32 	%r20556, %r20556, %r20555, %p2237;
	mov.u32 	%r20555, %r292;
	bra.uni 	$L__BB5_133;
$L__BB5_132:
	add.s32 	%r20552, %r20552, 1;
	setp.ne.s32 	%p2238, %r20552, %r276;
	mov.u32 	%r20548, %r14828;
	mov.u32 	%r20551, %r14833;
	@%p2238 bra 	$L__BB5_130;
$L__BB5_133:
	max.s32 	%r14842, %r20566, %r20567;
	cvt.rn.f32.s32 	%f4164, %r14842;
	setp.lt.s32 	%p2239, %r14842, 1;
	mul.f32 	%f4165, %f4164, 0f4B000000;
	selp.f32 	%f4166, %f4165, %f4164, %p2239;
	selp.f32 	%f4167, 0fC1B80000, 0f00000000, %p2239;
	mov.b32 	%r14843, %f4166;
	add.s32 	%r14844, %r14843, -1059760811;
	and.b32  	%r14845, %r14844, -8388608;
	sub.s32 	%r14846, %r14843, %r14845;
	mov.b32 	%f4168, %r14846;
	cvt.rn.f32.s32 	%f4169, %r14845;
	fma.rn.f32 	%f4170, %f4169, 0f34000000, %f4167;
	add.f32 	%f4171, %f4168, 0fBF800000;
	fma.rn.f32 	%f4172, %f4171, 0fBE055027, 0f3E1039F6;
	fma.rn.f32 	%f4173, %f4172, %f4171, 0fBDF8CDCC;
	fma.rn.f32 	%f4174, %f4173, %f4171, 0f3E0F2955;
	fma.rn.f32 	%f4175, %f4174, %f4171, 0fBE2AD8B9;
	fma.rn.f32 	%f4176, %f4175, %f4171, 0f3E4CED0B;
	fma.rn.f32 	%f4177, %f4176, %f4171, 0fBE7FFF22;
	fma.rn.f32 	%f4178, %f4177, %f4171, 0f3EAAAA78;
	fma.rn.f32 	%f4179, %f4178, %f4171, 0fBF000000;
	mul.f32 	%f4180, %f4171, %f4179;
	fma.rn.f32 	%f4181, %f4180, %f4171, %f4171;
	fma.rn.f32 	%f4182, %f4170, 0f3F317218, %f4181;
	setp.gt.u32 	%p2240, %r14843, 2139095039;
	fma.rn.f32 	%f4183, %f4166, 0f7F800000, 0f7F800000;
	selp.f32 	%f4184, %f4183, %f4182, %p2240;
	setp.eq.f32 	%p2241, %f4166, 0f00000000;
	fma.rn.f32 	%f4185, %f4184, 0f3EDE5BD9, 0f3F800000;
	selp.f32 	%f4186, 0fFF800000, %f4185, %p2241;
	cvt.rzi.u32.f32 	%r299, %f4186;
	setp.eq.s32 	%p2242, %r20566, 0;
	mov.b32 	%r20559, 0;
	@%p2242 bra 	$L__BB5_136;
	mov.b32 	%r20559, 0;
	mov.u32 	%r20557, %r20566;
$L__BB5_135:
	mul.hi.s32 	%r14848, %r20557, 1717986919;
	shr.u32 	%r14849, %r14848, 31;
	shr.s32 	%r14850, %r14848, 2;
	add.s32 	%r303, %r14850, %r14849;
	mul.lo.s32 	%r14851, %r303, 10;
	sub.s32 	%r14852, %r20557, %r14851;
	mad.lo.s32 	%r20559, %r20559, 10, %r14852;
	add.s32 	%r14853, %r20557, 9;
	setp.gt.u32 	%p2243, %r14853, 18;
	mov.u32 	%r20557, %r303;
	@%p2243 bra 	$L__BB5_135;
$L__BB5_136:
	setp.eq.s32 	%p2244, %r20567, 0;
	mov.b32 	%r20562, 0;
	@%p2244 bra 	$L__BB5_139;
	mov.b32 	%r20562, 0;
	mov.u32 	%r20560, %r20567;
$L__BB5_138:
	mul.hi.s32 	%r14856, %r20560, 1717986919;
	shr.u32 	%r14857, %r14856, 31;
	shr.s32 	%r14858, %r14856, 2;
	add.s32 	%r308, %r14858, %r14857;
	mul.lo.s32 	%r14859, %r308, 10;
	sub.s32 	%r14860, %r20560, %r14859;
	mad.lo.s32 	%r20562, %r20562, 10, %r14860;
	add.s32 	%r14861, %r20560, 9;
	setp.gt.u32 	%p2245, %r14861, 18;
	mov.u32 	%r20560, %r308;
	@%p2245 bra 	$L__BB5_138;
$L__BB5_139:
	setp.eq.s32 	%p2246, %r299, 0;
	@%p2246 bra 	$L__BB5_144;
	mov.b32 	%r20563, 0;
$L__BB5_141:
	mul.hi.s32 	%r14863, %r20559, 1717986919;
	shr.u32 	%r14864, %r14863, 31;
	shr.s32 	%r14865, %r14863, 2;
	add.s32 	%r14866, %r14865, %r14864;
	mul.lo.s32 	%r14867, %r14866, 10;
	sub.s32 	%r313, %r20559, %r14867;
	mul.hi.s32 	%r14868, %r20562, 1717986919;
	shr.u32 	%r14869, %r14868, 31;
	shr.s32 	%r14870, %r14868, 2;
	add.s32 	%r14871, %r14870, %r14869;
	mul.lo.s32 	%r14872, %r14871, 10;
	sub.s32 	%r314, %r20562, %r14872;
	setp.eq.s32 	%p2247, %r313, %r314;
	@%p2247 bra 	$L__BB5_143;
	setp.gt.s32 	%p2248, %r313, %r314;
	selp.b32 	%r315, %r20566, %r20567, %p2248;
	selp.b32 	%r20567, %r20567, %r20566, %p2248;
	mov.u32 	%r20566, %r315;
	bra.uni 	$L__BB5_144;
$L__BB5_143:
	add.s32 	%r20563, %r20563, 1;
	setp.ne.s32 	%p2249, %r20563, %r299;
	mov.u32 	%r20559, %r14866;
	mov.u32 	%r20562, %r14871;
	@%p2249 bra 	$L__BB5_141;
$L__BB5_144:
	max.s32 	%r14880, %r20577, %r20578;
	cvt.rn.f32.s32 	%f4187, %r14880;
	setp.lt.s32 	%p2250, %r14880, 1;
	mul.f32 	%f4188, %f4187, 0f4B000000;
	selp.f32 	%f4189, %f4188, %f4187, %p2250;
	selp.f32 	%f4190, 0fC1B80000, 0f00000000, %p2250;
	mov.b32 	%r14881, %f4189;
	add.s32 	%r14882, %r14881, -1059760811;
	and.b32  	%r14883, %r14882, -8388608;
	sub.s32 	%r14884, %r14881, %r14883;
	mov.b32 	%f4191, %r14884;
	cvt.rn.f32.s32 	%f4192, %r14883;
	fma.rn.f32 	%f4193, %f4192, 0f34000000, %f4190;
	add.f32 	%f4194, %f4191, 0fBF800000;
	fma.rn.f32 	%f4195, %f4194, 0fBE055027, 0f3E1039F6;
	fma.rn.f32 	%f4196, %f4195, %f4194, 0fBDF8CDCC;
	fma.rn.f32 	%f4197, %f4196, %f4194, 0f3E0F2955;
	fma.rn.f32 	%f4198, %f4197, %f4194, 0fBE2AD8B9;
	fma.rn.f32 	%f4199, %f4198, %f4194, 0f3E4CED0B;
	fma.rn.f32 	%f4200, %f4199, %f4194, 0fBE7FFF22;
	fma.rn.f32 	%f4201, %f4200, %f4194, 0f3EAAAA78;
	fma.rn.f32 	%f4202, %f4201, %f4194, 0fBF000000;
	mul.f32 	%f4203, %f4194, %f4202;
	fma.rn.f32 	%f4204, %f4203, %f4194, %f4194;
	fma.rn.f32 	%f4205, %f4193, 0f3F317218, %f4204;
	setp.gt.u32 	%p2251, %r14881, 2139095039;
	fma.rn.f32 	%f4206, %f4189, 0f7F800000, 0f7F800000;
	selp.f32 	%f4207, %f4206, %f4205, %p2251;
	setp.eq.f32 	%p2252, %f4189, 0f00000000;
	fma.rn.f32 	%f4208, %f4207, 0f3EDE5BD9, 0f3F800000;
	selp.f32 	%f4209, 0fFF800000, %f4208, %p2252;
	cvt.rzi.u32.f32 	%r322, %f4209;
	setp.eq.s32 	%p2253, %r20577, 0;
	mov.b32 	%r20570, 0;
	@%p2253 bra 	$L__BB5_147;
	mov.b32 	%r20570, 0;
	mov.u32 	%r20568, %r20577;
$L__BB5_146:
	mul.hi.s32 	%r14886, %r20568, 1717986919;
	shr.u32 	%r14887, %r14886, 31;
	shr.s32 	%r14888, %r14886, 2;
	add.s32 	%r326, %r14888, %r14887;
	mul.lo.s32 	%r14889, %r326, 10;
	sub.s32 	%r14890, %r20568, %r14889;
	mad.lo.s32 	%r20570, %r20570, 10, %r14890;
	add.s32 	%r14891, %r20568, 9;
	setp.gt.u32 	%p2254, %r14891, 18;
	mov.u32 	%r20568, %r326;
	@%p2254 bra 	$L__BB5_146;
$L__BB5_147:
	setp.eq.s32 	%p2255, %r20578, 0;
	mov.b32 	%r20573, 0;
	@%p2255 bra 	$L__BB5_150;
	mov.b32 	%r20573, 0;
	mov.u32 	%r20571, %r20578;
$L__BB5_149:
	mul.hi.s32 	%r14894, %r20571, 1717986919;
	shr.u32 	%r14895, %r14894, 31;
	shr.s32 	%r14896, %r14894, 2;
	add.s32 	%r331, %r14896, %r14895;
	mul.lo.s32 	%r14897, %r331, 10;
	sub.s32 	%r14898, %r20571, %r14897;
	mad.lo.s32 	%r20573, %r20573, 10, %r14898;
	add.s32 	%r14899, %r20571, 9;
	setp.gt.u32 	%p2256, %r14899, 18;
	mov.u32 	%r20571, %r331;
	@%p2256 bra 	$L__BB5_149;
$L__BB5_150:
	setp.eq.s32 	%p2257, %r322, 0;
	@%p2257 bra 	$L__BB5_155;
	mov.b32 	%r20574, 0;
$L__BB5_152:
	mul.hi.s32 	%r14901, %r20570, 1717986919;
	shr.u32 	%r14902, %r14901, 31;
	shr.s32 	%r14903, %r14901, 2;
	add.s32 	%r14904, %r14903, %r14902;
	mul.lo.s32 	%r14905, %r14904, 10;
	sub.s32 	%r336, %r20570, %r14905;
	mul.hi.s32 	%r14906, %r20573, 1717986919;
	shr.u32 	%r14907, %r14906, 31;
	shr.s32 	%r14908, %r14906, 2;
	add.s32 	%r14909, %r14908, %r14907;
	mul.lo.s32 	%r14910, %r14909, 10;
	sub.s32 	%r337, %r20573, %r14910;
	setp.eq.s32 	%p2258, %r336, %r337;
	@%p2258 bra 	$L__BB5_154;
	setp.gt.s32 	%p2259, %r336, %r337;
	selp.b32 	%r338, %r20577, %r20578, %p2259;
	selp.b32 	%r20578, %r20578, %r20577, %p2259;
	mov.u32 	%r20577, %r338;
	bra.uni 	$L__BB5_155;
$L__BB5_154:
	add.s32 	%r20574, %r20574, 1;
	setp.ne.s32 	%p2260, %r20574, %r322;
	mov.u32 	%r20570, %r14904;
	mov.u32 	%r20573, %r14909;
	@%p2260 bra 	$L__BB5_152;
$L__BB5_155:
	max.s32 	%r14918, %r20588, %r20589;
	cvt.rn.f32.s32 	%f4210, %r14918;
	setp.lt.s32 	%p2261, %r14918, 1;
	mul.f32 	%f4211, %f4210, 0f4B000000;
	selp.f32 	%f4212, %f4211, %f4210, %p2261;
	selp.f32 	%f4213, 0fC1B80000, 0f00000000, %p2261;
	mov.b32 	%r14919, %f4212;
	add.s32 	%r14920, %r14919, -1059760811;
	and.b32  	%r14921, %r14920, -8388608;
	sub.s32 	%r14922, %r14919, %r14921;
	mov.b32 	%f4214, %r14922;
	cvt.rn.f32.s32 	%f4215, %r14921;
	fma.rn.f32 	%f4216, %f4215, 0f34000000, %f4213;
	add.f32 	%f4217, %f4214, 0fBF800000;
	fma.rn.f32 	%f4218, %f4217, 0fBE055027, 0f3E1039F6;
	fma.rn.f32 	%f4219, %f4218, %f4217, 0fBDF8CDCC;
	fma.rn.f32 	%f4220, %f4219, %f4217, 0f3E0F2955;
	fma.rn.f32 	%f4221, %f4220, %f4217, 0fBE2AD8B9;
	fma.rn.f32 	%f4222, %f4221, %f4217, 0f3E4CED0B;
	fma.rn.f32 	%f4223, %f4222, %f4217, 0fBE7FFF22;
	fma.rn.f32 	%f4224, %f4223, %f4217, 0f3EAAAA78;
	fma.rn.f32 	%f4225, %f4224, %f4217, 0fBF000000;
	mul.f32 	%f4226, %f4217, %f4225;
	fma.rn.f32 	%f4227, %f4226, %f4217, %f4217;
	fma.rn.f32 	%f4228, %f4216, 0f3F317218, %f4227;
	setp.gt.u32 	%p2262, %r14919, 2139095039;
	fma.rn.f32 	%f4229, %f4212, 0f7F800000, 0f7F800000;
	selp.f32 	%f4230, %f4229, %f4228, %p2262;
	setp.eq.f32 	%p2263, %f4212, 0f00000000;
	fma.rn.f32 	%f4231, %f4230, 0f3EDE5BD9, 0f3F800000;
	selp.f32 	%f4232, 0fFF800000, %f4231, %p2263;
	cvt.rzi.u32.f32 	%r345, %f4232;
	setp.eq.s32 	%p2264, %r20588, 0;
	mov.b32 	%r20581, 0;
	@%p2264 bra 	$L__BB5_158;
	mov.b32 	%r20581, 0;
	mov.u32 	%r20579, %r20588;
$L__BB5_157:
	mul.hi.s32 	%r14924, %r20579, 1717986919;
	shr.u32 	%r14925, %r14924, 31;
	shr.s32 	%r14926, %r14924, 2;
	add.s32 	%r349, %r14926, %r14925;
	mul.lo.s32 	%r14927, %r349, 10;
	sub.s32 	%r14928, %r20579, %r14927;
	mad.lo.s32 	%r20581, %r20581, 10, %r14928;
	add.s32 	%r14929, %r20579, 9;
	setp.gt.u32 	%p2265, %r14929, 18;
	mov.u32 	%r20579, %r349;
	@%p2265 bra 	$L__BB5_157;
$L__BB5_158:
	setp.eq.s32 	%p2266, %r20589, 0;
	mov.b32 	%r20584, 0;
	@%p2266 bra 	$L__BB5_161;
	mov.b32 	%r20584, 0;
	mov.u32 	%r20582, %r20589;
$L__BB5_160:
	mul.hi.s32 	%r14932, %r20582, 1717986919;
	shr.u32 	%r14933, %r14932, 31;
	shr.s32 	%r14934, %r14932, 2;
	add.s32 	%r354, %r14934, %r14933;
	mul.lo.s32 	%r14935, %r354, 10;
	sub.s32 	%r14936, %r20582, %r14935;
	mad.lo.s32 	%r20584, %r20584, 10, %r14936;
	add.s32 	%r14937, %r20582, 9;
	setp.gt.u32 	%p2267, %r14937, 18;
	mov.u32 	%r20582, %r354;
	@%p2267 bra 	$L__BB5_160;
$L__BB5_161:
	setp.eq.s32 	%p2268, %r345, 0;
	@%p2268 bra 	$L__BB5_166;
	mov.b32 	%r20585, 0;
$L__BB5_163:
	mul.hi.s32 	%r14939, %r20581, 1717986919;
	shr.u32 	%r14940, %r14939, 31;
	shr.s32 	%r14941, %r14939, 2;
	add.s32 	%r14942, %r14941, %r14940;
	mul.lo.s32 	%r14943, %r14942, 10;
	sub.s32 	%r359, %r20581, %r14943;
	mul.hi.s32 	%r14944, %r20584, 1717986919;
	shr.u32 	%r14945, %r14944, 31;
	shr.s32 	%r14946, %r14944, 2;
	add.s32 	%r14947, %r14946, %r14945;
	mul.lo.s32 	%r14948, %r14947, 10;
	sub.s32 	%r360, %r20584, %r14948;
	setp.eq.s32 	%p2269, %r359, %r360;
	@%p2269 bra 	$L__BB5_165;
	setp.gt.s32 	%p2270, %r359, %r360;
	selp.b32 	%r361, %r20588, %r20589, %p2270;
	selp.b32 	%r20589, %r20589, %r20588, %p2270;
	mov.u32 	%r20588, %r361;
	bra.uni 	$L__BB5_166;
$L__BB5_165:
	add.s32 	%r20585, %r20585, 1;
	setp.ne.s32 	%p2271, %r20585, %r345;
	mov.u32 	%r20581, %r14942;
	mov.u32 	%r20584, %r14947;
	@%p2271 bra 	$L__BB5_163;
$L__BB5_166:
	max.s32 	%r14956, %r20775, %r20600;
	cvt.rn.f32.s32 	%f4233, %r14956;
	setp.lt.s32 	%p2272, %r14956, 1;
	mul.f32 	%f4234, %f4233, 0f4B000000;
	selp.f32 	%f4235, %f4234, %f4233, %p2272;
	selp.f32 	%f4236, 0fC1B80000, 0f00000000, %p2272;
	mov.b32 	%r14957, %f4235;
	add.s32 	%r14958, %r14957, -1059760811;
	and.b32  	%r14959, %r14958, -8388608;
	sub.s32 	%r14960, %r14957, %r14959;
	mov.b32 	%f4237, %r14960;
	cvt.rn.f32.s32 	%f4238, %r14959;
	fma.rn.f32 	%f4239, %f4238, 0f34000000, %f4236;
	add.f32 	%f4240, %f4237, 0fBF800000;
	fma.rn.f32 	%f4241, %f4240, 0fBE055027, 0f3E1039F6;
	fma.rn.f32 	%f4242, %f4241, %f4240, 0fBDF8CDCC;
	fma.rn.f32 	%f4243, %f4242, %f4240, 0f3E0F2955;
	fma.rn.f32 	%f4244, %f4243, %f4240, 0fBE2AD8B9;
	fma.rn.f32 	%f4245, %f4244, %f4240, 0f3E4CED0B;
	fma.rn.f32 	%f4246, %f4245, %f4240, 0fBE7FFF22;
	fma.rn.f32 	%f4247, %f4246, %f4240, 0f3EAAAA78;
	fma.rn.f32 	%f4248, %f4247, %f4240, 0fBF000000;
	mul.f32 	%f4249, %f4240, %f4248;
	fma.rn.f32 	%f4250, %f4249, %f4240, %f4240;
	fma.rn.f32 	%f4251, %f4239, 0f3F317218, %f4250;
	setp.gt.u32 	%p2273, %r14957, 2139095039;
	fma.rn.f32 	%f4252, %f4235, 0f7F800000, 0f7F800000;
	selp.f32 	%f4253, %f4252, %f4251, %p2273;
	setp.eq.f32 	%p2274, %f4235, 0f00000000;
	fma.rn.f32 	%f4254, %f4253, 0f3EDE5BD9, 0f3F800000;
	selp.f32 	%f4255, 0fFF800000, %f4254, %p2274;
	cvt.rzi.u32.f32 	%r368, %f4255;
	setp.eq.s32 	%p2275, %r20775, 0;
	mov.b32 	%r20592, 0;
	@%p2275 bra 	$L__BB5_169;
	mov.b32 	%r20592, 0;
	mov.u32 	%r20590, %r20775;
$L__BB5_168:
	mul.hi.s32 	%r14962, %r20590, 1717986919;
	shr.u32 	%r14963, %r14962, 31;
	shr.s32 	%r14964, %r14962, 2;
	add.s32 	%r372, %r14964, %r14963;
	mul.lo.s32 	%r14965, %r372, 10;
	sub.s32 	%r14966, %r20590, %r14965;
	mad.lo.s32 	%r20592, %r20592, 10, %r14966;
	add.s32 	%r14967, %r20590, 9;
	setp.gt.u32 	%p2276, %r14967, 18;
	mov.u32 	%r20590, %r372;
	@%p2276 bra 	$L__BB5_168;
$L__BB5_169:
	setp.eq.s32 	%p2277, %r20600, 0;
	mov.b32 	%r20595, 0;
	@%p2277 bra 	$L__BB5_172;
	mov.b32 	%r20595, 0;
	mov.u32 	%r20593, %r20600;
$L__BB5_171:
	mul.hi.s32 	%r14970, %r20593, 1717986919;
	shr.u32 	%r14971, %r14970, 31;
	shr.s32 	%r14972, %r14970, 2;
	add.s32 	%r377, %r14972, %r14971;
	mul.lo.s32 	%r14973, %r377, 10;
	sub.s32 	%r14974, %r20593, %r14973;
	mad.lo.s32 	%r20595, %r20595, 10, %r14974;
	add.s32 	%r14975, %r20593, 9;
	setp.gt.u32 	%p2278, %r14975, 18;
	mov.u32 	%r20593, %r377;
	@%p2278 bra 	$L__BB5_171;
$L__BB5_172:
	setp.eq.s32 	%p2279, %r368, 0;
	@%p2279 bra 	$L__BB5_177;
	mov.b32 	%r20596, 0;
$L__BB5_174:
	mul.hi.s32 	%r14977, %r20592, 1717986919;
	shr.u32 	%r14978, %r14977, 31;
	shr.s32 	%r14979, %r14977, 2;
	add.s32 	%r14980, %r14979, %r14978;
	mul.lo.s32 	%r14981, %r14980, 10;
	sub.s32 	%r382, %r20592, %r14981;
	mul.hi.s32 	%r14982, %r20595, 1717986919;
	shr.u32 	%r14983, %r14982, 31;
	shr.s32 	%r14984, %r14982, 2;
	add.s32 	%r14985, %r14984, %r14983;
	mul.lo.s32 	%r14986, %r14985, 10;
	sub.s32 	%r383, %r20595, %r14986;
	setp.eq.s32 	%p2280, %r382, %r383;
	@%p2280 bra 	$L__BB5_176;
	setp.gt.s32 	%p2281, %r382, %r383;
	selp.b32 	%r384, %r20775, %r20600, %p2281;
	selp.b32 	%r20600, %r20600, %r20775, %p2281;
	mov.u32 	%r20775, %r384;
	bra.uni 	$L__BB5_177;
$L__BB5_176:
	add.s32 	%r20596, %r20596, 1;
	setp.ne.s32 	%p2282, %r20596, %r368;
	mov.u32 	%r20592, %r14980;
	mov.u32 	%r20595, %r14985;
	@%p2282 bra 	$L__BB5_174;
$L__BB5_177:
	max.s32 	%r14994, %r20523, %r20611;
	cvt.rn.f32.s32 	%f4256, %r14994;
	setp.lt.s32 	%p2283, %r14994, 1;
	mul.f32 	%f4257, %f4256, 0f4B000000;
	selp.f32 	%f4258, %f4257, %f4256, %p2283;
	selp.f32 	%f4259, 0fC1B80000, 0f00000000, %p2283;
	mov.b32 	%r14995, %f4258;
	add.s32 	%r14996, %r14995, -1059760811;
	and.b32  	%r14997, %r14996, -8388608;
	sub.s32 	%r14998, %r14995, %r14997;
	mov.b32 	%f4260, %r14998;
	cvt.rn.f32.s32 	%f4261, %r14997;
	fma.rn.f32 	%f4262, %f4261, 0f34000000, %f4259;
	add.f32 	%f4263, %f4260, 0fBF800000;
	fma.rn.f32 	%f4264, %f4263, 0fBE055027, 0f3E1039F6;
	fma.rn.f32 	%f4265, %f4264, %f4263, 0fBDF8CDCC;
	fma.rn.f32 	%f4266, %f4265, %f4263, 0f3E0F2955;
	fma.rn.f32 	%f4267, %f4266, %f4263, 0fBE2AD8B9;
	fma.rn.f32 	%f4268, %f4267, %f4263, 0f3E4CED0B;
	fma.rn.f32 	%f4269, %f4268, %f4263, 0fBE7FFF22;
	fma.rn.f32 	%f4270, %f4269, %f4263, 0f3EAAAA78;
	fma.rn.f32 	%f4271, %f4270, %f4263, 0fBF000000;
	mul.f32 	%f4272, %f4263, %f4271;
	fma.rn.f32 	%f4273, %f4272, %f4263, %f4263;
	fma.rn.f32 	%f4274, %f4262, 0f3F317218, %f4273;
	setp.gt.u32 	%p2284, %r14995, 2139095039;
	fma.rn.f32 	%f4275, %f4258, 0f7F800000, 0f7F800000;
	selp.f32 	%f4276, %f4275, %f4274, %p2284;
	setp.eq.f32 	%p2285, %f4258, 0f00000000;
	fma.rn.f32 	%f4277, %f4276, 0f3EDE5BD9, 0f3F800000;
	selp.f32 	%f4278, 0fFF800000, %f4277, %p2285;
	cvt.rzi.u32.f32 	%r391, %f4278;
	setp.eq.s32 	%p2286, %r20523, 0;
	mov.b32 	%r20603, 0;
	@%p2286 bra 	$L__BB5_180;
	mov.b32 	%r20603, 0;
	mov.u32 	%r20601, %r20523;
$L__BB5_179:
	mul.hi.s32 	%r15000, %r20601, 1717986919;
	shr.u32 	%r15001, %r15000, 31;
	shr.s32 	%r15002, %r15000, 2;
	add.s32 	%r395, %r15002, %r15001;
	mul.lo.s32 	%r15003, %r395, 10;
	sub.s32 	%r15004, %r20601, %r15003;
	mad.lo.s32 	%r20603, %r20603, 10, %r15004;
	add.s32 	%r15005, %r20601, 9;
	setp.gt.u32 	%p2287, %r15005, 18;
	mov.u32 	%r20601, %r395;
	@%p2287 bra 	$L__BB5_179;
$L__BB5_180:
	setp.eq.s32 	%p2288, %r20611, 0;
	mov.b32 	%r20606, 0;
	@%p2288 bra 	$L__BB5_183;
	mov.b32 	%r20606, 0;
	mov.u32 	%r20604, %r20611;
$L__BB5_182:
	mul.hi.s32 	%r15008, %r20604, 1717986919;
	shr.u32 	%r15009, %r15008, 31;
	shr.s32 	%r15010, %r15008, 2;
	add.s32 	%r400, %r15010, %r15009;
	mul.lo.s32 	%r15011, %r400, 10;
	sub.s32 	%r15012, %r20604, %r15011;
	mad.lo.s32 	%r20606, %r20606, 10, %r15012;
	add.s32 	%r15013, %r20604, 9;
	setp.gt.u32 	%p2289, %r15013, 18;
	mov.u32 	%r20604, %r400;
	@%p2289 bra 	$L__BB5_182;
$L__BB5_183:
	setp.eq.s32 	%p2290, %r391, 0;
	@%p2290 bra 	$L__BB5_188;
	mov.b32 	%r20607, 0;
$L__BB5_185:
	mul.hi.s32 	%r15015, %r20603, 1717986919;
	shr.u32 	%r15016, %r15015, 31;
	shr.s32 	%r15017, %r15015, 2;
	add.s32 	%r15018, %r15017, %r15016;
	mul.lo.s32 	%r15019, %r15018, 10;
	sub.s32 	%r405, %r20603, %r15019;
	mul.hi.s32 	%r15020, %r20606, 1717986919;
	shr.u32 	%r15021, %r15020, 31;
	shr.s32 	%r15022, %r15020, 2;
	add.s32 	%r15023, %r15022, %r15021;
	mul.lo.s32 	%r15024, %r15023, 10;
	sub.s32 	%r406, %r20606, %r15024;
	setp.eq.s32 	%p2291, %r405, %r406;
	@%p2291 bra 	$L__BB5_187;
	setp.gt.s32 	%p2292, %r405, %r406;
	selp.b32 	%r407, %r20523, %r20611, %p2292;
	selp.b32 	%r20611, %r20611, %r20523, %p2292;
	mov.u32 	%r20523, %r407;
	bra.uni 	$L__BB5_188;
$L__BB5_187:
	add.s32 	%r20607, %r20607, 1;
	setp.ne.s32 	%p2293, %r20607, %r391;
	mov.u32 	%r20603, %r15018;
	mov.u32 	%r20606, %r15023;
	@%p2293 bra 	$L__BB5_185;
$L__BB5_188:
	max.s32 	%r15032, %r20534, %r20522;
	cvt.rn.f32.s32 	%f4279, %r15032;
	setp.lt.s32 	%p2294, %r15032, 1;
	mul.f32 	%f4280, %f4279, 0f4B000000;
	selp.f32 	%f4281, %f4280, %f4279, %p2294;
	selp.f32 	%f4282, 0fC1B80000, 0f00000000, %p2294;
	mov.b32 	%r15033, %f4281;
	add.s32 	%r15034, %r15033, -1059760811;
	and.b32  	%r15035, %r15034, -8388608;
	sub.s32 	%r15036, %r15033, %r15035;
	mov.b32 	%f4283, %r15036;
	cvt.rn.f32.s32 	%f4284, %r15035;
	fma.rn.f32 	%f4285, %f4284, 0f34000000, %f4282;
	add.f32 	%f4286, %f4283, 0fBF800000;
	fma.rn.f32 	%f4287, %f4286, 0fBE055027, 0f3E1039F6;
	fma.rn.f32 	%f4288, %f4287, %f4286, 0fBDF8CDCC;
	fma.rn.f32 	%f4289, %f4288, %f4286, 0f3E0F2955;
	fma.rn.f32 	%f4290, %f4289, %f4286, 0fBE2AD8B9;
	fma.rn.f32 	%f4291, %f4290, %f4286, 0f3E4CED0B;
	fma.rn.f32 	%f4292, %f4291, %f4286, 0fBE7FFF22;
	fma.rn.f32 	%f4293, %f4292, %f4286, 0f3EAAAA78;
	fma.rn.f32 	%f4294, %f4293, %f4286, 0fBF000000;
	mul.f32 	%f4295, %f4286, %f4294;
	fma.rn.f32 	%f4296, %f4295, %f4286, %f4286;
	fma.rn.f32 	%f4297, %f4285, 0f3F317218, %f4296;
	setp.gt.u32 	%p2295, %r15033, 2139095039;
	fma.rn.f32 	%f4298, %f4281, 0f7F800000, 0f7F800000;
	selp.f32 	%f4299, %f4298, %f4297, %p2295;
	setp.eq.f32 	%p2296, %f4281, 0f00000000;
	fma.rn.f32 	%f4300, %f4299, 0f3EDE5BD9, 0f3F800000;
	selp.f32 	%f4301, 0fFF800000, %f4300, %p2296;
	cvt.rzi.u32.f32 	%r414, %f4301;
	setp.eq.s32 	%p2297, %r20534, 0;
	mov.b32 	%r20614, 0;
	@%p2297 bra 	$L__BB5_191;
	mov.b32 	%r20614, 0;
	mov.u32 	%r20612, %r20534;
$L__BB5_190:
	mul.hi.s32 	%r15038, %r20612, 1717986919;
	shr.u32 	%r15039, %r15038, 31;
	shr.s32 	%r15040, %r15038, 2;
	add.s32 	%r418, %r15040, %r15039;
	mul.lo.s32 	%r15041, %r418, 10;
	sub.s32 	%r15042, %r20612, %r15041;
	mad.lo.s32 	%r20614, %r20614, 10, %r15042;
	add.s32 	%r15043, %r20612, 9;
	setp.gt.u32 	%p2298, %r15043, 18;
	mov.u32 	%r20612, %r418;
	@%p2298 bra 	$L__BB5_190;
$L__BB5_191:
	setp.eq.s32 	%p2299, %r20522, 0;
	mov.b32 	%r20617, 0;
	@%p2299 bra 	$L__BB5_194;
	mov.b32 	%r20617, 0;
	mov.u32 	%r20615, %r20522;
$L__BB5_193:
	mul.hi.s32 	%r15046, %r20615, 1717986919;
	shr.u32 	%r15047, %r15046, 31;
	shr.s32 	%r15048, %r15046, 2;
	add.s32 	%r423, %r15048, %r15047;
	mul.lo.s32 	%r15049, %r423, 10;
	sub.s32 	%r15050, %r20615, %r15049;
	mad.lo.s32 	%r20617, %r20617, 10, %r15050;
	add.s32 	%r15051, %r20615, 9;
	setp.gt.u32 	%p2300, %r15051, 18;
	mov.u32 	%r20615, %r423;
	@%p2300 bra 	$L__BB5_193;
$L__BB5_194:
	setp.eq.s32 	%p2301, %r414, 0;
	@%p2301 bra 	$L__BB5_199;
	mov.b32 	%r20618, 0;
$L__BB5_196:
	mul.hi.s32 	%r15053, %r20614, 1717986919;
	shr.u32 	%r15054, %r15053, 31;
	shr.s32 	%r15055, %r15053, 2;
	add.s32 	%r15056, %r15055, %r15054;
	mul.lo.s32 	%r15057, %r15056, 10;
	sub.s32 	%r428, %r20614, %r15057;
	mul.hi.s32 	%r15058, %r20617, 1717986919;
	shr.u32 	%r15059, %r15058, 31;
	shr.s32 	%r15060, %r15058, 2;
	add.s32 	%r15061, %r15060, %r15059;
	mul.lo.s32 	%r15062, %r15061, 10;
	sub.s32 	%r429, %r20617, %r15062;
	setp.eq.s32 	%p2302, %r428, %r429;
	@%p2302 bra 	$L__BB5_198;
	setp.gt.s32 	%p2303, %r428, %r429;
	selp.b32 	%r430, %r20534, %r20522, %p2303;
	selp.b32 	%r20522, %r20522, %r20534, %p2303;
	mov.u32 	%r20534, %r430;
	bra.uni 	$L__BB5_199;
$L__BB5_198:
	add.s32 	%r20618, %r20618, 1;
	setp.ne.s32 	%p2304, %r20618, %r414;
	mov.u32 	%r20614, %r15056;
	mov.u32 	%r20617, %r15061;
	@%p2304 bra 	$L__BB5_196;
$L__BB5_199:
	max.s32 	%r15070, %r20545, %r20533;
	cvt.rn.f32.s32 	%f4302, %r15070;
	setp.lt.s32 	%p2305, %r15070, 1;
	mul.f32 	%f4303, %f4302, 0f4B000000;
	selp.f32 	%f4304, %f4303, %f4302, %p2305;
	selp.f32 	%f4305, 0fC1B80000, 0f00000000, %p2305;
	mov.b32 	%r15071, %f4304;
	add.s32 	%r15072, %r15071, -1059760811;
	and.b32  	%r15073, %r15072, -8388608;
	sub.s32 	%r15074, %r15071, %r15073;
	mov.b32 	%f4306, %r15074;
	cvt.rn.f32.s32 	%f4307, %r15073;
	fma.rn.f32 	%f4308, %f4307, 0f34000000, %f4305;
	add.f32 	%f4309, %f4306, 0fBF800000;
	fma.rn.f32 	%f4310, %f4309, 0fBE055027, 0f3E1039F6;
	fma.rn.f32 	%f4311, %f4310, %f4309, 0fBDF8CDCC;
	fma.rn.f32 	%f4312, %f4311, %f4309, 0f3E0F2955;
	fma.rn.f32 	%f4313, %f4312, %f4309, 0fBE2AD8B9;
	fma.rn.f32 	%f4314, %f4313, %f4309, 0f3E4CED0B;
	fma.rn.f32 	%f4315, %f4314, %f4309, 0fBE7FFF22;
	fma.rn.f32 	%f4316, %f4315, %f4309, 0f3EAAAA78;
	fma.rn.f32 	%f4317, %f4316, %f4309, 0fBF000000;
	mul.f32 	%f4318, %f4309, %f4317;
	fma.rn.f32 	%f4319, %f4318, %f4309, %f4309;
	fma.rn.f32 	%f4320, %f4308, 0f3F317218, %f4319;
	setp.gt.u32 	%p2306, %r15071, 2139095039;
	fma.rn.f32 	%f4321, %f4304, 0f7F800000, 0f7F800000;
	selp.f32 	%f4322, %f4321, %f4320, %p2306;
	setp.eq.f32 	%p2307, %f4304, 0f00000000;
	fma.rn.f32 	%f4323, %f4322, 0f3EDE5BD9, 0f3F800000;
	selp.f32 	%f4324, 0fFF800000, %f4323, %p2307;
	cvt.rzi.u32.f32 	%r437, %f4324;
	setp.eq.s32 	%p2308, %r20545, 0;
	mov.b32 	%r20625, 0;
	@%p2308 bra 	$L__BB5_202;
	mov.b32 	%r20625, 0;
	mov.u32 	%r20623, %r20545;
$L__BB5_201:
	mul.hi.s32 	%r15076, %r20623, 1717986919;
	shr.u32 	%r15077, %r15076, 31;
	shr.s32 	%r15078, %r15076, 2;
	add.s32 	%r441, %r15078, %r15077;
	mul.lo.s32 	%r15079, %r441, 10;
	sub.s32 	%r15080, %r20623, %r15079;
	mad.lo.s32 	%r20625, %r20625, 10, %r15080;
	add.s32 	%r15081, %r20623, 9;
	setp.gt.u32 	%p2309, %r15081, 18;
	mov.u32 	%r20623, %r441;
	@%p2309 bra 	$L__BB5_201;
$L__BB5_202:
	setp.eq.s32 	%p2310, %r20533, 0;
	mov.b32 	%r20628, 0;
	@%p2310 bra 	$L__BB5_205;
	mov.b32 	%r20628, 0;
	mov.u32 	%r20626, %r20533;
$L__BB5_204:
	mul.hi.s32 	%r15084, %r20626, 1717986919;
	shr.u32 	%r15085, %r15084, 31;
	shr.s32 	%r15086, %r15084, 2;
	add.s32 	%r446, %r15086, %r15085;
	mul.lo.s32 	%r15087, %r446, 10;
	sub.s32 	%r15088, %r20626, %r15087;
	mad.lo.s32 	%r20628, %r20628, 10, %r15088;
	add.s32 	%r15089, %r20626, 9;
	setp.gt.u32 	%p2311, %r15089, 18;
	mov.u32 	%r20626, %r446;
	@%p2311 bra 	$L__BB5_204;
$L__BB5_205:
	setp.eq.s32 	%p2312, %r437, 0;
	@%p2312 bra 	$L__BB5_210;
	mov.b32 	%r20629, 0;
$L__BB5_207:
	mul.hi.s32 	%r15091, %r20625, 1717986919;
	shr.u32 	%r15092, %r15091, 31;
	shr.s32 	%r15093, %r15091, 2;
	add.s32 	%r15094, %r15093, %r15092;
	mul.lo.s32 	%r15095, %r15094, 10;
	sub.s32 	%r451, %r20625, %r15095;
	mul.hi.s32 	%r15096, %r20628, 1717986919;
	shr.u32 	%r15097, %r15096, 31;
	shr.s32 	%r15098, %r15096, 2;
	add.s32 	%r15099, %r15098, %r15097;
	mul.lo.s32 	%r15100, %r15099, 10;
	sub.s32 	%r452, %r20628, %r15100;
	setp.eq.s32 	%p2313, %r451, %r452;
	@%p2313 bra 	$L__BB5_209;
	setp.gt.s32 	%p2314, %r451, %r452;
	selp.b32 	%r453, %r20545, %r20533, %p2314;
	selp.b32 	%r20533, %r20533, %r20545, %p2314;
	mov.u32 	%r20545, %r453;
	bra.uni 	$L__BB5_210;
$L__BB5_209:
	add.s32 	%r20629, %r20629, 1;
	setp.ne.s32 	%p2315, %r20629, %r437;
	mov.u32 	%r20625, %r15094;
	mov.u32 	%r20628, %r15099;
	@%p2315 bra 	$L__BB5_207;
$L__BB5_210:
	max.s32 	%r15108, %r20556, %r20544;
	cvt.rn.f32.s32 	%f4325, %r15108;
	setp.lt.s32 	%p2316, %r15108, 1;
	mul.f32 	%f4326, %f4325, 0f4B000000;
	selp.f32 	%f4327, %f4326, %f4325, %p2316;
	selp.f32 	%f4328, 0fC1B80000, 0f00000000, %p2316;
	mov.b32 	%r15109, %f4327;
	add.s32 	%r15110, %r15109, -1059760811;
	and.b32  	%r15111, %r15110, -8388608;
	sub.s32 	%r15112, %r15109, %r15111;
	mov.b32 	%f4329, %r15112;
	cvt.rn.f32.s32 	%f4330, %r15111;
	fma.rn.f32 	%f4331, %f4330, 0f34000000, %f4328;
	add.f32 	%f4332, %f4329, 0fBF800000;
	fma.rn.f32 	%f4333, %f4332, 0fBE055027, 0f3E1039F6;
	fma.rn.f32 	%f4334, %f4333, %f4332, 0fBDF8CDCC;
	fma.rn.f32 	%f4335, %f4334, %f4332, 0f3E0F2955;
	fma.rn.f32 	%f4336, %f4335, %f4332, 0fBE2AD8B9;
	fma.rn.f32 	%f4337, %f4336, %f4332, 0f3E4CED0B;
	fma.rn.f32 	%f4338, %f4337, %f4332, 0fBE7FFF22;
	fma.rn.f32 	%f4339, %f4338, %f4332, 0f3EAAAA78;
	fma.rn.f32 	%f4340, %f4339, %f4332, 0fBF000000;
	mul.f32 	%f4341, %f4332, %f4340;
	fma.rn.f32 	%f4342, %f4341, %f4332, %f4332;
	fma.rn.f32 	%f4343, %f4331, 0f3F317218, %f4342;
	setp.gt.u32 	%p2317, %r15109, 2139095039;
	fma.rn.f32 	%f4344, %f4327, 0f7F800000, 0f7F800000;
	selp.f32 	%f4345, %f4344, %f4343, %p2317;
	setp.eq.f32 	%p2318, %f4327, 0f00000000;
	fma.rn.f32 	%f4346, %f4345, 0f3EDE5BD9, 0f3F800000;
	selp.f32 	%f4347, 0fFF800000, %f4346, %p2318;
	cvt.rzi.u32.f32 	%r460, %f4347;
	setp.eq.s32 	%p2319, %r20556, 0;
	mov.b32 	%r20636, 0;
	@%p2319 bra 	$L__BB5_213;
	mov.b32 	%r20636, 0;
	mov.u32 	%r20634, %r20556;
$L__BB5_212:
	mul.hi.s32 	%r15114, %r20634, 1717986919;
	shr.u32 	%r15115, %r15114, 31;
	shr.s32 	%r15116, %r15114, 2;
	add.s32 	%r464, %r15116, %r15115;
	mul.lo.s32 	%r15117, %r464, 10;
	sub.s32 	%r15118, %r20634, %r15117;
	mad.lo.s32 	%r20636, %r20636, 10, %r15118;
	add.s32 	%r15119, %r20634, 9;
	setp.gt.u32 	%p2320, %r15119, 18;
	mov.u32 	%r20634, %r464;
	@%p2320 bra 	$L__BB5_212;
$L__BB5_213:
	setp.eq.s32 	%p2321, %r20544, 0;
	mov.b32 	%r20639, 0;
	@%p2321 bra 	$L__BB5_216;
	mov.b32 	%r20639, 0;
	mov.u32 	%r20637, %r20544;
$L__BB5_215:
	mul.hi.s32 	%r15122, %r20637, 1717986919;
	shr.u32 	%r15123, %r15122, 31;
	shr.s32 	%r15124, %r15122, 2;
	add.s32 	%r469, %r15124, %r15123;
	mul.lo.s32 	%r15125, %r469, 10;
	sub.s32 	%r15126, %r20637, %r15125;
	mad.lo.s32 	%r20639, %r20639, 10, %r15126;
	add.s32 	%r15127, %r20637, 9;
	setp.gt.u32 	%p2322, %r15127, 18;
	mov.u32 	%r20637, %r469;
	@%p2322 bra 	$L__BB5_215;
$L__BB5_216:
	setp.eq.s32 	%p2323, %r460, 0;
	@%p2323 bra 	$L__BB5_221;
	mov.b32 	%r20640, 0;
$L__BB5_218:
	mul.hi.s32 	%r15129, %r20636, 1717986919;
	shr.u32 	%r15130, %r15129, 31;
	shr.s32 	%r15131, %r15129, 2;
	add.s32 	%r15132, %r15131, %r15130;
	mul.lo.s32 	%r15133, %r15132, 10;
	sub.s32 	%r474, %r20636, %r15133;
	mul.hi.s32 	%r15134, %r20639, 1717986919;
	shr.u32 	%r15135, %r15134, 31;
	shr.s32 	%r15136, %r15134, 2;
	add.s32 	%r15137, %r15136, %r15135;
	mul.lo.s32 	%r15138, %r15137, 10;
	sub.s32 	%r475, %r20639, %r15138;
	setp.eq.s32 	%p2324, %r474, %r475;
	@%p2324 bra 	$L__BB5_220;
	setp.gt.s32 	%p2325, %r474, %r475;
	selp.b32 	%r476, %r20556, %r20544, %p2325;
	selp.b32 	%r20544, %r20544, %r20556, %p2325;
	mov.u32 	%r20556, %r476;
	bra.uni 	$L__BB5_221;
$L__BB5_220:
	add.s32 	%r20640, %r20640, 1;
	setp.ne.s32 	%p2326, %r20640, %r460;
	mov.u32 	%r20636, %r15132;
	mov.u32 	%r20639, %r15137;
	@%p2326 bra 	$L__BB5_218;
$L__BB5_221:
	max.s32 	%r15146, %r20567, %r20555;
	cvt.rn.f32.s32 	%f4348, %r15146;
	setp.lt.s32 	%p2327, %r15146, 1;
	mul.f32 	%f4349, %f4348, 0f4B000000;
	selp.f32 	%f4350, %f4349, %f4348, %p2327;
	selp.f32 	%f4351, 0fC1B80000, 0f00000000, %p2327;
	mov.b32 	%r15147, %f4350;
	add.s32 	%r15148, %r15147, -1059760811;
	and.b32  	%r15149, %r15148, -8388608;
	sub.s32 	%r15150, %r15147, %r15149;
	mov.b32 	%f4352, %r15150;
	cvt.rn.f32.s32 	%f4353, %r15149;
	fma.rn.f32 	%f4354, %f4353, 0f34000000, %f4351;
	add.f32 	%f4355, %f4352, 0fBF800000;
	fma.rn.f32 	%f4356, %f4355, 0fBE055027, 0f3E1039F6;
	fma.rn.f32 	%f4357, %f4356, %f4355, 0fBDF8CDCC;
	fma.rn.f32 	%f4358, %f4357, %f4355, 0f3E0F2955;
	fma.rn.f32 	%f4359, %f4358, %f4355, 0fBE2AD8B9;
	fma.rn.f32 	%f4360, %f4359, %f4355, 0f3E4CED0B;
	fma.rn.f32 	%f4361, %f4360, %f4355, 0fBE7FFF22;
	fma.rn.f32 	%f4362, %f4361, %f4355, 0f3EAAAA78;
	fma.rn.f32 	%f4363, %f4362, %f4355, 0fBF000000;
	mul.f32 	%f4364, %f4355, %f4363;
	fma.rn.f32 	%f4365, %f4364, %f4355, %f4355;
	fma.rn.f32 	%f4366, %f4354, 0f3F317218, %f4365;
	setp.gt.u32 	%p2328, %r15147, 2139095039;
	fma.rn.f32 	%f4367, %f4350, 0f7F800000, 0f7F800000;
	selp.f32 	%f4368, %f4367, %f4366, %p2328;
	setp.eq.f32 	%p2329, %f4350, 0f00000000;
	fma.rn.f32 	%f4369, %f4368, 0f3EDE5BD9, 0f3F800000;
	selp.f32 	%f4370, 0fFF800000, %f4369, %p2329;
	cvt.rzi.u32.f32 	%r483, %f4370;
	setp.eq.s32 	%p2330, %r20567, 0;
	mov.b32 	%r20647, 0;
	@%p2330 bra 	$L__BB5_224;
	mov.b32 	%r20647, 0;
	mov.u32 	%r20645, %r20567;
$L__BB5_223:
	mul.hi.s32 	%r15152, %r20645, 1717986919;
	shr.u32 	%r15153, %r15152, 31;
	shr.s32 	%r15154, %r15152, 2;
	add.s32 	%r487, %r15154, %r15153;
	mul.lo.s32 	%r15155, %r487, 10;
	sub.s32 	%r15156, %r20645, %r15155;
	mad.lo.s32 	%r20647, %r20647, 10, %r15156;
	add.s32 	%r15157, %r20645, 9;
	setp.gt.u32 	%p2331, %r15157, 18;
	mov.u32 	%r20645, %r487;
	@%p2331 bra 	$L__BB5_223;
$L__BB5_224:
	setp.eq.s32 	%p2332, %r20555, 0;
	mov.b32 	%r20650, 0;
	@%p2332 bra 	$L__BB5_227;
	mov.b32 	%r20650, 0;
	mov.u32 	%r20648, %r20555;
$L__BB5_226:
	mul.hi.s32 	%r15160, %r20648, 1717986919;
	shr.u32 	%r15161, %r15160, 31;
	shr.s32 	%r15162, %r15160, 2;
	add.s32 	%r492, %r15162, %r15161;
	mul.lo.s32 	%r15163, %r492, 10;
	sub.s32 	%r15164, %r20648, %r15163;
	mad.lo.s32 	%r20650, %r20650, 10, %r15164;
	add.s32 	%r15165, %r20648, 9;
	setp.gt.u32 	%p2333, %r15165, 18;
	mov.u32 	%r20648, %r492;
	@%p2333 bra 	$L__BB5_226;
$L__BB5_227:
	setp.eq.s32 	%p2334, %r483, 0;
	@%p2334 bra 	$L__BB5_232;
	mov.b32 	%r20651, 0;
$L__BB5_229:
	mul.hi.s32 	%r15167, %r20647, 1717986919;
	shr.u32 	%r15168, %r15167, 31;
	shr.s32 	%r15169, %r15167, 2;
	add.s32 	%r15170, %r15169, %r15168;
	mul.lo.s32 	%r15171, %r15170, 10;
	sub.s32 	%r497, %r20647, %r15171;
	mul.hi.s32 	%r15172, %r20650, 1717986919;
	shr.u32 	%r15173, %r15172, 31;
	shr.s32 	%r15174, %r15172, 2;
	add.s32 	%r15175, %r15174, %r15173;
	mul.lo.s32 	%r15176, %r15175, 10;
	sub.s32 	%r498, %r20650, %r15176;
	setp.eq.s32 	%p2335, %r497, %r498;
	@%p2335 bra 	$L__BB5_231;
	setp.gt.s32 	%p2336, %r497, %r498;
	selp.b32 	%r499, %r20567, %r20555, %p2336;
	selp.b32 	%r20555, %r20555, %r20567, %p2336;
	mov.u32 	%r20567, %r499;
	bra.uni 	$L__BB5_232;
$L__BB5_231:
	add.s32 	%r20651, %r20651, 1;
	setp.ne.s32 	%p2337, %r20651, %r483;
	mov.u32 	%r20647, %r15170;
	mov.u32 	%r20650, %r15175;
	@%p2337 bra 	$L__BB5_229;
$L__BB5_232:
	max.s32 	%r15184, %r20578, %r20566;
	cvt.rn.f32.s32 	%f4371, %r15184;
	setp.lt.s32 	%p2338, %r15184, 1;
	mul.f32 	%f4372, %f4371, 0f4B000000;
	selp.f32 	%f4373, %f4372, %f4371, %p2338;
	selp.f32 	%f4374, 0fC1B80000, 0f00000000, %p2338;
	mov.b32 	%r15185, %f4373;
	add.s32 	%r15186, %r15185, -1059760811;
	and.b32  	%r15187, %r15186, -8388608;
	sub.s32 	%r15188, %r15185, %r15187;
	mov.b32 	%f4375, %r15188;
	cvt.rn.f32.s32 	%f4376, %r15187;
	fma.rn.f32 	%f4377, %f4376, 0f34000000, %f4374;
	add.f32 	%f4378, %f4375, 0fBF800000;
	fma.rn.f32 	%f4379, %f4378, 0fBE055027, 0f3E1039F6;
	fma.rn.f32 	%f4380, %f4379, %f4378, 0fBDF8CDCC;
	fma.rn.f32 	%f4381, %f4380, %f4378, 0f3E0F2955;
	fma.rn.f32 	%f4382, %f4381, %f4378, 0fBE2AD8B9;
	fma.rn.f32 	%f4383, %f4382, %f4378, 0f3E4CED0B;
	fma.rn.f32 	%f4384, %f4383, %f4378, 0fBE7FFF22;
	fma.rn.f32 	%f4385, %f4384, %f4378, 0f3EAAAA78;
	fma.rn.f32 	%f4386, %f4385, %f4378, 0fBF000000;
	mul.f32 	%f4387, %f4378, %f4386;
	fma.rn.f32 	%f4388, %f4387, %f4378, %f4378;
	fma.rn.f32 	%f4389, %f4377, 0f3F317218, %f4388;
	setp.gt.u32 	%p2339, %r15185, 2139095039;
	fma.rn.f32 	%f4390, %f4373, 0f7F800000, 0f7F800000;
	selp.f32 	%f4391, %f4390, %f4389, %p2339;
	setp.eq.f32 	%p2340, %f4373, 0f00000000;
	fma.rn.f32 	%f4392, %f4391, 0f3EDE5BD9, 0f3F800000;
	selp.f32 	%f4393, 0fFF800000, %f4392, %p2340;
	cvt.rzi.u32.f32 	%r506, %f4393;
	setp.eq.s32 	%p2341, %r20578, 0;
	mov.b32 	%r20658, 0;
	@%p2341 bra 	$L__BB5_235;
	mov.b32 	%r20658, 0;
	mov.u32 	%r20656, %r20578;
$L__BB5_234:
	mul.hi.s32 	%r15190, %r20656, 1717986919;
	shr.u32 	%r15191, %r15190, 31;
	shr.s32 	%r15192, %r15190, 2;
	add.s32 	%r510, %r15192, %r15191;
	mul.lo.s32 	%r15193, %r510, 10;
	sub.s32 	%r15194, %r20656, %r15193;
	mad.lo.s32 	%r20658, %r20658, 10, %r15194;
	add.s32 	%r15195, %r20656, 9;
	setp.gt.u32 	%p2342, %r15195, 18;
	mov.u32 	%r20656, %r510;
	@%p2342 bra 	$L__BB5_234;
$L__BB5_235:
	setp.eq.s32 	%p2343, %r20566, 0;
	mov.b32 	%r20661, 0;
	@%p2343 bra 	$L__BB5_238;
	mov.b32 	%r20661, 0;
	mov.u32 	%r20659, %r20566;
$L__BB5_237:
	mul.hi.s32 	%r15198, %r20659, 1717986919;
	shr.u32 	%r15199, %r15198, 31;
	shr.s32 	%r15200, %r15198, 2;
	add.s32 	%r515, %r15200, %r15199;
	mul.lo.s32 	%r15201, %r515, 10;
	sub.s32 	%r15202, %r20659, %r15201;
	mad.lo.s32 	%r20661, %r20661, 10, %r15202;
	add.s32 	%r15203, %r20659, 9;
	setp.gt.u32 	%p2344, %r15203, 18;
	mov.u32 	%r20659, %r515;
	@%p2344 bra 	$L__BB5_237;
$L__BB5_238:
	setp.eq.s32 	%p2345, %r506, 0;
	@%p2345 bra 	$L__BB5_243;
	mov.b32 	%r20662, 0;
$L__BB5_240:
	mul.hi.s32 	%r15205, %r20658, 1717986919;
	shr.u32 	%r15206, %r15205, 31;
	shr.s32 	%r15207, %r15205, 2;
	add.s32 	%r15208, %r15207, %r15206;
	mul.lo.s32 	%r15209, %r15208, 10;
	sub.s32 	%r520, %r20658, %r15209;
	mul.hi.s32 	%r15210, %r20661, 1717986919;
	shr.u32 	%r15211, %r15210, 31;
	shr.s32 	%r15212, %r15210, 2;
	add.s32 	%r15213, %r15212, %r15211;
	mul.lo.s32 	%r15214, %r15213, 10;
	sub.s32 	%r521, %r20661, %r15214;
	setp.eq.s32 	%p2346, %r520, %r521;
	@%p2346 bra 	$L__BB5_242;
	setp.gt.s32 	%p2347, %r520, %r521;
	selp.b32 	%r522, %r20578, %r20566, %p2347;
	selp.b32 	%r20566, %r20566, %r20578, %p2347;
	mov.u32 	%r20578, %r522;
	bra.uni 	$L__BB5_243;
$L__BB5_242:
	add.s32 	%r20662, %r20662, 1;
	setp.ne.s32 	%p2348, %r20662, %r506;
	mov.u32 	%r20658, %r15208;
	mov.u32 	%r20661, %r15213;
	@%p2348 bra 	$L__BB5_240;
$L__BB5_243:
	max.s32 	%r15222, %r20589, %r20577;
	cvt.rn.f32.s32 	%f4394, %r15222;
	setp.lt.s32 	%p2349, %r15222, 1;
	mul.f32 	%f4395, %f4394, 0f4B000000;
	selp.f32 	%f4396, %f4395, %f4394, %p2349;
	selp.f32 	%f4397, 0fC1B80000, 0f00000000, %p2349;
	mov.b32 	%r15223, %f4396;
	add.s32 	%r15224, %r15223, -1059760811;
	and.b32  	%r15225, %r15224, -8388608;
	sub.s32 	%r15226, %r15223, %r15225;
	mov.b32 	%f4398, %r15226;
	cvt.rn.f32.s32 	%f4399, %r15225;
	fma.rn.f32 	%f4400, %f4399, 0f34000000, %f4397;
	add.f32 	%f4401, %f4398, 0fBF800000;
	fma.rn.f32 	%f4402, %f4401, 0fBE055027, 0f3E1039F6;
	fma.rn.f32 	%f4403, %f4402, %f4401, 0fBDF8CDCC;
	fma.rn.f32 	%f4404, %f4403, %f4401, 0f3E0F2955;
	fma.rn.f32 	%f4405, %f4404, %f4401, 0fBE2AD8B9;
	fma.rn.f32 	%f4406, %f4405, %f4401, 0f3E4CED0B;
	fma.rn.f32 	%f4407, %f4406, %f4401, 0fBE7FFF22;
	fma.rn.f32 	%f4408, %f4407, %f4401, 0f3EAAAA78;
	fma.rn.f32 	%f4409, %f4408, %f4401, 0fBF000000;
	mul.f32 	%f4410, %f4401, %f4409;
	fma.rn.f32 	%f4411, %f4410, %f4401, %f4401;
	fma.rn.f32 	%f4412, %f4400, 0f3F317218, %f4411;
	setp.gt.u32 	%p2350, %r15223, 2139095039;
	fma.rn.f32 	%f4413, %f4396, 0f7F800000, 0f7F800000;
	selp.f32 	%f4414, %f4413, %f4412, %p2350;
	setp.eq.f32 	%p2351, %f4396, 0f00000000;
	fma.rn.f32 	%f4415, %f4414, 0f3EDE5BD9, 0f3F800000;
	selp.f32 	%f4416, 0fFF800000, %f4415, %p2351;
	cvt.rzi.u32.f32 	%r529, %f4416;
	setp.eq.s32 	%p2352, %r20589, 0;
	mov.b32 	%r20669, 0;
	@%p2352 bra 	$L__BB5_246;
	mov.b32 	%r20669, 0;
	mov.u32 	%r20667, %r20589;
$L__BB5_245:
	mul.hi.s32 	%r15228, %r20667, 1717986919;
	shr.u32 	%r15229, %r15228, 31;
	shr.s32 	%r15230, %r15228, 2;
	add.s32 	%r533, %r15230, %r15229;
	mul.lo.s32 	%r15231, %r533, 10;
	sub.s32 	%r15232, %r20667, %r15231;
	mad.lo.s32 	%r20669, %r20669, 10, %r15232;
	add.s32 	%r15233, %r20667, 9;
	setp.gt.u32 	%p2353, %r15233, 18;
	mov.u32 	%r20667, %r533;
	@%p2353 bra 	$L__BB5_245;
$L__BB5_246:
	setp.eq.s32 	%p2354, %r20577, 0;
	mov.b32 	%r20672, 0;
	@%p2354 bra 	$L__BB5_249;
	mov.b32 	%r20672, 0;
	mov.u32 	%r20670, %r20577;
$L__BB5_248:
	mul.hi.s32 	%r15236, %r20670, 1717986919;
	shr.u32 	%r15237, %r15236, 31;
	shr.s32 	%r15238, %r15236, 2;
	add.s32 	%r538, %r15238, %r15237;
	mul.lo.s32 	%r15239, %r538, 10;
	sub.s32 	%r15240, %r20670, %r15239;
	mad.lo.s32 	%r20672, %r20672, 10, %r15240;
	add.s32 	%r15241, %r20670, 9;
	setp.gt.u32 	%p2355, %r15241, 18;
	mov.u32 	%r20670, %r538;
	@%p2355 bra 	$L__BB5_248;
$L__BB5_249:
	setp.eq.s32 	%p2356, %r529, 0;
	@%p2356 bra 	$L__BB5_254;
	mov.b32 	%r20673, 0;
$L__BB5_251:
	mul.hi.s32 	%r15243, %r20669, 1717986919;
	shr.u32 	%r15244, %r15243, 31;
	shr.s32 	%r15245, %r15243, 2;
	add.s32 	%r15246, %r15245, %r15244;
	mul.lo.s32 	%r15247, %r15246, 10;
	sub.s32 	%r543, %r20669, %r15247;
	mul.hi.s32 	%r15248, %r20672, 1717986919;
	shr.u32 	%r15249, %r15248, 31;
	shr.s32 	%r15250, %r15248, 2;
	add.s32 	%r15251, %r15250, %r15249;
	mul.lo.s32 	%r15252, %r15251, 10;
	sub.s32 	%r544, %r20672, %r15252;
	setp.eq.s32 	%p2357, %r543, %r544;
	@%p2357 bra 	$L__BB5_253;
	setp.gt.s32 	%p2358, %r543, %r544;
	selp.b32 	%r545, %r20589, %r20577, %p2358;
	selp.b32 	%r20577, %r20577, %r20589, %p2358;
	mov.u32 	%r20589, %r545;
	bra.uni 	$L__BB5_254;
$L__BB5_253:
	add.s32 	%r20673, %r20673, 1;
	setp.ne.s32 	%p2359, %r20673, %r529;
	mov.u32 	%r20669, %r15246;
	mov.u32 	%r20672, %r15251;
	@%p2359 bra 	$L__BB5_251;
$L__BB5_254:
	max.s32 	%r15260, %r20600, %r20588;
	cvt.rn.f32.s32 	%f4417, %r15260;
	setp.lt.s32 	%p2360, %r15260, 1;
	mul.f32 	%f4418, %f4417, 0f4B000000;
	selp.f32 	%f4419, %f4418, %f4417, %p2360;
	selp.f32 	%f4420, 0fC1B80000, 0f00000000, %p2360;
	mov.b32 	%r15261, %f4419;
	add.s32 	%r15262, %r15261, -1059760811;
	and.b32  	%r15263, %r15262, -8388608;
	sub.s32 	%r15264, %r15261, %r15263;
	mov.b32 	%f4421, %r15264;
	cvt.rn.f32.s32 	%f4422, %r15263;
	fma.rn.f32 	%f4423, %f4422, 0f34000000, %f4420;
	add.f32 	%f4424, %f4421, 0fBF800000;
	fma.rn.f32 	%f4425, %f4424, 0fBE055027, 0f3E1039F6;
	fma.rn.f32 	%f4426, %f4425, %f4424, 0fBDF8CDCC;
	fma.rn.f32 	%f4427, %f4426, %f4424, 0f3E0F2955;
	fma.rn.f32 	%f4428, %f4427, %f4424, 0fBE2AD8B9;
	fma.rn.f32 	%f4429, %f4428, %f4424, 0f3E4CED0B;
	fma.rn.f32 	%f4430, %f4429, %f4424, 0fBE7FFF22;
	fma.rn.f32 	%f4431, %f4430, %f4424, 0f3EAAAA78;
	fma.rn.f32 	%f4432, %f4431, %f4424, 0fBF000000;
	mul.f32 	%f4433, %f4424, %f4432;
	fma.rn.f32 	%f4434, %f4433, %f4424, %f4424;
	fma.rn.f32 	%f4435, %f4423, 0f3F317218, %f4434;
	setp.gt.u32 	%p2361, %r15261, 2139095039;
	fma.rn.f32 	%f4436, %f4419, 0f7F800000, 0f7F800000;
	selp.f32 	%f4437, %f4436, %f4435, %p2361;
	setp.eq.f32 	%p2362, %f4419, 0f00000000;
	fma.rn.f32 	%f4438, %f4437, 0f3EDE5BD9, 0f3F800000;
	selp.f32 	%f4439, 0fFF800000, %f4438, %p2362;
	cvt.rzi.u32.f32 	%r552, %f4439;
	setp.eq.s32 	%p2363, %r20600, 0;
	mov.b32 	%r20680, 0;
	@%p2363 bra 	$L__BB5_257;
	mov.b32 	%r20680, 0;
	mov.u32 	%r20678, %r20600;
$L__BB5_256:
	mul.hi.s32 	%r15266, %r20678, 1717986919;
	shr.u32 	%r15267, %r15266, 31;
	shr.s32 	%r15268, %r15266, 2;
	add.s32 	%r556, %r15268, %r15267;
	mul.lo.s32 	%r15269, %r556, 10;
	sub.s32 	%r15270, %r20678, %r15269;
	mad.lo.s32 	%r20680, %r20680, 10, %r15270;
	add.s32 	%r15271, %r20678, 9;
	setp.gt.u32 	%p2364, %r15271, 18;
	mov.u32 	%r20678, %r556;
	@%p2364 bra 	$L__BB5_256;
$L__BB5_257:
	setp.eq.s32 	%p2365, %r20588, 0;
	mov.b32 	%r20683, 0;
	@%p2365 bra 	$L__BB5_260;
	mov.b32 	%r20683, 0;
	mov.u32 	%r20681, %r20588;
$L__BB5_259:
	mul.hi.s32 	%r15274, %r20681, 1717986919;
	shr.u32 	%r15275, %r15274, 31;
	shr.s32 	%r15276, %r15274, 2;
	add.s32 	%r561, %r15276, %r15275;
	mul.lo.s32 	%r15277, %r561, 10;
	sub.s32 	%r15278, %r20681, %r15277;
	mad.lo.s32 	%r20683, %r20683, 10, %r15278;
	add.s32 	%r15279, %r20681, 9;
	setp.gt.u32 	%p2366, %r15279, 18;
	mov.u32 	%r20681, %r561;
	@%p2366 bra 	$L__BB5_259;
$L__BB5_260:
	setp.eq.s32 	%p2367, %r552, 0;
	@%p2367 bra 	$L__BB5_265;
	mov.b32 	%r20684, 0;
$L__BB5_262:
	mul.hi.s32 	%r15281, %r20680, 1717986919;
	shr.u32 	%r15282, %r15281, 31;
	shr.s32 	%r15283, %r15281, 2;
	add.s32 	%r15284, %r15283, %r15282;
	mul.lo.s32 	%r15285, %r15284, 10;
	sub.s32 	%r566, %r20680, %r15285;
	mul.hi.s32 	%r15286, %r20683, 1717986919;
	shr.u32 	%r15287, %r15286, 31;
	shr.s32 	%r15288, %r15286, 2;
	add.s32 	%r15289, %r15288, %r15287;
	mul.lo.s32 	%r15290, %r15289, 10;
	sub.s32 	%r567, %r20683, %r15290;
	setp.eq.s32 	%p2368, %r566, %r567;
	@%p2368 bra 	$L__BB5_264;
	setp.gt.s32 	%p2369, %r566, %r567;
	selp.b32 	%r568, %r20600, %r20588, %p2369;
	selp.b32 	%r20588, %r20588, %r20600, %p2369;
	mov.u32 	%r20600, %r568;
	bra.uni 	$L__BB5_265;
$L__BB5_264:
	add.s32 	%r20684, %r20684, 1;
	setp.ne.s32 	%p2370, %r20684, %r552;
	mov.u32 	%r20680, %r15284;
	mov.u32 	%r20683, %r15289;
	@%p2370 bra 	$L__BB5_262;
$L__BB5_265:
	max.s32 	%r15298, %r20522, %r20523;
	cvt.rn.f32.s32 	%f4440, %r15298;
	setp.lt.s32 	%p2371, %r15298, 1;
	mul.f32 	%f4441, %f4440, 0f4B000000;
	selp.f32 	%f4442, %f4441, %f4440, %p2371;
	selp.f32 	%f4443, 0fC1B80000, 0f00000000, %p2371;
	mov.b32 	%r15299, %f4442;
	add.s32 	%r15300, %r15299, -1059760811;
	and.b32  	%r15301, %r15300, -8388608;
	sub.s32 	%r15302, %r15299, %r15301;
	mov.b32 	%f4444, %r15302;
	cvt.rn.f32.s32 	%f4445, %r15301;
	fma.rn.f32 	%f4446, %f4445, 0f34000000, %f4443;
	add.f32 	%f4447, %f4444, 0fBF800000;
	fma.rn.f32 	%f4448, %f4447, 0fBE055027, 0f3E1039F6;
	fma.rn.f32 	%f4449, %f4448, %f4447, 0fBDF8CDCC;
	fma.rn.f32 	%f4450, %f4449, %f4447, 0f3E0F2955;
	fma.rn.f32 	%f4451, %f4450, %f4447, 0fBE2AD8B9;
	fma.rn.f32 	%f4452, %f4451, %f4447, 0f3E4CED0B;
	fma.rn.f32 	%f4453, %f4452, %f4447, 0fBE7FFF22;
	fma.rn.f32 	%f4454, %f4453, %f4447, 0f3EAAAA78;
	fma.rn.f32 	%f4455, %f4454, %f4447, 0fBF000000;
	mul.f32 	%f4456, %f4447, %f4455;
	fma.rn.f32 	%f4457, %f4456, %f4447, %f4447;
	fma.rn.f32 	%f4458, %f4446, 0f3F317218, %f4457;
	setp.gt.u32 	%p2372, %r15299, 2139095039;
	fma.rn.f32 	%f4459, %f4442, 0f7F800000, 0f7F800000;
	selp.f32 	%f4460, %f4459, %f4458, %p2372;
	setp.eq.f32 	%p2373, %f4442, 0f00000000;
	fma.rn.f32 	%f4461, %f4460, 0f3EDE5BD9, 0f3F800000;
	selp.f32 	%f4462, 0fFF800000, %f4461, %p2373;
	cvt.rzi.u32.f32 	%r575, %f4462;
	setp.eq.s32 	%p2374, %r20522, 0;
	mov.b32 	%r20691, 0;
	@%p2374 bra 	$L__BB5_268;
	mov.b32 	%r20691, 0;
	mov.u32 	%r20689, %r20522;
$L__BB5_267:
	mul.hi.s32 	%r15304, %r20689, 1717986919;
	shr.u32 	%r15305, %r15304, 31;
	shr.s32 	%r15306, %r15304, 2;
	add.s32 	%r579, %r15306, %r15305;
	mul.lo.s32 	%r15307, %r579, 10;
	sub.s32 	%r15308, %r20689, %r15307;
	mad.lo.s32 	%r20691, %r20691, 10, %r15308;
	add.s32 	%r15309, %r20689, 9;
	setp.gt.u32 	%p2375, %r15309, 18;
	mov.u32 	%r20689, %r579;
	@%p2375 bra 	$L__BB5_267;
$L__BB5_268:
	setp.eq.s32 	%p2376, %r20523, 0;
	mov.b32 	%r20694, 0;
	@%p2376 bra 	$L__BB5_271;
	mov.b32 	%r20694, 0;
	mov.u32 	%r20692, %r20523;
$L__BB5_270:
	mul.hi.s32 	%r15312, %r20692, 1717986919;
	shr.u32 	%r15313, %r15312, 31;
	shr.s32 	%r15314, %r15312, 2;
	add.s32 	%r584, %r15314, %r15313;
	mul.lo.s32 	%r15315, %r584, 10;
	sub.s32 	%r15316, %r20692, %r15315;
	mad.lo.s32 	%r20694, %r20694, 10, %r15316;
	add.s32 	%r15317, %r20692, 9;
	setp.gt.u32 	%p2377, %r15317, 18;
	mov.u32 	%r20692, %r584;
	@%p2377 bra 	$L__BB5_270;
$L__BB5_271:
	setp.eq.s32 	%p2378, %r575, 0;
	@%p2378 bra 	$L__BB5_276;
	mov.b32 	%r20695, 0;
$L__BB5_273:
	mul.hi.s32 	%r15319, %r20691, 1717986919;
	shr.u32 	%r15320, %r15319, 31;
	shr.s32 	%r15321, %r15319, 2;
	add.s32 	%r15322, %r15321, %r15320;
	mul.lo.s32 	%r15323, %r15322, 10;
	sub.s32 	%r589, %r20691, %r15323;
	mul.hi.s32 	%r15324, %r20694, 1717986919;
	shr.u32 	%r15325, %r15324, 31;
	shr.s32 	%r15326, %r15324, 2;
	add.s32 	%r15327, %r15326, %r15325;
	mul.lo.s32 	%r15328, %r15327, 10;
	sub.s32 	%r590, %r20694, %r15328;
	setp.eq.s32 	%p2379, %r589, %r590;
	@%p2379 bra 	$L__BB5_275;
	setp.gt.s32 	%p2380, %r589, %r590;
	selp.b32 	%r591, %r20522, %r20523, %p2380;
	selp.b32 	%r20523, %r20523, %r20522, %p2380;
	mov.u32 	%r20522, %r591;
	bra.uni 	$L__BB5_276;
$L__BB5_275:
	add.s32 	%r20695, %r20695, 1;
	setp.ne.s32 	%p2381, %r20695, %r575;
	mov.u32 	%r20691, %r15322;
	mov.u32 	%r20694, %r15327;
	@%p2381 bra 	$L__BB5_273;
$L__BB5_276:
	max.s32 	%r15336, %r20533, %r20534;
	cvt.rn.f32.s32 	%f4463, %r15336;
	setp.lt.s32 	%p2382, %r15336, 1;
	mul.f32 	%f4464, %f4463, 0f4B000000;
	selp.f32 	%f4465, %f4464, %f4463, %p2382;
	selp.f32 	%f4466, 0fC1B80000, 0f00000000, %p2382;
	mov.b32 	%r15337, %f4465;
	add.s32 	%r15338, %r15337, -1059760811;
	and.b32  	%r15339, %r15338, -8388608;
	sub.s32 	%r15340, %r15337, %r15339;
	mov.b32 	%f4467, %r15340;
	cvt.rn.f32.s32 	%f4468, %r15339;
	fma.rn.f32 	%f4469, %f4468, 0f34000000, %f4466;
	add.f32 	%f4470, %f4467, 0fBF800000;
	fma.rn.f32 	%f4471, %f4470, 0fBE055027, 0f3E1039F6;
	fma.rn.f32 	%f4472, %f4471, %f4470, 0fBDF8CDCC;
	fma.rn.f32 	%f4473, %f4472, %f4470, 0f3E0F2955;
	fma.rn.f32 	%f4474, %f4473, %f4470, 0fBE2AD8B9;
	fma.rn.f32 	%f4475, %f4474, %f4470, 0f3E4CED0B;
	fma.rn.f32 	%f4476, %f4475, %f4470, 0fBE7FFF22;
	fma.rn.f32 	%f4477, %f4476, %f4470, 0f3EAAAA78;
	fma.rn.f32 	%f4478, %f4477, %f4470, 0fBF000000;
	mul.f32 	%f4479, %f4470, %f4478;
	fma.rn.f32 	%f4480, %f4479, %f4470, %f4470;
	fma.rn.f32 	%f4481, %f4469, 0f3F317218, %f4480;
	setp.gt.u32 	%p2383, %r15337, 2139095039;
	fma.rn.f32 	%f4482, %f4465, 0f7F800000, 0f7F800000;
	selp.f32 	%f4483, %f4482, %f4481, %p2383;
	setp.eq.f32 	%p2384, %f4465, 0f00000000;
	fma.rn.f32 	%f4484, %f4483, 0f3EDE5BD9, 0f3F800000;
	selp.f32 	%f4485, 0fFF800000, %f4484, %p2384;
	cvt.rzi.u32.f32 	%r598, %f4485;
	setp.eq.s32 	%p2385, %r20533, 0;
	mov.b32 	%r20702, 0;
	@%p2385 bra 	$L__BB5_279;
	mov.b32 	%r20702, 0;
	mov.u32 	%r20700, %r20533;
$L__BB5_278:
	mul.hi.s32 	%r15342, %r20700, 1717986919;
	shr.u32 	%r15343, %r15342, 31;
	shr.s32 	%r15344, %r15342, 2;
	add.s32 	%r602, %r15344, %r15343;
	mul.lo.s32 	%r15345, %r602, 10;
	sub.s32 	%r15346, %r20700, %r15345;
	mad.lo.s32 	%r20702, %r20702, 10, %r15346;
	add.s32 	%r15347, %r20700, 9;
	setp.gt.u32 	%p2386, %r15347, 18;
	mov.u32 	%r20700, %r602;
	@%p2386 bra 	$L__BB5_278;
$L__BB5_279:
	setp.eq.s32 	%p2387, %r20534, 0;
	mov.b32 	%r20705, 0;
	@%p2387 bra 	$L__BB5_282;
	mov.b32 	%r20705, 0;
	mov.u32 	%r20703, %r20534;
$L__BB5_281:
	mul.hi.s32 	%r15350, %r20703, 1717986919;
	shr.u32 	%r15351, %r15350, 31;
	shr.s32 	%r15352, %r15350, 2;
	add.s32 	%r607, %r15352, %r15351;
	mul.lo.s32 	%r15353, %r607, 10;
	sub.s32 	%r15354, %r20703, %r15353;
	mad.lo.s32 	%r20705, %r20705, 10, %r15354;
	add.s32 	%r15355, %r20703, 9;
	setp.gt.u32 	%p2388, %r15355, 18;
	mov.u32 	%r20703, %r607;
	@%p2388 bra 	$L__BB5_281;
$L__BB5_282:
	setp.eq.s32 	%p2389, %r598, 0;
	@%p2389 bra 	$L__BB5_287;
	mov.b32 	%r20706, 0;
$L__BB5_284:
	mul.hi.s32 	%r15357, %r20702, 1717986919;
	shr.u32 	%r15358, %r15357, 31;
	shr.s32 	%r15359, %r15357, 2;
	add.s32 	%r15360, %r15359, %r15358;
	mul.lo.s32 	%r15361, %r15360, 10;
	sub.s32 	%r612, %r20702, %r15361;
	mul.hi.s32 	%r15362, %r20705, 1717986919;
	shr.u32 	%r15363, %r15362, 31;
	shr.s32 	%r15364, %r15362, 2;
	add.s32 	%r15365, %r15364, %r15363;
	mul.lo.s32 	%r15366, %r15365, 10;
	sub.s32 	%r613, %r20705, %r15366;
	setp.eq.s32 	%p2390, %r612, %r613;
	@%p2390 bra 	$L__BB5_286;
	setp.gt.s32 	%p2391, %r612, %r613;
	selp.b32 	%r614, %r20533, %r20534, %p2391;
	selp.b32 	%r20534, %r20534, %r20533, %p2391;
	mov.u32 	%r20533, %r614;
	bra.uni 	$L__BB5_287;
$L__BB5_286:
	add.s32 	%r20706, %r20706, 1;
	setp.ne.s32 	%p2392, %r20706, %r598;
	mov.u32 	%r20702, %r15360;
	mov.u32 	%r20705, %r15365;
	@%p2392 bra 	$L__BB5_284;
$L__BB5_287:
	max.s32 	%r15374, %r20544, %r20545;
	cvt.rn.f32.s32 	%f4486, %r15374;
	setp.lt.s32 	%p2393, %r15374, 1;
	mul.f32 	%f4487, %f4486, 0f4B000000;
	selp.f32 	%f4488, %f4487, %f4486, %p2393;
	selp.f32 	%f4489, 0fC1B80000, 0f00000000, %p2393;
	mov.b32 	%r15375, %f4488;
	add.s32 	%r15376, %r15375, -1059760811;
	and.b32  	%r15377, %r15376, -8388608;
	sub.s32 	%r15378, %r15375, %r15377;
	mov.b32 	%f4490, %r15378;
	cvt.rn.f32.s32 	%f4491, %r15377;
	fma.rn.f32 	%f4492, %f4491, 0f34000000, %f4489;
	add.f32 	%f4493, %f4490, 0fBF800000;
	fma.rn.f32 	%f4494, %f4493, 0fBE055027, 0f3E1039F6;
	fma.rn.f32 	%f4495, %f4494, %f4493, 0fBDF8CDCC;
	fma.rn.f32 	%f4496, %f4495, %f4493, 0f3E0F2955;
	fma.rn.f32 	%f4497, %f4496, %f4493, 0fBE2AD8B9;
	fma.rn.f32 	%f4498, %f4497, %f4493, 0f3E4CED0B;
	fma.rn.f32 	%f4499, %f4498, %f4493, 0fBE7FFF22;
	fma.rn.f32 	%f4500, %f4499, %f4493, 0f3EAAAA78;
	fma.rn.f32 	%f4501, %f4500, %f4493, 0fBF000000;
	mul.f32 	%f4502, %f4493, %f4501;
	fma.rn.f32 	%f4503, %f4502, %f4493, %f4493;
	fma.rn.f32 	%f4504, %f4492, 0f3F317218, %f4503;
	setp.gt.u32 	%p2394, %r15375, 2139095039;
	fma.rn.f32 	%f4505, %f4488, 0f7F800000, 0f7F800000;
	selp.f32 	%f4506, %f4505, %f4504, %p2394;
	setp.eq.f32 	%p2395, %f4488, 0f00000000;
	fma.rn.f32 	%f4507, %f4506, 0f3EDE5BD9, 0f3F800000;
	selp.f32 	%f4508, 0fFF800000, %f4507, %p2395;
	cvt.rzi.u32.f32 	%r621, %f4508;
	setp.eq.s32 	%p2396, %r20544, 0;
	mov.b32 	%r20713, 0;
	@%p2396 bra 	$L__BB5_290;
	mov.b32 	%r20713, 0;
	mov.u32 	%r20711, %r20544;
$L__BB5_289:
	mul.hi.s32 	%r15380, %r20711, 1717986919;
	shr.u32 	%r15381, %r15380, 31;
	shr.s32 	%r15382, %r15380, 2;
	add.s32 	%r625, %r15382, %r15381;
	mul.lo.s32 	%r15383, %r625, 10;
	sub.s32 	%r15384, %r20711, %r15383;
	mad.lo.s32 	%r20713, %r20713, 10, %r15384;
	add.s32 	%r15385, %r20711, 9;
	setp.gt.u32 	%p2397, %r15385, 18;
	mov.u32 	%r20711, %r625;
	@%p2397 bra 	$L__BB5_289;
$L__BB5_290:
	setp.eq.s32 	%p2398, %r20545, 0;
	mov.b32 	%r20716, 0;
	@%p2398 bra 	$L__BB5_293;
	mov.b32 	%r20716, 0;
	mov.u32 	%r20714, %r20545;
$L__BB5_292:
	mul.hi.s32 	%r15388, %r20714, 1717986919;
	shr.u32 	%r15389, %r15388, 31;
	shr.s32 	%r15390, %r15388, 2;
	add.s32 	%r630, %r15390, %r15389;
	mul.lo.s32 	%r15391, %r630, 10;
	sub.s32 	%r15392, %r20714, %r15391;
	mad.lo.s32 	%r20716, %r20716, 10, %r15392;
	add.s32 	%r15393, %r20714, 9;
	setp.gt.u32 	%p2399, %r15393, 18;
	mov.u32 	%r20714, %r630;
	@%p2399 bra 	$L__BB5_292;
$L__BB5_293:
	setp.eq.s32 	%p2400, %r621, 0;
	@%p2400 bra 	$L__BB5_298;
	mov.b32 	%r20717, 0;
$L__BB5_295:
	mul.hi.s32 	%r15395, %r20713, 1717986919;
	shr.u32 	%r15396, %r15395, 31;
	shr.s32 	%r15397, %r15395, 2;
	add.s32 	%r15398, %r15397, %r15396;
	mul.lo.s32 	%r15399, %r15398, 10;
	sub.s32 	%r635, %r20713, %r15399;
	mul.hi.s32 	%r15400, %r20716, 1717986919;
	shr.u32 	%r15401, %r15400, 31;
	shr.s32 	%r15402, %r15400, 2;
	add.s32 	%r15403, %r15402, %r15401;
	mul.lo.s32 	%r15404, %r15403, 10;
	sub.s32 	%r636, %r20716, %r15404;
	setp.eq.s32 	%p2401, %r635, %r636;
	@%p2401 bra 	$L__BB5_297;
	setp.gt.s32 	%p2402, %r635, %r636;
	selp.b32 	%r637, %r20544, %r20545, %p2402;
	selp.b32 	%r20545, %r20545, %r20544, %p2402;
	mov.u32 	%r20544, %r637;
	bra.uni 	$L__BB5_298;
$L__BB5_297:
	add.s32 	%r20717, %r20717, 1;
	setp.ne.s32 	%p2403, %r20717, %r621;
	mov.u32 	%r20713, %r15398;
	mov.u32 	%r20716, %r15403;
	@%p2403 bra 	$L__BB5_295;
$L__BB5_298:
	max.s32 	%r15412, %r20555, %r20556;
	cvt.rn.f32.s32 	%f4509, %r15412;
	setp.lt.s32 	%p2404, %r15412, 1;
	mul.f32 	%f4510, %f4509, 0f4B000000;
	selp.f32 	%f4511, %f4510, %f4509, %p2404;
	selp.f32 	%f4512, 0fC1B80000, 0f00000000, %p2404;
	mov.b32 	%r15413, %f4511;
	add.s32 	%r15414, %r15413, -1059760811;
	and.b32  	%r15415, %r15414, -8388608;
	sub.s32 	%r15416, %r15413, %r15415;
	mov.b32 	%f4513, %r15416;
	cvt.rn.f32.s32 	%f4514, %r15415;
	fma.rn.f32 	%f4515, %f4514, 0f34000000, %f4512;
	add.f32 	%f4516, %f4513, 0fBF800000;
	fma.rn.f32 	%f4517, %f4516, 0fBE055027, 0f3E1039F6;
	fma.rn.f32 	%f4518, %f4517, %f4516, 0fBDF8CDCC;
	fma.rn.f32 	%f4519, %f4518, %f4516, 0f3E0F2955;
	fma.rn.f32 	%f4520, %f4519, %f4516, 0fBE2AD8B9;
	fma.rn.f32 	%f4521, %f4520, %f4516, 0f3E4CED0B;
	fma.rn.f32 	%f4522, %f4521, %f4516, 0fBE7FFF22;
	fma.rn.f32 	%f4523, %f4522, %f4516, 0f3EAAAA78;
	fma.rn.f32 	%f4524, %f4523, %f4516, 0fBF000000;
	mul.f32 	%f4525, %f4516, %f4524;
	fma.rn.f32 	%f4526, %f4525, %f4516, %f4516;
	fma.rn.f32 	%f4527, %f4515, 0f3F317218, %f4526;
	setp.gt.u32 	%p2405, %r15413, 2139095039;
	fma.rn.f32 	%f4528, %f4511, 0f7F800000, 0f7F800000;
	selp.f32 	%f4529, %f4528, %f4527, %p2405;
	setp.eq.f32 	%p2406, %f4511, 0f00000000;
	fma.rn.f32 	%f4530, %f4529, 0f3EDE5BD9, 0f3F800000;
	selp.f32 	%f4531, 0fFF800000, %f4530, %p2406;
	cvt.rzi.u32.f32 	%r644, %f4531;
	setp.eq.s32 	%p2407, %r20555, 0;
	mov.b32 	%r20724, 0;
	@%p2407 bra 	$L__BB5_301;
	mov.b32 	%r20724, 0;
	mov.u32 	%r20722, %r20555;
$L__BB5_300:
	mul.hi.s32 	%r15418, %r20722, 1717986919;
	shr.u32 	%r15419, %r15418, 31;
	shr.s32 	%r15420, %r15418, 2;
	add.s32 	%r648, %r15420, %r15419;
	mul.lo.s32 	%r15421, %r648, 10;
	sub.s32 	%r15422, %r20722, %r15421;
	mad.lo.s32 	%r20724, %r20724, 10, %r15422;
	add.s32 	%r15423, %r20722, 9;
	setp.gt.u32 	%p2408, %r15423, 18;
	mov.u32 	%r20722, %r648;
	@%p2408 bra 	$L__BB5_300;
$L__BB5_301:
	setp.eq.s32 	%p2409, %r20556, 0;
	mov.b32 	%r20727, 0;
	@%p2409 bra 	$L__BB5_304;
	mov.b32 	%r20727, 0;
	mov.u32 	%r20725, %r20556;
$L__BB5_303:
	mul.hi.s32 	%r15426, %r20725, 1717986919;
	shr.u32 	%r15427, %r15426, 31;
	shr.s32 	%r15428, %r15426, 2;
	add.s32 	%r653, %r15428, %r15427;
	mul.lo.s32 	%r15429, %r653, 10;
	sub.s32 	%r15430, %r20725, %r15429;
	mad.lo.s32 	%r20727, %r20727, 10, %r15430;
	add.s32 	%r15431, %r20725, 9;
	setp.gt.u32 	%p2410, %r15431, 18;
	mov.u32 	%r20725, %r653;
	@%p2410 bra 	$L__BB5_303;
$L__BB5_304:
	setp.eq.s32 	%p2411, %r644, 0;
	@%p2411 bra 	$L__BB5_309;
	mov.b32 	%r20728, 0;
$L__BB5_306:
	mul.hi.s32 	%r15433, %r20724, 1717986919;
	shr.u32 	%r15434, %r15433, 31;
	shr.s32 	%r15435, %r15433, 2;
	add.s32 	%r15436, %r15435, %r15434;
	mul.lo.s32 	%r15437, %r15436, 10;
	sub.s32 	%r658, %r20724, %r15437;
	mul.hi.s32 	%r15438, %r20727, 1717986919;
	shr.u32 	%r15439, %r15438, 31;
	shr.s32 	%r15440, %r15438, 2;
	add.s32 	%r15441, %r15440, %r15439;
	mul.lo.s32 	%r15442, %r15441, 10;
	sub.s32 	%r659, %r20727, %r15442;
	setp.eq.s32 	%p2412, %r658, %r659;
	@%p2412 bra 	$L__BB5_308;
	setp.gt.s32 	%p2413, %r658, %r659;
	selp.b32 	%r660, %r20555, %r20556, %p2413;
	selp.b32 	%r20556, %r20556, %r20555, %p2413;
	mov.u32 	%r20555, %r660;
	bra.uni 	$L__BB5_309;
$L__BB5_308:
	add.s32 	%r20728, %r20728, 1;
	setp.ne.s32 	%p2414, %r20728, %r644;
	mov.u32 	%r20724, %r15436;
	mov.u32 	%r20727, %r15441;
	@%p2414 bra 	$L__BB5_306;
$L__BB5_309:
	max.s32 	%r15450, %r20566, %r20567;
	cvt.rn.f32.s32 	%f4532, %r15450;
	setp.lt.s32 	%p2415, %r15450, 1;
	mul.f32 	%f4533, %f4532, 0f4B000000;
	selp.f32 	%f4534, %f4533, %f4532, %p2415;
	selp.f32 	%f4535, 0fC1B80000, 0f00000000, %p2415;
	mov.b32 	%r15451, %f4534;
	add.s32 	%r15452, %r15451, -1059760811;
	and.b32  	%r15453, %r15452, -8388608;
	sub.s32 	%r15454, %r15451, %r15453;
	mov.b32 	%f4536, %r15454;
	cvt.rn.f32.s32 	%f4537, %r15453;
	fma.rn.f32 	%f4538, %f4537, 0f34000000, %f4535;
	add.f32 	%f4539, %f4536, 0fBF800000;
	fma.rn.f32 	%f4540, %f4539, 0fBE055027, 0f3E1039F6;
	fma.rn.f32 	%f4541, %f4540, %f4539, 0fBDF8CDCC;
	fma.rn.f32 	%f4542, %f4541, %f4539, 0f3E0F2955;
	fma.rn.f32 	%f4543, %f4542, %f4539, 0fBE2AD8B9;
	fma.rn.f32 	%f4544, %f4543, %f4539, 0f3E4CED0B;
	fma.rn.f32 	%f4545, %f4544, %f4539, 0fBE7FFF22;
	fma.rn.f32 	%f4546, %f4545, %f4539, 0f3EAAAA78;
	fma.rn.f32 	%f4547, %f4546, %f4539, 0fBF000000;
	mul.f32 	%f4548, %f4539, %f4547;
	fma.rn.f32 	%f4549, %f4548, %f4539, %f4539;
	fma.rn.f32 	%f4550, %f4538, 0f3F317218, %f4549;
	setp.gt.u32 	%p2416, %r15451, 2139095039;
	fma.rn.f32 	%f4551, %f4534, 0f7F800000, 0f7F800000;
	selp.f32 	%f4552, %f4551, %f4550, %p2416;
	setp.eq.f32 	%p2417, %f4534, 0f00000000;
	fma.rn.f32 	%f4553, %f4552, 0f3EDE5BD9, 0f3F800000;
	selp.f32 	%f4554, 0fFF800000, %f4553, %p2417;
	cvt.rzi.u32.f32 	%r667, %f4554;
	setp.eq.s32 	%p2418, %r20566, 0;
	mov.b32 	%r20735, 0;
	@%p2418 bra 	$L__BB5_312;
	mov.b32 	%r20735, 0;
	mov.u32 	%r20733, %r20566;
$L__BB5_311:
	mul.hi.s32 	%r15456, %r20733, 1717986919;
	shr.u32 	%r15457, %r15456, 31;
	shr.s32 	%r15458, %r15456, 2;
	add.s32 	%r671, %r15458, %r15457;
	mul.lo.s32 	%r15459, %r671, 10;
	sub.s32 	%r15460, %r20733, %r15459;
	mad.lo.s32 	%r20735, %r20735, 10, %r15460;
	add.s32 	%r15461, %r20733, 9;
	setp.gt.u32 	%p2419, %r15461, 18;
	mov.u32 	%r20733, %r671;
	@%p2419 bra 	$L__BB5_311;
$L__BB5_312:
	setp.eq.s32 	%p2420, %r20567, 0;
	mov.b32 	%r20738, 0;
	@%p2420 bra 	$L__BB5_315;
	mov.b32 	%r20738, 0;
	mov.u32 	%r20736, %r20567;
$L__BB5_314:
	mul.hi.s32 	%r15464, %r20736, 1717986919;
	shr.u32 	%r15465, %r15464, 31;
	shr.s32 	%r15466, %r15464, 2;
	add.s32 	%r676, %r15466, %r15465;
	mul.lo.s32 	%r15467, %r676, 10;
	sub.s32 	%r15468, %r20736, %r15467;
	mad.lo.s32 	%r20738, %r20738, 10, %r15468;
	add.s32 	%r15469, %r20736, 9;
	setp.gt.u32 	%p2421, %r15469, 18;
	mov.u32 	%r20736, %r676;
	@%p2421 bra 	$L__BB5_314;
$L__BB5_315:
	setp.eq.s32 	%p2422, %r667, 0;
	@%p2422 bra 	$L__BB5_320;
	mov.b32 	%r20739, 0;
$L__BB5_317:
	mul.hi.s32 	%r15471, %r20735, 1717986919;
	shr.u32 	%r15472, %r15471, 31;
	shr.s32 	%r15473, %r15471, 2;
	add.s32 	%r15474, %r15473, %r15472;
	mul.lo.s32 	%r15475, %r15474, 10;
	sub.s32 	%r681, %r20735, %r15475;
	mul.hi.s32 	%r15476, %r20738, 1717986919;
	shr.u32 	%r15477, %r15476, 31;
	shr.s32 	%r15478, %r15476, 2;
	add.s32 	%r15479, %r15478, %r15477;
	mul.lo.s32 	%r15480, %r15479, 10;
	sub.s32 	%r682, %r20738, %r15480;
	setp.eq.s32 	%p2423, %r681, %r682;
	@%p2423 bra 	$L__BB5_319;
	setp.gt.s32 	%p2424, %r681, %r682;
	selp.b32 	%r683, %r20566, %r20567, %p2424;
	selp.b32 	%r20567, %r20567, %r20566, %p2424;
	mov.u32 	%r20566, %r683;
	bra.uni 	$L__BB5_320;
$L__BB5_319:
	add.s32 	%r20739, %r20739, 1;
	setp.ne.s32 	%p2425, %r20739, %r667;
	mov.u32 	%r20735, %r15474;
	mov.u32 	%r20738, %r15479;
	@%p2425 bra 	$L__BB5_317;
$L__BB5_320:
	max.s32 	%r15488, %r20577, %r20578;
	cvt.rn.f32.s32 	%f4555, %r15488;
	setp.lt.s32 	%p2426, %r15488, 1;
	mul.f32 	%f4556, %f4555, 0f4B000000;
	selp.f32 	%f4557, %f4556, %f4555, %p2426;
	selp.f32 	%f4558, 0fC1B80000, 0f00000000, %p2426;
	mov.b32 	%r15489, %f4557;
	add.s32 	%r15490, %r15489, -1059760811;
	and.b32  	%r15491, %r15490, -8388608;
	sub.s32 	%r15492, %r15489, %r15491;
	mov.b32 	%f4559, %r15492;
	cvt.rn.f32.s32 	%f4560, %r15491;
	fma.rn.f32 	%f4561, %f4560, 0f34000000, %f4558;
	add.f32 	%f4562, %f4559, 0fBF800000;
	fma.rn.f32 	%f4563, %f4562, 0fBE055027, 0f3E1039F6;
	fma.rn.f32 	%f4564, %f4563, %f4562, 0fBDF8CDCC;
	fma.rn.f32 	%f4565, %f4564, %f4562, 0f3E0F2955;
	fma.rn.f32 	%f4566, %f4565, %f4562, 0fBE2AD8B9;
	fma.rn.f32 	%f4567, %f4566, %f4562, 0f3E4CED0B;
	fma.rn.f32 	%f4568, %f4567, %f4562, 0fBE7FFF22;
	fma.rn.f32 	%f4569, %f4568, %f4562, 0f3EAAAA78;
	fma.rn.f32 	%f4570, %f4569, %f4562, 0fBF000000;
	mul.f32 	%f4571, %f4562, %f4570;
	fma.rn.f32 	%f4572, %f4571, %f4562, %f4562;
	fma.rn.f32 	%f4573, %f4561, 0f3F317218, %f4572;
	setp.gt.u32 	%p2427, %r15489, 2139095039;
	fma.rn.f32 	%f4574, %f4557, 0f7F800000, 0f7F800000;
	selp.f32 	%f4575, %f4574, %f4573, %p2427;
	setp.eq.f32 	%p2428, %f4557, 0f00000000;
	fma.rn.f32 	%f4576, %f4575, 0f3EDE5BD9, 0f3F800000;
	selp.f32 	%f4577, 0fFF800000, %f4576, %p2428;
	cvt.rzi.u32.f32 	%r690, %f4577;
	setp.eq.s32 	%p2429, %r20577, 0;
	mov.b32 	%r20746, 0;
	@%p2429 bra 	$L__BB5_323;
	mov.b32 	%r20746, 0;
	mov.u32 	%r20744, %r20577;
$L__BB5_322:
	mul.hi.s32 	%r15494, %r20744, 1717986919;
	shr.u32 	%r15495, %r15494, 31;
	shr.s32 	%r15496, %r15494, 2;
	add.s32 	%r694, %r15496, %r15495;
	mul.lo.s32 	%r15497, %r694, 10;
	sub.s32 	%r15498, %r20744, %r15497;
	mad.lo.s32 	%r20746, %r20746, 10, %r15498;
	add.s32 	%r15499, %r20744, 9;
	setp.gt.u32 	%p2430, %r15499, 18;
	mov.u32 	%r20744, %r694;
	@%p2430 bra 	$L__BB5_322;
$L__BB5_323:
	setp.eq.s32 	%p2431, %r20578, 0;
	mov.b32 	%r20749, 0;
	@%p2431 bra 	$L__BB5_326;
	mov.b32 	%r20749, 0;
	mov.u32 	%r20747, %r20578;
$L__BB5_325:
	mul.hi.s32 	%r15502, %r20747, 1717986919;
	shr.u32 	%r15503, %r15502, 31;
	shr.s32 	%r15504, %r15502, 2;
	add.s32 	%r699, %r15504, %r15503;
	mul.lo.s32 	%r15505, %r699, 10;
	sub.s32 	%r15506, %r20747, %r15505;
	mad.lo.s32 	%r20749, %r20749, 10, %r15506;
	add.s32 	%r15507, %r20747, 9;
	setp.gt.u32 	%p2432, %r15507, 18;
	mov.u32 	%r20747, %r699;
	@%p2432 bra 	$L__BB5_325;
$L__BB5_326:
	setp.eq.s32 	%p2433, %r690, 0;
	@%p2433 bra 	$L__BB5_331;
	mov.b32 	%r20750, 0;
$L__BB5_328:
	mul.hi.s32 	%r15509, %r20746, 1717986919;
	shr.u32 	%r15510, %r15509, 31;
	shr.s32 	%r15511, %r15509, 2;
	add.s32 	%r15512, %r15511, %r15510;
	mul.lo.s32 	%r15513, %r15512, 10;
	sub.s32 	%r704, %r20746, %r15513;
	mul.hi.s32 	%r15514, %r20749, 1717986919;
	shr.u32 	%r15515, %r15514, 31;
	shr.s32 	%r15516, %r15514, 2;
	add.s32 	%r15517, %r15516, %r15515;
	mul.lo.s32 	%r15518, %r15517, 10;
	sub.s32 	%r705, %r20749, %r15518;
	setp.eq.s32 	%p2434, %r704, %r705;
	@%p2434 bra 	$L__BB5_330;
	setp.gt.s32 	%p2435, %r704, %r705;
	selp.b32 	%r706, %r20577, %r20578, %p2435;
	selp.b32 	%r20578, %r20578, %r20577, %p2435;
	mov.u32 	%r20577, %r706;
	bra.uni 	$L__BB5_331;
$L__BB5_330:
	add.s32 	%r20750, %r20750, 1;
	setp.ne.s32 	%p2436, %r20750, %r690;
	mov.u32 	%r20746, %r15512;
	mov.u32 	%r20749, %r15517;
	@%p2436 bra 	$L__BB5_328;
$L__BB5_331:
	max.s32 	%r15526, %r20588, %r20589;
	cvt.rn.f32.s32 	%f4578, %r15526;
	setp.lt.s32 	%p2437, %r15526, 1;
	mul.f32 	%f4579, %f4578, 0f4B000000;
	selp.f32 	%f4580, %f4579, %f4578, %p2437;
	selp.f32 	%f4581, 0fC1B80000, 0f00000000, %p2437;
	mov.b32 	%r15527, %f4580;
	add.s32 	%r15528, %r15527, -1059760811;
	and.b32  	%r15529, %r15528, -8388608;
	sub.s32 	%r15530, %r15527, %r15529;
	mov.b32 	%f4582, %r15530;
	cvt.rn.f32.s32 	%f4583, %r15529;
	fma.rn.f32 	%f4584, %f4583, 0f34000000, %f4581;
	add.f32 	%f4585, %f4582, 0fBF800000;
	fma.rn.f32 	%f4586, %f4585, 0fBE055027, 0f3E1039F6;
	fma.rn.f32 	%f4587, %f4586, %f4585, 0fBDF8CDCC;
	fma.rn.f32 	%f4588, %f4587, %f4585, 0f3E0F2955;
	fma.rn.f32 	%f4589, %f4588, %f4585, 0fBE2AD8B9;
	fma.rn.f32 	%f4590, %f4589, %f4585, 0f3E4CED0B;
	fma.rn.f32 	%f4591, %f4590, %f4585, 0fBE7FFF22;
	fma.rn.f32 	%f4592, %f4591, %f4585, 0f3EAAAA78;
	fma.rn.f32 	%f4593, %f4592, %f4585, 0fBF000000;
	mul.f32 	%f4594, %f4585, %f4593;
	fma.rn.f32 	%f4595, %f4594, %f4585, %f4585;
	fma.rn.f32 	%f4596, %f4584, 0f3F317218, %f4595;
	setp.gt.u32 	%p2438, %r15527, 2139095039;
	fma.rn.f32 	%f4597, %f4580, 0f7F800000, 0f7F800000;
	selp.f32 	%f4598, %f4597, %f4596, %p2438;
	setp.eq.f32 	%p2439, %f4580, 0f00000000;
	fma.rn.f32 	%f4599, %f4598, 0f3EDE5BD9, 0f3F800000;
	selp.f32 	%f4600, 0fFF800000, %f4599, %p2439;
	cvt.rzi.u32.f32 	%r713, %f4600;
	setp.eq.s32 	%p2440, %r20588, 0;
	mov.b32 	%r20757, 0;
	@%p2440 bra 	$L__BB5_334;
	mov.b32 	%r20757, 0;
	mov.u32 	%r20755, %r20588;
$L__BB5_333:
	mul.hi.s32 	%r15532, %r20755, 1717986919;
	shr.u32 	%r15533, %r15532, 31;
	shr.s32 	%r15534, %r15532, 2;
	add.s32 	%r717, %r15534, %r15533;
	mul.lo.s32 	%r15535, %r717, 10;
	sub.s32 	%r15536, %r20755, %r15535;
	mad.lo.s32 	%r20757, %r20757, 10, %r15536;
	add.s32 	%r15537, %r20755, 9;
	setp.gt.u32 	%p2441, %r15537, 18;
	mov.u32 	%r20755, %r717;
	@%p2441 bra 	$L__BB5_333;
$L__BB5_334:
	setp.eq.s32 	%p2442, %r20589, 0;
	mov.b32 	%r20760, 0;
	@%p2442 bra 	$L__BB5_337;
	mov.b32 	%r20760, 0;
	mov.u32 	%r20758, %r20589;
$L__BB5_336:
	mul.hi.s32 	%r15540, %r20758, 1717986919;
	shr.u32 	%r15541, %r15540, 31;
	shr.s32 	%r15542, %r15540, 2;
	add.s32 	%r722, %r15542, %r15541;
	mul.lo.s32 	%r15543, %r722, 10;
	sub.s32 	%r15544, %r20758, %r15543;
	mad.lo.s32 	%r20760, %r20760, 10, %r15544;
	add.s32 	%r15545, %r20758, 9;
	setp.gt.u32 	%p2443, %r15545, 18;
	mov.u32 	%r20758, %r722;
	@%p2443 bra 	$L__BB5_336;
$L__BB5_337:
	setp.eq.s32 	%p2444, %r713, 0;
	@%p2444 bra 	$L__BB5_342;
	mov.b32 	%r20761, 0;
$L__BB5_339:
	mul.hi.s32 	%r15547, %r20757, 1717986919;
	shr.u32 	%r15548, %r15547, 31;
	shr.s32 	%r15549, %r15547, 2;
	add.s32 	%r15550, %r15549, %r15548;
	mul.lo.s32 	%r15551, %r15550, 10;
	sub.s32 	%r727, %r20757, %r15551;
	mul.hi.s32 	%r15552, %r20760, 1717986919;
	shr.u32 	%r15553, %r15552, 31;
	shr.s32 	%r15554, %r15552, 2;
	add.s32 	%r15555, %r15554, %r15553;
	mul.lo.s32 	%r15556, %r15555, 10;
	sub.s32 	%r728, %r20760, %r15556;
	setp.eq.s32 	%p2445, %r727, %r728;
	@%p2445 bra 	$L__BB5_341;
	setp.gt.s32 	%p2446, %r727, %r728;
	selp.b32 	%r729, %r20588, %r20589, %p2446;
	selp.b32 	%r20589, %r20589, %r20588, %p2446;
	mov.u32 	%r20588, %r729;
	bra.uni 	$L__BB5_342;
$L__BB5_341:
	add.s32 	%r20761, %r20761, 1;
	setp.ne.s32 	%p2447, %r20761, %r713;
	mov.u32 	%r20757, %r15550;
	mov.u32 	%r20760, %r15555;
	@%p2447 bra 	$L__BB5_339;
$L__BB5_342:
	max.s32 	%r15564, %r20775, %r20600;
	cvt.rn.f32.s32 	%f4601, %r15564;
	setp.lt.s32 	%p2448, %r15564, 1;
	mul.f32 	%f4602, %f4601, 0f4B000000;
	selp.f32 	%f4603, %f4602, %f4601, %p2448;
	selp.f32 	%f4604, 0fC1B80000, 0f00000000, %p2448;
	mov.b32 	%r15565, %f4603;
	add.s32 	%r15566, %r15565, -1059760811;
	and.b32  	%r15567, %r15566, -8388608;
	sub.s32 	%r15568, %r15565, %r15567;
	mov.b32 	%f4605, %r15568;
	cvt.rn.f32.s32 	%f4606, %r15567;
	fma.rn.f32 	%f4607, %f4606, 0f34000000, %f4604;
	add.f32 	%f4608, %f4605, 0fBF800000;
	fma.rn.f32 	%f4609, %f4608, 0fBE055027, 0f3E1039F6;
	fma.rn.f32 	%f4610, %f4609, %f4608, 0fBDF8CDCC;
	fma.rn.f32 	%f4611, %f4610, %f4608, 0f3E0F2955;
	fma.rn.f32 	%f4612, %f4611, %f4608, 0fBE2AD8B9;
	fma.rn.f32 	%f4613, %f4612, %f4608, 0f3E4CED0B;
	fma.rn.f32 	%f4614, %f4613, %f4608, 0fBE7FFF22;
	fma.rn.f32 	%f4615, %f4614, %f4608, 0f3EAAAA78;
	fma.rn.f32 	%f4616, %f4615, %f4608, 0fBF000000;
	mul.f32 	%f4617, %f4608, %f4616;
	fma.rn.f32 	%f4618, %f4617, %f4608, %f4608;
	fma.rn.f32 	%f4619, %f4607, 0f3F317218, %f4618;
	setp.gt.u32 	%p2449, %r15565, 2139095039;
	fma.rn.f32 	%f4620, %f4603, 0f7F800000, 0f7F800000;
	selp.f32 	%f4621, %f4620, %f4619, %p2449;
	setp.eq.f32 	%p2450, %f4603, 0f00000000;
	fma.rn.f32 	%f4622, %f4621, 0f3EDE5BD9, 0f3F800000;
	selp.f32 	%f4623, 0fFF800000, %f4622, %p2450;
	cvt.rzi.u32.f32 	%r736, %f4623;
	setp.eq.s32 	%p2451, %r20775, 0;
	mov.b32 	%r20768, 0;
	@%p2451 bra 	$L__BB5_345;
	mov.b32 	%r20768, 0;
	mov.u32 	%r20766, %r20775;
$L__BB5_344:
	mul.hi.s32 	%r15570, %r20766, 1717986919;
	shr.u32 	%r15571, %r15570, 31;
	shr.s32 	%r15572, %r15570, 2;
	add.s32 	%r740, %r15572, %r15571;
	mul.lo.s32 	%r15573, %r740, 10;
	sub.s32 	%r15574, %r20766, %r15573;
	mad.lo.s32 	%r20768, %r20768, 10, %r15574;
	add.s32 	%r15575, %r20766, 9;
	setp.gt.u32 	%p2452, %r15575, 18;
	mov.u32 	%r20766, %r740;
	@%p2452 bra 	$L__BB5_344;
$L__BB5_345:
	setp.eq.s32 	%p2453, %r20600, 0;
	mov.b32 	%r20771, 0;
	@%p2453 bra 	$L__BB5_348;
	mov.b32 	%r20771, 0;
	mov.u32 	%r20769, %r20600;
$L__BB5_347:
	mul.hi.s32 	%r15578, %r20769, 1717986919;
	shr.u32 	%r15579, %r15578, 31;
	shr.s32 	%r15580, %r15578, 2;
	add.s32 	%r745, %r15580, %r15579;
	mul.lo.s32 	%r15581, %r745, 10;
	sub.s32 	%r15582, %r20769, %r15581;
	mad.lo.s32 	%r20771, %r20771, 10, %r15582;
	add.s32 	%r15583, %r20769, 9;
	setp.gt.u32 	%p2454, %r15583, 18;
	mov.u32 	%r20769, %r745;
	@%p2454 bra 	$L__BB5_347;
$L__BB5_348:
	setp.eq.s32 	%p2455, %r736, 0;
	@%p2455 bra 	$L__BB5_353;
	mov.b32 	%r20772, 0;
$L__BB5_350:
	mul.hi.s32 	%r15585, %r20768, 1717986919;
	shr.u32 	%r15586, %r15585, 31;
	shr.s32 	%r15587, %r15585, 2;
	add.s32 	%r15588, %r15587, %r15586;
	mul.lo.s32 	%r15589, %r15588, 10;
	sub.s32 	%r750, %r20768, %r15589;
	mul.hi.s32 	%r15590, %r20771, 1717986919;
	shr.u32 	%r15591, %r15590, 31;
	shr.s32 	%r15592, %r15590, 2;
	add.s32 	%r15593, %r15592, %r15591;
	mul.lo.s32 	%r15594, %r15593, 10;
	sub.s32 	%r751, %r20771, %r15594;
	setp.eq.s32 	%p2456, %r750, %r751;
	@%p2456 bra 	$L__BB5_352;
	setp.gt.s32 	%p2457, %r750, %r751;
	selp.b32 	%r752, %r20775, %r20600, %p2457;
	selp.b32 	%r20600, %r20600, %r20775, %p2457;
	mov.u32 	%r20775, %r752;
	bra.uni 	$L__BB5_353;
$L__BB5_352:
	add.s32 	%r20772, %r20772, 1;
	setp.ne.s32 	%p2458, %r20772, %r736;
	mov.u32 	%r20768, %r15588;
	mov.u32 	%r20771, %r15593;
	@%p2458 bra 	$L__BB5_350;
$L__BB5_353:
	max.s32 	%r15602, %r20523, %r20611;
	cvt.rn.f32.s32 	%f4624, %r15602;
	setp.lt.s32 	%p2459, %r15602, 1;
	mul.f32 	%f4625, %f4624, 0f4B000000;
	selp.f32 	%f4626, %f4625, %f4624, %p2459;
	selp.f32 	%f4627, 0fC1B80000, 0f00000000, %p2459;
	mov.b32 	%r15603, %f4626;
	add.s32 	%r15604, %r15603, -1059760811;
	and.b32  	%r15605, %r15604, -8388608;
	sub.s32 	%r15606, %r15603, %r15605;
	mov.b32 	%f4628, %r15606;
	cvt.rn.f32.s32 	%f4629, %r15605;
	fma.rn.f32 	%f4630, %f4629, 0f34000000, %f4627;
	add.f32 	%f4631, %f4628, 0fBF800000;
	fma.rn.f32 	%f4632, %f4631, 0fBE055027, 0f3E1039F6;
	fma.rn.f32 	%f4633, %f4632, %f4631, 0fBDF8CDCC;
	fma.rn.f32 	%f4634, %f4633, %f4631, 0f3E0F2955;
	fma.rn.f32 	%f4635, %f4634, %f4631, 0fBE2AD8B9;
	fma.rn.f32 	%f4636, %f4635, %f4631, 0f3E4CED0B;
	fma.rn.f32 	%f4637, %f4636, %f4631, 0fBE7FFF22;
	fma.rn.f32 	%f4638, %f4637, %f4631, 0f3EAAAA78;
	fma.rn.f32 	%f4639, %f4638, %f4631, 0fBF000000;
	mul.f32 	%f4640, %f4631, %f4639;
	fma.rn.f32 	%f4641, %f4640, %f4631, %f4631;
	fma.rn.f32 	%f4642, %f4630, 0f3F317218, %f4641;
	setp.gt.u32 	%p2460, %r15603, 2139095039;
	fma.rn.f32 	%f4643, %f4626, 0f7F800000, 0f7F800000;
	selp.f32 	%f4644, %f4643, %f4642, %p2460;
	setp.eq.f32 	%p2461, %f4626, 0f00000000;
	fma.rn.f32 	%f4645, %f4644, 0f3EDE5BD9, 0f3F800000;
	selp.f32 	%f4646, 0fFF800000, %f4645, %p2461;
	cvt.rzi.u32.f32 	%r759, %f4646;
	setp.eq.s32 	%p2462, %r20523, 0;
	mov.b32 	%r20779, 0;
	@%p2462 bra 	$L__BB5_356;
	mov.b32 	%r20779, 0;
	mov.u32 	%r20777, %r20523;
$L__BB5_355:
	mul.hi.s32 	%r15608, %r20777, 1717986919;
	shr.u32 	%r15609, %r15608, 31;
	shr.s32 	%r15610, %r15608, 2;
	add.s32 	%r763, %r15610, %r15609;
	mul.lo.s32 	%r15611, %r763, 10;
	sub.s32 	%r15612, %r20777, %r15611;
	mad.lo.s32 	%r20779, %r20779, 10, %r15612;
	add.s32 	%r15613, %r20777, 9;
	setp.gt.u32 	%p2463, %r15613, 18;
	mov.u32 	%r20777, %r763;
	@%p2463 bra 	$L__BB5_355;
$L__BB5_356:
	setp.eq.s32 	%p2464, %r20611, 0;
	mov.b32 	%r20782, 0;
	@%p2464 bra 	$L__BB5_359;
	mov.b32 	%r20782, 0;
	mov.u32 	%r20780, %r20611;
$L__BB5_358:
	mul.hi.s32 	%r15616, %r20780, 1717986919;
	shr.u32 	%r15617, %r15616, 31;
	shr.s32 	%r15618, %r15616, 2;
	add.s32 	%r768, %r15618, %r15617;
	mul.lo.s32 	%r15619, %r768, 10;
	sub.s32 	%r15620, %r20780, %r15619;
	mad.lo.s32 	%r20782, %r20782, 10, %r15620;
	add.s32 	%r15621, %r20780, 9;
	setp.gt.u32 	%p2465, %r15621, 18;
	mov.u32 	%r20780, %r768;
	@%p2465 bra 	$L__BB5_358;
$L__BB5_359:
	setp.eq.s32 	%p2466, %r759, 0;
	@%p2466 bra 	$L__BB5_364;
	mov.b32 	%r20783, 0;
$L__BB5_361:
	mul.hi.s32 	%r15623, %r20779, 1717986919;
	shr.u32 	%r15624, %r15623, 31;
	shr.s32 	%r15625, %r15623, 2;
	add.s32 	%r15626, %r15625, %r15624;
	mul.lo.s32 	%r15627, %r15626, 10;
	sub.s32 	%r773, %r20779, %r15627;
	mul.hi.s32 	%r15628, %r20782, 1717986919;
	shr.u32 	%r15629, %r15628, 31;
	shr.s32 	%r15630, %r15628, 2;
	add.s32 	%r15631, %r15630, %r15629;
	mul.lo.s32 	%r15632, %r15631, 10;
	sub.s32 	%r774, %r20782, %r15632;
	setp.eq.s32 	%p2467, %r773, %r774;
	@%p2467 bra 	$L__BB5_363;
	setp.gt.s32 	%p2468, %r773, %r774;
	selp.b32 	%r775, %r20523, %r20611, %p2468;
	selp.b32 	%r20611, %r20611, %r20523, %p2468;
	mov.u32 	%r20523, %r775;
	bra.uni 	$L__BB5_364;
$L__BB5_363:
	add.s32 	%r20783, %r20783, 1;
	setp.ne.s32 	%p2469, %r20783, %r759;
	mov.u32 	%r20779, %r15626;
	mov.u32 	%r20782, %r15631;
	@%p2469 bra 	$L__BB5_361;
$L__BB5_364:
	max.s32 	%r15640, %r20534, %r20522;
	cvt.rn.f32.s32 	%f4647, %r15640;
	setp.lt.s32 	%p2470, %r15640, 1;
	mul.f32 	%f4648, %f4647, 0f4B000000;
	selp.f32 	%f4649, %f4648, %f4647, %p2470;
	selp.f32 	%f4650, 0fC1B80000, 0f00000000, %p2470;
	mov.b32 	%r15641, %f4649;
	add.s32 	%r15642, %r15641, -1059760811;
	and.b32  	%r15643, %r15642, -8388608;
	sub.s32 	%r15644, %r15641, %r15643;
	mov.b32 	%f4651, %r15644;
	cvt.rn.f32.s32 	%f4652, %r15643;
	fma.rn.f32 	%f4653, %f4652, 0f34000000, %f4650;
	add.f32 	%f4654, %f4651, 0fBF800000;
	fma.rn.f32 	%f4655, %f4654, 0fBE055027, 0f3E1039F6;
	fma.rn.f32 	%f4656, %f4655, %f4654, 0fBDF8CDCC;
	fma.rn.f32 	%f4657, %f4656, %f4654, 0f3E0F2955;
	fma.rn.f32 	%f4658, %f4657, %f4654, 0fBE2AD8B9;
	fma.rn.f32 	%f4659, %f4658, %f4654, 0f3E4CED0B;
	fma.rn.f32 	%f4660, %f4659, %f4654, 0fBE7FFF22;
	fma.rn.f32 	%f4661, %f4660, %f4654, 0f3EAAAA78;
	fma.rn.f32 	%f4662, %f4661, %f4654, 0fBF000000;
	mul.f32 	%f4663, %f4654, %f4662;
	fma.rn.f32 	%f4664, %f4663, %f4654, %f4654;
	fma.rn.f32 	%f4665, %f4653, 0f3F317218, %f4664;
	setp.gt.u32 	%p2471, %r15641, 2139095039;
	fma.rn.f32 	%f4666, %f4649, 0f7F800000, 0f7F800000;
	selp.f32 	%f4667, %f4666, %f4665, %p2471;
	setp.eq.f32 	%p2472, %f4649, 0f00000000;
	fma.rn.f32 	%f4668, %f4667, 0f3EDE5BD9, 0f3F800000;
	selp.f32 	%f4669, 0fFF800000, %f4668, %p2472;
	cvt.rzi.u32.f32 	%r782, %f4669;
	setp.eq.s32 	%p2473, %r20534, 0;
	mov.b32 	%r20790, 0;
	@%p2473 bra 	$L__BB5_367;
	mov.b32 	%r20790, 0;
	mov.u32 	%r20788, %r20534;
$L__BB5_366:
	mul.hi.s32 	%r15646, %r20788, 1717986919;
	shr.u32 	%r15647, %r15646, 31;
	shr.s32 	%r15648, %r15646, 2;
	add.s32 	%r786, %r15648, %r15647;
	mul.lo.s32 	%r15649, %r786, 10;
	sub.s32 	%r15650, %r20788, %r15649;
	mad.lo.s32 	%r20790, %r20790, 10, %r15650;
	add.s32 	%r15651, %r20788, 9;
	setp.gt.u32 	%p2474, %r15651, 18;
	mov.u32 	%r20788, %r786;
	@%p2474 bra 	$L__BB5_366;
$L__BB5_367:
	setp.eq.s32 	%p2475, %r20522, 0;
	mov.b32 	%r20793, 0;
	@%p2475 bra 	$L__BB5_370;
	mov.b32 	%r20793, 0;
	mov.u32 	%r20791, %r20522;
$L__BB5_369:
	mul.hi.s32 	%r15654, %r20791, 1717986919;
	shr.u32 	%r15655, %r15654, 31;
	shr.s32 	%r15656, %r15654, 2;
	add.s32 	%r791, %r15656, %r15655;
	mul.lo.s32 	%r15657, %r791, 10;
	sub.s32 	%r15658, %r20791, %r15657;
	mad.lo.s32 	%r20793, %r20793, 10, %r15658;
	add.s32 	%r15659, %r20791, 9;
	setp.gt.u32 	%p2476, %r15659, 18;
	mov.u32 	%r20791, %r791;
	@%p2476 bra 	$L__BB5_369;
$L__BB5_370:
	setp.eq.s32 	%p2477, %r782, 0;
	@%p2477 bra 	$L__BB5_375;
	mov.b32 	%r20794, 0;
$L__BB5_372:
	mul.hi.s32 	%r15661, %r20790, 1717986919;
	shr.u32 	%r15662, %r15661, 31;
	shr.s32 	%r15663, %r15661, 2;
	add.s32 	%r15664, %r15663, %r15662;
	mul.lo.s32 	%r15665, %r15664, 10;
	sub.s32 	%r796, %r20790, %r15665;
	mul.hi.s32 	%r15666, %r20793, 1717986919;
	shr.u32 	%r15667, %r15666, 31;
	shr.s32 	%r15668, %r15666, 2;
	add.s32 	%r15669, %r15668, %r15667;
	mul.lo.s32 	%r15670, %r15669, 10;
	sub.s32 	%r797, %r20793, %r15670;
	setp.eq.s32 	%p2478, %r796, %r797;
	@%p2478 bra 	$L__BB5_374;
	setp.gt.s32 	%p2479, %r796, %r797;
	selp.b32 	%r798, %r20534, %r20522, %p2479;
	selp.b32 	%r20522, %r20522, %r20534, %p2479;
	mov.u32 	%r20534, %r798;
	bra.uni 	$L__BB5_375;
$L__BB5_374:
	add.s32 	%r20794, %r20794, 1;
	setp.ne.s32 	%p2480, %r20794, %r782;
	mov.u32 	%r20790, %r15664;
	mov.u32 	%r20793, %r15669;
	@%p2480 bra 	$L__BB5_372;
$L__BB5_375:
	max.s32 	%r15678, %r20545, %r20533;
	cvt.rn.f32.s32 	%f4670, %r15678;
	setp.lt.s32 	%p2481, %r15678, 1;
	mul.f32 	%f4671, %f4670, 0f4B000000;
	selp.f32 	%f4672, %f4671, %f4670, %p2481;
	selp.f32 	%f4673, 0fC1B80000, 0f00000000, %p2481;
	mov.b32 	%r15679, %f4672;
	add.s32 	%r15680, %r15679, -1059760811;
	and.b32  	%r15681, %r15680, -8388608;
	sub.s32 	%r15682, %r15679, %r15681;
	mov.b32 	%f4674, %r15682;
	cvt.rn.f32.s32 	%f4675, %r15681;
	fma.rn.f32 	%f4676, %f4675, 0f34000000, %f4673;
	add.f32 	%f4677, %f4674, 0fBF800000;
	fma.rn.f32 	%f4678, %f4677, 0fBE055027, 0f3E1039F6;
	fma.rn.f32 	%f4679, %f4678, %f4677, 0fBDF8CDCC;
	fma.rn.f32 	%f4680, %f4679, %f4677, 0f3E0F2955;
	fma.rn.f32 	%f4681, %f4680, %f4677, 0fBE2AD8B9;
	fma.rn.f32 	%f4682, %f4681, %f4677, 0f3E4CED0B;
	fma.rn.f32 	%f4683, %f4682, %f4677, 0fBE7FFF22;
	fma.rn.f32 	%f4684, %f4683, %f4677, 0f3EAAAA78;
	fma.rn.f32 	%f4685, %f4684, %f4677, 0fBF000000;
	mul.f32 	%f4686, %f4677, %f4685;
	fma.rn.f32 	%f4687, %f4686, %f4677, %f4677;
	fma.rn.f32 	%f4688, %f4676, 0f3F317218, %f4687;
	setp.gt.u32 	%p2482, %r15679, 2139095039;
	fma.rn.f32 	%f4689, %f4672, 0f7F800000, 0f7F800000;
	selp.f32 	%f4690, %f4689, %f4688, %p2482;
	setp.eq.f32 	%p2483, %f4672, 0f00000000;
	fma.rn.f32 	%f4691, %f4690, 0f3EDE5BD9, 0f3F800000;
	selp.f32 	%f4692, 0fFF800000, %f4691, %p2483;
	cvt.rzi.u32.f32 	%r805, %f4692;
	setp.eq.s32 	%p2484, %r20545, 0;
	mov.b32 	%r20801, 0;
	@%p2484 bra 	$L__BB5_378;
	mov.b32 	%r20801, 0;
	mov.u32 	%r20799, %r20545;
$L__BB5_377:
	mul.hi.s32 	%r15684, %r20799, 1717986919;
	shr.u32 	%r15685, %r15684, 31;
	shr.s32 	%r15686, %r15684, 2;
	add.s32 	%r809, %r15686, %r15685;
	mul.lo.s32 	%r15687, %r809, 10;
	sub.s32 	%r15688, %r20799, %r15687;
	mad.lo.s32 	%r20801, %r20801, 10, %r15688;
	add.s32 	%r15689, %r20799, 9;
	setp.gt.u32 	%p2485, %r15689, 18;
	mov.u32 	%r20799, %r809;
	@%p2485 bra 	$L__BB5_377;
$L__BB5_378:
	setp.eq.s32 	%p2486, %r20533, 0;
	mov.b32 	%r20804, 0;
	@%p2486 bra 	$L__BB5_381;
	mov.b32 	%r20804, 0;
	mov.u32 	%r20802, %r20533;
$L__BB5_380:
	mul.hi.s32 	%r15692, %r20802, 1717986919;
	shr.u32 	%r15693, %r15692, 31;
	shr.s32 	%r15694, %r15692, 2;
	add.s32 	%r814, %r15694, %r15693;
	mul.lo.s32 	%r15695, %r814, 10;
	sub.s32 	%r15696, %r20802, %r15695;
	mad.lo.s32 	%r20804, %r20804, 10, %r15696;
	add.s32 	%r15697, %r20802, 9;
	setp.gt.u32 	%p2487, %r15697, 18;
	mov.u32 	%r20802, %r814;
	@%p2487 bra 	$L__BB5_380;
$L__BB5_381:
	setp.eq.s32 	%p2488, %r805, 0;
	@%p2488 bra 	$L__BB5_386;
	mov.b32 	%r20805, 0;
$L__BB5_383:
	mul.hi.s32 	%r15699, %r20801, 1717986919;
	shr.u32 	%r15700, %r15699, 31;
	shr.s32 	%r15701, %r15699, 2;
	add.s32 	%r15702, %r15701, %r15700;
	mul.lo.s32 	%r15703, %r15702, 10;
	sub.s32 	%r819, %r20801, %r15703;
	mul.hi.s32 	%r15704, %r20804, 1717986919;
	shr.u32 	%r15705, %r15704, 31;
	shr.s32 	%r15706, %r15704, 2;
	add.s32 	%r15707, %r15706, %r15705;
	mul.lo.s32 	%r15708, %r15707, 10;
	sub.s32 	%r820, %r20804, %r15708;
	setp.eq.s32 	%p2489, %r819, %r820;
	@%p2489 bra 	$L__BB5_385;
	setp.gt.s32 	%p2490, %r819, %r820;
	selp.b32 	%r821, %r20545, %r20533, %p2490;
	selp.b32 	%r20533, %r20533, %r20545, %p2490;
	mov.u32 	%r20545, %r821;
	bra.uni 	$L__BB5_386;
$L__BB5_385:
	add.s32 	%r20805, %r20805, 1;
	setp.ne.s32 	%p2491, %r20805, %r805;
	mov.u32 	%r20801, %r15702;
	mov.u32 	%r20804, %r15707;
	@%p2491 bra 	$L__BB5_383;
$L__BB5_386:
	max.s32 	%r15716, %r20556, %r20544;
	cvt.rn.f32.s32 	%f4693, %r15716;
	setp.lt.s32 	%p2492, %r15716, 1;
	mul.f32 	%f4694, %f4693, 0f4B000000;
	selp.f32 	%f4695, %f4694, %f4693, %p2492;
	selp.f32 	%f4696, 0fC1B80000, 0f00000000, %p2492;
	mov.b32 	%r15717, %f4695;
	add.s32 	%r15718, %r15717, -1059760811;
	and.b32  	%r15719, %r15718, -8388608;
	sub.s32 	%r15720, %r15717, %r15719;
	mov.b32 	%f4697, %r15720;
	cvt.rn.f32.s32 	%f4698, %r15719;
	fma.rn.f32 	%f4699, %f4698, 0f34000000, %f4696;
	add.f32 	%f4700, %f4697, 0fBF800000;
	fma.rn.f32 	%f4701, %f4700, 0fBE055027, 0f3E1039F6;
	fma.rn.f32 	%f4702, %f4701, %f4700, 0fBDF8CDCC;
	fma.rn.f32 	%f4703, %f4702, %f4700, 0f3E0F2955;
	fma.rn.f32 	%f4704, %f4703, %f4700, 0fBE2AD8B9;
	fma.rn.f32 	%f4705, %f4704, %f4700, 0f3E4CED0B;
	fma.rn.f32 	%f4706, %f4705, %f4700, 0fBE7FFF22;
	fma.rn.f32 	%f4707, %f4706, %f4700, 0f3EAAAA78;
	fma.rn.f32 	%f4708, %f4707, %f4700, 0fBF000000;
	mul.f32 	%f4709, %f4700, %f4708;
	fma.rn.f32 	%f4710, %f4709, %f4700, %f4700;
	fma.rn.f32 	%f4711, %f4699, 0f3F317218, %f4710;
	setp.gt.u32 	%p2493, %r15717, 2139095039;
	fma.rn.f32 	%f4712, %f4695, 0f7F800000, 0f7F800000;
	selp.f32 	%f4713, %f4712, %f4711, %p2493;
	setp.eq.f32 	%p2494, %f4695, 0f00000000;
	fma.rn.f32 	%f4714, %f4713, 0f3EDE5BD9, 0f3F800000;
	selp.f32 	%f4715, 0fFF800000, %f4714, %p2494;
	cvt.rzi.u32.f32 	%r828, %f4715;
	setp.eq.s32 	%p2495, %r20556, 0;
	mov.b32 	%r20812, 0;
	@%p2495 bra 	$L__BB5_389;
	mov.b32 	%r20812, 0;
	mov.u32 	%r20810, %r20556;
$L__BB5_388:
	mul.hi.s32 	%r15722, %r20810, 1717986919;
	shr.u32 	%r15723, %r15722, 31;
	shr.s32 	%r15724, %r15722, 2;
	add.s32 	%r832, %r15724, %r15723;
	mul.lo.s32 	%r15725, %r832, 10;
	sub.s32 	%r15726, %r20810, %r15725;
	mad.lo.s32 	%r20812, %r20812, 10, %r15726;
	add.s32 	%r15727, %r20810, 9;
	setp.gt.u32 	%p2496, %r15727, 18;
	mov.u32 	%r20810, %r832;
	@%p2496 bra 	$L__BB5_388;
$L__BB5_389:
	setp.eq.s32 	%p2497, %r20544, 0;
	mov.b32 	%r20815, 0;
	@%p2497 bra 	$L__BB5_392;
	mov.b32 	%r20815, 0;
	mov.u32 	%r20813, %r20544;
$L__BB5_391:
	mul.hi.s32 	%r15730, %r20813, 1717986919;
	shr.u32 	%r15731, %r15730, 31;
	shr.s32 	%r15732, %r15730, 2;
	add.s32 	%r837, %r15732, %r15731;
	mul.lo.s32 	%r15733, %r837, 10;
	sub.s32 	%r15734, %r20813, %r15733;
	mad.lo.s32 	%r20815, %r20815, 10, %r15734;
	add.s32 	%r15735, %r20813, 9;
	setp.gt.u32 	%p2498, %r15735, 18;
	mov.u32 	%r20813, %r837;
	@%p2498 bra 	$L__BB5_391;
$L__BB5_392:
	setp.eq.s32 	%p2499, %r828, 0;
	@%p2499 bra 	$L__BB5_397;
	mov.b32 	%r20816, 0;
$L__BB5_394:
	mul.hi.s32 	%r15737, %r20812, 1717986919;
	shr.u32 	%r15738, %r15737, 31;
	shr.s32 	%r15739, %r15737, 2;
	add.s32 	%r15740, %r15739, %r15738;
	mul.lo.s32 	%r15741, %r15740, 10;
	sub.s32 	%r842, %r20812, %r15741;
	mul.hi.s32 	%r15742, %r20815, 1717986919;
	shr.u32 	%r15743, %r15742, 31;
	shr.s32 	%r15744, %r15742, 2;
	add.s32 	%r15745, %r15744, %r15743;
	mul.lo.s32 	%r15746, %r15745, 10;
	sub.s32 	%r843, %r20815, %r15746;
	setp.eq.s32 	%p2500, %r842, %r843;
	@%p2500 bra 	$L__BB5_396;
	setp.gt.s32 	%p2501, %r842, %r843;
	selp.b32 	%r844, %r20556, %r20544, %p2501;
	selp.b32 	%r20544, %r20544, %r20556, %p2501;
	mov.u32 	%r20556, %r844;
	bra.uni 	$L__BB5_397;
$L__BB5_396:
	add.s32 	%r20816, %r20816, 1;
	setp.ne.s32 	%p2502, %r20816, %r828;
	mov.u32 	%r20812, %r15740;
	mov.u32 	%r20815, %r15745;
	@%p2502 bra 	$L__BB5_394;
$L__BB5_397:
	max.s32 	%r15754, %r20567, %r20555;
	cvt.rn.f32.s32 	%f4716, %r15754;
	setp.lt.s32 	%p2503, %r15754, 1;
	mul.f32 	%f4717, %f4716, 0f4B000000;
	selp.f32 	%f4718, %f4717, %f4716, %p2503;
	selp.f32 	%f4719, 0fC1B80000, 0f00000000, %p2503;
	mov.b32 	%r15755, %f4718;
	add.s32 	%r15756, %r15755, -1059760811;
	and.b32  	%r15757, %r15756, -8388608;
	sub.s32 	%r15758, %r15755, %r15757;
	mov.b32 	%f4720, %r15758;
	cvt.rn.f32.s32 	%f4721, %r15757;
	fma.rn.f32 	%f4722, %f4721, 0f34000000, %f4719;
	add.f32 	%f4723, %f4720, 0fBF800000;
	fma.rn.f32 	%f4724, %f4723, 0fBE055027, 0f3E1039F6;
	fma.rn.f32 	%f4725, %f4724, %f4723, 0fBDF8CDCC;
	fma.rn.f32 	%f4726, %f4725, %f4723, 0f3E0F2955;
	fma.rn.f32 	%f4727, %f4726, %f4723, 0fBE2AD8B9;
	fma.rn.f32 	%f4728, %f4727, %f4723, 0f3E4CED0B;
	fma.rn.f32 	%f4729, %f4728, %f4723, 0fBE7FFF22;
	fma.rn.f32 	%f4730, %f4729, %f4723, 0f3EAAAA78;
	fma.rn.f32 	%f4731, %f4730, %f4723, 0fBF000000;
	mul.f32 	%f4732, %f4723, %f4731;
	fma.rn.f32 	%f4733, %f4732, %f4723, %f4723;
	fma.rn.f32 	%f4734, %f4722, 0f3F317218, %f4733;
	setp.gt.u32 	%p2504, %r15755, 2139095039;
	fma.rn.f32 	%f4735, %f4718, 0f7F800000, 0f7F800000;
	selp.f32 	%f4736, %f4735, %f4734, %p2504;
	setp.eq.f32 	%p2505, %f4718, 0f00000000;
	fma.rn.f32 	%f4737, %f4736, 0f3EDE5BD9, 0f3F800000;
	selp.f32 	%f4738, 0fFF800000, %f4737, %p2505;
	cvt.rzi.u32.f32 	%r851, %f4738;
	setp.eq.s32 	%p2506, %r20567, 0;
	mov.b32 	%r20823, 0;
	@%p2506 bra 	$L__BB5_400;
	mov.b32 	%r20823, 0;
	mov.u32 	%r20821, %r20567;
$L__BB5_399:
	mul.hi.s32 	%r15760, %r20821, 1717986919;
	shr.u32 	%r15761, %r15760, 31;
	shr.s32 	%r15762, %r15760, 2;
	add.s32 	%r855, %r15762, %r15761;
	mul.lo.s32 	%r15763, %r855, 10;
	sub.s32 	%r15764, %r20821, %r15763;
	mad.lo.s32 	%r20823, %r20823, 10, %r15764;
	add.s32 	%r15765, %r20821, 9;
	setp.gt.u32 	%p2507, %r15765, 18;
	mov.u32 	%r20821, %r855;
	@%p2507 bra 	$L__BB5_399;
$L__BB5_400:
	setp.eq.s32 	%p2508, %r20555, 0;
	mov.b32 	%r20826, 0;
	@%p2508 bra 	$L__BB5_403;
	mov.b32 	%r20826, 0;
	mov.u32 	%r20824, %r20555;
$L__BB5_402:
	mul.hi.s32 	%r15768, %r20824, 1717986919;
	shr.u32 	%r15769, %r15768, 31;
	shr.s32 	%r15770, %r15768, 2;
	add.s32 	%r860, %r15770, %r15769;
	mul.lo.s32 	%r15771, %r860, 10;
	sub.s32 	%r15772, %r20824, %r15771;
	mad.lo.s32 	%r20826, %r20826, 10, %r15772;
	add.s32 	%r15773, %r20824, 9;
	setp.gt.u32 	%p2509, %r15773, 18;
	mov.u32 	%r20824, %r860;
	@%p2509 bra 	$L__BB5_402;
$L__BB5_403:
	setp.eq.s32 	%p2510, %r851, 0;
	@%p2510 bra 	$L__BB5_408;
	mov.b32 	%r20827, 0;
$L__BB5_405:
	mul.hi.s32 	%r15775, %r20823, 1717986919;
	shr.u32 	%r15776, %r15775, 31;
	shr.s32 	%r15777, %r15775, 2;
	add.s32 	%r15778, %r15777, %r15776;
	mul.lo.s32 	%r15779, %r15778, 10;
	sub.s32 	%r865, %r20823, %r15779;
	mul.hi.s32 	%r15780, %r20826, 1717986919;
	shr.u32 	%r15781, %r15780, 31;
	shr.s32 	%r15782, %r15780, 2;
	add.s32 	%r15783, %r15782, %r15781;
	mul.lo.s32 	%r15784, %r15783, 10;
	sub.s32 	%r866, %r20826, %r15784;
	setp.eq.s32 	%p2511, %r865, %r866;
	@%p2511 bra 	$L__BB5_407;
	setp.gt.s32 	%p2512, %r865, %r866;
	selp.b32 	%r867, %r20567, %r20555, %p2512;
	selp.b32 	%r20555, %r20555, %r20567, %p2512;
	mov.u32 	%r20567, %r867;
	bra.uni 	$L__BB5_408;
$L__BB5_407:
	add.s32 	%r20827, %r20827, 1;
	setp.ne.s32 	%p2513, %r20827, %r851;
	mov.u32 	%r20823, %r15778;
	mov.u32 	%r20826, %r15783;
	@%p2513 bra 	$L__BB5_405;
$L__BB5_408:
	max.s32 	%r15792, %r20578, %r20566;
	cvt.rn.f32.s32 	%f4739, %r15792;
	setp.lt.s32 	%p2514, %r15792, 1;
	mul.f32 	%f4740, %f4739, 0f4B000000;
	selp.f32 	%f4741, %f4740, %f4739, %p2514;
	selp.f32 	%f4742, 0fC1B80000, 0f00000000, %p2514;
	mov.b32 	%r15793, %f4741;
	add.s32 	%r15794, %r15793, -1059760811;
	and.b32  	%r15795, %r15794, -8388608;
	sub.s32 	%r15796, %r15793, %r15795;
	mov.b32 	%f4743, %r15796;
	cvt.rn.f32.s32 	%f4744, %r15795;
	fma.rn.f32 	%f4745, %f4744, 0f34000000, %f4742;
	add.f32 	%f4746, %f4743, 0fBF800000;
	fma.rn.f32 	%f4747, %f4746, 0fBE055027, 0f3E1039F6;
	fma.rn.f32 	%f4748, %f4747, %f4746, 0fBDF8CDCC;
	fma.rn.f32 	%f4749, %f4748, %f4746, 0f3E0F2955;
	fma.rn.f32 	%f4750, %f4749, %f4746, 0fBE2AD8B9;
	fma.rn.f32 	%f4751, %f4750, %f4746, 0f3E4CED0B;
	fma.rn.f32 	%f4752, %f4751, %f4746, 0fBE7FFF22;
	fma.rn.f32 	%f4753, %f4752, %f4746, 0f3EAAAA78;
	fma.rn.f32 	%f4754, %f4753, %f4746, 0fBF000000;
	mul.f32 	%f4755, %f4746, %f4754;
	fma.rn.f32 	%f4756, %f4755, %f4746, %f4746;
	fma.rn.f32 	%f4757, %f4745, 0f3F317218, %f4756;
	setp.gt.u32 	%p2515, %r15793, 2139095039;
	fma.rn.f32 	%f4758, %f4741, 0f7F800000, 0f7F800000;
	selp.f32 	%f4759, %f4758, %f4757, %p2515;
	setp.eq.f32 	%p2516, %f4741, 0f00000000;
	fma.rn.f32 	%f4760, %f4759, 0f3EDE5BD9, 0f3F800000;
	selp.f32 	%f4761, 0fFF800000, %f4760, %p2516;
	cvt.rzi.u32.f32 	%r874, %f4761;
	setp.eq.s32 	%p2517, %r20578, 0;
	mov.b32 	%r20834, 0;
	@%p2517 bra 	$L__BB5_411;
	mov.b32 	%r20834, 0;
	mov.u32 	%r20832, %r20578;
$L__BB5_410:
	mul.hi.s32 	%r15798, %r20832, 1717986919;
	shr.u32 	%r15799, %r15798, 31;
	shr.s32 	%r15800, %r15798, 2;
	add.s32 	%r878, %r15800, %r15799;
	mul.lo.s32 	%r15801, %r878, 10;
	sub.s32 	%r15802, %r20832, %r15801;
	mad.lo.s32 	%r20834, %r20834, 10, %r15802;
	add.s32 	%r15803, %r20832, 9;
	setp.gt.u32 	%p2518, %r15803, 18;
	mov.u32 	%r20832, %r878;
	@%p2518 bra 	$L__BB5_410;
$L__BB5_411:
	setp.eq.s32 	%p2519, %r20566, 0;
	mov.b32 	%r20837, 0;
	@%p2519 bra 	$L__BB5_414;
	mov.b32 	%r20837, 0;
	mov.u32 	%r20835, %r20566;
$L__BB5_413:
	mul.hi.s32 	%r15806, %r20835, 1717986919;
	shr.u32 	%r15807, %r15806, 31;
	shr.s32 	%r15808, %r15806, 2;
	add.s32 	%r883, %r15808, %r15807;
	mul.lo.s32 	%r15809, %r883, 10;
	sub.s32 	%r15810, %r20835, %r15809;
	mad.lo.s32 	%r20837, %r20837, 10, %r15810;
	add.s32 	%r15811, %r20835, 9;
	setp.gt.u32 	%p2520, %r15811, 18;
	mov.u32 	%r20835, %r883;
	@%p2520 bra 	$L__BB5_413;
$L__BB5_414:
	setp.eq.s32 	%p2521, %r874, 0;
	@%p2521 bra 	$L__BB5_419;
	mov.b32 	%r20838, 0;
$L__BB5_416:
	mul.hi.s32 	%r15813, %r20834, 1717986919;
	shr.u32 	%r15814, %r15813, 31;
	shr.s32 	%r15815, %r15813, 2;
	add.s32 	%r15816, %r15815, %r15814;
	mul.lo.s32 	%r15817, %r15816, 10;
	sub.s32 	%r888, %r20834, %r15817;
	mul.hi.s32 	%r15818, %r20837, 1717986919;
	shr.u32 	%r15819, %r15818, 31;
	shr.s32 	%r15820, %r15818, 2;
	add.s32 	%r15821, %r15820, %r15819;
	mul.lo.s32 	%r15822, %r15821, 10;
	sub.s32 	%r889, %r20837, %r15822;
	setp.eq.s32 	%p2522, %r888, %r889;
	@%p2522 bra 	$L__BB5_418;
	setp.gt.s32 	%p2523, %r888, %r889;
	selp.b32 	%r890, %r20578, %r20566, %p2523;
	selp.b32 	%r20566, %r20566, %r20578, %p2523;
	mov.u32 	%r20578, %r890;
	bra.uni 	$L__BB5_419;
$L__BB5_418:
	add.s32 	%r20838, %r20838, 1;
	setp.ne.s32 	%p2524, %r20838, %r874;
	mov.u32 	%r20834, %r15816;
	mov.u32 	%r20837, %r15821;
	@%p2524 bra 	$L__BB5_416;
$L__BB5_419:
	max.s32 	%r15830, %r20589, %r20577;
	cvt.rn.f32.s32 	%f4762, %r15830;
	setp.lt.s32 	%p2525, %r15830, 1;
	mul.f32 	%f4763, %f4762, 0f4B000000;
	selp.f32 	%f4764, %f4763, %f4762, %p2525;
	selp.f32 	%f4765, 0fC1B80000, 0f00000000, %p2525;
	mov.b32 	%r15831, %f4764;
	add.s32 	%r15832, %r15831, -1059760811;
	and.b32  	%r15833, %r15832, -8388608;
	sub.s32 	%r15834, %r15831, %r15833;
	mov.b32 	%f4766, %r15834;
	cvt.rn.f32.s32 	%f4767, %r15833;
	fma.rn.f32 	%f4768, %f4767, 0f34000000, %f4765;
	add.f32 	%f4769, %f4766, 0fBF800000;
	fma.rn.f32 	%f4770, %f4769, 0fBE055027, 0f3E1039F6;
	fma.rn.f32 	%f4771, %f4770, %f4769, 0fBDF8CDCC;
	fma.rn.f32 	%f4772, %f4771, %f4769, 0f3E0F2955;
	fma.rn.f32 	%f4773, %f4772, %f4769, 0fBE2AD8B9;
	fma.rn.f32 	%f4774, %f4773, %f4769, 0f3E4CED0B;
	fma.rn.f32 	%f4775, %f4774, %f4769, 0fBE7FFF22;
	fma.rn.f32 	%f4776, %f4775, %f4769, 0f3EAAAA78;
	fma.rn.f32 	%f4777, %f4776, %f4769, 0fBF000000;
	mul.f32 	%f4778, %f4769, %f4777;
	fma.rn.f32 	%f4779, %f4778, %f4769, %f4769;
	fma.rn.f32 	%f4780, %f4768, 0f3F317218, %f4779;
	setp.gt.u32 	%p2526, %r15831, 2139095039;
	fma.rn.f32 	%f4781, %f4764, 0f7F800000, 0f7F800000;
	selp.f32 	%f4782, %f4781, %f4780, %p2526;
	setp.eq.f32 	%p2527, %f4764, 0f00000000;
	fma.rn.f32 	%f4783, %f4782, 0f3EDE5BD9, 0f3F800000;
	selp.f32 	%f4784, 0fFF800000, %f4783, %p2527;
	cvt.rzi.u32.f32 	%r897, %f4784;
	setp.eq.s32 	%p2528, %r20589, 0;
	mov.b32 	%r20845, 0;
	@%p2528 bra 	$L__BB5_422;
	mov.b32 	%r20845, 0;
	mov.u32 	%r20843, %r20589;
$L__BB5_421:
	mul.hi.s32 	%r15836, %r20843, 1717986919;
	shr.u32 	%r15837, %r15836, 31;
	shr.s32 	%r15838, %r15836, 2;
	add.s32 	%r901, %r15838, %r15837;
	mul.lo.s32 	%r15839, %r901, 10;
	sub.s32 	%r15840, %r20843, %r15839;
	mad.lo.s32 	%r20845, %r20845, 10, %r15840;
	add.s32 	%r15841, %r20843, 9;
	setp.gt.u32 	%p2529, %r15841, 18;
	mov.u32 	%r20843, %r901;
	@%p2529 bra 	$L__BB5_421;
$L__BB5_422:
	setp.eq.s32 	%p2530, %r20577, 0;
	mov.b32 	%r20848, 0;
	@%p2530 bra 	$L__BB5_425;
	mov.b32 	%r20848, 0;
	mov.u32 	%r20846, %r20577;
$L__BB5_424:
	mul.hi.s32 	%r15844, %r20846, 1717986919;
	shr.u32 	%r15845, %r15844, 31;
	shr.s32 	%r15846, %r15844, 2;
	add.s32 	%r906, %r15846, %r15845;
	mul.lo.s32 	%r15847, %r906, 10;
	sub.s32 	%r15848, %r20846, %r15847;
	mad.lo.s32 	%r20848, %r20848, 10, %r15848;
	add.s32 	%r15849, %r20846, 9;
	setp.gt.u32 	%p2531, %r15849, 18;
	mov.u32 	%r20846, %r906;
	@%p2531 bra 	$L__BB5_424;
$L__BB5_425:
	setp.eq.s32 	%p2532, %r897, 0;
	@%p2532 bra 	$L__BB5_430;
	mov.b32 	%r20849, 0;
$L__BB5_427:
	mul.hi.s32 	%r15851, %r20845, 1717986919;
	shr.u32 	%r15852, %r15851, 31;
	shr.s32 	%r15853, %r15851, 2;
	add.s32 	%r15854, %r15853, %r15852;
	mul.lo.s32 	%r15855, %r15854, 10;
	sub.s32 	%r911, %r20845, %r15855;
	mul.hi.s32 	%r15856, %r20848, 1717986919;
	shr.u32 	%r15857, %r15856, 31;
	shr.s32 	%r15858, %r15856, 2;
	add.s32 	%r15859, %r15858, %r15857;
	mul.lo.s32 	%r15860, %r15859, 10;
	sub.s32 	%r912, %r20848, %r15860;
	setp.eq.s32 	%p2533, %r911, %r912;
	@%p2533 bra 	$L__BB5_429;
	setp.gt.s32 	%p2534, %r911, %r912;
	selp.b32 	%r913, %r20589, %r20577, %p2534;
	selp.b32 	%r20577, %r20577, %r20589, %p2534;
	mov.u32 	%r20589, %r913;
	bra.uni 	$L__BB5_430;
$L__BB5_429:
	add.s32 	%r20849, %r20849, 1;
	setp.ne.s32 	%p2535, %r20849, %r897;
	mov.u32 	%r20845, %r15854;
	mov.u32 	%r20848, %r15859;
	@%p2535 bra 	$L__BB5_427;
$L__BB5_430:
	max.s32 	%r15868, %r20600, %r20588;
	cvt.rn.f32.s32 	%f4785, %r15868;
	setp.lt.s32 	%p2536, %r15868, 1;
	mul.f32 	%f4786, %f4785, 0f4B000000;
	selp.f32 	%f4787, %f4786, %f4785, %p2536;
	selp.f32 	%f4788, 0fC1B80000, 0f00000000, %p2536;
	mov.b32 	%r15869, %f4787;
	add.s32 	%r15870, %r15869, -1059760811;
	and.b32  	%r15871, %r15870, -8388608;
	sub.s32 	%r15872, %r15869, %r15871;
	mov.b32 	%f4789, %r15872;
	cvt.rn.f32.s32 	%f4790, %r15871;
	fma.rn.f32 	%f4791, %f4790, 0f34000000, %f4788;
	add.f32 	%f4792, %f4789, 0fBF800000;
	fma.rn.f32 	%f4793, %f4792, 0fBE055027, 0f3E1039F6;
	fma.rn.f32 	%f4794, %f4793, %f4792, 0fBDF8CDCC;
	fma.rn.f32 	%f4795, %f4794, %f4792, 0f3E0F2955;
	fma.rn.f32 	%f4796, %f4795, %f4792, 0fBE2AD8B9;
	fma.rn.f32 	%f4797, %f4796, %f4792, 0f3E4CED0B;
	fma.rn.f32 	%f4798, %f4797, %f4792, 0fBE7FFF22;
	fma.rn.f32 	%f4799, %f4798, %f4792, 0f3EAAAA78;
	fma.rn.f32 	%f4800, %f4799, %f4792, 0fBF000000;
	mul.f32 	%f4801, %f4792, %f4800;
	fma.rn.f32 	%f4802, %f4801, %f4792, %f4792;
	fma.rn.f32 	%f4803, %f4791, 0f3F317218, %f4802;
	setp.gt.u32 	%p2537, %r15869, 2139095039;
	fma.rn.f32 	%f4804, %f4787, 0f7F800000, 0f7F800000;
	selp.f32 	%f4805, %f4804, %f4803, %p2537;
	setp.eq.f32 	%p2538, %f4787, 0f00000000;
	fma.rn.f32 	%f4806, %f4805, 0f3EDE5BD9, 0f3F800000;
	selp.f32 	%f4807, 0fFF800000, %f4806, %p2538;
	cvt.rzi.u32.f32 	%r920, %f4807;
	setp.eq.s32 	%p2539, %r20600, 0;
	mov.b32 	%r20856, 0;
	@%p2539 bra 	$L__BB5_433;
	mov.b32 	%r20856, 0;
	mov.u32 	%r20854, %r20600;
$L__BB5_432:
	mul.hi.s32 	%r15874, %r20854, 1717986919;
	shr.u32 	%r15875, %r15874, 31;
	shr.s32 	%r15876, %r15874, 2;
	add.s32 	%r924, %r15876, %r15875;
	mul.lo.s32 	%r15877, %r924, 10;
	sub.s32 	%r15878, %r20854, %r15877;
	mad.lo.s32 	%r20856, %r20856, 10, %r15878;
	add.s32 	%r15879, %r20854, 9;
	setp.gt.u32 	%p2540, %r15879, 18;
	mov.u32 	%r20854, %r924;
	@%p2540 bra 	$L__BB5_432;
$L__BB5_433:
	setp.eq.s32 	%p2541, %r20588, 0;
	mov.b32 	%r20859, 0;
	@%p2541 bra 	$L__BB5_436;
	mov.b32 	%r20859, 0;
	mov.u32 	%r20857, %r20588;
$L__BB5_435:
	mul.hi.s32 	%r15882, %r20857, 1717986919;
	shr.u32 	%r15883, %r15882, 31;
	shr.s32 	%r15884, %r15882, 2;
	add.s32 	%r929, %r15884, %r15883;
	mul.lo.s32 	%r15885, %r929, 10;
	sub.s32 	%r15886, %r20857, %r15885;
	mad.lo.s32 	%r20859, %r20859, 10, %r15886;
	add.s32 	%r15887, %r20857, 9;
	setp.gt.u32 	%p2542, %r15887, 18;
	mov.u32 	%r20857, %r929;
	@%p2542 bra 	$L__BB5_435;
$L__BB5_436:
	setp.eq.s32 	%p2543, %r920, 0;
	@%p2543 bra 	$L__BB5_441;
	mov.b32 	%r20860, 0;
$L__BB5_438:
	mul.hi.s32 	%r15889, %r20856, 1717986919;
	shr.u32 	%r15890, %r15889, 31;
	shr.s32 	%r15891, %r15889, 2;
	add.s32 	%r15892, %r15891, %r15890;
	mul.lo.s32 	%r15893, %r15892, 10;
	sub.s32 	%r934, %r20856, %r15893;
	mul.hi.s32 	%r15894, %r20859, 1717986919;
	shr.u32 	%r15895, %r15894, 31;
	shr.s32 	%r15896, %r15894, 2;
	add.s32 	%r15897, %r15896, %r15895;
	mul.lo.s32 	%r15898, %r15897, 10;
	sub.s32 	%r935, %r20859, %r15898;
	setp.eq.s32 	%p2544, %r934, %r935;
	@%p2544 bra 	$L__BB5_440;
	setp.gt.s32 	%p2545, %r934, %r935;
	selp.b32 	%r936, %r20600, %r20588, %p2545;
	selp.b32 	%r20588, %r20588, %r20600, %p2545;
	mov.u32 	%r20600, %r936;
	bra.uni 	$L__BB5_441;
$L__BB5_440:
	add.s32 	%r20860, %r20860, 1;
	setp.ne.s32 	%p2546, %r20860, %r920;
	mov.u32 	%r20856, %r15892;
	mov.u32 	%r20859, %r15897;
	@%p2546 bra 	$L__BB5_438;
$L__BB5_441:
	max.s32 	%r15906, %r20522, %r20523;
	cvt.rn.f32.s32 	%f4808, %r15906;
	setp.lt.s32 	%p2547, %r15906, 1;
	mul.f32 	%f4809, %f4808, 0f4B000000;
	selp.f32 	%f4810, %f4809, %f4808, %p2547;
	selp.f32 	%f4811, 0fC1B80000, 0f00000000, %p2547;
	mov.b32 	%r15907, %f4810;
	add.s32 	%r15908, %r15907, -1059760811;
	and.b32  	%r15909, %r15908, -8388608;
	sub.s32 	%r15910, %r15907, %r15909;
	mov.b32 	%f4812, %r15910;
	cvt.rn.f32.s32 	%f4813, %r15909;
	fma.rn.f32 	%f4814, %f4813, 0f34000000, %f4811;
	add.f32 	%f4815, %f4812, 0fBF800000;
	fma.rn.f32 	%f4816, %f4815, 0fBE055027, 0f3E1039F6;
	fma.rn.f32 	%f4817, %f4816, %f4815, 0fBDF8CDCC;
	fma.rn.f32 	%f4818, %f4817, %f4815, 0f3E0F2955;
	fma.rn.f32 	%f4819, %f4818, %f4815, 0fBE2AD8B9;
	fma.rn.f32 	%f4820, %f4819, %f4815, 0f3E4CED0B;
	fma.rn.f32 	%f4821, %f4820, %f4815, 0fBE7FFF22;
	fma.rn.f32 	%f4822, %f4821, %f4815, 0f3EAAAA78;
	fma.rn.f32 	%f4823, %f4822, %f4815, 0fBF000000;
	mul.f32 	%f4824, %f4815, %f4823;
	fma.rn.f32 	%f4825, %f4824, %f4815, %f4815;
	fma.rn.f32 	%f4826, %f4814, 0f3F317218, %f4825;
	setp.gt.u32 	%p2548, %r15907, 2139095039;
	fma.rn.f32 	%f4827, %f4810, 0f7F800000, 0f7F800000;
	selp.f32 	%f4828, %f4827, %f4826, %p2548;
	setp.eq.f32 	%p2549, %f4810, 0f00000000;
	fma.rn.f32 	%f4829, %f4828, 0f3EDE5BD9, 0f3F800000;
	selp.f32 	%f4830, 0fFF800000, %f4829, %p2549;
	cvt.rzi.u32.f32 	%r943, %f4830;
	setp.eq.s32 	%p2550, %r20522, 0;
	mov.b32 	%r20867, 0;
	@%p2550 bra 	$L__BB5_444;
	mov.b32 	%r20867, 0;
	mov.u32 	%r20865, %r20522;
$L__BB5_443:
	mul.hi.s32 	%r15912, %r20865, 1717986919;
	shr.u32 	%r15913, %r15912, 31;
	shr.s32 	%r15914, %r15912, 2;
	add.s32 	%r947, %r15914, %r15913;
	mul.lo.s32 	%r15915, %r947, 10;
	sub.s32 	%r15916, %r20865, %r15915;
	mad.lo.s32 	%r20867, %r20867, 10, %r15916;
	add.s32 	%r15917, %r20865, 9;
	setp.gt.u32 	%p2551, %r15917, 18;
	mov.u32 	%r20865, %r947;
	@%p2551 bra 	$L__BB5_443;
$L__BB5_444:
	setp.eq.s32 	%p2552, %r20523, 0;
	mov.b32 	%r20870, 0;
	@%p2552 bra 	$L__BB5_447;
	mov.b32 	%r20870, 0;
	mov.u32 	%r20868, %r20523;
$L__BB5_446:
	mul.hi.s32 	%r15920, %r20868, 1717986919;
	shr.u32 	%r15921, %r15920, 31;
	shr.s32 	%r15922, %r15920, 2;
	add.s32 	%r952, %r15922, %r15921;
	mul.lo.s32 	%r15923, %r952, 10;
	sub.s32 	%r15924, %r20868, %r15923;
	mad.lo.s32 	%r20870, %r20870, 10, %r15924;
	add.s32 	%r15925, %r20868, 9;
	setp.gt.u32 	%p2553, %r15925, 18;
	mov.u32 	%r20868, %r952;
	@%p2553 bra 	$L__BB5_446;
$L__BB5_447:
	setp.eq.s32 	%p2554, %r943, 0;
	@%p2554 bra 	$L__BB5_452;
	mov.b32 	%r20871, 0;
$L__BB5_449:
	mul.hi.s32 	%r15927, %r20867, 1717986919;
	shr.u32 	%r15928, %r15927, 31;
	shr.s32 	%r15929, %r15927, 2;
	add.s32 	%r15930, %r15929, %r15928;
	mul.lo.s32 	%r15931, %r15930, 10;
	sub.s32 	%r957, %r20867, %r15931;
	mul.hi.s32 	%r15932, %r20870, 1717986919;
	shr.u32 	%r15933, %r15932, 31;
	shr.s32 	%r15934, %r15932, 2;
	add.s32 	%r15935, %r15934, %r15933;
	mul.lo.s32 	%r15936, %r15935, 10;
	sub.s32 	%r958, %r20870, %r15936;
	setp.eq.s32 	%p2555, %r957, %r958;
	@%p2555 bra 	$L__BB5_451;
	setp.gt.s32 	%p2556, %r957, %r958;
	selp.b32 	%r959, %r20522, %r20523, %p2556;
	selp.b32 	%r20523, %r20523, %r20522, %p2556;
	mov.u32 	%r20522, %r959;
	bra.uni 	$L__BB5_452;
$L__BB5_451:
	add.s32 	%r20871, %r20871, 1;
	setp.ne.s32 	%p2557, %r20871, %r943;
	mov.u32 	%r20867, %r15930;
	mov.u32 	%r20870, %r15935;
	@%p2557 bra 	$L__BB5_449;
$L__BB5_452:
	max.s32 	%r15944, %r20533, %r20534;
	cvt.rn.f32.s32 	%f4831, %r15944;
	setp.lt.s32 	%p2558, %r15944, 1;
	mul.f32 	%f4832, %f4831, 0f4B000000;
	selp.f32 	%f4833, %f4832, %f4831, %p2558;
	selp.f32 	%f4834, 0fC1B80000, 0f00000000, %p2558;
	mov.b32 	%r15945, %f4833;
	add.s32 	%r15946, %r15945, -1059760811;
	and.b32  	%r15947, %r15946, -8388608;
	sub.s32 	%r15948, %r15945, %r15947;
	mov.b32 	%f4835, %r15948;
	cvt.rn.f32.s32 	%f4836, %r15947;
	fma.rn.f32 	%f4837, %f4836, 0f34000000, %f4834;
	add.f32 	%f4838, %f4835, 0fBF800000;
	fma.rn.f32 	%f4839, %f4838, 0fBE055027, 0f3E1039F6;
	fma.rn.f32 	%f4840, %f4839, %f4838, 0fBDF8CDCC;
	fma.rn.f32 	%f4841, %f4840, %f4838, 0f3E0F2955;
	fma.rn.f32 	%f4842, %f4841, %f4838, 0fBE2AD8B9;
	fma.rn.f32 	%f4843, %f4842, %f4838, 0f3E4CED0B;
	fma.rn.f32 	%f4844, %f4843, %f4838, 0fBE7FFF22;
	fma.rn.f32 	%f4845, %f4844, %f4838, 0f3EAAAA78;
	fma.rn.f32 	%f4846, %f4845, %f4838, 0fBF000000;
	mul.f32 	%f4847, %f4838, %f4846;
	fma.rn.f32 	%f4848, %f4847, %f4838, %f4838;
	fma.rn.f32 	%f4849, %f4837, 0f3F317218, %f4848;
	setp.gt.u32 	%p2559, %r15945, 2139095039;
	fma.rn.f32 	%f4850, %f4833, 0f7F800000, 0f7F800000;
	selp.f32 	%f4851, %f4850, %f4849, %p2559;
	setp.eq.f32 	%p2560, %f4833, 0f00000000;
	fma.rn.f32 	%f4852, %f4851, 0f3EDE5BD9, 0f3F800000;
	selp.f32 	%f4853, 0fFF800000, %f4852, %p2560;
	cvt.rzi.u32.f32 	%r966, %f4853;
	setp.eq.s32 	%p2561, %r20533, 0;
	mov.b32 	%r20878, 0;
	@%p2561 bra 	$L__BB5_455;
	mov.b32 	%r20878, 0;
	mov.u32 	%r20876, %r20533;
$L__BB5_454:
	mul.hi.s32 	%r15950, %r20876, 1717986919;
	shr.u32 	%r15951, %r15950, 31;
	shr.s32 	%r15952, %r15950, 2;
	add.s32 	%r970, %r15952, %r15951;
	mul.lo.s32 	%r15953, %r970, 10;
	sub.s32 	%r15954, %r20876, %r15953;
	mad.lo.s32 	%r20878, %r20878, 10, %r15954;
	add.s32 	%r15955, %r20876, 9;
	setp.gt.u32 	%p2562, %r15955, 18;
	mov.u32 	%r20876, %r970;
	@%p2562 bra 	$L__BB5_454;
$L__BB5_455:
	setp.eq.s32 	%p2563, %r20534, 0;
	mov.b32 	%r20881, 0;
	@%p2563 bra 	$L__BB5_458;
	mov.b32 	%r20881, 0;
	mov.u32 	%r20879, %r20534;
$L__BB5_457:
	mul.hi.s32 	%r15958, %r20879, 1717986919;
	shr.u32 	%r15959, %r15958, 31;
	shr.s32 	%r15960, %r15958, 2;
	add.s32 	%r975, %r15960, %r15959;
	mul.lo.s32 	%r15961, %r975, 10;
	sub.s32 	%r15962, %r20879, %r15961;
	mad.lo.s32 	%r20881, %r20881, 10, %r15962;
	add.s32 	%r15963, %r20879, 9;
	setp.gt.u32 	%p2564, %r15963, 18;
	mov.u32 	%r20879, %r975;
	@%p2564 bra 	$L__BB5_457;
$L__BB5_458:
	setp.eq.s32 	%p2565, %r966, 0;
	@%p2565 bra 	$L__BB5_463;
	mov.b32 	%r20882, 0;
$L__BB5_460:
	mul.hi.s32 	%r15965, %r20878, 1717986919;
	shr.u32 	%r15966, %r15965, 31;
	shr.s32 	%r15967, %r15965, 2;
	add.s32 	%r15968, %r15967, %r15966;
	mul.lo.s32 	%r15969, %r15968, 10;
	sub.s32 	%r980, %r20878, %r15969;
	mul.hi.s32 	%r15970, %r20881, 1717986919;
	shr.u32 	%r15971, %r15970, 31;
	shr.s32 	%r15972, %r15970, 2;
	add.s32 	%r15973, %r15972, %r15971;
	mul.lo.s32 	%r15974, %r15973, 10;
	sub.s32 	%r981, %r20881, %r15974;
	setp.eq.s32 	%p2566, %r980, %r981;
	@%p2566 bra 	$L__BB5_462;
	setp.gt.s32 	%p2567, %r980, %r981;
	selp.b32 	%r982, %r20533, %r20534, %p2567;
	selp.b32 	%r20534, %r20534, %r20533, %p2567;
	mov.u32 	%r20533, %r982;
	bra.uni 	$L__BB5_463;
$L__BB5_462:
	add.s32 	%r20882, %r20882, 1;
	setp.ne.s32 	%p2568, %r20882, %r966;
	mov.u32 	%r20878, %r15968;
	mov.u32 	%r20881, %r15973;
	@%p2568 bra 	$L__BB5_460;
$L__BB5_463:
	max.s32 	%r15982, %r20544, %r20545;
	cvt.rn.f32.s32 	%f4854, %r15982;
	setp.lt.s32 	%p2569, %r15982, 1;
	mul.f32 	%f4855, %f4854, 0f4B000000;
	selp.f32 	%f4856, %f4855, %f4854, %p2569;
	selp.f32 	%f4857, 0fC1B80000, 0f00000000, %p2569;
	mov.b32 	%r15983, %f4856;
	add.s32 	%r15984, %r15983, -1059760811;
	and.b32  	%r15985, %r15984, -8388608;
	sub.s32 	%r15986, %r15983, %r15985;
	mov.b32 	%f4858, %r15986;
	cvt.rn.f32.s32 	%f4859, %r15985;
	fma.rn.f32 	%f4860, %f4859, 0f34000000, %f4857;
	add.f32 	%f4861, %f4858, 0fBF800000;
	fma.rn.f32 	%f4862, %f4861, 0fBE055027, 0f3E1039F6;
	fma.rn.f32 	%f4863, %f4862, %f4861, 0fBDF8CDCC;
	fma.rn.f32 	%f4864, %f4863, %f4861, 0f3E0F2955;
	fma.rn.f32 	%f4865, %f4864, %f4861, 0fBE2AD8B9;
	fma.rn.f32 	%f4866, %f4865, %f4861, 0f3E4CED0B;
	fma.rn.f32 	%f4867, %f4866, %f4861, 0fBE7FFF22;
	fma.rn.f32 	%f4868, %f4867, %f4861, 0f3EAAAA78;
	fma.rn.f32 	%f4869, %f4868, %f4861, 0fBF000000;
	mul.f32 	%f4870, %f4861, %f4869;
	fma.rn.f32 	%f4871, %f4870, %f4861, %f4861;
	fma.rn.f32 	%f4872, %f4860, 0f3F317218, %f4871;
	setp.gt.u32 	%p2570, %r15983, 2139095039;
	fma.rn.f32 	%f4873, %f4856, 0f7F800000, 0f7F800000;
	selp.f32 	%f4874, %f4873, %f4872, %p2570;
	setp.eq.f32 	%p2571, %f4856, 0f00000000;
	fma.rn.f32 	%f4875, %f4874, 0f3EDE5BD9, 0f3F800000;
	selp.f32 	%f4876, 0fFF800000, %f4875, %p2571;
	cvt.rzi.u32.f32 	%r989, %f4876;
	setp.eq.s32 	%p2572, %r20544, 0;
	mov.b32 	%r20889, 0;
	@%p2572 bra 	$L__BB5_466;
	mov.b32 	%r20889, 0;
	mov.u32 	%r20887, %r20544;
$L__BB5_465:
	mul.hi.s32 	%r15988, %r20887, 1717986919;
	shr.u32 	%r15989, %r15988, 31;
	shr.s32 	%r15990, %r15988, 2;
	add.s32 	%r993, %r15990, %r15989;
	mul.lo.s32 	%r15991, %r993, 10;
	sub.s32 	%r15992, %r20887, %r15991;
	mad.lo.s32 	%r20889, %r20889, 10, %r15992;
	add.s32 	%r15993, %r20887, 9;
	setp.gt.u32 	%p2573, %r15993, 18;
	mov.u32 	%r20887, %r993;
	@%p2573 bra 	$L__BB5_465;
$L__BB5_466:
	setp.eq.s32 	%p2574, %r20545, 0;
	mov.b32 	%r20892, 0;
	@%p2574 bra 	$L__BB5_469;
	mov.b32 	%r20892, 0;
	mov.u32 	%r20890, %r20545;
$L__BB5_468:
	mul.hi.s32 	%r15996, %r20890, 1717986919;
	shr.u32 	%r15997, %r15996, 31;
	shr.s32 	%r15998, %r15996, 2;
	add.s32 	%r998, %r15998, %r15997;
	mul.lo.s32 	%r15999, %r998, 10;
	sub.s32 	%r16000, %r20890, %r15999;
	mad.lo.s32 	%r20892, %r20892, 10, %r16000;
	add.s32 	%r16001, %r20890, 9;
	setp.gt.u32 	%p2575, %r16001, 18;
	mov.u32 	%r20890, %r998;
	@%p2575 bra 	$L__BB5_468;
$L__BB5_469:
	setp.eq.s32 	%p2576, %r989, 0;
	@%p2576 bra 	$L__BB5_474;
	mov.b32 	%r20893, 0;
$L__BB5_471:
	mul.hi.s32 	%r16003, %r20889, 1717986919;
	shr.u32 	%r16004, %r16003, 31;
	shr.s32 	%r16005, %r16003, 2;
	add.s32 	%r16006, %r16005, %r16004;
	mul.lo.s32 	%r16007, %r16006, 10;
	sub.s32 	%r1003, %r20889, %r16007;
	mul.hi.s32 	%r16008, %r20892, 1717986919;
	shr.u32 	%r16009, %r16008, 31;
	shr.s32 	%r16010, %r16008, 2;
	add.s32 	%r16011, %r16010, %r16009;
	mul.lo.s32 	%r16012, %r16011, 10;
	sub.s32 	%r1004, %r20892, %r16012;
	setp.eq.s32 	%p2577, %r1003, %r1004;
	@%p2577 bra 	$L__BB5_473;
	setp.gt.s32 	%p2578, %r1003, %r1004;
	selp.b32 	%r1005, %r20544, %r20545, %p2578;
	selp.b32 	%r20545, %r20545, %r20544, %p2578;
	mov.u32 	%r20544, %r1005;
	bra.uni 	$L__BB5_474;
$L__BB5_473:
	add.s32 	%r20893, %r20893, 1;
	setp.ne.s32 	%p2579, %r20893, %r989;
	mov.u32 	%r20889, %r16006;
	mov.u32 	%r20892, %r16011;
	@%p2579 bra 	$L__BB5_471;
$L__BB5_474:
	max.s32 	%r16020, %r20555, %r20556;
	cvt.rn.f32.s32 	%f4877, %r16020;
	setp.lt.s32 	%p2580, %r16020, 1;
	mul.f32 	%f4878, %f4877, 0f4B000000;
	selp.f32 	%f4879, %f4878, %f4877, %p2580;
	selp.f32 	%f4880, 0fC1B80000, 0f00000000, %p2580;
	mov.b32 	%r16021, %f4879;
	add.s32 	%r16022, %r16021, -1059760811;
	and.b32  	%r16023, %r16022, -8388608;
	sub.s32 	%r16024, %r16021, %r16023;
	mov.b32 	%f4881, %r16024;
	cvt.rn.f32.s32 	%f4882, %r16023;
	fma.rn.f32 	%f4883, %f4882, 0f34000000, %f4880;
	add.f32 	%f4884, %f4881, 0fBF800000;
	fma.rn.f32 	%f4885, %f4884, 0fBE055027, 0f3E1039F6;
	fma.rn.f32 	%f4886, %f4885, %f4884, 0fBDF8CDCC;
	fma.rn.f32 	%f4887, %f4886, %f4884, 0f3E0F2955;
	fma.rn.f32 	%f4888, %f4887, %f4884, 0fBE2AD8B9;
	fma.rn.f32 	%f4889, %f4888, %f4884, 0f3E4CED0B;
	fma.rn.f32 	%f4890, %f4889, %f4884, 0fBE7FFF22;
	fma.rn.f32 	%f4891, %f4890, %f4884, 0f3EAAAA78;
	fma.rn.f32 	%f4892, %f4891, %f4884, 0fBF000000;
	mul.f32 	%f4893, %f4884, %f4892;
	fma.rn.f32 	%f4894, %f4893, %f4884, %f4884;
	fma.rn.f32 	%f4895, %f4883, 0f3F317218, %f4894;
	setp.gt.u32 	%p2581, %r16021, 2139095039;
	fma.rn.f32 	%f4896, %f4879, 0f7F800000, 0f7F800000;
	selp.f32 	%f4897, %f4896, %f4895, %p2581;
	setp.eq.f32 	%p2582, %f4879, 0f00000000;
	fma.rn.f32 	%f4898, %f4897, 0f3EDE5BD9, 0f3F800000;
	selp.f32 	%f4899, 0fFF800000, %f4898, %p2582;
	cvt.rzi.u32.f32 	%r1012, %f4899;
	setp.eq.s32 	%p2583, %r20555, 0;
	mov.b32 	%r20900, 0;
	@%p2583 bra 	$L__BB5_477;
	mov.b32 	%r20900, 0;
	mov.u32 	%r20898, %r20555;
$L__BB5_476:
	mul.hi.s32 	%r16026, %r20898, 1717986919;
	shr.u32 	%r16027, %r16026, 31;
	shr.s32 	%r16028, %r16026, 2;
	add.s32 	%r1016, %r16028, %r16027;
	mul.lo.s32 	%r16029, %r1016, 10;
	sub.s32 	%r16030, %r20898, %r16029;
	mad.lo.s32 	%r20900, %r20900, 10, %r16030;
	add.s32 	%r16031, %r20898, 9;
	setp.gt.u32 	%p2584, %r16031, 18;
	mov.u32 	%r20898, %r1016;
	@%p2584 bra 	$L__BB5_476;
$L__BB5_477:
	setp.eq.s32 	%p2585, %r20556, 0;
	mov.b32 	%r20903, 0;
	@%p2585 bra 	$L__BB5_480;
	mov.b32 	%r20903, 0;
	mov.u32 	%r20901, %r20556;
$L__BB5_479:
	mul.hi.s32 	%r16034, %r20901, 1717986919;
	shr.u32 	%r16035, %r16034, 31;
	shr.s32 	%r16036, %r16034, 2;
	add.s32 	%r1021, %r16036, %r16035;
	mul.lo.s32 	%r16037, %r1021, 10;
	sub.s32 	%r16038, %r20901, %r16037;
	mad.lo.s32 	%r20903, %r20903, 10, %r16038;
	add.s32 	%r16039, %r20901, 9;
	setp.gt.u32 	%p2586, %r16039, 18;
	mov.u32 	%r20901, %r1021;
	@%p2586 bra 	$L__BB5_479;
$L__BB5_480:
	setp.eq.s32 	%p2587, %r1012, 0;
	@%p2587 bra 	$L__BB5_485;
	mov.b32 	%r20904, 0;
$L__BB5_482:
	mul.hi.s32 	%r16041, %r20900, 1717986919;
	shr.u32 	%r16042, %r16041, 31;
	shr.s32 	%r16043, %r16041, 2;
	add.s32 	%r16044, %r16043, %r16042;
	mul.lo.s32 	%r16045, %r16044, 10;
	sub.s32 	%r1026, %r20900, %r16045;
	mul.hi.s32 	%r16046, %r20903, 1717986919;
	shr.u32 	%r16047, %r16046, 31;
	shr.s32 	%r16048, %r16046, 2;
	add.s32 	%r16049, %r16048, %r16047;
	mul.lo.s32 	%r16050, %r16049, 10;
	sub.s32 	%r1027, %r20903, %r16050;
	setp.eq.s32 	%p2588, %r1026, %r1027;
	@%p2588 bra 	$L__BB5_484;
	setp.gt.s32 	%p2589, %r1026, %r1027;
	selp.b32 	%r1028, %r20555, %r20556, %p2589;
	selp.b32 	%r20556, %r20556, %r20555, %p2589;
	mov.u32 	%r20555, %r1028;
	bra.uni 	$L__BB5_485;
$L__BB5_484:
	add.s32 	%r20904, %r20904, 1;
	setp.ne.s32 	%p2590, %r20904, %r1012;
	mov.u32 	%r20900, %r16044;
	mov.u32 	%r20903, %r16049;
	@%p2590 bra 	$L__BB5_482;
$L__BB5_485:
	max.s32 	%r16058, %r20566, %r20567;
	cvt.rn.f32.s32 	%f4900, %r16058;
	setp.lt.s32 	%p2591, %r16058, 1;
	mul.f32 	%f4901, %f4900, 0f4B000000;
	selp.f32 	%f4902, %f4901, %f4900, %p2591;
	selp.f32 	%f4903, 0fC1B80000, 0f00000000, %p2591;
	mov.b32 	%r16059, %f4902;
	add.s32 	%r16060, %r16059, -1059760811;
	and.b32  	%r16061, %r16060, -8388608;
	sub.s32 	%r16062, %r16059, %r16061;
	mov.b32 	%f4904, %r16062;
	cvt.rn.f32.s32 	%f4905, %r16061;
	fma.rn.f32 	%f4906, %f4905, 0f34000000, %f4903;
	add.f32 	%f4907, %f4904, 0fBF800000;
	fma.rn.f32 	%f4908, %f4907, 0fBE055027, 0f3E1039F6;
	fma.rn.f32 	%f4909, %f4908, %f4907, 0fBDF8CDCC;
	fma.rn.f32 	%f4910, %f4909, %f4907, 0f3E0F2955;
	fma.rn.f32 	%f4911, %f4910, %f4907, 0fBE2AD8B9;
	fma.rn.f32 	%f4912, %f4911, %f4907, 0f3E4CED0B;
	fma.rn.f32 	%f4913, %f4912, %f4907, 0fBE7FFF22;
	fma.rn.f32 	%f4914, %f4913, %f4907, 0f3EAAAA78;
	fma.rn.f32 	%f4915, %f4914, %f4907, 0fBF000000;
	mul.f32 	%f4916, %f4907, %f4915;
	fma.rn.f32 	%f4917, %f4916, %f4907, %f4907;
	fma.rn.f32 	%f4918, %f4906, 0f3F317218, %f4917;
	setp.gt.u32 	%p2592, %r16059, 2139095039;
	fma.rn.f32 	%f4919, %f4902, 0f7F800000, 0f7F800000;
	selp.f32 	%f4920, %f4919, %f4918, %p2592;
	setp.eq.f32 	%p2593, %f4902, 0f00000000;
	fma.rn.f32 	%f4921, %f4920, 0f3EDE5BD9, 0f3F800000;
	selp.f32 	%f4922, 0fFF800000, %f4921, %p2593;
	cvt.rzi.u32.f32 	%r1035, %f4922;
	setp.eq.s32 	%p2594, %r20566, 0;
	mov.b32 	%r20911, 0;
	@%p2594 bra 	$L__BB5_488;
	mov.b32 	%r20911, 0;
	mov.u32 	%r20909, %r20566;
$L__BB5_487:
	mul.hi.s32 	%r16064, %r20909, 1717986919;
	shr.u32 	%r16065, %r16064, 31;
	shr.s32 	%r16066, %r16064, 2;
	add.s32 	%r1039, %r16066, %r16065;
	mul.lo.s32 	%r16067, %r1039, 10;
	sub.s32 	%r16068, %r20909, %r16067;
	mad.lo.s32 	%r20911, %r20911, 10, %r16068;
	add.s32 	%r16069, %r20909, 9;
	setp.gt.u32 	%p2595, %r16069, 18;
	mov.u32 	%r20909, %r1039;
	@%p2595 bra 	$L__BB5_487;
$L__BB5_488:
	setp.eq.s32 	%p2596, %r20567, 0;
	mov.b32 	%r20914, 0;
	@%p2596 bra 	$L__BB5_491;
	mov.b32 	%r20914, 0;
	mov.u32 	%r20912, %r20567;
$L__BB5_490:
	mul.hi.s32 	%r16072, %r20912, 1717986919;
	shr.u32 	%r16073, %r16072, 31;
	shr.s32 	%r16074, %r16072, 2;
	add.s32 	%r1044, %r16074, %r16073;
	mul.lo.s32 	%r16075, %r1044, 10;
	sub.s32 	%r16076, %r20912, %r16075;
	mad.lo.s32 	%r20914, %r20914, 10, %r16076;
	add.s32 	%r16077, %r20912, 9;
	setp.gt.u32 	%p2597, %r16077, 18;
	mov.u32 	%r20912, %r1044;
	@%p2597 bra 	$L__BB5_490;
$L__BB5_491:
	setp.eq.s32 	%p2598, %r1035, 0;
	@%p2598 bra 	$L__BB5_496;
	mov.b32 	%r20915, 0;
$L__BB5_493:
	mul.hi.s32 	%r16079, %r20911, 1717986919;
	shr.u32 	%r16080, %r16079, 31;
	shr.s32 	%r16081, %r16079, 2;
	add.s32 	%r16082, %r16081, %r16080;
	mul.lo.s32 	%r16083, %r16082, 10;
	sub.s32 	%r1049, %r20911, %r16083;
	mul.hi.s32 	%r16084, %r20914, 1717986919;
	shr.u32 	%r16085, %r16084, 31;
	shr.s32 	%r16086, %r16084, 2;
	add.s32 	%r16087, %r16086, %r16085;
	mul.lo.s32 	%r16088, %r16087, 10;
	sub.s32 	%r1050, %r20914, %r16088;
	setp.eq.s32 	%p2599, %r1049, %r1050;
	@%p2599 bra 	$L__BB5_495;
	setp.gt.s32 	%p2600, %r1049, %r1050;
	selp.b32 	%r1051, %r20566, %r20567, %p2600;
	selp.b32 	%r20567, %r20567, %r20566, %p2600;
	mov.u32 	%r20566, %r1051;
	bra.uni 	$L__BB5_496;
$L__BB5_495:
	add.s32 	%r20915, %r20915, 1;
	setp.ne.s32 	%p2601, %r20915, %r1035;
	mov.u32 	%r20911, %r16082;
	mov.u32 	%r20914, %r16087;
	@%p2601 bra 	$L__BB5_493;
$L__BB5_496:
	max.s32 	%r16096, %r20577, %r20578;
	cvt.rn.f32.s32 	%f4923, %r16096;
	setp.lt.s32 	%p2602, %r16096, 1;
	mul.f32 	%f4924, %f4923, 0f4B000000;
	selp.f32 	%f4925, %f4924, %f4923, %p2602;
	selp.f32 	%f4926, 0fC1B80000, 0f00000000, %p2602;
	mov.b32 	%r16097, %f4925;
	add.s32 	%r16098, %r16097, -1059760811;
	and.b32  	%r16099, %r16098, -8388608;
	sub.s32 	%r16100, %r16097, %r16099;
	mov.b32 	%f4927, %r16100;
	cvt.rn.f32.s32 	%f4928, %r16099;
	fma.rn.f32 	%f4929, %f4928, 0f34000000, %f4926;
	add.f32 	%f4930, %f4927, 0fBF800000;
	fma.rn.f32 	%f4931, %f4930, 0fBE055027, 0f3E1039F6;
	fma.rn.f32 	%f4932, %f4931, %f4930, 0fBDF8CDCC;
	fma.rn.f32 	%f4933, %f4932, %f4930, 0f3E0F2955;
	fma.rn.f32 	%f4934, %f4933, %f4930, 0fBE2AD8B9;
	fma.rn.f32 	%f4935, %f4934, %f4930, 0f3E4CED0B;
	fma.rn.f32 	%f4936, %f4935, %f4930, 0fBE7FFF22;
	fma.rn.f32 	%f4937, %f4936, %f4930, 0f3EAAAA78;
	fma.rn.f32 	%f4938, %f4937, %f4930, 0fBF000000;
	mul.f32 	%f4939, %f4930, %f4938;
	fma.rn.f32 	%f4940, %f4939, %f4930, %f4930;
	fma.rn.f32 	%f4941, %f4929, 0f3F317218, %f4940;
	setp.gt.u32 	%p2603, %r16097, 2139095039;
	fma.rn.f32 	%f4942, %f4925, 0f7F800000, 0f7F800000;
	selp.f32 	%f4943, %f4942, %f4941, %p2603;
	setp.eq.f32 	%p2604, %f4925, 0f00000000;
	fma.rn.f32 	%f4944, %f4943, 0f3EDE5BD9, 0f3F800000;
	selp.f32 	%f4945, 0fFF800000, %f4944, %p2604;
	cvt.rzi.u32.f32 	%r1058, %f4945;
	setp.eq.s32 	%p2605, %r20577, 0;
	mov.b32 	%r20922, 0;
	@%p2605 bra 	$L__BB5_499;
	mov.b32 	%r20922, 0;
	mov.u32 	%r20920, %r20577;
$L__BB5_498:
	mul.hi.s32 	%r16102, %r20920, 1717986919;
	shr.u32 	%r16103, %r16102, 31;
	shr.s32 	%r16104, %r16102, 2;
	add.s32 	%r1062, %r16104, %r16103;
	mul.lo.s32 	%r16105, %r1062, 10;
	sub.s32 	%r16106, %r20920, %r16105;
	mad.lo.s32 	%r20922, %r20922, 10, %r16106;
	add.s32 	%r16107, %r20920, 9;
	setp.gt.u32 	%p2606, %r16107, 18;
	mov.u32 	%r20920, %r1062;
	@%p2606 bra 	$L__BB5_498;
$L__BB5_499:
	setp.eq.s32 	%p2607, %r20578, 0;
	mov.b32 	%r20925, 0;
	@%p2607 bra 	$L__BB5_502;
	mov.b32 	%r20925, 0;
	mov.u32 	%r20923, %r20578;
$L__BB5_501:
	mul.hi.s32 	%r16110, %r20923, 1717986919;
	shr.u32 	%r16111, %r16110, 31;
	shr.s32 	%r16112, %r16110, 2;
	add.s32 	%r1067, %r16112, %r16111;
	mul.lo.s32 	%r16113, %r1067, 10;
	sub.s32 	%r16114, %r20923, %r16113;
	mad.lo.s32 	%r20925, %r20925, 10, %r16114;
	add.s32 	%r16115, %r20923, 9;
	setp.gt.u32 	%p2608, %r16115, 18;
	mov.u32 	%r20923, %r1067;
	@%p2608 bra 	$L__BB5_501;
$L__BB5_502:
	setp.eq.s32 	%p2609, %r1058, 0;
	@%p2609 bra 	$L__BB5_507;
	mov.b32 	%r20926, 0;
$L__BB5_504:
	mul.hi.s32 	%r16117, %r20922, 1717986919;
	shr.u32 	%r16118, %r16117, 31;
	shr.s32 	%r16119, %r16117, 2;
	add.s32 	%r16120, %r16119, %r16118;
	mul.lo.s32 	%r16121, %r16120, 10;
	sub.s32 	%r1072, %r20922, %r16121;
	mul.hi.s32 	%r16122, %r20925, 1717986919;
	shr.u32 	%r16123, %r16122, 31;
	shr.s32 	%r16124, %r16122, 2;
	add.s32 	%r16125, %r16124, %r16123;
	mul.lo.s32 	%r16126, %r16125, 10;
	sub.s32 	%r1073, %r20925, %r16126;
	setp.eq.s32 	%p2610, %r1072, %r1073;
	@%p2610 bra 	$L__BB5_506;
	setp.gt.s32 	%p2611, %r1072, %r1073;
	selp.b32 	%r1074, %r20577, %r20578, %p2611;
	selp.b32 	%r20578, %r20578, %r20577, %p2611;
	mov.u32 	%r20577, %r1074;
	bra.uni 	$L__BB5_507;
$L__BB5_506:
	add.s32 	%r20926, %r20926, 1;
	setp.ne.s32 	%p2612, %r20926, %r1058;
	mov.u32 	%r20922, %r16120;
	mov.u32 	%r20925, %r16125;
	@%p2612 bra 	$L__BB5_504;
$L__BB5_507:
	max.s32 	%r16134, %r20588, %r20589;
	cvt.rn.f32.s32 	%f4946, %r16134;
	setp.lt.s32 	%p2613, %r16134, 1;
	mul.f32 	%f4947, %f4946, 0f4B000000;
	selp.f32 	%f4948, %f4947, %f4946, %p2613;
	selp.f32 	%f4949, 0fC1B80000, 0f00000000, %p2613;
	mov.b32 	%r16135, %f4948;
	add.s32 	%r16136, %r16135, -1059760811;
	and.b32  	%r16137, %r16136, -8388608;
	sub.s32 	%r16138, %r16135, %r16137;
	mov.b32 	%f4950, %r16138;
	cvt.rn.f32.s32 	%f4951, %r16137;
	fma.rn.f32 	%f4952, %f4951, 0f34000000, %f4949;
	add.f32 	%f4953, %f4950, 0fBF800000;
	fma.rn.f32 	%f4954, %f4953, 0fBE055027, 0f3E1039F6;
	fma.rn.f32 	%f4955, %f4954, %f4953, 0fBDF8CDCC;
	fma.rn.f32 	%f4956, %f4955, %f4953, 0f3E0F2955;
	fma.rn.f32 	%f4957, %f4956, %f4953, 0fBE2AD8B9;
	fma.rn.f32 	%f4958, %f4957, %f4953, 0f3E4CED0B;
	fma.rn.f32 	%f4959, %f4958, %f4953, 0fBE7FFF22;
	fma.rn.f32 	%f4960, %f4959, %f4953, 0f3EAAAA78;
	fma.rn.f32 	%f4961, %f4960, %f4953, 0fBF000000;
	mul.f32 	%f4962, %f4953, %f4961;
	fma.rn.f32 	%f4963, %f4962, %f4953, %f4953;
	fma.rn.f32 	%f4964, %f4952, 0f3F317218, %f4963;
	setp.gt.u32 	%p2614, %r16135, 2139095039;
	fma.rn.f32 	%f4965, %f4948, 0f7F800000, 0f7F800000;
	selp.f32 	%f4966, %f4965, %f4964, %p2614;
	setp.eq.f32 	%p2615, %f4948, 0f00000000;
	fma.rn.f32 	%f4967, %f4966, 0f3EDE5BD9, 0f3F800000;
	selp.f32 	%f4968, 0fFF800000, %f4967, %p2615;
	cvt.rzi.u32.f32 	%r1081, %f4968;
	setp.eq.s32 	%p2616, %r20588, 0;
	mov.b32 	%r20933, 0;
	@%p2616 bra 	$L__BB5_510;
	mov.b32 	%r20933, 0;
	mov.u32 	%r20931, %r20588;
$L__BB5_509:
	mul.hi.s32 	%r16140, %r20931, 1717986919;
	shr.u32 	%r16141, %r16140, 31;
	shr.s32 	%r16142, %r16140, 2;
	add.s32 	%r1085, %r16142, %r16141;
	mul.lo.s32 	%r16143, %r1085, 10;
	sub.s32 	%r16144, %r20931, %r16143;
	mad.lo.s32 	%r20933, %r20933, 10, %r16144;
	add.s32 	%r16145, %r20931, 9;
	setp.gt.u32 	%p2617, %r16145, 18;
	mov.u32 	%r20931, %r1085;
	@%p2617 bra 	$L__BB5_509;
$L__BB5_510:
	setp.eq.s32 	%p2618, %r20589, 0;
	mov.b32 	%r20936, 0;
	@%p2618 bra 	$L__BB5_513;
	mov.b32 	%r20936, 0;
	mov.u32 	%r20934, %r20589;
$L__BB5_512:
	mul.hi.s32 	%r16148, %r20934, 1717986919;
	shr.u32 	%r16149, %r16148, 31;
	shr.s32 	%r16150, %r16148, 2;
	add.s32 	%r1090, %r16150, %r16149;
	mul.lo.s32 	%r16151, %r1090, 10;
	sub.s32 	%r16152, %r20934, %r16151;
	mad.lo.s32 	%r20936, %r20936, 10, %r16152;
	add.s32 	%r16153, %r20934, 9;
	setp.gt.u32 	%p2619, %r16153, 18;
	mov.u32 	%r20934, %r1090;
	@%p2619 bra 	$L__BB5_512;
$L__BB5_513:
	setp.eq.s32 	%p2620, %r1081, 0;
	@%p2620 bra 	$L__BB5_518;
	mov.b32 	%r20937, 0;
$L__BB5_515:
	mul.hi.s32 	%r16155, %r20933, 1717986919;
	shr.u32 	%r16156, %r16155, 31;
	shr.s32 	%r16157, %r16155, 2;
	add.s32 	%r16158, %r16157, %r16156;
	mul.lo.s32 	%r16159, %r16158, 10;
	sub.s32 	%r1095, %r20933, %r16159;
	mul.hi.s32 	%r16160, %r20936, 1717986919;
	shr.u32 	%r16161, %r16160, 31;
	shr.s32 	%r16162, %r16160, 2;
	add.s32 	%r16163, %r16162, %r16161;
	mul.lo.s32 	%r16164, %r16163, 10;
	sub.s32 	%r1096, %r20936, %r16164;
	setp.eq.s32 	%p2621, %r1095, %r1096;
	@%p2621 bra 	$L__BB5_517;
	setp.gt.s32 	%p2622, %r1095, %r1096;
	selp.b32 	%r1097, %r20588, %r20589, %p2622;
	selp.b32 	%r20589, %r20589, %r20588, %p2622;
	mov.u32 	%r20588, %r1097;
	bra.uni 	$L__BB5_518;
$L__BB5_517:
	add.s32 	%r20937, %r20937, 1;
	setp.ne.s32 	%p2623, %r20937, %r1081;
	mov.u32 	%r20933, %r16158;
	mov.u32 	%r20936, %r16163;
	@%p2623 bra 	$L__BB5_515;
$L__BB5_518:
	max.s32 	%r16172, %r20775, %r20600;
	cvt.rn.f32.s32 	%f4969, %r16172;
	setp.lt.s32 	%p2624, %r16172, 1;
	mul.f32 	%f4970, %f4969, 0f4B000000;
	selp.f32 	%f4971, %f4970, %f4969, %p2624;
	selp.f32 	%f4972, 0fC1B80000, 0f00000000, %p2624;
	mov.b32 	%r16173, %f4971;
	add.s32 	%r16174, %r16173, -1059760811;
	and.b32  	%r16175, %r16174, -8388608;
	sub.s32 	%r16176, %r16173, %r16175;
	mov.b32 	%f4973, %r16176;
	cvt.rn.f32.s32 	%f4974, %r16175;
	fma.rn.f32 	%f4975, %f4974, 0f34000000, %f4972;
	add.f32 	%f4976, %f4973, 0fBF800000;
	fma.rn.f32 	%f4977, %f4976, 0fBE055027, 0f3E1039F6;
	fma.rn.f32 	%f4978, %f4977, %f4976, 0fBDF8CDCC;
	fma.rn.f32 	%f4979, %f4978, %f4976, 0f3E0F2955;
	fma.rn.f32 	%f4980, %f4979, %f4976, 0fBE2AD8B9;
	fma.rn.f32 	%f4981, %f4980, %f4976, 0f3E4CED0B;
	fma.rn.f32 	%f4982, %f4981, %f4976, 0fBE7FFF22;
	fma.rn.f32 	%f4983, %f4982, %f4976, 0f3EAAAA78;
	fma.rn.f32 	%f4984, %f4983, %f4976, 0fBF000000;
	mul.f32 	%f4985, %f4976, %f4984;
	fma.rn.f32 	%f4986, %f4985, %f4976, %f4976;
	fma.rn.f32 	%f4987, %f4975, 0f3F317218, %f4986;
	setp.gt.u32 	%p2625, %r16173, 2139095039;
	fma.rn.f32 	%f4988, %f4971, 0f7F800000, 0f7F800000;
	selp.f32 	%f4989, %f4988, %f4987, %p2625;
	setp.eq.f32 	%p2626, %f4971, 0f00000000;
	fma.rn.f32 	%f4990, %f4989, 0f3EDE5BD9, 0f3F800000;
	selp.f32 	%f4991, 0fFF800000, %f4990, %p2626;
	cvt.rzi.u32.f32 	%r1104, %f4991;
	setp.eq.s32 	%p2627, %r20775, 0;
	mov.b32 	%r20944, 0;
	@%p2627 bra 	$L__BB5_521;
	mov.b32 	%r20944, 0;
	mov.u32 	%r20942, %r20775;
$L__BB5_520:
	mul.hi.s32 	%r16178, %r20942, 1717986919;
	shr.u32 	%r16179, %r16178, 31;
	shr.s32 	%r16180, %r16178, 2;
	add.s32 	%r1108, %r16180, %r16179;
	mul.lo.s32 	%r16181, %r1108, 10;
	sub.s32 	%r16182, %r20942, %r16181;
	mad.lo.s32 	%r20944, %r20944, 10, %r16182;
	add.s32 	%r16183, %r20942, 9;
	setp.gt.u32 	%p2628, %r16183, 18;
	mov.u32 	%r20942, %r1108;
	@%p2628 bra 	$L__BB5_520;
$L__BB5_521:
	setp.eq.s32 	%p2629, %r20600, 0;
	mov.b32 	%r20947, 0;
	@%p2629 bra 	$L__BB5_524;
	mov.b32 	%r20947, 0;
	mov.u32 	%r20945, %r20600;
$L__BB5_523:
	mul.hi.s32 	%r16186, %r20945, 1717986919;
	shr.u32 	%r16187, %r16186, 31;
	shr.s32 	%r16188, %r16186, 2;
	add.s32 	%r1113, %r16188, %r16187;
	mul.lo.s32 	%r16189, %r1113, 10;
	sub.s32 	%r16190, %r20945, %r16189;
	mad.lo.s32 	%r20947, %r20947, 10, %r16190;
	add.s32 	%r16191, %r20945, 9;
	setp.gt.u32 	%p2630, %r16191, 18;
	mov.u32 	%r20945, %r1113;
	@%p2630 bra 	$L__BB5_523;
$L__BB5_524:
	setp.eq.s32 	%p2631, %r1104, 0;
	@%p2631 bra 	$L__BB5_529;
	mov.b32 	%r20948, 0;
$L__BB5_526:
	mul.hi.s32 	%r16193, %r20944, 1717986919;
	shr.u32 	%r16194, %r16193, 31;
	shr.s32 	%r16195, %r16193, 2;
	add.s32 	%r16196, %r16195, %r16194;
	mul.lo.s32 	%r16197, %r16196, 10;
	sub.s32 	%r1118, %r20944, %r16197;
	mul.hi.s32 	%r16198, %r20947, 1717986919;
	shr.u32 	%r16199, %r16198, 31;
	shr.s32 	%r16200, %r16198, 2;
	add.s32 	%r16201, %r16200, %r16199;
	mul.lo.s32 	%r16202, %r16201, 10;
	sub.s32 	%r1119, %r20947, %r16202;
	setp.eq.s32 	%p2632, %r1118, %r1119;
	@%p2632 bra 	$L__BB5_528;
	setp.gt.s32 	%p2633, %r1118, %r1119;
	selp.b32 	%r1120, %r20775, %r20600, %p2633;
	selp.b32 	%r20600, %r20600, %r20775, %p2633;
	mov.u32 	%r20775, %r1120;
	bra.uni 	$L__BB5_529;
$L__BB5_528:
	add.s32 	%r20948, %r20948, 1;
	setp.ne.s32 	%p2634, %r20948, %r1104;
	mov.u32 	%r20944, %r16196;
	mov.u32 	%r20947, %r16201;
	@%p2634 bra 	$L__BB5_526;
$L__BB5_529:
	max.s32 	%r16210, %r20523, %r20611;
	cvt.rn.f32.s32 	%f4992, %r16210;
	setp.lt.s32 	%p2635, %r16210, 1;
	mul.f32 	%f4993, %f4992, 0f4B000000;
	selp.f32 	%f4994, %f4993, %f4992, %p2635;
	selp.f32 	%f4995, 0fC1B80000, 0f00000000, %p2635;
	mov.b32 	%r16211, %f4994;
	add.s32 	%r16212, %r16211, -1059760811;
	and.b32  	%r16213, %r16212, -8388608;
	sub.s32 	%r16214, %r16211, %r16213;
	mov.b32 	%f4996, %r16214;
	cvt.rn.f32.s32 	%f4997, %r16213;
	fma.rn.f32 	%f4998, %f4997, 0f34000000, %f4995;
	add.f32 	%f4999, %f4996, 0fBF800000;
	fma.rn.f32 	%f5000, %f4999, 0fBE055027, 0f3E1039F6;
	fma.rn.f32 	%f5001, %f5000, %f4999, 0fBDF8CDCC;
	fma.rn.f32 	%f5002, %f5001, %f4999, 0f3E0F2955;
	fma.rn.f32 	%f5003, %f5002, %f4999, 0fBE2AD8B9;
	fma.rn.f32 	%f5004, %f5003, %f4999, 0f3E4CED0B;
	fma.rn.f32 	%f5005, %f5004, %f4999, 0fBE7FFF22;
	fma.rn.f32 	%f5006, %f5005, %f4999, 0f3EAAAA78;
	fma.rn.f32 	%f5007, %f5006, %f4999, 0fBF000000;
	mul.f32 	%f5008, %f4999, %f5007;
	fma.rn.f32 	%f5009, %f5008, %f4999, %f4999;
	fma.rn.f32 	%f5010, %f4998, 0f3F317218, %f5009;
	setp.gt.u32 	%p2636, %r16211, 2139095039;
	fma.rn.f32 	%f5011, %f4994, 0f7F800000, 0f7F800000;
	selp.f32 	%f5012, %f5011, %f5010, %p2636;
	setp.eq.f32 	%p2637, %f4994, 0f00000000;
	fma.rn.f32 	%f5013, %f5012, 0f3EDE5BD9, 0f3F800000;
	selp.f32 	%f5014, 0fFF800000, %f5013, %p2637;
	cvt.rzi.u32.f32 	%r1127, %f5014;
	setp.eq.s32 	%p2638, %r20523, 0;
	mov.b32 	%r20955, 0;
	@%p2638 bra 	$L__BB5_532;
	mov.b32 	%r20955, 0;
	mov.u32 	%r20953, %r20523;
$L__BB5_531:
	mul.hi.s32 	%r16216, %r20953, 1717986919;
	shr.u32 	%r16217, %r16216, 31;
	shr.s32 	%r16218, %r16216, 2;
	add.s32 	%r1131, %r16218, %r16217;
	mul.lo.s32 	%r16219, %r1131, 10;
	sub.s32 	%r16220, %r20953, %r16219;
	mad.lo.s32 	%r20955, %r20955, 10, %r16220;
	add.s32 	%r16221, %r20953, 9;
	setp.gt.u32 	%p2639, %r16221, 18;
	mov.u32 	%r20953, %r1131;
	@%p2639 bra 	$L__BB5_531;
$L__BB5_532:
	setp.eq.s32 	%p2640, %r20611, 0;
	mov.b32 	%r20958, 0;
	@%p2640 bra 	$L__BB5_535;
	mov.b32 	%r20958, 0;
	mov.u32 	%r20956, %r20611;
$L__BB5_534:
	mul.hi.s32 	%r16224, %r20956, 1717986919;
	shr.u32 	%r16225, %r16224, 31;
	shr.s32 	%r16226, %r16224, 2;
	add.s32 	%r1136, %r16226, %r16225;
	mul.lo.s32 	%r16227, %r1136, 10;
	sub.s32 	%r16228, %r20956, %r16227;
	mad.lo.s32 	%r20958, %r20958, 10, %r16228;
	add.s32 	%r16229, %r20956, 9;
	setp.gt.u32 	%p2641, %r16229, 18;
	mov.u32 	%r20956, %r1136;
	@%p2641 bra 	$L__BB5_534;
$L__BB5_535:
	setp.eq.s32 	%p2642, %r1127, 0;
	@%p2642 bra 	$L__BB5_540;
	mov.b32 	%r20959, 0;
$L__BB5_537:
	mul.hi.s32 	%r16231, %r20955, 1717986919;
	shr.u32 	%r16232, %r16231, 31;
	shr.s32 	%r16233, %r16231, 2;
	add.s32 	%r16234, %r16233, %r16232;
	mul.lo.s32 	%r16235, %r16234, 10;
	sub.s32 	%r1141, %r20955, %r16235;
	mul.hi.s32 	%r16236, %r20958, 1717986919;
	shr.u32 	%r16237, %r16236, 31;
	shr.s32 	%r16238, %r16236, 2;
	add.s32 	%r16239, %r16238, %r16237;
	mul.lo.s32 	%r16240, %r16239, 10;
	sub.s32 	%r1142, %r20958, %r16240;
	setp.eq.s32 	%p2643, %r1141, %r1142;
	@%p2643 bra 	$L__BB5_539;
	setp.gt.s32 	%p2644, %r1141, %r1142;
	selp.b32 	%r1143, %r20523, %r20611, %p2644;
	selp.b32 	%r20611, %r20611, %r20523, %p2644;
	mov.u32 	%r20523, %r1143;
	bra.uni 	$L__BB5_540;
$L__BB5_539:
	add.s32 	%r20959, %r20959, 1;
	setp.ne.s32 	%p2645, %r20959, %r1127;
	mov.u32 	%r20955, %r16234;
	mov.u32 	%r20958, %r16239;
	@%p2645 bra 	$L__BB5_537;
$L__BB5_540:
	max.s32 	%r16248, %r20534, %r20522;
	cvt.rn.f32.s32 	%f5015, %r16248;
	setp.lt.s32 	%p2646, %r16248, 1;
	mul.f32 	%f5016, %f5015, 0f4B000000;
	selp.f32 	%f5017, %f5016, %f5015, %p2646;
	selp.f32 	%f5018, 0fC1B80000, 0f00000000, %p2646;
	mov.b32 	%r16249, %f5017;
	add.s32 	%r16250, %r16249, -1059760811;
	and.b32  	%r16251, %r16250, -8388608;
	sub.s32 	%r16252, %r16249, %r16251;
	mov.b32 	%f5019, %r16252;
	cvt.rn.f32.s32 	%f5020, %r16251;
	fma.rn.f32 	%f5021, %f5020, 0f34000000, %f5018;
	add.f32 	%f5022, %f5019, 0fBF800000;
	fma.rn.f32 	%f5023, %f5022, 0fBE055027, 0f3E1039F6;
	fma.rn.f32 	%f5024, %f5023, %f5022, 0fBDF8CDCC;
	fma.rn.f32 	%f5025, %f5024, %f5022, 0f3E0F2955;
	fma.rn.f32 	%f5026, %f5025, %f5022, 0fBE2AD8B9;
	fma.rn.f32 	%f5027, %f5026, %f5022, 0f3E4CED0B;
	fma.rn.f32 	%f5028, %f5027, %f5022, 0fBE7FFF22;
	fma.rn.f32 	%f5029, %f5028, %f5022, 0f3EAAAA78;
	fma.rn.f32 	%f5030, %f5029, %f5022, 0fBF000000;
	mul.f32 	%f5031, %f5022, %f5030;
	fma.rn.f32 	%f5032, %f5031, %f5022, %f5022;
	fma.rn.f32 	%f5033, %f5021, 0f3F317218, %f5032;
	setp.gt.u32 	%p2647, %r16249, 2139095039;
	fma.rn.f32 	%f5034, %f5017, 0f7F800000, 0f7F800000;
	selp.f32 	%f5035, %f5034, %f5033, %p2647;
	setp.eq.f32 	%p2648, %f5017, 0f00000000;
	fma.rn.f32 	%f5036, %f5035, 0f3EDE5BD9, 0f3F800000;
	selp.f32 	%f5037, 0fFF800000, %f5036, %p2648;
	cvt.rzi.u32.f32 	%r1150, %f5037;
	setp.eq.s32 	%p2649, %r20534, 0;
	mov.b32 	%r20966, 0;
	@%p2649 bra 	$L__BB5_543;
	mov.b32 	%r20966, 0;
	mov.u32 	%r20964, %r20534;
$L__BB5_542:
	mul.hi.s32 	%r16254, %r20964, 1717986919;
	shr.u32 	%r16255, %r16254, 31;
	shr.s32 	%r16256, %r16254, 2;
	add.s32 	%r1154, %r16256, %r16255;
	mul.lo.s32 	%r16257, %r1154, 10;
	sub.s32 	%r16258, %r20964, %r16257;
	mad.lo.s32 	%r20966, %r20966, 10, %r16258;
	add.s32 	%r16259, %r20964, 9;
	setp.gt.u32 	%p2650, %r16259, 18;
	mov.u32 	%r20964, %r1154;
	@%p2650 bra 	$L__BB5_542;
$L__BB5_543:
	setp.eq.s32 	%p2651, %r20522, 0;
	mov.b32 	%r20969, 0;
	@%p2651 bra 	$L__BB5_546;
	mov.b32 	%r20969, 0;
	mov.u32 	%r20967, %r20522;
$L__BB5_545:
	mul.hi.s32 	%r16262, %r20967, 1717986919;
	shr.u32 	%r16263, %r16262, 31;
	shr.s32 	%r16264, %r16262, 2;
	add.s32 	%r1159, %r16264, %r16263;
	mul.lo.s32 	%r16265, %r1159, 10;
	sub.s32 	%r16266, %r20967, %r16265;
	mad.lo.s32 	%r20969, %r20969, 10, %r16266;
	add.s32 	%r16267, %r20967, 9;
	setp.gt.u32 	%p2652, %r16267, 18;
	mov.u32 	%r20967, %r1159;
	@%p2652 bra 	$L__BB5_545;
$L__BB5_546:
	setp.eq.s32 	%p2653, %r1150, 0;
	@%p2653 bra 	$L__BB5_551;
	mov.b32 	%r20970, 0;
$L__BB5_548:
	mul.hi.s32 	%r16269, %r20966, 1717986919;
	shr.u32 	%r16270, %r16269, 31;
	shr.s32 	%r16271, %r16269, 2;
	add.s32 	%r16272, %r16271, %r16270;
	mul.lo.s32 	%r16273, %r16272, 10;
	sub.s32 	%r1164, %r20966, %r16273;
	mul.hi.s32 	%r16274, %r20969, 1717986919;
	shr.u32 	%r16275, %r16274, 31;
	shr.s32 	%r16276, %r16274, 2;
	add.s32 	%r16277, %r16276, %r16275;
	mul.lo.s32 	%r16278, %r16277, 10;
	sub.s32 	%r1165, %r20969, %r16278;
	setp.eq.s32 	%p2654, %r1164, %r1165;
	@%p2654 bra 	$L__BB5_550;
	setp.gt.s32 	%p2655, %r1164, %r1165;
	selp.b32 	%r1166, %r20534, %r20522, %p2655;
	selp.b32 	%r20522, %r20522, %r20534, %p2655;
	mov.u32 	%r20534, %r1166;
	bra.uni 	$L__BB5_551;
$L__BB5_550:
	add.s32 	%r20970, %r20970, 1;
	setp.ne.s32 	%p2656, %r20970, %r1150;
	mov.u32 	%r20966, %r16272;
	mov.u32 	%r20969, %r16277;
	@%p2656 bra 	$L__BB5_548;
$L__BB5_551:
	max.s32 	%r16286, %r20545, %r20533;
	cvt.rn.f32.s32 	%f5038, %r16286;
	setp.lt.s32 	%p2657, %r16286, 1;
	mul.f32 	%f5039, %f5038, 0f4B000000;
	selp.f32 	%f5040, %f5039, %f5038, %p2657;
	selp.f32 	%f5041, 0fC1B80000, 0f00000000, %p2657;
	mov.b32 	%r16287, %f5040;
	add.s32 	%r16288, %r16287, -1059760811;
	and.b32  	%r16289, %r16288, -8388608;
	sub.s32 	%r16290, %r16287, %r16289;
	mov.b32 	%f5042, %r16290;
	cvt.rn.f32.s32 	%f5043, %r16289;
	fma.rn.f32 	%f5044, %f5043, 0f34000000, %f5041;
	add.f32 	%f5045, %f5042, 0fBF800000;
	fma.rn.f32 	%f5046, %f5045, 0fBE055027, 0f3E1039F6;
	fma.rn.f32 	%f5047, %f5046, %f5045, 0fBDF8CDCC;
	fma.rn.f32 	%f5048, %f5047, %f5045, 0f3E0F2955;
	fma.rn.f32 	%f5049, %f5048, %f5045, 0fBE2AD8B9;
	fma.rn.f32 	%f5050, %f5049, %f5045, 0f3E4CED0B;
	fma.rn.f32 	%f5051, %f5050, %f5045, 0fBE7FFF22;
	fma.rn.f32 	%f5052, %f5051, %f5045, 0f3EAAAA78;
	fma.rn.f32 	%f5053, %f5052, %f5045, 0fBF000000;
	mul.f32 	%f5054, %f5045, %f5053;
	fma.rn.f32 	%f5055, %f5054, %f5045, %f5045;
	fma.rn.f32 	%f5056, %f5044, 0f3F317218, %f5055;
	setp.gt.u32 	%p2658, %r16287, 2139095039;
	fma.rn.f32 	%f5057, %f5040, 0f7F800000, 0f7F800000;
	selp.f32 	%f5058, %f5057, %f5056, %p2658;
	setp.eq.f32 	%p2659, %f5040, 0f00000000;
	fma.rn.f32 	%f5059, %f5058, 0f3EDE5BD9, 0f3F800000;
	selp.f32 	%f5060, 0fFF800000, %f5059, %p2659;
	cvt.rzi.u32.f32 	%r1173, %f5060;
	setp.eq.s32 	%p2660, %r20545, 0;
	mov.b32 	%r20977, 0;
	@%p2660 bra 	$L__BB5_554;
	mov.b32 	%r20977, 0;
	mov.u32 	%r20975, %r20545;
$L__BB5_553:
	mul.hi.s32 	%r16292, %r20975, 1717986919;
	shr.u32 	%r16293, %r16292, 31;
	shr.s32 	%r16294, %r16292, 2;
	add.s32 	%r1177, %r16294, %r16293;
	mul.lo.s32 	%r16295, %r1177, 10;
	sub.s32 	%r16296, %r20975, %r16295;
	mad.lo.s32 	%r20977, %r20977, 10, %r16296;
	add.s32 	%r16297, %r20975, 9;
	setp.gt.u32 	%p2661, %r16297, 18;
	mov.u32 	%r20975, %r1177;
	@%p2661 bra 	$L__BB5_553;
$L__BB5_554:
	setp.eq.s32 	%p2662, %r20533, 0;
	mov.b32 	%r20980, 0;
	@%p2662 bra 	$L__BB5_557;
	mov.b32 	%r20980, 0;
	mov.u32 	%r20978, %r20533;
$L__BB5_556:
	mul.hi.s32 	%r16300, %r20978, 1717986919;
	shr.u32 	%r16301, %r16300, 31;
	shr.s32 	%r16302, %r16300, 2;
	add.s32 	%r1182, %r16302, %r16301;
	mul.lo.s32 	%r16303, %r1182, 10;
	sub.s32 	%r16304, %r20978, %r16303;
	mad.lo.s32 	%r20980, %r20980, 10, %r16304;
	add.s32 	%r16305, %r20978, 9;
	setp.gt.u32 	%p2663, %r16305, 18;
	mov.u32 	%r20978, %r1182;
	@%p2663 bra 	$L__BB5_556;
$L__BB5_557:
	setp.eq.s32 	%p2664, %r1173, 0;
	@%p2664 bra 	$L__BB5_562;
	mov.b32 	%r20981, 0;
$L__BB5_559:
	mul.hi.s32 	%r16307, %r20977, 1717986919;
	shr.u32 	%r16308, %r16307, 31;
	shr.s32 	%r16309, %r16307, 2;
	add.s32 	%r16310, %r16309, %r16308;
	mul.lo.s32 	%r16311, %r16310, 10;
	sub.s32 	%r1187, %r20977, %r16311;
	mul.hi.s32 	%r16312, %r20980, 1717986919;
	shr.u32 	%r16313, %r16312, 31;
	shr.s32 	%r16314, %r16312, 2;
	add.s32 	%r16315, %r16314, %r16313;
	mul.lo.s32 	%r16316, %r16315, 10;
	sub.s32 	%r1188, %r20980, %r16316;
	setp.eq.s32 	%p2665, %r1187, %r1188;
	@%p2665 bra 	$L__BB5_561;
	setp.gt.s32 	%p2666, %r1187, %r1188;
	selp.b32 	%r1189, %r20545, %r20533, %p2666;
	selp.b32 	%r20533, %r20533, %r20545, %p2666;
	mov.u32 	%r20545, %r1189;
	bra.uni 	$L__BB5_562;
$L__BB5_561:
	add.s32 	%r20981, %r20981, 1;
	setp.ne.s32 	%p2667, %r20981, %r1173;
	mov.u32 	%r20977, %r16310;
	mov.u32 	%r20980, %r16315;
	@%p2667 bra 	$L__BB5_559;
$L__BB5_562:
	max.s32 	%r16324, %r20556, %r20544;
	cvt.rn.f32.s32 	%f5061, %r16324;
	setp.lt.s32 	%p2668, %r16324, 1;
	mul.f32 	%f5062, %f5061, 0f4B000000;
	selp.f32 	%f5063, %f5062, %f5061, %p2668;
	selp.f32 	%f5064, 0fC1B80000, 0f00000000, %p2668;
	mov.b32 	%r16325, %f5063;
	add.s32 	%r16326, %r16325, -1059760811;
	and.b32  	%r16327, %r16326, -8388608;
	sub.s32 	%r16328, %r16325, %r16327;
	mov.b32 	%f5065, %r16328;
	cvt.rn.f32.s32 	%f5066, %r16327;
	fma.rn.f32 	%f5067, %f5066, 0f34000000, %f5064;
	add.f32 	%f5068, %f5065, 0fBF800000;
	fma.rn.f32 	%f5069, %f5068, 0fBE055027, 0f3E1039F6;
	fma.rn.f32 	%f5070, %f5069, %f5068, 0fBDF8CDCC;
	fma.rn.f32 	%f5071, %f5070, %f5068, 0f3E0F2955;
	fma.rn.f32 	%f5072, %f5071, %f5068, 0fBE2AD8B9;
	fma.rn.f32 	%f5073, %f5072, %f5068, 0f3E4CED0B;
	fma.rn.f32 	%f5074, %f5073, %f5068, 0fBE7FFF22;
	fma.rn.f32 	%f5075, %f5074, %f5068, 0f3EAAAA78;
	fma.rn.f32 	%f5076, %f5075, %f5068, 0fBF000000;
	mul.f32 	%f5077, %f5068, %f5076;
	fma.rn.f32 	%f5078, %f5077, %f5068, %f5068;
	fma.rn.f32 	%f5079, %f5067, 0f3F317218, %f5078;
	setp.gt.u32 	%p2669, %r16325, 2139095039;
	fma.rn.f32 	%f5080, %f5063, 0f7F800000, 0f7F800000;
	selp.f32 	%f5081, %f5080, %f5079, %p2669;
	setp.eq.f32 	%p2670, %f5063, 0f00000000;
	fma.rn.f32 	%f5082, %f5081, 0f3EDE5BD9, 0f3F800000;
	selp.f32 	%f5083, 0fFF800000, %f5082, %p2670;
	cvt.rzi.u32.f32 	%r1196, %f5083;
	setp.eq.s32 	%p2671, %r20556, 0;
	mov.b32 	%r20988, 0;
	@%p2671 bra 	$L__BB5_565;
	mov.b32 	%r20988, 0;
	mov.u32 	%r20986, %r20556;
$L__BB5_564:
	mul.hi.s32 	%r16330, %r20986, 1717986919;
	shr.u32 	%r16331, %r16330, 31;
	shr.s32 	%r16332, %r16330, 2;
	add.s32 	%r1200, %r16332, %r16331;
	mul.lo.s32 	%r16333, %r1200, 10;
	sub.s32 	%r16334, %r20986, %r16333;
	mad.lo.s32 	%r20988, %r20988, 10, %r16334;
	add.s32 	%r16335, %r20986, 9;
	setp.gt.u32 	%p2672, %r16335, 18;
	mov.u32 	%r20986, %r1200;
	@%p2672 bra 	$L__BB5_564;
$L__BB5_565:
	setp.eq.s32 	%p2673, %r20544, 0;
	mov.b32 	%r20991, 0;
	@%p2673 bra 	$L__BB5_568;
	mov.b32 	%r20991, 0;
	mov.u32 	%r20989, %r20544;
$L__BB5_567:
	mul.hi.s32 	%r16338, %r20989, 1717986919;
	shr.u32 	%r16339, %r16338, 31;
	shr.s32 	%r16340, %r16338, 2;
	add.s32 	%r1205, %r16340, %r16339;
	mul.lo.s32 	%r16341, %r1205, 10;
	sub.s32 	%r16342, %r20989, %r16341;
	mad.lo.s32 	%r20991, %r20991, 10, %r16342;
	add.s32 	%r16343, %r20989, 9;
	setp.gt.u32 	%p2674, %r16343, 18;
	mov.u32 	%r20989, %r1205;
	@%p2674 bra 	$L__BB5_567;
$L__BB5_568:
	setp.eq.s32 	%p2675, %r1196, 0;
	@%p2675 bra 	$L__BB5_573;
	mov.b32 	%r20992, 0;
$L__BB5_570:
	mul.hi.s32 	%r16345, %r20988, 1717986919;
	shr.u32 	%r16346, %r16345, 31;
	shr.s32 	%r16347, %r16345, 2;
	add.s32 	%r16348, %r16347, %r16346;
	mul.lo.s32 	%r16349, %r16348, 10;
	sub.s32 	%r1210, %r20988, %r16349;
	mul.hi.s32 	%r16350, %r20991, 1717986919;
	shr.u32 	%r16351, %r16350, 31;
	shr.s32 	%r16352, %r16350, 2;
	add.s32 	%r16353, %r16352, %r16351;
	mul.lo.s32 	%r16354, %r16353, 10;
	sub.s32 	%r1211, %r20991, %r16354;
	setp.eq.s32 	%p2676, %r1210, %r1211;
	@%p2676 bra 	$L__BB5_572;
	setp.gt.s32 	%p2677, %r1210, %r1211;
	selp.b32 	%r1212, %r20556, %r20544, %p2677;
	selp.b32 	%r20544, %r20544, %r20556, %p2677;
	mov.u32 	%r20556, %r1212;
	bra.uni 	$L__BB5_573;
$L__BB5_572:
	add.s32 	%r20992, %r20992, 1;
	setp.ne.s32 	%p2678, %r20992, %r1196;
	mov.u32 	%r20988, %r16348;
	mov.u32 	%r20991, %r16353;
	@%p2678 bra 	$L__BB5_570;
$L__BB5_573:
	max.s32 	%r16362, %r20567, %r20555;
	cvt.rn.f32.s32 	%f5084, %r16362;
	setp.lt.s32 	%p2679, %r16362, 1;
	mul.f32 	%f5085, %f5084, 0f4B000000;
	selp.f32 	%f5086, %f5085, %f5084, %p2679;
	selp.f32 	%f5087, 0fC1B80000, 0f00000000, %p2679;
	mov.b32 	%r16363, %f5086;
	add.s32 	%r16364, %r16363, -1059760811;
	and.b32  	%r16365, %r16364, -8388608;
	sub.s32 	%r16366, %r16363, %r16365;
	mov.b32 	%f5088, %r16366;
	cvt.rn.f32.s32 	%f5089, %r16365;
	fma.rn.f32 	%f5090, %f5089, 0f34000000, %f5087;
	add.f32 	%f5091, %f5088, 0fBF800000;
	fma.rn.f32 	%f5092, %f5091, 0fBE055027, 0f3E1039F6;
	fma.rn.f32 	%f5093, %f5092, %f5091, 0fBDF8CDCC;
	fma.rn.f32 	%f5094, %f5093, %f5091, 0f3E0F2955;
	fma.rn.f32 	%f5095, %f5094, %f5091, 0fBE2AD8B9;
	fma.rn.f32 	%f5096, %f5095, %f5091, 0f3E4CED0B;
	fma.rn.f32 	%f5097, %f5096, %f5091, 0fBE7FFF22;
	fma.rn.f32 	%f5098, %f5097, %f5091, 0f3EAAAA78;
	fma.rn.f32 	%f5099, %f5098, %f5091, 0fBF000000;
	mul.f32 	%f5100, %f5091, %f5099;
	fma.rn.f32 	%f5101, %f5100, %f5091, %f5091;
	fma.rn.f32 	%f5102, %f5090, 0f3F317218, %f5101;
	setp.gt.u32 	%p2680, %r16363, 2139095039;
	fma.rn.f32 	%f5103, %f5086, 0f7F800000, 0f7F800000;
	selp.f32 	%f5104, %f5103, %f5102, %p2680;
	setp.eq.f32 	%p2681, %f5086, 0f00000000;
	fma.rn.f32 	%f5105, %f5104, 0f3EDE5BD9, 0f3F800000;
	selp.f32 	%f5106, 0fFF800000, %f5105, %p2681;
	cvt.rzi.u32.f32 	%r1219, %f5106;
	setp.eq.s32 	%p2682, %r20567, 0;
	mov.b32 	%r20999, 0;
	@%p2682 bra 	$L__BB5_576;
	mov.b32 	%r20999, 0;
	mov.u32 	%r20997, %r20567;
$L__BB5_575:
	mul.hi.s32 	%r16368, %r20997, 1717986919;
	shr.u32 	%r16369, %r16368, 31;
	shr.s32 	%r16370, %r16368, 2;
	add.s32 	%r1223, %r16370, %r16369;
	mul.lo.s32 	%r16371, %r1223, 10;
	sub.s32 	%r16372, %r20997, %r16371;
	mad.lo.s32 	%r20999, %r20999, 10, %r16372;
	add.s32 	%r16373, %r20997, 9;
	setp.gt.u32 	%p2683, %r16373, 18;
	mov.u32 	%r20997, %r1223;
	@%p2683 bra 	$L__BB5_575;
$L__BB5_576:
	setp.eq.s32 	%p2684, %r20555, 0;
	mov.b32 	%r21002, 0;
	@%p2684 bra 	$L__BB5_579;
	mov.b32 	%r21002, 0;
	mov.u32 	%r21000, %r20555;
$L__BB5_578:
	mul.hi.s32 	%r16376, %r21000, 1717986919;
	shr.u32 	%r16377, %r16376, 31;
	shr.s32 	%r16378, %r16376, 2;
	add.s32 	%r1228, %r16378, %r16377;
	mul.lo.s32 	%r16379, %r1228, 10;
	sub.s32 	%r16380, %r21000, %r16379;
	mad.lo.s32 	%r21002, %r21002, 10, %r16380;
	add.s32 	%r16381, %r21000, 9;
	setp.gt.u32 	%p2685, %r16381, 18;
	mov.u32 	%r21000, %r1228;
	@%p2685 bra 	$L__BB5_578;
$L__BB5_579:
	setp.eq.s32 	%p2686, %r1219, 0;
	@%p2686 bra 	$L__BB5_584;
	mov.b32 	%r21003, 0;
$L__BB5_581:
	mul.hi.s32 	%r16383, %r20999, 1717986919;
	shr.u32 	%r16384, %r16383, 31;
	shr.s32 	%r16385, %r16383, 2;
	add.s32 	%r16386, %r16385, %r16384;
	mul.lo.s32 	%r16387, %r16386, 10;
	sub.s32 	%r1233, %r20999, %r16387;
	mul.hi.s32 	%r16388, %r21002, 1717986919;
	shr.u32 	%r16389, %r16388, 31;
	shr.s32 	%r16390, %r16388, 2;
	add.s32 	%r16391, %r16390, %r16389;
	mul.lo.s32 	%r16392, %r16391, 10;
	sub.s32 	%r1234, %r21002, %r16392;
	setp.eq.s32 	%p2687, %r1233, %r1234;
	@%p2687 bra 	$L__BB5_583;
	setp.gt.s32 	%p2688, %r1233, %r1234;
	selp.b32 	%r1235, %r20567, %r20555, %p2688;
	selp.b32 	%r20555, %r20555, %r20567, %p2688;
	mov.u32 	%r20567, %r1235;
	bra.uni 	$L__BB5_584;
$L__BB5_583:
	add.s32 	%r21003, %r21003, 1;
	setp.ne.s32 	%p2689, %r21003, %r1219;
	mov.u32 	%r20999, %r16386;
	mov.u32 	%r21002, %r16391;
	@%p2689 bra 	$L__BB5_581;
$L__BB5_584:
	max.s32 	%r16400, %r20578, %r20566;
	cvt.rn.f32.s32 	%f5107, %r16400;
	setp.lt.s32 	%p2690, %r16400, 1;
	mul.f32 	%f5108, %f5107, 0f4B000000;
	selp.f32 	%f5109, %f5108, %f5107, %p2690;
	selp.f32 	%f5110, 0fC1B80000, 0f00000000, %p2690;
	mov.b32 	%r16401, %f5109;
	add.s32 	%r16402, %r16401, -1059760811;
	and.b32  	%r16403, %r16402, -8388608;
	sub.s32 	%r16404, %r16401, %r16403;
	mov.b32 	%f5111, %r16404;
	cvt.rn.f32.s32 	%f5112, %r16403;
	fma.rn.f32 	%f5113, %f5112, 0f34000000, %f5110;
	add.f32 	%f5114, %f5111, 0fBF800000;
	fma.rn.f32 	%f5115, %f5114, 0fBE055027, 0f3E1039F6;
	fma.rn.f32 	%f5116, %f5115, %f5114, 0fBDF8CDCC;
	fma.rn.f32 	%f5117, %f5116, %f5114, 0f3E0F2955;
	fma.rn.f32 	%f5118, %f5117, %f5114, 0fBE2AD8B9;
	fma.rn.f32 	%f5119, %f5118, %f5114, 0f3E4CED0B;
	fma.rn.f32 	%f5120, %f5119, %f5114, 0fBE7FFF22;
	fma.rn.f32 	%f5121, %f5120, %f5114, 0f3EAAAA78;
	fma.rn.f32 	%f5122, %f5121, %f5114, 0fBF000000;
	mul.f32 	%f5123, %f5114, %f5122;
	fma.rn.f32 	%f5124, %f5123, %f5114, %f5114;
	fma.rn.f32 	%f5125, %f5113, 0f3F317218, %f5124;
	setp.gt.u32 	%p2691, %r16401, 2139095039;
	fma.rn.f32 	%f5126, %f5109, 0f7F800000, 0f7F800000;
	selp.f32 	%f5127, %f5126, %f5125, %p2691;
	setp.eq.f32 	%p2692, %f5109, 0f00000000;
	fma.rn.f32 	%f5128, %f5127, 0f3EDE5BD9, 0f3F800000;
	selp.f32 	%f5129, 0fFF800000, %f5128, %p2692;
	cvt.rzi.u32.f32 	%r1242, %f5129;
	setp.eq.s32 	%p2693, %r20578, 0;
	mov.b32 	%r21010, 0;
	@%p2693 bra 	$L__BB5_587;
	mov.b32 	%r21010, 0;
	mov.u32 	%r21008, %r20578;
$L__BB5_586:
	mul.hi.s32 	%r16406, %r21008, 1717986919;
	shr.u32 	%r16407, %r16406, 31;
	shr.s32 	%r16408, %r16406, 2;
	add.s32 	%r1246, %r16408, %r16407;
	mul.lo.s32 	%r16409, %r1246, 10;
	sub.s32 	%r16410, %r21008, %r16409;
	mad.lo.s32 	%r21010, %r21010, 10, %r16410;
	add.s32 	%r16411, %r21008, 9;
	setp.gt.u32 	%p2694, %r16411, 18;
	mov.u32 	%r21008, %r1246;
	@%p2694 bra 	$L__BB5_586;
$L__BB5_587:
	setp.eq.s32 	%p2695, %r20566, 0;
	mov.b32 	%r21013, 0;
	@%p2695 bra 	$L__BB5_590;
	mov.b32 	%r21013, 0;
	mov.u32 	%r21011, %r20566;
$L__BB5_589:
	mul.hi.s32 	%r16414, %r21011, 1717986919;
	shr.u32 	%r16415, %r16414, 31;
	shr.s32 	%r16416, %r16414, 2;
	add.s32 	%r1251, %r16416, %r16415;
	mul.lo.s32 	%r16417, %r1251, 10;
	sub.s32 	%r16418, %r21011, %r16417;
	mad.lo.s32 	%r21013, %r21013, 10, %r16418;
	add.s32 	%r16419, %r21011, 9;
	setp.gt.u32 	%p2696, %r16419, 18;
	mov.u32 	%r21011, %r1251;
	@%p2696 bra 	$L__BB5_589;
$L__BB5_590:
	setp.eq.s32 	%p2697, %r1242, 0;
	@%p2697 bra 	$L__BB5_595;
	mov.b32 	%r21014, 0;
$L__BB5_592:
	mul.hi.s32 	%r16421, %r21010, 1717986919;
	shr.u32 	%r16422, %r16421, 31;
	shr.s32 	%r16423, %r16421, 2;
	add.s32 	%r16424, %r16423, %r16422;
	mul.lo.s32 	%r16425, %r16424, 10;
	sub.s32 	%r1256, %r21010, %r16425;
	mul.hi.s32 	%r16426, %r21013, 1717986919;
	shr.u32 	%r16427, %r16426, 31;
	shr.s32 	%r16428, %r16426, 2;
	add.s32 	%r16429, %r16428, %r16427;
	mul.lo.s32 	%r16430, %r16429, 10;
	sub.s32 	%r1257, %r21013, %r16430;
	setp.eq.s32 	%p2698, %r1256, %r1257;
	@%p2698 bra 	$L__BB5_594;
	setp.gt.s32 	%p2699, %r1256, %r1257;
	selp.b32 	%r1258, %r20578, %r20566, %p2699;
	selp.b32 	%r20566, %r20566, %r20578, %p2699;
	mov.u32 	%r20578, %r1258;
	bra.uni 	$L__BB5_595;
$L__BB5_594:
	add.s32 	%r21014, %r21014, 1;
	setp.ne.s32 	%p2700, %r21014, %r1242;
	mov.u32 	%r21010, %r16424;
	mov.u32 	%r21013, %r16429;
	@%p2700 bra 	$L__BB5_592;
$L__BB5_595:
	max.s32 	%r16438, %r20589, %r20577;
	cvt.rn.f32.s32 	%f5130, %r16438;
	setp.lt.s32 	%p2701, %r16438, 1;
	mul.f32 	%f5131, %f5130, 0f4B000000;
	selp.f32 	%f5132, %f5131, %f5130, %p2701;
	selp.f32 	%f5133, 0fC1B80000, 0f00000000, %p2701;
	mov.b32 	%r16439, %f5132;
	add.s32 	%r16440, %r16439, -1059760811;
	and.b32  	%r16441, %r16440, -8388608;
	sub.s32 	%r16442, %r16439, %r16441;
	mov.b32 	%f5134, %r16442;
	cvt.rn.f32.s32 	%f5135, %r16441;
	fma.rn.f32 	%f5136, %f5135, 0f34000000, %f5133;
	add.f32 	%f5137, %f5134, 0fBF800000;
	fma.rn.f32 	%f5138, %f5137, 0fBE055027, 0f3E1039F6;
	fma.rn.f32 	%f5139, %f5138, %f5137, 0fBDF8CDCC;
	fma.rn.f32 	%f5140, %f5139, %f5137, 0f3E0F2955;
	fma.rn.f32 	%f5141, %f5140, %f5137, 0fBE2AD8B9;
	fma.rn.f32 	%f5142, %f5141, %f5137, 0f3E4CED0B;
	fma.rn.f32 	%f5143, %f5142, %f5137, 0fBE7FFF22;
	fma.rn.f32 	%f5144, %f5143, %f5137, 0f3EAAAA78;
	fma.rn.f32 	%f5145, %f5144, %f5137, 0fBF000000;
	mul.f32 	%f5146, %f5137, %f5145;
	fma.rn.f32 	%f5147, %f5146, %f5137, %f5137;
	fma.rn.f32 	%f5148, %f5136, 0f3F317218, %f5147;
	setp.gt.u32 	%p2702, %r16439, 2139095039;
	fma.rn.f32 	%f5149, %f5132, 0f7F800000, 0f7F800000;
	selp.f32 	%f5150, %f5149, %f5148, %p2702;
	setp.eq.f32 	%p2703, %f5132, 0f00000000;
	fma.rn.f32 	%f5151, %f5150, 0f3EDE5BD9, 0f3F800000;
	selp.f32 	%f5152, 0fFF800000, %f5151, %p2703;
	cvt.rzi.u32.f32 	%r1265, %f5152;
	setp.eq.s32 	%p2704, %r20589, 0;
	mov.b32 	%r21021, 0;
	@%p2704 bra 	$L__BB5_598;
	mov.b32 	%r21021, 0;
	mov.u32 	%r21019, %r20589;
$L__BB5_597:
	mul.hi.s32 	%r16444, %r21019, 1717986919;
	shr.u32 	%r16445, %r16444, 31;
	shr.s32 	%r16446, %r16444, 2;
	add.s32 	%r1269, %r16446, %r16445;
	mul.lo.s32 	%r16447, %r1269, 10;
	sub.s32 	%r16448, %r21019, %r16447;
	mad.lo.s32 	%r21021, %r21021, 10, %r16448;
	add.s32 	%r16449, %r21019, 9;
	setp.gt.u32 	%p2705, %r16449, 18;
	mov.u32 	%r21019, %r1269;
	@%p2705 bra 	$L__BB5_597;
$L__BB5_598:
	setp.eq.s32 	%p2706, %r20577, 0;
	mov.b32 	%r21024, 0;
	@%p2706 bra 	$L__BB5_601;
	mov.b32 	%r21024, 0;
	mov.u32 	%r21022, %r20577;
$L__BB5_600:
	mul.hi.s32 	%r16452, %r21022, 1717986919;
	shr.u32 	%r16453, %r16452, 31;
	shr.s32 	%r16454, %r16452, 2;
	add.s32 	%r1274, %r16454, %r16453;
	mul.lo.s32 	%r16455, %r1274, 10;
	sub.s32 	%r16456, %r21022, %r16455;
	mad.lo.s32 	%r21024, %r21024, 10, %r16456;
	add.s32 	%r16457, %r21022, 9;
	setp.gt.u32 	%p2707, %r16457, 18;
	mov.u32 	%r21022, %r1274;
	@%p2707 bra 	$L__BB5_600;
$L__BB5_601:
	setp.eq.s32 	%p2708, %r1265, 0;
	@%p2708 bra 	$L__BB5_606;
	mov.b32 	%r21025, 0;
$L__BB5_603:
	mul.hi.s32 	%r16459, %r21021, 1717986919;
	shr.u32 	%r16460, %r16459, 31;
	shr.s32 	%r16461, %r16459, 2;
	add.s32 	%r16462, %r16461, %r16460;
	mul.lo.s32 	%r16463, %r16462, 10;
	sub.s32 	%r1279, %r21021, %r16463;
	mul.hi.s32 	%r16464, %r21024, 1717986919;
	shr.u32 	%r16465, %r16464, 31;
	shr.s32 	%r16466, %r16464, 2;
	add.s32 	%r16467, %r16466, %r16465;
	mul.lo.s32 	%r16468, %r16467, 10;
	sub.s32 	%r1280, %r21024, %r16468;
	setp.eq.s32 	%p2709, %r1279, %r1280;
	@%p2709 bra 	$L__BB5_605;
	setp.gt.s32 	%p2710, %r1279, %r1280;
	selp.b32 	%r1281, %r20589, %r20577, %p2710;
	selp.b32 	%r20577, %r20577, %r20589, %p2710;
	mov.u32 	%r20589, %r1281;
	bra.uni 	$L__BB5_606;
$L__BB5_605:
	add.s32 	%r21025, %r21025, 1;
	setp.ne.s32 	%p2711, %r21025, %r1265;
	mov.u32 	%r21021, %r16462;
	mov.u32 	%r21024, %r16467;
	@%p2711 bra 	$L__BB5_603;
$L__BB5_606:
	max.s32 	%r16476, %r20600, %r20588;
	cvt.rn.f32.s32 	%f5153, %r16476;
	setp.lt.s32 	%p2712, %r16476, 1;
	mul.f32 	%f5154, %f5153, 0f4B000000;
	selp.f32 	%f5155, %f5154, %f5153, %p2712;
	selp.f32 	%f5156, 0fC1B80000, 0f00000000, %p2712;
	mov.b32 	%r16477, %f5155;
	add.s32 	%r16478, %r16477, -1059760811;
	and.b32  	%r16479, %r16478, -8388608;
	sub.s32 	%r16480, %r16477, %r16479;
	mov.b32 	%f5157, %r16480;
	cvt.rn.f32.s32 	%f5158, %r16479;
	fma.rn.f32 	%f5159, %f5158, 0f34000000, %f5156;
	add.f32 	%f5160, %f5157, 0fBF800000;
	fma.rn.f32 	%f5161, %f5160, 0fBE055027, 0f3E1039F6;
	fma.rn.f32 	%f5162, %f5161, %f5160, 0fBDF8CDCC;
	fma.rn.f32 	%f5163, %f5162, %f5160, 0f3E0F2955;
	fma.rn.f32 	%f5164, %f5163, %f5160, 0fBE2AD8B9;
	fma.rn.f32 	%f5165, %f5164, %f5160, 0f3E4CED0B;
	fma.rn.f32 	%f5166, %f5165, %f5160, 0fBE7FFF22;
	fma.rn.f32 	%f5167, %f5166, %f5160, 0f3EAAAA78;
	fma.rn.f32 	%f5168, %f5167, %f5160, 0fBF000000;
	mul.f32 	%f5169, %f5160, %f5168;
	fma.rn.f32 	%f5170, %f5169, %f5160, %f5160;
	fma.rn.f32 	%f5171, %f5159, 0f3F317218, %f5170;
	setp.gt.u32 	%p2713, %r16477, 2139095039;
	fma.rn.f32 	%f5172, %f5155, 0f7F800000, 0f7F800000;
	selp.f32 	%f5173, %f5172, %f5171, %p2713;
	setp.eq.f32 	%p2714, %f5155, 0f00000000;
	fma.rn.f32 	%f5174, %f5173, 0f3EDE5BD9, 0f3F800000;
	selp.f32 	%f5175, 0fFF800000, %f5174, %p2714;
	cvt.rzi.u32.f32 	%r1288, %f5175;
	setp.eq.s32 	%p2715, %r20600, 0;
	mov.b32 	%r21032, 0;
	@%p2715 bra 	$L__BB5_609;
	mov.b32 	%r21032, 0;
	mov.u32 	%r21030, %r20600;
$L__BB5_608:
	mul.hi.s32 	%r16482, %r21030, 1717986919;
	shr.u32 	%r16483, %r16482, 31;
	shr.s32 	%r16484, %r16482, 2;
	add.s32 	%r1292, %r16484, %r16483;
	mul.lo.s32 	%r16485, %r1292, 10;
	sub.s32 	%r16486, %r21030, %r16485;
	mad.lo.s32 	%r21032, %r21032, 10, %r16486;
	add.s32 	%r16487, %r21030, 9;
	setp.gt.u32 	%p2716, %r16487, 18;
	mov.u32 	%r21030, %r1292;
	@%p2716 bra 	$L__BB5_608;
$L__BB5_609:
	setp.eq.s32 	%p2717, %r20588, 0;
	mov.b32 	%r21035, 0;
	@%p2717 bra 	$L__BB5_612;
	mov.b32 	%r21035, 0;
	mov.u32 	%r21033, %r20588;
$L__BB5_611:
	mul.hi.s32 	%r16490, %r21033, 1717986919;
	shr.u32 	%r16491, %r16490, 31;
	shr.s32 	%r16492, %r16490, 2;
	add.s32 	%r1297, %r16492, %r16491;
	mul.lo.s32 	%r16493, %r1297, 10;
	sub.s32 	%r16494, %r21033, %r16493;
	mad.lo.s32 	%r21035, %r21035, 10, %r16494;
	add.s32 	%r16495, %r21033, 9;
	setp.gt.u32 	%p2718, %r16495, 18;
	mov.u32 	%r21033, %r1297;
	@%p2718 bra 	$L__BB5_611;
$L__BB5_612:
	setp.eq.s32 	%p2719, %r1288, 0;
	@%p2719 bra 	$L__BB5_617;
	mov.b32 	%r21036, 0;
$L__BB5_614:
	mul.hi.s32 	%r16497, %r21032, 1717986919;
	shr.u32 	%r16498, %r16497, 31;
	shr.s32 	%r16499, %r16497, 2;
	add.s32 	%r16500, %r16499, %r16498;
	mul.lo.s32 	%r16501, %r16500, 10;
	sub.s32 	%r1302, %r21032, %r16501;
	mul.hi.s32 	%r16502, %r21035, 1717986919;
	shr.u32 	%r16503, %r16502, 31;
	shr.s32 	%r16504, %r16502, 2;
	add.s32 	%r16505, %r16504, %r16503;
	mul.lo.s32 	%r16506, %r16505, 10;
	sub.s32 	%r1303, %r21035, %r16506;
	setp.eq.s32 	%p2720, %r1302, %r1303;
	@%p2720 bra 	$L__BB5_616;
	setp.gt.s32 	%p2721, %r1302, %r1303;
	selp.b32 	%r1304, %r20600, %r20588, %p2721;
	selp.b32 	%r20588, %r20588, %r20600, %p2721;
	mov.u32 	%r20600, %r1304;
	bra.uni 	$L__BB5_617;
$L__BB5_616:
	add.s32 	%r21036, %r21036, 1;
	setp.ne.s32 	%p2722, %r21036, %r1288;
	mov.u32 	%r21032, %r16500;
	mov.u32 	%r21035, %r16505;
	@%p2722 bra 	$L__BB5_614;
$L__BB5_617:
	max.s32 	%r16514, %r20522, %r20523;
	cvt.rn.f32.s32 	%f5176, %r16514;
	setp.lt.s32 	%p2723, %r16514, 1;
	mul.f32 	%f5177, %f5176, 0f4B000000;
	selp.f32 	%f5178, %f5177, %f5176, %p2723;
	selp.f32 	%f5179, 0fC1B80000, 0f00000000, %p2723;
	mov.b32 	%r16515, %f5178;
	add.s32 	%r16516, %r16515, -1059760811;
	and.b32  	%r16517, %r16516, -8388608;
	sub.s32 	%r16518, %r16515, %r16517;
	mov.b32 	%f5180, %r16518;
	cvt.rn.f32.s32 	%f5181, %r16517;
	fma.rn.f32 	%f5182, %f5181, 0f34000000, %f5179;
	add.f32 	%f5183, %f5180, 0fBF800000;
	fma.rn.f32 	%f5184, %f5183, 0fBE055027, 0f3E1039F6;
	fma.rn.f32 	%f5185, %f5184, %f5183, 0fBDF8CDCC;
	fma.rn.f32 	%f5186, %f5185, %f5183, 0f3E0F2955;
	fma.rn.f32 	%f5187, %f5186, %f5183, 0fBE2AD8B9;
	fma.rn.f32 	%f5188, %f5187, %f5183, 0f3E4CED0B;
	fma.rn.f32 	%f5189, %f5188, %f5183, 0fBE7FFF22;
	fma.rn.f32 	%f5190, %f5189, %f5183, 0f3EAAAA78;
	fma.rn.f32 	%f5191, %f5190, %f5183, 0fBF000000;
	mul.f32 	%f5192, %f5183, %f5191;
	fma.rn.f32 	%f5193, %f5192, %f5183, %f5183;
	fma.rn.f32 	%f5194, %f5182, 0f3F317218, %f5193;
	setp.gt.u32 	%p2724, %r16515, 2139095039;
	fma.rn.f32 	%f5195, %f5178, 0f7F800000, 0f7F800000;
	selp.f32 	%f5196, %f5195, %f5194, %p2724;
	setp.eq.f32 	%p2725, %f5178, 0f00000000;
	fma.rn.f32 	%f5197, %f5196, 0f3EDE5BD9, 0f3F800000;
	selp.f32 	%f5198, 0fFF800000, %f5197, %p2725;
	cvt.rzi.u32.f32 	%r1311, %f5198;
	setp.eq.s32 	%p2726, %r20522, 0;
	mov.b32 	%r21043, 0;
	@%p2726 bra 	$L__BB5_620;
	mov.b32 	%r21043, 0;
	mov.u32 	%r21041, %r20522;
$L__BB5_619:
	mul.hi.s32 	%r16520, %r21041, 1717986919;
	shr.u32 	%r16521, %r16520, 31;
	shr.s32 	%r16522, %r16520, 2;
	add.s32 	%r1315, %r16522, %r16521;
	mul.lo.s32 	%r16523, %r1315, 10;
	sub.s32 	%r16524, %r21041, %r16523;
	mad.lo.s32 	%r21043, %r21043, 10, %r16524;
	add.s32 	%r16525, %r21041, 9;
	setp.gt.u32 	%p2727, %r16525, 18;
	mov.u32 	%r21041, %r1315;
	@%p2727 bra 	$L__BB5_619;
$L__BB5_620:
	setp.eq.s32 	%p2728, %r20523, 0;
	mov.b32 	%r21046, 0;
	@%p2728 bra 	$L__BB5_623;
	mov.b32 	%r21046, 0;
	mov.u32 	%r21044, %r20523;
$L__BB5_622:
	mul.hi.s32 	%r16528, %r21044, 1717986919;
	shr.u32 	%r16529, %r16528, 31;
	shr.s32 	%r16530, %r16528, 2;
	add.s32 	%r1320, %r16530, %r16529;
	mul.lo.s32 	%r16531, %r1320, 10;
	sub.s32 	%r16532, %r21044, %r16531;
	mad.lo.s32 	%r21046, %r21046, 10, %r16532;
	add.s32 	%r16533, %r21044, 9;
	setp.gt.u32 	%p2729, %r16533, 18;
	mov.u32 	%r21044, %r1320;
	@%p2729 bra 	$L__BB5_622;
$L__BB5_623:
	setp.eq.s32 	%p2730, %r1311, 0;
	@%p2730 bra 	$L__BB5_628;
	mov.b32 	%r21047, 0;
$L__BB5_625:
	mul.hi.s32 	%r16535, %r21043, 1717986919;
	shr.u32 	%r16536, %r16535, 31;
	shr.s32 	%r16537, %r16535, 2;
	add.s32 	%r16538, %r16537, %r16536;
	mul.lo.s32 	%r16539, %r16538, 10;
	sub.s32 	%r1325, %r21043, %r16539;
	mul.hi.s32 	%r16540, %r21046, 1717986919;
	shr.u32 	%r16541, %r16540, 31;
	shr.s32 	%r16542, %r16540, 2;
	add.s32 	%r16543, %r16542, %r16541;
	mul.lo.s32 	%r16544, %r16543, 10;
	sub.s32 	%r1326, %r21046, %r16544;
	setp.eq.s32 	%p2731, %r1325, %r1326;
	@%p2731 bra 	$L__BB5_627;
	setp.gt.s32 	%p2732, %r1325, %r1326;
	selp.b32 	%r1327, %r20522, %r20523, %p2732;
	selp.b32 	%r20523, %r20523, %r20522, %p2732;
	mov.u32 	%r20522, %r1327;
	bra.uni 	$L__BB5_628;
$L__BB5_627:
	add.s32 	%r21047, %r21047, 1;
	setp.ne.s32 	%p2733, %r21047, %r1311;
	mov.u32 	%r21043, %r16538;
	mov.u32 	%r21046, %r16543;
	@%p2733 bra 	$L__BB5_625;
$L__BB5_628:
	max.s32 	%r16552, %r20533, %r20534;
	cvt.rn.f32.s32 	%f5199, %r16552;
	setp.lt.s32 	%p2734, %r16552, 1;
	mul.f32 	%f5200, %f5199, 0f4B000000;
	selp.f32 	%f5201, %f5200, %f5199, %p2734;
	selp.f32 	%f5202, 0fC1B80000, 0f00000000, %p2734;
	mov.b32 	%r16553, %f5201;
	add.s32 	%r16554, %r16553, -1059760811;
	and.b32  	%r16555, %r16554, -8388608;
	sub.s32 	%r16556, %r16553, %r16555;
	mov.b32 	%f5203, %r16556;
	cvt.rn.f32.s32 	%f5204, %r16555;
	fma.rn.f32 	%f5205, %f5204, 0f34000000, %f5202;
	add.f32 	%f5206, %f5203, 0fBF800000;
	fma.rn.f32 	%f5207, %f5206, 0fBE055027, 0f3E1039F6;
	fma.rn.f32 	%f5208, %f5207, %f5206, 0fBDF8CDCC;
	fma.rn.f32 	%f5209, %f5208, %f5206, 0f3E0F2955;
	fma.rn.f32 	%f5210, %f5209, %f5206, 0fBE2AD8B9;
	fma.rn.f32 	%f5211, %f5210, %f5206, 0f3E4CED0B;
	fma.rn.f32 	%f5212, %f5211, %f5206, 0fBE7FFF22;
	fma.rn.f32 	%f5213, %f5212, %f5206, 0f3EAAAA78;
	fma.rn.f32 	%f5214, %f5213, %f5206, 0fBF000000;
	mul.f32 	%f5215, %f5206, %f5214;
	fma.rn.f32 	%f5216, %f5215, %f5206, %f5206;
	fma.rn.f32 	%f5217, %f5205, 0f3F317218, %f5216;
	setp.gt.u32 	%p2735, %r16553, 2139095039;
	fma.rn.f32 	%f5218, %f5201, 0f7F800000, 0f7F800000;
	selp.f32 	%f5219, %f5218, %f5217, %p2735;
	setp.eq.f32 	%p2736, %f5201, 0f00000000;
	fma.rn.f32 	%f5220, %f5219, 0f3EDE5BD9, 0f3F800000;
	selp.f32 	%f5221, 0fFF800000, %f5220, %p2736;
	cvt.rzi.u32.f32 	%r1334, %f5221;
	setp.eq.s32 	%p2737, %r20533, 0;
	mov.b32 	%r21054, 0;
	@%p2737 bra 	$L__BB5_631;
	mov.b32 	%r21054, 0;
	mov.u32 	%r21052, %r20533;
$L__BB5_630:
	mul.hi.s32 	%r16558, %r21052, 1717986919;
	shr.u32 	%r16559, %r16558, 31;
	shr.s32 	%r16560, %r16558, 2;
	add.s32 	%r1338, %r16560, %r16559;
	mul.lo.s32 	%r16561, %r1338, 10;
	sub.s32 	%r16562, %r21052, %r16561;
	mad.lo.s32 	%r21054, %r21054, 10, %r16562;
	add.s32 	%r16563, %r21052, 9;
	setp.gt.u32 	%p2738, %r16563, 18;
	mov.u32 	%r21052, %r1338;
	@%p2738 bra 	$L__BB5_630;
$L__BB5_631:
	setp.eq.s32 	%p2739, %r20534, 0;
	mov.b32 	%r21057, 0;
	@%p2739 bra 	$L__BB5_634;
	mov.b32 	%r21057, 0;
	mov.u32 	%r21055, %r20534;
$L__BB5_633:
	mul.hi.s32 	%r16566, %r21055, 1717986919;
	shr.u32 	%r16567, %r16566, 31;
	shr.s32 	%r16568, %r16566, 2;
	add.s32 	%r1343, %r16568, %r16567;
	mul.lo.s32 	%r16569, %r1343, 10;
	sub.s32 	%r16570, %r21055, %r16569;
	mad.lo.s32 	%r21057, %r21057, 10, %r16570;
	add.s32 	%r16571, %r21055, 9;
	setp.gt.u32 	%p2740, %r16571, 18;
	mov.u32 	%r21055, %r1343;
	@%p2740 bra 	$L__BB5_633;
$L__BB5_634:
	setp.eq.s32 	%p2741, %r1334, 0;
	@%p2741 bra 	$L__BB5_639;
	mov.b32 	%r21058, 0;
$L__BB5_636:
	mul.hi.s32 	%r16573, %r21054, 1717986919;
	shr.u32 	%r16574, %r16573, 31;
	shr.s32 	%r16575, %r16573, 2;
	add.s32 	%r16576, %r16575, %r16574;
	mul.lo.s32 	%r16577, %r16576, 10;
	sub.s32 	%r1348, %r21054, %r16577;
	mul.hi.s32 	%r16578, %r21057, 1717986919;
	shr.u32 	%r16579, %r16578, 31;
	shr.s32 	%r16580, %r16578, 2;
	add.s32 	%r16581, %r16580, %r16579;
	mul.lo.s32 	%r16582, %r16581, 10;
	sub.s32 	%r1349, %r21057, %r16582;
	setp.eq.s32 	%p2742, %r1348, %r1349;
	@%p2742 bra 	$L__BB5_638;
	setp.gt.s32 	%p2743, %r1348, %r1349;
	selp.b32 	%r1350, %r20533, %r20534, %p2743;
	selp.b32 	%r20534, %r20534, %r20533, %p2743;
	mov.u32 	%r20533, %r1350;
	bra.uni 	$L__BB5_639;
$L__BB5_638:
	add.s32 	%r21058, %r21058, 1;
	setp.ne.s32 	%p2744, %r21058, %r1334;
	mov.u32 	%r21054, %r16576;
	mov.u32 	%r21057, %r16581;
	@%p2744 bra 	$L__BB5_636;
$L__BB5_639:
	max.s32 	%r16590, %r20544, %r20545;
	cvt.rn.f32.s32 	%f5222, %r16590;
	setp.lt.s32 	%p2745, %r16590, 1;
	mul.f32 	%f5223, %f5222, 0f4B000000;
	selp.f32 	%f5224, %f5223, %f5222, %p2745;
	selp.f32 	%f5225, 0fC1B80000, 0f00000000, %p2745;
	mov.b32 	%r16591, %f5224;
	add.s32 	%r16592, %r16591, -1059760811;
	and.b32  	%r16593, %r16592, -8388608;
	sub.s32 	%r16594, %r16591, %r16593;
	mov.b32 	%f5226, %r16594;
	cvt.rn.f32.s32 	%f5227, %r16593;
	fma.rn.f32 	%f5228, %f5227, 0f34000000, %f5225;
	add.f32 	%f5229, %f5226, 0fBF800000;
	fma.rn.f32 	%f5230, %f5229, 0fBE055027, 0f3E1039F6;
	fma.rn.f32 	%f5231, %f5230, %f5229, 0fBDF8CDCC;
	fma.rn.f32 	%f5232, %f5231, %f5229, 0f3E0F2955;
	fma.rn.f32 	%f5233, %f5232, %f5229, 0fBE2AD8B9;
	fma.rn.f32 	%f5234, %f5233, %f5229, 0f3E4CED0B;
	fma.rn.f32 	%f5235, %f5234, %f5229, 0fBE7FFF22;
	fma.rn.f32 	%f5236, %f5235, %f5229, 0f3EAAAA78;
	fma.rn.f32 	%f5237, %f5236, %f5229, 0fBF000000;
	mul.f32 	%f5238, %f5229, %f5237;
	fma.rn.f32 	%f5239, %f5238, %f5229, %f5229;
	fma.rn.f32 	%f5240, %f5228, 0f3F317218, %f5239;
	setp.gt.u32 	%p2746, %r16591, 2139095039;
	fma.rn.f32 	%f5241, %f5224, 0f7F800000, 0f7F800000;
	selp.f32 	%f5242, %f5241, %f5240, %p2746;
	setp.eq.f32 	%p2747, %f5224, 0f00000000;
	fma.rn.f32 	%f5243, %f5242, 0f3EDE5BD9, 0f3F800000;
	selp.f32 	%f5244, 0fFF800000, %f5243, %p2747;
	cvt.rzi.u32.f32 	%r1357, %f5244;
	setp.eq.s32 	%p2748, %r20544, 0;
	mov.b32 	%r21065, 0;
	@%p2748 bra 	$L__BB5_642;
	mov.b32 	%r21065, 0;
	mov.u32 	%r21063, %r20544;
$L__BB5_641:
	mul.hi.s32 	%r16596, %r21063, 1717986919;
	shr.u32 	%r16597, %r16596, 31;
	shr.s32 	%r16598, %r16596, 2;
	add.s32 	%r1361, %r16598, %r16597;
	mul.lo.s32 	%r16599, %r1361, 10;
	sub.s32 	%r16600, %r21063, %r16599;
	mad.lo.s32 	%r21065, %r21065, 10, %r16600;
	add.s32 	%r16601, %r21063, 9;
	setp.gt.u32 	%p2749, %r16601, 18;
	mov.u32 	%r21063, %r1361;
	@%p2749 bra 	$L__BB5_641;
$L__BB5_642:
	setp.eq.s32 	%p2750, %r20545, 0;
	mov.b32 	%r21068, 0;
	@%p2750 bra 	$L__BB5_645;
	mov.b32 	%r21068, 0;
	mov.u32 	%r21066, %r20545;
$L__BB5_644:
	mul.hi.s32 	%r16604, %r21066, 1717986919;
	shr.u32 	%r16605, %r16604, 31;
	shr.s32 	%r16606, %r16604, 2;
	add.s32 	%r1366, %r16606, %r16605;
	mul.lo.s32 	%r16607, %r1366, 10;
	sub.s32 	%r16608, %r21066, %r16607;
	mad.lo.s32 	%r21068, %r21068, 10, %r16608;
	add.s32 	%r16609, %r21066, 9;
	setp.gt.u32 	%p2751, %r16609, 18;
	mov.u32 	%r21066, %r1366;
	@%p2751 bra 	$L__BB5_644;
$L__BB5_645:
	setp.eq.s32 	%p2752, %r1357, 0;
	@%p2752 bra 	$L__BB5_650;
	mov.b32 	%r21069, 0;
$L__BB5_647:
	mul.hi.s32 	%r16611, %r21065, 1717986919;
	shr.u32 	%r16612, %r16611, 31;
	shr.s32 	%r16613, %r16611, 2;
	add.s32 	%r16614, %r16613, %r16612;
	mul.lo.s32 	%r16615, %r16614, 10;
	sub.s32 	%r1371, %r21065, %r16615;
	mul.hi.s32 	%r16616, %r21068, 1717986919;
	shr.u32 	%r16617, %r16616, 31;
	shr.s32 	%r16618, %r16616, 2;
	add.s32 	%r16619, %r16618, %r16617;
	mul.lo.s32 	%r16620, %r16619, 10;
	sub.s32 	%r1372, %r21068, %r16620;
	setp.eq.s32 	%p2753, %r1371, %r1372;
	@%p2753 bra 	$L__BB5_649;
	setp.gt.s32 	%p2754, %r1371, %r1372;
	selp.b32 	%r1373, %r20544, %r20545, %p2754;
	selp.b32 	%r20545, %r20545, %r20544, %p2754;
	mov.u32 	%r20544, %r1373;
	bra.uni 	$L__BB5_650;
$L__BB5_649:
	add.s32 	%r21069, %r21069, 1;
	setp.ne.s32 	%p2755, %r21069, %r1357;
	mov.u32 	%r21065, %r16614;
	mov.u32 	%r21068, %r16619;
	@%p2755 bra 	$L__BB5_647;
$L__BB5_650:
	max.s32 	%r16628, %r20555, %r20556;
	cvt.rn.f32.s32 	%f5245, %r16628;
	setp.lt.s32 	%p2756, %r16628, 1;
	mul.f32 	%f5246, %f5245, 0f4B000000;
	selp.f32 	%f5247, %f5246, %f5245, %p2756;
	selp.f32 	%f5248, 0fC1B80000, 0f00000000, %p2756;
	mov.b32 	%r16629, %f5247;
	add.s32 	%r16630, %r16629, -1059760811;
	and.b32  	%r16631, %r16630, -8388608;
	sub.s32 	%r16632, %r16629, %r16631;
	mov.b32 	%f5249, %r16632;
	cvt.rn.f32.s32 	%f5250, %r16631;
	fma.rn.f32 	%f5251, %f5250, 0f34000000, %f5248;
	add.f32 	%f5252, %f5249, 0fBF800000;
	fma.rn.f32 	%f5253, %f5252, 0fBE055027, 0f3E1039F6;
	fma.rn.f32 	%f5254, %f5253, %f5252, 0fBDF8CDCC;
	fma.rn.f32 	%f5255, %f5254, %f5252, 0f3E0F2955;
	fma.rn.f32 	%f5256, %f5255, %f5252, 0fBE2AD8B9;
	fma.rn.f32 	%f5257, %f5256, %f5252, 0f3E4CED0B;
	fma.rn.f32 	%f5258, %f5257, %f5252, 0fBE7FFF22;
	fma.rn.f32 	%f5259, %f5258, %f5252, 0f3EAAAA78;
	fma.rn.f32 	%f5260, %f5259, %f5252, 0fBF000000;
	mul.f32 	%f5261, %f5252, %f5260;
	fma.rn.f32 	%f5262, %f5261, %f5252, %f5252;
	fma.rn.f32 	%f5263, %f5251, 0f3F317218, %f5262;
	setp.gt.u32 	%p2757, %r16629, 2139095039;
	fma.rn.f32 	%f5264, %f5247, 0f7F800000, 0f7F800000;
	selp.f32 	%f5265, %f5264, %f5263, %p2757;
	setp.eq.f32 	%p2758, %f5247, 0f00000000;
	fma.rn.f32 	%f5266, %f5265, 0f3EDE5BD9, 0f3F800000;
	selp.f32 	%f5267, 0fFF800000, %f5266, %p2758;
	cvt.rzi.u32.f32 	%r1380, %f5267;
	setp.eq.s32 	%p2759, %r20555, 0;
	mov.b32 	%r21076, 0;
	@%p2759 bra 	$L__BB5_653;
	mov.b32 	%r21076, 0;
	mov.u32 	%r21074, %r20555;
$L__BB5_652:
	mul.hi.s32 	%r16634, %r21074, 1717986919;
	shr.u32 	%r16635, %r16634, 31;
	shr.s32 	%r16636, %r16634, 2;
	add.s32 	%r1384, %r16636, %r16635;
	mul.lo.s32 	%r16637, %r1384, 10;
	sub.s32 	%r16638, %r21074, %r16637;
	mad.lo.s32 	%r21076, %r21076, 10, %r16638;
	add.s32 	%r16639, %r21074, 9;
	setp.gt.u32 	%p2760, %r16639, 18;
	mov.u32 	%r21074, %r1384;
	@%p2760 bra 	$L__BB5_652;
$L__BB5_653:
	setp.eq.s32 	%p2761, %r20556, 0;
	mov.b32 	%r21079, 0;
	@%p2761 bra 	$L__BB5_656;
	mov.b32 	%r21079, 0;
	mov.u32 	%r21077, %r20556;
$L__BB5_655:
	mul.hi.s32 	%r16642, %r21077, 1717986919;
	shr.u32 	%r16643, %r16642, 31;
	shr.s32 	%r16644, %r16642, 2;
	add.s32 	%r1389, %r16644, %r16643;
	mul.lo.s32 	%r16645, %r1389, 10;
	sub.s32 	%r16646, %r21077, %r16645;
	mad.lo.s32 	%r21079, %r21079, 10, %r16646;
	add.s32 	%r16647, %r21077, 9;
	setp.gt.u32 	%p2762, %r16647, 18;
	mov.u32 	%r21077, %r1389;
	@%p2762 bra 	$L__BB5_655;
$L__BB5_656:
	setp.eq.s32 	%p2763, %r1380, 0;
	@%p2763 bra 	$L__BB5_661;
	mov.b32 	%r21080, 0;
$L__BB5_658:
	mul.hi.s32 	%r16649, %r21076, 1717986919;
	shr.u32 	%r16650, %r16649, 31;
	shr.s32 	%r16651, %r16649, 2;
	add.s32 	%r16652, %r16651, %r16650;
	mul.lo.s32 	%r16653, %r16652, 10;
	sub.s32 	%r1394, %r21076, %r16653;
	mul.hi.s32 	%r16654, %r21079, 1717986919;
	shr.u32 	%r16655, %r16654, 31;
	shr.s32 	%r16656, %r16654, 2;
	add.s32 	%r16657, %r16656, %r16655;
	mul.lo.s32 	%r16658, %r16657, 10;
	sub.s32 	%r1395, %r21079, %r16658;
	setp.eq.s32 	%p2764, %r1394, %r1395;
	@%p2764 bra 	$L__BB5_660;
	setp.gt.s32 	%p2765, %r1394, %r1395;
	selp.b32 	%r1396, %r20555, %r20556, %p2765;
	selp.b32 	%r20556, %r20556, %r20555, %p2765;
	mov.u32 	%r20555, %r1396;
	bra.uni 	$L__BB5_661;
$L__BB5_660:
	add.s32 	%r21080, %r21080, 1;
	setp.ne.s32 	%p2766, %r21080, %r1380;
	mov.u32 	%r21076, %r16652;
	mov.u32 	%r21079, %r16657;
	@%p2766 bra 	$L__BB5_658;
$L__BB5_661:
	max.s32 	%r16666, %r20566, %r20567;
	cvt.rn.f32.s32 	%f5268, %r16666;
	setp.lt.s32 	%p2767, %r16666, 1;
	mul.f32 	%f5269, %f5268, 0f4B000000;
	selp.f32 	%f5270, %f5269, %f5268, %p2767;
	selp.f32 	%f5271, 0fC1B80000, 0f00000000, %p2767;
	mov.b32 	%r16667, %f5270;
	add.s32 	%r16668, %r16667, -1059760811;
	and.b32  	%r16669, %r16668, -8388608;
	sub.s32 	%r16670, %r16667, %r16669;
	mov.b32 	%f5272, %r16670;
	cvt.rn.f32.s32 	%f5273, %r16669;
	fma.rn.f32 	%f5274, %f5273, 0f34000000, %f5271;
	add.f32 	%f5275, %f5272, 0fBF800000;
	fma.rn.f32 	%f5276, %f5275, 0fBE055027, 0f3E1039F6;
	fma.rn.f32 	%f5277, %f5276, %f5275, 0fBDF8CDCC;
	fma.rn.f32 	%f5278, %f5277, %f5275, 0f3E0F2955;
	fma.rn.f32 	%f5279, %f5278, %f5275, 0fBE2AD8B9;
	fma.rn.f32 	%f5280, %f5279, %f5275, 0f3E4CED0B;
	fma.rn.f32 	%f5281, %f5280, %f5275, 0fBE7FFF22;
	fma.rn.f32 	%f5282, %f5281, %f5275, 0f3EAAAA78;
	fma.rn.f32 	%f5283, %f5282, %f5275, 0fBF000000;
	mul.f32 	%f5284, %f5275, %f5283;
	fma.rn.f32 	%f5285, %f5284, %f5275, %f5275;
	fma.rn.f32 	%f5286, %f5274, 0f3F317218, %f5285;
	setp.gt.u32 	%p2768, %r16667, 2139095039;
	fma.rn.f32 	%f5287, %f5270, 0f7F800000, 0f7F800000;
	selp.f32 	%f5288, %f5287, %f5286, %p2768;
	setp.eq.f32 	%p2769, %f5270, 0f00000000;
	fma.rn.f32 	%f5289, %f5288, 0f3EDE5BD9, 0f3F800000;
	selp.f32 	%f5290, 0fFF800000, %f5289, %p2769;
	cvt.rzi.u32.f32 	%r1403, %f5290;
	setp.eq.s32 	%p2770, %r20566, 0;
	mov.b32 	%r21087, 0;
	@%p2770 bra 	$L__BB5_664;
	mov.b32 	%r21087, 0;
	mov.u32 	%r21085, %r20566;
$L__BB5_663:
	mul.hi.s32 	%r16672, %r21085, 1717986919;
	shr.u32 	%r16673, %r16672, 31;
	shr.s32 	%r16674, %r16672, 2;
	add.s32 	%r1407, %r16674, %r16673;
	mul.lo.s32 	%r16675, %r1407, 10;
	sub.s32 	%r16676, %r21085, %r16675;
	mad.lo.s32 	%r21087, %r21087, 10, %r16676;
	add.s32 	%r16677, %r21085, 9;
	setp.gt.u32 	%p2771, %r16677, 18;
	mov.u32 	%r21085, %r1407;
	@%p2771 bra 	$L__BB5_663;
$L__BB5_664:
	setp.eq.s32 	%p2772, %r20567, 0;
	mov.b32 	%r21090, 0;
	@%p2772 bra 	$L__BB5_667;
	mov.b32 	%r21090, 0;
	mov.u32 	%r21088, %r20567;
$L__BB5_666:
	mul.hi.s32 	%r16680, %r21088, 1717986919;
	shr.u32 	%r16681, %r16680, 31;
	shr.s32 	%r16682, %r16680, 2;
	add.s32 	%r1412, %r16682, %r16681;
	mul.lo.s32 	%r16683, %r1412, 10;
	sub.s32 	%r16684, %r21088, %r16683;
	mad.lo.s32 	%r21090, %r21090, 10, %r16684;
	add.s32 	%r16685, %r21088, 9;
	setp.gt.u32 	%p2773, %r16685, 18;
	mov.u32 	%r21088, %r1412;
	@%p2773 bra 	$L__BB5_666;
$L__BB5_667:
	setp.eq.s32 	%p2774, %r1403, 0;
	@%p2774 bra 	$L__BB5_672;
	mov.b32 	%r21091, 0;
$L__BB5_669:
	mul.hi.s32 	%r16687, %r21087, 1717986919;
	shr.u32 	%r16688, %r16687, 31;
	shr.s32 	%r16689, %r16687, 2;
	add.s32 	%r16690, %r16689, %r16688;
	mul.lo.s32 	%r16691, %r16690, 10;
	sub.s32 	%r1417, %r21087, %r16691;
	mul.hi.s32 	%r16692, %r21090, 1717986919;
	shr.u32 	%r16693, %r16692, 31;
	shr.s32 	%r16694, %r16692, 2;
	add.s32 	%r16695, %r16694, %r16693;
	mul.lo.s32 	%r16696, %r16695, 10;
	sub.s32 	%r1418, %r21090, %r16696;
	setp.eq.s32 	%p2775, %r1417, %r1418;
	@%p2775 bra 	$L__BB5_671;
	setp.gt.s32 	%p2776, %r1417, %r1418;
	selp.b32 	%r1419, %r20566, %r20567, %p2776;
	selp.b32 	%r20567, %r20567, %r20566, %p2776;
	mov.u32 	%r20566, %r1419;
	bra.uni 	$L__BB5_672;
$L__BB5_671:
	add.s32 	%r21091, %r21091, 1;
	setp.ne.s32 	%p2777, %r21091, %r1403;
	mov.u32 	%r21087, %r16690;
	mov.u32 	%r21090, %r16695;
	@%p2777 bra 	$L__BB5_669;
$L__BB5_672:
	max.s32 	%r16704, %r20577, %r20578;
	cvt.rn.f32.s32 	%f5291, %r16704;
	setp.lt.s32 	%p2778, %r16704, 1;
	mul.f32 	%f5292, %f5291, 0f4B000000;
	selp.f32 	%f5293, %f5292, %f5291, %p2778;
	selp.f32 	%f5294, 0fC1B80000, 0f00000000, %p2778;
	mov.b32 	%r16705, %f5293;
	add.s32 	%r16706, %r16705, -1059760811;
	and.b32  	%r16707, %r16706, -8388608;
	sub.s32 	%r16708, %r16705, %r16707;
	mov.b32 	%f5295, %r16708;
	cvt.rn.f32.s32 	%f5296, %r16707;
	fma.rn.f32 	%f5297, %f5296, 0f34000000, %f5294;
	add.f32 	%f5298, %f5295, 0fBF800000;
	fma.rn.f32 	%f5299, %f5298, 0fBE055027, 0f3E1039F6;
	fma.rn.f32 	%f5300, %f5299, %f5298, 0fBDF8CDCC;
	fma.rn.f32 	%f5301, %f5300, %f5298, 0f3E0F2955;
	fma.rn.f32 	%f5302, %f5301, %f5298, 0fBE2AD8B9;
	fma.rn.f32 	%f5303, %f5302, %f5298, 0f3E4CED0B;
	fma.rn.f32 	%f5304, %f5303, %f5298, 0fBE7FFF22;
	fma.rn.f32 	%f5305, %f5304, %f5298, 0f3EAAAA78;
	fma.rn.f32 	%f5306, %f5305, %f5298, 0fBF000000;
	mul.f32 	%f5307, %f5298, %f5306;
	fma.rn.f32 	%f5308, %f5307, %f5298, %f5298;
	fma.rn.f32 	%f5309, %f5297, 0f3F317218, %f5308;
	setp.gt.u32 	%p2779, %r16705, 2139095039;
	fma.rn.f32 	%f5310, %f5293, 0f7F800000, 0f7F800000;
	selp.f32 	%f5311, %f5310, %f5309, %p2779;
	setp.eq.f32 	%p2780, %f5293, 0f00000000;
	fma.rn.f32 	%f5312, %f5311, 0f3EDE5BD9, 0f3F800000;
	selp.f32 	%f5313, 0fFF800000, %f5312, %p2780;
	cvt.rzi.u32.f32 	%r1426, %f5313;
	setp.eq.s32 	%p2781, %r20577, 0;
	mov.b32 	%r21098, 0;
	@%p2781 bra 	$L__BB5_675;
	mov.b32 	%r21098, 0;
	mov.u32 	%r21096, %r20577;
$L__BB5_674:
	mul.hi.s32 	%r16710, %r21096, 1717986919;
	shr.u32 	%r16711, %r16710, 31;
	shr.s32 	%r16712, %r16710, 2;
	add.s32 	%r1430, %r16712, %r16711;
	mul.lo.s32 	%r16713, %r1430, 10;
	sub.s32 	%r16714, %r21096, %r16713;
	mad.lo.s32 	%r21098, %r21098, 10, %r16714;
	add.s32 	%r16715, %r21096, 9;
	setp.gt.u32 	%p2782, %r16715, 18;
	mov.u32 	%r21096, %r1430;
	@%p2782 bra 	$L__BB5_674;
$L__BB5_675:
	setp.eq.s32 	%p2783, %r20578, 0;
	mov.b32 	%r21101, 0;
	@%p2783 bra 	$L__BB5_678;
	mov.b32 	%r21101, 0;
	mov.u32 	%r21099, %r20578;
$L__BB5_677:
	mul.hi.s32 	%r16718, %r21099, 1717986919;
	shr.u32 	%r16719, %r16718, 31;
	shr.s32 	%r16720, %r16718, 2;
	add.s32 	%r1435, %r16720, %r16719;
	mul.lo.s32 	%r16721, %r1435, 10;
	sub.s32 	%r16722, %r21099, %r16721;
	mad.lo.s32 	%r21101, %r21101, 10, %r16722;
	add.s32 	%r16723, %r21099, 9;
	setp.gt.u32 	%p2784, %r16723, 18;
	mov.u32 	%r21099, %r1435;
	@%p2784 bra 	$L__BB5_677;
$L__BB5_678:
	setp.eq.s32 	%p2785, %r1426, 0;
	@%p2785 bra 	$L__BB5_683;
	mov.b32 	%r21102, 0;
$L__BB5_680:
	mul.hi.s32 	%r16725, %r21098, 1717986919;
	shr.u32 	%r16726, %r16725, 31;
	shr.s32 	%r16727, %r16725, 2;
	add.s32 	%r16728, %r16727, %r16726;
	mul.lo.s32 	%r16729, %r16728, 10;
	sub.s32 	%r1440, %r21098, %r16729;
	mul.hi.s32 	%r16730, %r21101, 1717986919;
	shr.u32 	%r16731, %r16730, 31;
	shr.s32 	%r16732, %r16730, 2;
	add.s32 	%r16733, %r16732, %r16731;
	mul.lo.s32 	%r16734, %r16733, 10;
	sub.s32 	%r1441, %r21101, %r16734;
	setp.eq.s32 	%p2786, %r1440, %r1441;
	@%p2786 bra 	$L__BB5_682;
	setp.gt.s32 	%p2787, %r1440, %r1441;
	selp.b32 	%r1442, %r20577, %r20578, %p2787;
	selp.b32 	%r20578, %r20578, %r20577, %p2787;
	mov.u32 	%r20577, %r1442;
	bra.uni 	$L__BB5_683;
$L__BB5_682:
	add.s32 	%r21102, %r21102, 1;
	setp.ne.s32 	%p2788, %r21102, %r1426;
	mov.u32 	%r21098, %r16728;
	mov.u32 	%r21101, %r16733;
	@%p2788 bra 	$L__BB5_680;
$L__BB5_683:
	max.s32 	%r16742, %r20588, %r20589;
	cvt.rn.f32.s32 	%f5314, %r16742;
	setp.lt.s32 	%p2789, %r16742, 1;
	mul.f32 	%f5315, %f5314, 0f4B000000;
	selp.f32 	%f5316, %f5315, %f5314, %p2789;
	selp.f32 	%f5317, 0fC1B80000, 0f00000000, %p2789;
	mov.b32 	%r16743, %f5316;
	add.s32 	%r16744, %r16743, -1059760811;
	and.b32  	%r16745, %r16744, -8388608;
	sub.s32 	%r16746, %r16743, %r16745;
	mov.b32 	%f5318, %r16746;
	cvt.rn.f32.s32 	%f5319, %r16745;
	fma.rn.f32 	%f5320, %f5319, 0f34000000, %f5317;
	add.f32 	%f5321, %f5318, 0fBF800000;
	fma.rn.f32 	%f5322, %f5321, 0fBE055027, 0f3E1039F6;
	fma.rn.f32 	%f5323, %f5322, %f5321, 0fBDF8CDCC;
	fma.rn.f32 	%f5324, %f5323, %f5321, 0f3E0F2955;
	fma.rn.f32 	%f5325, %f5324, %f5321, 0fBE2AD8B9;
	fma.rn.f32 	%f5326, %f5325, %f5321, 0f3E4CED0B;
	fma.rn.f32 	%f5327, %f5326, %f5321, 0fBE7FFF22;
	fma.rn.f32 	%f5328, %f5327, %f5321, 0f3EAAAA78;
	fma.rn.f32 	%f5329, %f5328, %f5321, 0fBF000000;
	mul.f32 	%f5330, %f5321, %f5329;
	fma.rn.f32 	%f5331, %f5330, %f5321, %f5321;
	fma.rn.f32 	%f5332, %f5320, 0f3F317218, %f5331;
	setp.gt.u32 	%p2790, %r16743, 2139095039;
	fma.rn.f32 	%f5333, %f5316, 0f7F800000, 0f7F800000;
	selp.f32 	%f5334, %f5333, %f5332, %p2790;
	setp.eq.f32 	%p2791, %f5316, 0f00000000;
	fma.rn.f32 	%f5335, %f5334, 0f3EDE5BD9, 0f3F800000;
	selp.f32 	%f5336, 0fFF800000, %f5335, %p2791;
	cvt.rzi.u32.f32 	%r1449, %f5336;
	setp.eq.s32 	%p2792, %r20588, 0;
	mov.b32 	%r21109, 0;
	@%p2792 bra 	$L__BB5_686;
	mov.b32 	%r21109, 0;
	mov.u32 	%r21107, %r20588;
$L__BB5_685:
	mul.hi.s32 	%r16748, %r21107, 1717986919;
	shr.u32 	%r16749, %r16748, 31;
	shr.s32 	%r16750, %r16748, 2;
	add.s32 	%r1453, %r16750, %r16749;
	mul.lo.s32 	%r16751, %r1453, 10;
	sub.s32 	%r16752, %r21107, %r16751;
	mad.lo.s32 	%r21109, %r21109, 10, %r16752;
	add.s32 	%r16753, %r21107, 9;
	setp.gt.u32 	%p2793, %r16753, 18;
	mov.u32 	%r21107, %r1453;
	@%p2793 bra 	$L__BB5_685;
$L__BB5_686:
	setp.eq.s32 	%p2794, %r20589, 0;
	mov.b32 	%r21112, 0;
	@%p2794 bra 	$L__BB5_689;
	mov.b32 	%r21112, 0;
	mov.u32 	%r21110, %r20589;
$L__BB5_688:
	mul.hi.s32 	%r16756, %r21110, 1717986919;
	shr.u32 	%r16757, %r16756, 31;
	shr.s32 	%r16758, %r16756, 2;
	add.s32 	%r1458, %r16758, %r16757;
	mul.lo.s32 	%r16759, %r1458, 10;
	sub.s32 	%r16760, %r21110, %r16759;
	mad.lo.s32 	%r21112, %r21112, 10, %r16760;
	add.s32 	%r16761, %r21110, 9;
	setp.gt.u32 	%p2795, %r16761, 18;
	mov.u32 	%r21110, %r1458;
	@%p2795 bra 	$L__BB5_688;
$L__BB5_689:
	setp.eq.s32 	%p2796, %r1449, 0;
	@%p2796 bra 	$L__BB5_694;
	mov.b32 	%r21113, 0;
$L__BB5_691:
	mul.hi.s32 	%r16763, %r21109, 1717986919;
	shr.u32 	%r16764, %r16763, 31;
	shr.s32 	%r16765, %r16763, 2;
	add.s32 	%r16766, %r16765, %r16764;
	mul.lo.s32 	%r16767, %r16766, 10;
	sub.s32 	%r1463, %r21109, %r16767;
	mul.hi.s32 	%r16768, %r21112, 1717986919;
	shr.u32 	%r16769, %r16768, 31;
	shr.s32 	%r16770, %r16768, 2;
	add.s32 	%r16771, %r16770, %r16769;
	mul.lo.s32 	%r16772, %r16771, 10;
	sub.s32 	%r1464, %r21112, %r16772;
	setp.eq.s32 	%p2797, %r1463, %r1464;
	@%p2797 bra 	$L__BB5_693;
	setp.gt.s32 	%p2798, %r1463, %r1464;
	selp.b32 	%r1465, %r20588, %r20589, %p2798;
	selp.b32 	%r20589, %r20589, %r20588, %p2798;
	mov.u32 	%r20588, %r1465;
	bra.uni 	$L__BB5_694;
$L__BB5_693:
	add.s32 	%r21113, %r21113, 1;
	setp.ne.s32 	%p2799, %r21113, %r1449;
	mov.u32 	%r21109, %r16766;
	mov.u32 	%r21112, %r16771;
	@%p2799 bra 	$L__BB5_691;
$L__BB5_694:
	max.s32 	%r16780, %r20775, %r20600;
	cvt.rn.f32.s32 	%f5337, %r16780;
	setp.lt.s32 	%p2800, %r16780, 1;
	mul.f32 	%f5338, %f5337, 0f4B000000;
	selp.f32 	%f5339, %f5338, %f5337, %p2800;
	selp.f32 	%f5340, 0fC1B80000, 0f00000000, %p2800;
	mov.b32 	%r16781, %f5339;
	add.s32 	%r16782, %r16781, -1059760811;
	and.b32  	%r16783, %r16782, -8388608;
	sub.s32 	%r16784, %r16781, %r16783;
	mov.b32 	%f5341, %r16784;
	cvt.rn.f32.s32 	%f5342, %r16783;
	fma.rn.f32 	%f5343, %f5342, 0f34000000, %f5340;
	add.f32 	%f5344, %f5341, 0fBF800000;
	fma.rn.f32 	%f5345, %f5344, 0fBE055027, 0f3E1039F6;
	fma.rn.f32 	%f5346, %f5345, %f5344, 0fBDF8CDCC;
	fma.rn.f32 	%f5347, %f5346, %f5344, 0f3E0F2955;
	fma.rn.f32 	%f5348, %f5347, %f5344, 0fBE2AD8B9;
	fma.rn.f32 	%f5349, %f5348, %f5344, 0f3E4CED0B;
	fma.rn.f32 	%f5350, %f5349, %f5344, 0fBE7FFF22;
	fma.rn.f32 	%f5351, %f5350, %f5344, 0f3EAAAA78;
	fma.rn.f32 	%f5352, %f5351, %f5344, 0fBF000000;
	mul.f32 	%f5353, %f5344, %f5352;
	fma.rn.f32 	%f5354, %f5353, %f5344, %f5344;
	fma.rn.f32 	%f5355, %f5343, 0f3F317218, %f5354;
	setp.gt.u32 	%p2801, %r16781, 2139095039;
	fma.rn.f32 	%f5356, %f5339, 0f7F800000, 0f7F800000;
	selp.f32 	%f5357, %f5356, %f5355, %p2801;
	setp.eq.f32 	%p2802, %f5339, 0f00000000;
	fma.rn.f32 	%f5358, %f5357, 0f3EDE5BD9, 0f3F800000;
	selp.f32 	%f5359, 0fFF800000, %f5358, %p2802;
	cvt.rzi.u32.f32 	%r1472, %f5359;
	setp.eq.s32 	%p2803, %r20775, 0;
	mov.b32 	%r21120, 0;
	@%p2803 bra 	$L__BB5_697;
	mov.b32 	%r21120, 0;
	mov.u32 	%r21118, %r20775;
$L__BB5_696:
	mul.hi.s32 	%r16786, %r21118, 1717986919;
	shr.u32 	%r16787, %r16786, 31;
	shr.s32 	%r16788, %r16786, 2;
	add.s32 	%r1476, %r16788, %r16787;
	mul.lo.s32 	%r16789, %r1476, 10;
	sub.s32 	%r16790, %r21118, %r16789;
	mad.lo.s32 	%r21120, %r21120, 10, %r16790;
	add.s32 	%r16791, %r21118, 9;
	setp.gt.u32 	%p2804, %r16791, 18;
	mov.u32 	%r21118, %r1476;
	@%p2804 bra 	$L__BB5_696;
$L__BB5_697:
	setp.eq.s32 	%p2805, %r20600, 0;
	mov.b32 	%r21123, 0;
	@%p2805 bra 	$L__BB5_700;
	mov.b32 	%r21123, 0;
	mov.u32 	%r21121, %r20600;
$L__BB5_699:
	mul.hi.s32 	%r16794, %r21121, 1717986919;
	shr.u32 	%r16795, %r16794, 31;
	shr.s32 	%r16796, %r16794, 2;
	add.s32 	%r1481, %r16796, %r16795;
	mul.lo.s32 	%r16797, %r1481, 10;
	sub.s32 	%r16798, %r21121, %r16797;
	mad.lo.s32 	%r21123, %r21123, 10, %r16798;
	add.s32 	%r16799, %r21121, 9;
	setp.gt.u32 	%p2806, %r16799, 18;
	mov.u32 	%r21121, %r1481;
	@%p2806 bra 	$L__BB5_699;
$L__BB5_700:
	setp.eq.s32 	%p2807, %r1472, 0;
	@%p2807 bra 	$L__BB5_705;
	mov.b32 	%r21124, 0;
$L__BB5_702:
	mul.hi.s32 	%r16801, %r21120, 1717986919;
	shr.u32 	%r16802, %r16801, 31;
	shr.s32 	%r16803, %r16801, 2;
	add.s32 	%r16804, %r16803, %r16802;
	mul.lo.s32 	%r16805, %r16804, 10;
	sub.s32 	%r1486, %r21120, %r16805;
	mul.hi.s32 	%r16806, %r21123, 1717986919;
	shr.u32 	%r16807, %r16806, 31;
	shr.s32 	%r16808, %r16806, 2;
	add.s32 	%r16809, %r16808, %r16807;
	mul.lo.s32 	%r16810, %r16809, 10;
	sub.s32 	%r1487, %r21123, %r16810;
	setp.eq.s32 	%p2808, %r1486, %r1487;
	@%p2808 bra 	$L__BB5_704;
	setp.gt.s32 	%p2809, %r1486, %r1487;
	selp.b32 	%r1488, %r20775, %r20600, %p2809;
	selp.b32 	%r20600, %r20600, %r20775, %p2809;
	mov.u32 	%r20775, %r1488;
	bra.uni 	$L__BB5_705;
$L__BB5_704:
	add.s32 	%r21124, %r21124, 1;
	setp.ne.s32 	%p2810, %r21124, %r1472;
	mov.u32 	%r21120, %r16804;
	mov.u32 	%r21123, %r16809;
	@%p2810 bra 	$L__BB5_702;
$L__BB5_705:
	max.s32 	%r16818, %r20523, %r20611;
	cvt.rn.f32.s32 	%f5360, %r16818;
	setp.lt.s32 	%p2811, %r16818, 1;
	mul.f32 	%f5361, %f5360, 0f4B000000;
	selp.f32 	%f5362, %f5361, %f5360, %p2811;
	selp.f32 	%f5363, 0fC1B80000, 0f00000000, %p2811;
	mov.b32 	%r16819, %f5362;
	add.s32 	%r16820, %r16819, -1059760811;
	and.b32  	%r16821, %r16820, -8388608;
	sub.s32 	%r16822, %r16819, %r16821;
	mov.b32 	%f5364, %r16822;
	cvt.rn.f32.s32 	%f5365, %r16821;
	fma.rn.f32 	%f5366, %f5365, 0f34000000, %f5363;
	add.f32 	%f5367, %f5364, 0fBF800000;
	fma.rn.f32 	%f5368, %f5367, 0fBE055027, 0f3E1039F6;
	fma.rn.f32 	%f5369, %f5368, %f5367, 0fBDF8CDCC;
	fma.rn.f32 	%f5370, %f5369, %f5367, 0f3E0F2955;
	fma.rn.f32 	%f5371, %f5370, %f5367, 0fBE2AD8B9;
	fma.rn.f32 	%f5372, %f5371, %f5367, 0f3E4CED0B;
	fma.rn.f32 	%f5373, %f5372, %f5367, 0fBE7FFF22;
	fma.rn.f32 	%f5374, %f5373, %f5367, 0f3EAAAA78;
	fma.rn.f32 	%f5375, %f5374, %f5367, 0fBF000000;
	mul.f32 	%f5376, %f5367, %f5375;
	fma.rn.f32 	%f5377, %f5376, %f5367, %f5367;
	fma.rn.f32 	%f5378, %f5366, 0f3F317218, %f5377;
	setp.gt.u32 	%p2812, %r16819, 2139095039;
	fma.rn.f32 	%f5379, %f5362, 0f7F800000, 0f7F800000;
	selp.f32 	%f5380, %f5379, %f5378, %p2812;
	setp.eq.f32 	%p2813, %f5362, 0f00000000;
	fma.rn.f32 	%f5381, %f5380, 0f3EDE5BD9, 0f3F800000;
	selp.f32 	%f5382, 0fFF800000, %f5381, %p2813;
	cvt.rzi.u32.f32 	%r1495, %f5382;
	setp.eq.s32 	%p2814, %r20523, 0;
	mov.b32 	%r21131, 0;
	@%p2814 bra 	$L__BB5_708;
	mov.b32 	%r21131, 0;
	mov.u32 	%r21129, %r20523;
$L__BB5_707:
	mul.hi.s32 	%r16824, %r21129, 1717986919;
	shr.u32 	%r16825, %r16824, 31;
	shr.s32 	%r16826, %r16824, 2;
	add.s32 	%r1499, %r16826, %r16825;
	mul.lo.s32 	%r16827, %r1499, 10;
	sub.s32 	%r16828, %r21129, %r16827;
	mad.lo.s32 	%r21131, %r21131, 10, %r16828;
	add.s32 	%r16829, %r21129, 9;
	setp.gt.u32 	%p2815, %r16829, 18;
	mov.u32 	%r21129, %r1499;
	@%p2815 bra 	$L__BB5_707;
$L__BB5_708:
	setp.eq.s32 	%p2816, %r20611, 0;
	mov.b32 	%r21134, 0;
	@%p2816 bra 	$L__BB5_711;
	mov.b32 	%r21134, 0;
	mov.u32 	%r21132, %r20611;
$L__BB5_710:
	mul.hi.s32 	%r16832, %r21132, 1717986919;
	shr.u32 	%r16833, %r16832, 31;
	shr.s32 	%r16834, %r16832, 2;
	add.s32 	%r1504, %r16834, %r16833;
	mul.lo.s32 	%r16835, %r1504, 10;
	sub.s32 	%r16836, %r21132, %r16835;
	mad.lo.s32 	%r21134, %r21134, 10, %r16836;
	add.s32 	%r16837, %r21132, 9;
	setp.gt.u32 	%p2817, %r16837, 18;
	mov.u32 	%r21132, %r1504;
	@%p2817 bra 	$L__BB5_710;
$L__BB5_711:
	setp.eq.s32 	%p2818, %r1495, 0;
	@%p2818 bra 	$L__BB5_716;
	mov.b32 	%r21135, 0;
$L__BB5_713:
	mul.hi.s32 	%r16839, %r21131, 1717986919;
	shr.u32 	%r16840, %r16839, 31;
	shr.s32 	%r16841, %r16839, 2;
	add.s32 	%r16842, %r16841, %r16840;
	mul.lo.s32 	%r16843, %r16842, 10;
	sub.s32 	%r1509, %r21131, %r16843;
	mul.hi.s32 	%r16844, %r21134, 1717986919;
	shr.u32 	%r16845, %r16844, 31;
	shr.s32 	%r16846, %r16844, 2;
	add.s32 	%r16847, %r16846, %r16845;
	mul.lo.s32 	%r16848, %r16847, 10;
	sub.s32 	%r1510, %r21134, %r16848;
	setp.eq.s32 	%p2819, %r1509, %r1510;
	@%p2819 bra 	$L__BB5_715;
	setp.gt.s32 	%p2820, %r1509, %r1510;
	selp.b32 	%r1511, %r20523, %r20611, %p2820;
	selp.b32 	%r20611, %r20611, %r20523, %p2820;
	mov.u32 	%r20523, %r1511;
	bra.uni 	$L__BB5_716;
$L__BB5_715:
	add.s32 	%r21135, %r21135, 1;
	setp.ne.s32 	%p2821, %r21135, %r1495;
	mov.u32 	%r21131, %r16842;
	mov.u32 	%r21134, %r16847;
	@%p2821 bra 	$L__BB5_713;
$L__BB5_716:
	max.s32 	%r16856, %r20534, %r20522;
	cvt.rn.f32.s32 	%f5383, %r16856;
	setp.lt.s32 	%p2822, %r16856, 1;
	mul.f32 	%f5384, %f5383, 0f4B000000;
	selp.f32 	%f5385, %f5384, %f5383, %p2822;
	selp.f32 	%f5386, 0fC1B80000, 0f00000000, %p2822;
	mov.b32 	%r16857, %f5385;
	add.s32 	%r16858, %r16857, -1059760811;
	and.b32  	%r16859, %r16858, -8388608;
	sub.s32 	%r16860, %r16857, %r16859;
	mov.b32 	%f5387, %r16860;
	cvt.rn.f32.s32 	%f5388, %r16859;
	fma.rn.f32 	%f5389, %f5388, 0f34000000, %f5386;
	add.f32 	%f5390, %f5387, 0fBF800000;
	fma.rn.f32 	%f5391, %f5390, 0fBE055027, 0f3E1039F6;
	fma.rn.f32 	%f5392, %f5391, %f5390, 0fBDF8CDCC;
	fma.rn.f32 	%f5393, %f5392, %f5390, 0f3E0F2955;
	fma.rn.f32 	%f5394, %f5393, %f5390, 0fBE2AD8B9;
	fma.rn.f32 	%f5395, %f5394, %f5390, 0f3E4CED0B;
	fma.rn.f32 	%f5396, %f5395, %f5390, 0fBE7FFF22;
	fma.rn.f32 	%f5397, %f5396, %f5390, 0f3EAAAA78;
	fma.rn.f32 	%f5398, %f5397, %f5390, 0fBF000000;
	mul.f32 	%f5399, %f5390, %f5398;
	fma.rn.f32 	%f5400, %f5399, %f5390, %f5390;
	fma.rn.f32 	%f5401, %f5389, 0f3F317218, %f5400;
	setp.gt.u32 	%p2823, %r16857, 2139095039;
	fma.rn.f32 	%f5402, %f5385, 0f7F800000, 0f7F800000;
	selp.f32 	%f5403, %f5402, %f5401, %p2823;
	setp.eq.f32 	%p2824, %f5385, 0f00000000;
	fma.rn.f32 	%f5404, %f5403, 0f3EDE5BD9, 0f3F800000;
	selp.f32 	%f5405, 0fFF800000, %f5404, %p2824;
	cvt.rzi.u32.f32 	%r1518, %f5405;
	setp.eq.s32 	%p2825, %r20534, 0;
	mov.b32 	%r21142, 0;
	@%p2825 bra 	$L__BB5_719;
	mov.b32 	%r21142, 0;
	mov.u32 	%r21140, %r20534;
$L__BB5_718:
	mul.hi.s32 	%r16862, %r21140, 1717986919;
	shr.u32 	%r16863, %r16862, 31;
	shr.s32 	%r16864, %r16862, 2;
	add.s32 	%r1522, %r16864, %r16863;
	mul.lo.s32 	%r16865, %r1522, 10;
	sub.s32 	%r16866, %r21140, %r16865;
	mad.lo.s32 	%r21142, %r21142, 10, %r16866;
	add.s32 	%r16867, %r21140, 9;
	setp.gt.u32 	%p2826, %r16867, 18;
	mov.u32 	%r21140, %r1522;
	@%p2826 bra 	$L__BB5_718;
$L__BB5_719:
	setp.eq.s32 	%p2827, %r20522, 0;
	mov.b32 	%r21145, 0;
	@%p2827 bra 	$L__BB5_722;
	mov.b32 	%r21145, 0;
	mov.u32 	%r21143, %r20522;
$L__BB5_721:
	mul.hi.s32 	%r16870, %r21143, 1717986919;
	shr.u32 	%r16871, %r16870, 31;
	shr.s32 	%r16872, %r16870, 2;
	add.s32 	%r1527, %r16872, %r16871;
	mul.lo.s32 	%r16873, %r1527, 10;
	sub.s32 	%r16874, %r21143, %r16873;
	mad.lo.s32 	%r21145, %r21145, 10, %r16874;
	add.s32 	%r16875, %r21143, 9;
	setp.gt.u32 	%p2828, %r16875, 18;
	mov.u32 	%r21143, %r1527;
	@%p2828 bra 	$L__BB5_721;
$L__BB5_722:
	setp.eq.s32 	%p2829, %r1518, 0;
	@%p2829 bra 	$L__BB5_727;
	mov.b32 	%r21146, 0;
$L__BB5_724:
	mul.hi.s32 	%r16877, %r21142, 1717986919;
	shr.u32 	%r16878, %r16877, 31;
	shr.s32 	%r16879, %r16877, 2;
	add.s32 	%r16880, %r16879, %r16878;
	mul.lo.s32 	%r16881, %r16880, 10;
	sub.s32 	%r1532, %r21142, %r16881;
	mul.hi.s32 	%r16882, %r21145, 1717986919;
	shr.u32 	%r16883, %r16882, 31;
	shr.s32 	%r16884, %r16882, 2;
	add.s32 	%r16885, %r16884, %r16883;
	mul.lo.s32 	%r16886, %r16885, 10;
	sub.s32 	%r1533, %r21145, %r16886;
	setp.eq.s32 	%p2830, %r1532, %r1533;
	@%p2830 bra 	$L__BB5_726;
	setp.gt.s32 	%p2831, %r1532, %r1533;
	selp.b32 	%r1534, %r20534, %r20522, %p2831;
	selp.b32 	%r20522, %r20522, %r20534, %p2831;
	mov.u32 	%r20534, %r1534;
	bra.uni 	$L__BB5_727;
$L__BB5_726:
	add.s32 	%r21146, %r21146, 1;
	setp.ne.s32 	%p2832, %r21146, %r1518;
	mov.u32 	%r21142, %r16880;
	mov.u32 	%r21145, %r16885;
	@%p2832 bra 	$L__BB5_724;
$L__BB5_727:
	max.s32 	%r16894, %r20545, %r20533;
	cvt.rn.f32.s32 	%f5406, %r16894;
	setp.lt.s32 	%p2833, %r16894, 1;
	mul.f32 	%f5407, %f5406, 0f4B000000;
	selp.f32 	%f5408, %f5407, %f5406, %p2833;
	selp.f32 	%f5409, 0fC1B80000, 0f00000000, %p2833;
	mov.b32 	%r16895, %f5408;
	add.s32 	%r16896, %r16895, -1059760811;
	and.b32  	%r16897, %r16896, -8388608;
	sub.s32 	%r16898, %r16895, %r16897;
	mov.b32 	%f5410, %r16898;
	cvt.rn.f32.s32 	%f5411, %r16897;
	fma.rn.f32 	%f5412, %f5411, 0f34000000, %f5409;
	add.f32 	%f5413, %f5410, 0fBF800000;
	fma.rn.f32 	%f5414, %f5413, 0fBE055027, 0f3E1039F6;
	fma.rn.f32 	%f5415, %f5414, %f5413, 0fBDF8CDCC;
	fma.rn.f32 	%f5416, %f5415, %f5413, 0f3E0F2955;
	fma.rn.f32 	%f5417, %f5416, %f5413, 0fBE2AD8B9;
	fma.rn.f32 	%f5418, %f5417, %f5413, 0f3E4CED0B;
	fma.rn.f32 	%f5419, %f5418, %f5413, 0fBE7FFF22;
	fma.rn.f32 	%f5420, %f5419, %f5413, 0f3EAAAA78;
	fma.rn.f32 	%f5421, %f5420, %f5413, 0fBF000000;
	mul.f32 	%f5422, %f5413, %f5421;
	fma.rn.f32 	%f5423, %f5422, %f5413, %f5413;
	fma.rn.f32 	%f5424, %f5412, 0f3F317218, %f5423;
	setp.gt.u32 	%p2834, %r16895, 2139095039;
	fma.rn.f32 	%f5425, %f5408, 0f7F800000, 0f7F800000;
	selp.f32 	%f5426, %f5425, %f5424, %p2834;
	setp.eq.f32 	%p2835, %f5408, 0f00000000;
	fma.rn.f32 	%f5427, %f5426, 0f3EDE5BD9, 0f3F800000;
	selp.f32 	%f5428, 0fFF800000, %f5427, %p2835;
	cvt.rzi.u32.f32 	%r1541, %f5428;
	setp.eq.s32 	%p2836, %r20545, 0;
	mov.b32 	%r21153, 0;
	@%p2836 bra 	$L__BB5_730;
	mov.b32 	%r21153, 0;
	mov.u32 	%r21151, %r20545;
$L__BB5_729:
	mul.hi.s32 	%r16900, %r21151, 1717986919;
	shr.u32 	%r16901, %r16900, 31;
	shr.s32 	%r16902, %r16900, 2;
	add.s32 	%r1545, %r16902, %r16901;
	mul.lo.s32 	%r16903, %r1545, 10;
	sub.s32 	%r16904, %r21151, %r16903;
	mad.lo.s32 	%r21153, %r21153, 10, %r16904;
	add.s32 	%r16905, %r21151, 9;
	setp.gt.u32 	%p2837, %r16905, 18;
	mov.u32 	%r21151, %r1545;
	@%p2837 bra 	$L__BB5_729;
$L__BB5_730:
	setp.eq.s32 	%p2838, %r20533, 0;
	mov.b32 	%r21156, 0;
	@%p2838 bra 	$L__BB5_733;
	mov.b32 	%r21156, 0;
	mov.u32 	%r21154, %r20533;
$L__BB5_732:
	mul.hi.s32 	%r16908, %r21154, 1717986919;
	shr.u32 	%r16909, %r16908, 31;
	shr.s32 	%r16910, %r16908, 2;
	add.s32 	%r1550, %r16910, %r16909;
	mul.lo.s32 	%r16911, %r1550, 10;
	sub.s32 	%r16912, %r21154, %r16911;
	mad.lo.s32 	%r21156, %r21156, 10, %r16912;
	add.s32 	%r16913, %r21154, 9;
	setp.gt.u32 	%p2839, %r16913, 18;
	mov.u32 	%r21154, %r1550;
	@%p2839 bra 	$L__BB5_732;
$L__BB5_733:
	setp.eq.s32 	%p2840, %r1541, 0;
	@%p2840 bra 	$L__BB5_738;
	mov.b32 	%r21157, 0;
$L__BB5_735:
	mul.hi.s32 	%r16915, %r21153, 1717986919;
	shr.u32 	%r16916, %r16915, 31;
	shr.s32 	%r16917, %r16915, 2;
	add.s32 	%r16918, %r16917, %r16916;
	mul.lo.s32 	%r16919, %r16918, 10;
	sub.s32 	%r1555, %r21153, %r16919;
	mul.hi.s32 	%r16920, %r21156, 1717986919;
	shr.u32 	%r16921, %r16920, 31;
	shr.s32 	%r16922, %r16920, 2;
	add.s32 	%r16923, %r16922, %r16921;
	mul.lo.s32 	%r16924, %r16923, 10;
	sub.s32 	%r1556, %r21156, %r16924;
	setp.eq.s32 	%p2841, %r1555, %r1556;
	@%p2841 bra 	$L__BB5_737;
	setp.gt.s32 	%p2842, %r1555, %r1556;
	selp.b32 	%r1557, %r20545, %r20533, %p2842;
	selp.b32 	%r20533, %r20533, %r20545, %p2842;
	mov.u32 	%r20545, %r1557;
	bra.uni 	$L__BB5_738;
$L__BB5_737:
	add.s32 	%r21157, %r21157, 1;
	setp.ne.s32 	%p2843, %r21157, %r1541;
	mov.u32 	%r21153, %r16918;
	mov.u32 	%r21156, %r16923;
	@%p2843 bra 	$L__BB5_735;
$L__BB5_738:
	max.s32 	%r16932, %r20556, %r20544;
	cvt.rn.f32.s32 	%f5429, %r16932;
	setp.lt.s32 	%p2844, %r16932, 1;
	mul.f32 	%f5430, %f5429, 0f4B000000;
	selp.f32 	%f5431, %f5430, %f5429, %p2844;
	selp.f32 	%f5432, 0fC1B80000, 0f00000000, %p2844;
	mov.b32 	%r16933, %f5431;
	add.s32 	%r16934, %r16933, -1059760811;
	and.b32  	%r16935, %r16934, -8388608;
	sub.s32 	%r16936, %r16933, %r16935;
	mov.b32 	%f5433, %r16936;
	cvt.rn.f32.s32 	%f5434, %r16935;
	fma.rn.f32 	%f5435, %f5434, 0f34000000, %f5432;
	add.f32 	%f5436, %f5433, 0fBF800000;
	fma.rn.f32 	%f5437, %f5436, 0fBE055027, 0f3E1039F6;
	fma.rn.f32 	%f5438, %f5437, %f5436, 0fBDF8CDCC;
	fma.rn.f32 	%f5439, %f5438, %f5436, 0f3E0F2955;
	fma.rn.f32 	%f5440, %f5439, %f5436, 0fBE2AD8B9;
	fma.rn.f32 	%f5441, %f5440, %f5436, 0f3E4CED0B;
	fma.rn.f32 	%f5442, %f5441, %f5436, 0fBE7FFF22;
	fma.rn.f32 	%f5443, %f5442, %f5436, 0f3EAAAA78;
	fma.rn.f32 	%f5444, %f5443, %f5436, 0fBF000000;
	mul.f32 	%f5445, %f5436, %f5444;
	fma.rn.f32 	%f5446, %f5445, %f5436, %f5436;
	fma.rn.f32 	%f5447, %f5435, 0f3F317218, %f5446;
	setp.gt.u32 	%p2845, %r16933, 2139095039;
	fma.rn.f32 	%f5448, %f5431, 0f7F800000, 0f7F800000;
	selp.f32 	%f5449, %f5448, %f5447, %p2845;
	setp.eq.f32 	%p2846, %f5431, 0f00000000;
	fma.rn.f32 	%f5450, %f5449, 0f3EDE5BD9, 0f3F800000;
	selp.f32 	%f5451, 0fFF800000, %f5450, %p2846;
	cvt.rzi.u32.f32 	%r1564, %f5451;
	setp.eq.s32 	%p2847, %r20556, 0;
	mov.b32 	%r21164, 0;
	@%p2847 bra 	$L__BB5_741;
	mov.b32 	%r21164, 0;
	mov.u32 	%r21162, %r20556;
$L__BB5_740:
	mul.hi.s32 	%r16938, %r21162, 1717986919;
	shr.u32 	%r16939, %r16938, 31;
	shr.s32 	%r16940, %r16938, 2;
	add.s32 	%r1568, %r16940, %r16939;
	mul.lo.s32 	%r16941, %r1568, 10;
	sub.s32 	%r16942, %r21162, %r16941;
	mad.lo.s32 	%r21164, %r21164, 10, %r16942;
	add.s32 	%r16943, %r21162, 9;
	setp.gt.u32 	%p2848, %r16943, 18;
	mov.u32 	%r21162, %r1568;
	@%p2848 bra 	$L__BB5_740;
$L__BB5_741:
	setp.eq.s32 	%p2849, %r20544, 0;
	mov.b32 	%r21167, 0;
	@%p2849 bra 	$L__BB5_744;
	mov.b32 	%r21167, 0;
	mov.u32 	%r21165, %r20544;
$L__BB5_743:
	mul.hi.s32 	%r16946, %r21165, 1717986919;
	shr.u32 	%r16947, %r16946, 31;
	shr.s32 	%r16948, %r16946, 2;
	add.s32 	%r1573, %r16948, %r16947;
	mul.lo.s32 	%r16949, %r1573, 10;
	sub.s32 	%r16950, %r21165, %r16949;
	mad.lo.s32 	%r21167, %r21167, 10, %r16950;
	add.s32 	%r16951, %r21165, 9;
	setp.gt.u32 	%p2850, %r16951, 18;
	mov.u32 	%r21165, %r1573;
	@%p2850 bra 	$L__BB5_743;
$L__BB5_744:
	setp.eq.s32 	%p2851, %r1564, 0;
	@%p2851 bra 	$L__BB5_749;
	mov.b32 	%r21168, 0;
$L__BB5_746:
	mul.hi.s32 	%r16953, %r21164, 1717986919;
	shr.u32 	%r16954, %r16953, 31;
	shr.s32 	%r16955, %r16953, 2;
	add.s32 	%r16956, %r16955, %r16954;
	mul.lo.s32 	%r16957, %r16956, 10;
	sub.s32 	%r1578, %r21164, %r16957;
	mul.hi.s32 	%r16958, %r21167, 1717986919;
	shr.u32 	%r16959, %r16958, 31;
	shr.s32 	%r16960, %r16958, 2;
	add.s32 	%r16961, %r16960, %r16959;
	mul.lo.s32 	%r16962, %r16961, 10;
	sub.s32 	%r1579, %r21167, %r16962;
	setp.eq.s32 	%p2852, %r1578, %r1579;
	@%p2852 bra 	$L__BB5_748;
	setp.gt.s32 	%p2853, %r1578, %r1579;
	selp.b32 	%r1580, %r20556, %r20544, %p2853;
	selp.b32 	%r20544, %r20544, %r20556, %p2853;
	mov.u32 	%r20556, %r1580;
	bra.uni 	$L__BB5_749;
$L__BB5_748:
	add.s32 	%r21168, %r21168, 1;
	setp.ne.s32 	%p2854, %r21168, %r1564;
	mov.u32 	%r21164, %r16956;
	mov.u32 	%r21167, %r16961;
	@%p2854 bra 	$L__BB5_746;
$L__BB5_749:
	max.s32 	%r16970, %r20567, %r20555;
	cvt.rn.f32.s32 	%f5452, %r16970;
	setp.lt.s32 	%p2855, %r16970, 1;
	mul.f32 	%f5453, %f5452, 0f4B000000;
	selp.f32 	%f5454, %f5453, %f5452, %p2855;
	selp.f32 	%f5455, 0fC1B80000, 0f00000000, %p2855;
	mov.b32 	%r16971, %f5454;
	add.s32 	%r16972, %r16971, -1059760811;
	and.b32  	%r16973, %r16972, -8388608;
	sub.s32 	%r16974, %r16971, %r16973;
	mov.b32 	%f5456, %r16974;
	cvt.rn.f32.s32 	%f5457, %r16973;
	fma.rn.f32 	%f5458, %f5457, 0f34000000, %f5455;
	add.f32 	%f5459, %f5456, 0fBF800000;
	fma.rn.f32 	%f5460, %f5459, 0fBE055027, 0f3E1039F6;
	fma.rn.f32 	%f5461, %f5460, %f5459, 0fBDF8CDCC;
	fma.rn.f32 	%f5462, %f5461, %f5459, 0f3E0F2955;
	fma.rn.f32 	%f5463, %f5462, %f5459, 0fBE2AD8B9;
	fma.rn.f32 	%f5464, %f5463, %f5459, 0f3E4CED0B;
	fma.rn.f32 	%f5465, %f5464, %f5459, 0fBE7FFF22;
	fma.rn.f32 	%f5466, %f5465, %f5459, 0f3EAAAA78;
	fma.rn.f32 	%f5467, %f5466, %f5459, 0fBF000000;
	mul.f32 	%f5468, %f5459, %f5467;
	fma.rn.f32 	%f5469, %f5468, %f5459, %f5459;
	fma.rn.f32 	%f5470, %f5458, 0f3F317218, %f5469;
	setp.gt.u32 	%p2856, %r16971, 2139095039;
	fma.rn.f32 	%f5471, %f5454, 0f7F800000, 0f7F800000;
	selp.f32 	%f5472, %f5471, %f5470, %p2856;
	setp.eq.f32 	%p2857, %f5454, 0f00000000;
	fma.rn.f32 	%f5473, %f5472, 0f3EDE5BD9, 0f3F800000;
	selp.f32 	%f5474, 0fFF800000, %f5473, %p2857;
	cvt.rzi.u32.f32 	%r1587, %f5474;
	setp.eq.s32 	%p2858, %r20567, 0;
	mov.b32 	%r21175, 0;
	@%p2858 bra 	$L__BB5_752;
	mov.b32 	%r21175, 0;
	mov.u32 	%r21173, %r20567;
$L__BB5_751:
	mul.hi.s32 	%r16976, %r21173, 1717986919;
	shr.u32 	%r16977, %r16976, 31;
	shr.s32 	%r16978, %r16976, 2;
	add.s32 	%r1591, %r16978, %r16977;
	mul.lo.s32 	%r16979, %r1591, 10;
	sub.s32 	%r16980, %r21173, %r16979;
	mad.lo.s32 	%r21175, %r21175, 10, %r16980;
	add.s32 	%r16981, %r21173, 9;
	setp.gt.u32 	%p2859, %r16981, 18;
	mov.u32 	%r21173, %r1591;
	@%p2859 bra 	$L__BB5_751;
$L__BB5_752:
	setp.eq.s32 	%p2860, %r20555, 0;
	mov.b32 	%r21178, 0;
	@%p2860 bra 	$L__BB5_755;
	mov.b32 	%r21178, 0;
	mov.u32 	%r21176, %r20555;
$L__BB5_754:
	mul.hi.s32 	%r16984, %r21176, 1717986919;
	shr.u32 	%r16985, %r16984, 31;
	shr.s32 	%r16986, %r16984, 2;
	add.s32 	%r1596, %r16986, %r16985;
	mul.lo.s32 	%r16987, %r1596, 10;
	sub.s32 	%r16988, %r21176, %r16987;
	mad.lo.s32 	%r21178, %r21178, 10, %r16988;
	add.s32 	%r16989, %r21176, 9;
	setp.gt.u32 	%p2861, %r16989, 18;
	mov.u32 	%r21176, %r1596;
	@%p2861 bra 	$L__BB5_754;
$L__BB5_755:
	setp.eq.s32 	%p2862, %r1587, 0;
	@%p2862 bra 	$L__BB5_760;
	mov.b32 	%r21179, 0;
$L__BB5_757:
	mul.hi.s32 	%r16991, %r21175, 1717986919;
	shr.u32 	%r16992, %r16991, 31;
	shr.s32 	%r16993, %r16991, 2;
	add.s32 	%r16994, %r16993, %r16992;
	mul.lo.s32 	%r16995, %r16994, 10;
	sub.s32 	%r1601, %r21175, %r16995;
	mul.hi.s32 	%r16996, %r21178, 1717986919;
	shr.u32 	%r16997, %r16996, 31;
	shr.s32 	%r16998, %r16996, 2;
	add.s32 	%r16999, %r16998, %r16997;
	mul.lo.s32 	%r17000, %r16999, 10;
	sub.s32 	%r1602, %r21178, %r17000;
	setp.eq.s32 	%p2863, %r1601, %r1602;
	@%p2863 bra 	$L__BB5_759;
	setp.gt.s32 	%p2864, %r1601, %r1602;
	selp.b32 	%r1603, %r20567, %r20555, %p2864;
	selp.b32 	%r20555, %r20555, %r20567, %p2864;
	mov.u32 	%r20567, %r1603;
	bra.uni 	$L__BB5_760;
$L__BB5_759:
	add.s32 	%r21179, %r21179, 1;
	setp.ne.s32 	%p2865, %r21179, %r1587;
	mov.u32 	%r21175, %r16994;
	mov.u32 	%r21178, %r16999;
	@%p2865 bra 	$L__BB5_757;
$L__BB5_760:
	max.s32 	%r17008, %r20578, %r20566;
	cvt.rn.f32.s32 	%f5475, %r17008;
	setp.lt.s32 	%p2866, %r17008, 1;
	mul.f32 	%f5476, %f5475, 0f4B000000;
	selp.f32 	%f5477, %f5476, %f5475, %p2866;
	selp.f32 	%f5478, 0fC1B80000, 0f00000000, %p2866;
	mov.b32 	%r17009, %f5477;
	add.s32 	%r17010, %r17009, -1059760811;
	and.b32  	%r17011, %r17010, -8388608;
	sub.s32 	%r17012, %r17009, %r17011;
	mov.b32 	%f5479, %r17012;
	cvt.rn.f32.s32 	%f5480, %r17011;
	fma.rn.f32 	%f5481, %f5480, 0f34000000, %f5478;
	add.f32 	%f5482, %f5479, 0fBF800000;
	fma.rn.f32 	%f5483, %f5482, 0fBE055027, 0f3E1039F6;
	fma.rn.f32 	%f5484, %f5483, %f5482, 0fBDF8CDCC;
	fma.rn.f32 	%f5485, %f5484, %f5482, 0f3E0F2955;
	fma.rn.f32 	%f5486, %f5485, %f5482, 0fBE2AD8B9;
	fma.rn.f32 	%f5487, %f5486, %f5482, 0f3E4CED0B;
	fma.rn.f32 	%f5488, %f5487, %f5482, 0fBE7FFF22;
	fma.rn.f32 	%f5489, %f5488, %f5482, 0f3EAAAA78;
	fma.rn.f32 	%f5490, %f5489, %f5482, 0fBF000000;
	mul.f32 	%f5491, %f5482, %f5490;
	fma.rn.f32 	%f5492, %f5491, %f5482, %f5482;
	fma.rn.f32 	%f5493, %f5481, 0f3F317218, %f5492;
	setp.gt.u32 	%p2867, %r17009, 2139095039;
	fma.rn.f32 	%f5494, %f5477, 0f7F800000, 0f7F800000;
	selp.f32 	%f5495, %f5494, %f5493, %p2867;
	setp.eq.f32 	%p2868, %f5477, 0f00000000;
	fma.rn.f32 	%f5496, %f5495, 0f3EDE5BD9, 0f3F800000;
	selp.f32 	%f5497, 0fFF800000, %f5496, %p2868;
	cvt.rzi.u32.f32 	%r1610, %f5497;
	setp.eq.s32 	%p2869, %r20578, 0;
	mov.b32 	%r21186, 0;
	@%p2869 bra 	$L__BB5_763;
	mov.b32 	%r21186, 0;
	mov.u32 	%r21184, %r20578;
$L__BB5_762:
	mul.hi.s32 	%r17014, %r21184, 1717986919;
	shr.u32 	%r17015, %r17014, 31;
	shr.s32 	%r17016, %r17014, 2;
	add.s32 	%r1614, %r17016, %r17015;
	mul.lo.s32 	%r17017, %r1614, 10;
	sub.s32 	%r17018, %r21184, %r17017;
	mad.lo.s32 	%r21186, %r21186, 10, %r17018;
	add.s32 	%r17019, %r21184, 9;
	setp.gt.u32 	%p2870, %r17019, 18;
	mov.u32 	%r21184, %r1614;
	@%p2870 bra 	$L__BB5_762;
$L__BB5_763:
	setp.eq.s32 	%p2871, %r20566, 0;
	mov.b32 	%r21189, 0;
	@%p2871 bra 	$L__BB5_766;
	mov.b32 	%r21189, 0;
	mov.u32 	%r21187, %r20566;
$L__BB5_765:
	mul.hi.s32 	%r17022, %r21187, 1717986919;
	shr.u32 	%r17023, %r17022, 31;
	shr.s32 	%r17024, %r17022, 2;
	add.s32 	%r1619, %r17024, %r17023;
	mul.lo.s32 	%r17025, %r1619, 10;
	sub.s32 	%r17026, %r21187, %r17025;
	mad.lo.s32 	%r21189, %r21189, 10, %r17026;
	add.s32 	%r17027, %r21187, 9;
	setp.gt.u32 	%p2872, %r17027, 18;
	mov.u32 	%r21187, %r1619;
	@%p2872 bra 	$L__BB5_765;
$L__BB5_766:
	setp.eq.s32 	%p2873, %r1610, 0;
	@%p2873 bra 	$L__BB5_771;
	mov.b32 	%r21190, 0;
$L__BB5_768:
	mul.hi.s32 	%r17029, %r21186, 1717986919;
	shr.u32 	%r17030, %r17029, 31;
	shr.s32 	%r17031, %r17029, 2;
	add.s32 	%r17032, %r17031, %r17030;
	mul.lo.s32 	%r17033, %r17032, 10;
	sub.s32 	%r1624, %r21186, %r17033;
	mul.hi.s32 	%r17034, %r21189, 1717986919;
	shr.u32 	%r17035, %r17034, 31;
	shr.s32 	%r17036, %r17034, 2;
	add.s32 	%r17037, %r17036, %r17035;
	mul.lo.s32 	%r17038, %r17037, 10;
	sub.s32 	%r1625, %r21189, %r17038;
	setp.eq.s32 	%p2874, %r1624, %r1625;
	@%p2874 bra 	$L__BB5_770;
	setp.gt.s32 	%p2875, %r1624, %r1625;
	selp.b32 	%r1626, %r20578, %r20566, %p2875;
	selp.b32 	%r20566, %r20566, %r20578, %p2875;
	mov.u32 	%r20578, %r1626;
	bra.uni 	$L__BB5_771;
$L__BB5_770:
	add.s32 	%r21190, %r21190, 1;
	setp.ne.s32 	%p2876, %r21190, %r1610;
	mov.u32 	%r21186, %r17032;
	mov.u32 	%r21189, %r17037;
	@%p2876 bra 	$L__BB5_768;
$L__BB5_771:
	max.s32 	%r17046, %r20589, %r20577;
	cvt.rn.f32.s32 	%f5498, %r17046;
	setp.lt.s32 	%p2877, %r17046, 1;
	mul.f32 	%f5499, %f5498, 0f4B000000;
	selp.f32 	%f5500, %f5499, %f5498, %p2877;
	selp.f32 	%f5501, 0fC1B80000, 0f00000000, %p2877;
	mov.b32 	%r17047, %f5500;
	add.s32 	%r17048, %r17047, -1059760811;
	and.b32  	%r17049, %r17048, -8388608;
	sub.s32 	%r17050, %r17047, %r17049;
	mov.b32 	%f5502, %r17050;
	cvt.rn.f32.s32 	%f5503, %r17049;
	fma.rn.f32 	%f5504, %f5503, 0f34000000, %f5501;
	add.f32 	%f5505, %f5502, 0fBF800000;
	fma.rn.f32 	%f5506, %f5505, 0fBE055027, 0f3E1039F6;
	fma.rn.f32 	%f5507, %f5506, %f5505, 0fBDF8CDCC;
	fma.rn.f32 	%f5508, %f5507, %f5505, 0f3E0F2955;
	fma.rn.f32 	%f5509, %f5508, %f5505, 0fBE2AD8B9;
	fma.rn.f32 	%f5510, %f5509, %f5505, 0f3E4CED0B;
	fma.rn.f32 	%f5511, %f5510, %f5505, 0fBE7FFF22;
	fma.rn.f32 	%f5512, %f5511, %f5505, 0f3EAAAA78;
	fma.rn.f32 	%f5513, %f5512, %f5505, 0fBF000000;
	mul.f32 	%f5514, %f5505, %f5513;
	fma.rn.f32 	%f5515, %f5514, %f5505, %f5505;
	fma.rn.f32 	%f5516, %f5504, 0f3F317218, %f5515;
	setp.gt.u32 	%p2878, %r17047, 2139095039;
	fma.rn.f32 	%f5517, %f5500, 0f7F800000, 0f7F800000;
	selp.f32 	%f5518, %f5517, %f5516, %p2878;
	setp.eq.f32 	%p2879, %f5500, 0f00000000;
	fma.rn.f32 	%f5519, %f5518, 0f3EDE5BD9, 0f3F800000;
	selp.f32 	%f5520, 0fFF800000, %f5519, %p2879;
	cvt.rzi.u32.f32 	%r1633, %f5520;
	setp.eq.s32 	%p2880, %r20589, 0;
	mov.b32 	%r21197, 0;
	@%p2880 bra 	$L__BB5_774;
	mov.b32 	%r21197, 0;
	mov.u32 	%r21195, %r20589;
$L__BB5_773:
	mul.hi.s32 	%r17052, %r21195, 1717986919;
	shr.u32 	%r17053, %r17052, 31;
	shr.s32 	%r17054, %r17052, 2;
	add.s32 	%r1637, %r17054, %r17053;
	mul.lo.s32 	%r17055, %r1637, 10;
	sub.s32 	%r17056, %r21195, %r17055;
	mad.lo.s32 	%r21197, %r21197, 10, %r17056;
	add.s32 	%r17057, %r21195, 9;
	setp.gt.u32 	%p2881, %r17057, 18;
	mov.u32 	%r21195, %r1637;
	@%p2881 bra 	$L__BB5_773;
$L__BB5_774:
	setp.eq.s32 	%p2882, %r20577, 0;
	mov.b32 	%r21200, 0;
	@%p2882 bra 	$L__BB5_777;
	mov.b32 	%r21200, 0;
	mov.u32 	%r21198, %r20577;
$L__BB5_776:
	mul.hi.s32 	%r17060, %r21198, 1717986919;
	shr.u32 	%r17061, %r17060, 31;
	shr.s32 	%r17062, %r17060, 2;
	add.s32 	%r1642, %r17062, %r17061;
	mul.lo.s32 	%r17063, %r1642, 10;
	sub.s32 	%r17064, %r21198, %r17063;
	mad.lo.s32 	%r21200, %r21200, 10, %r17064;
	add.s32 	%r17065, %r21198, 9;
	setp.gt.u32 	%p2883, %r17065, 18;
	mov.u32 	%r21198, %r1642;
	@%p2883 bra 	$L__BB5_776;
$L__BB5_777:
	setp.eq.s32 	%p2884, %r1633, 0;
	@%p2884 bra 	$L__BB5_782;
	mov.b32 	%r21201, 0;
$L__BB5_779:
	mul.hi.s32 	%r17067, %r21197, 1717986919;
	shr.u32 	%r17068, %r17067, 31;
	shr.s32 	%r17069, %r17067, 2;
	add.s32 	%r17070, %r17069, %r17068;
	mul.lo.s32 	%r17071, %r17070, 10;
	sub.s32 	%r1647, %r21197, %r17071;
	mul.hi.s32 	%r17072, %r21200, 1717986919;
	shr.u32 	%r17073, %r17072, 31;
	shr.s32 	%r17074, %r17072, 2;
	add.s32 	%r17075, %r17074, %r17073;
	mul.lo.s32 	%r17076, %r17075, 10;
	sub.s32 	%r1648, %r21200, %r17076;
	setp.eq.s32 	%p2885, %r1647, %r1648;
	@%p2885 bra 	$L__BB5_781;
	setp.gt.s32 	%p2886, %r1647, %r1648;
	selp.b32 	%r1649, %r20589, %r20577, %p2886;
	selp.b32 	%r20577, %r20577, %r20589, %p2886;
	mov.u32 	%r20589, %r1649;
	bra.uni 	$L__BB5_782;
$L__BB5_781:
	add.s32 	%r21201, %r21201, 1;
	setp.ne.s32 	%p2887, %r21201, %r1633;
	mov.u32 	%r21197, %r17070;
	mov.u32 	%r21200, %r17075;
	@%p2887 bra 	$L__BB5_779;
$L__BB5_782:
	max.s32 	%r17084, %r20600, %r20588;
	cvt.rn.f32.s32 	%f5521, %r17084;
	setp.lt.s32 	%p2888, %r17084, 1;
	mul.f32 	%f5522, %f5521, 0f4B000000;
	selp.f32 	%f5523, %f5522, %f5521, %p2888;
	selp.f32 	%f5524, 0fC1B80000, 0f00000000, %p2888;
	mov.b32 	%r17085, %f5523;
	add.s32 	%r17086, %r17085, -1059760811;
	and.b32  	%r17087, %r17086, -8388608;
	sub.s32 	%r17088, %r17085, %r17087;
	mov.b32 	%f5525, %r17088;
	cvt.rn.f32.s32 	%f5526, %r17087;
	fma.rn.f32 	%f5527, %f5526, 0f34000000, %f5524;
	add.f32 	%f5528, %f5525, 0fBF800000;
	fma.rn.f32 	%f5529, %f5528, 0fBE055027, 0f3E1039F6;
	fma.rn.f32 	%f5530, %f5529, %f5528, 0fBDF8CDCC;
	fma.rn.f32 	%f5531, %f5530, %f5528, 0f3E0F2955;
	fma.rn.f32 	%f5532, %f5531, %f5528, 0fBE2AD8B9;
	fma.rn.f32 	%f5533, %f5532, %f5528, 0f3E4CED0B;
	fma.rn.f32 	%f5534, %f5533, %f5528, 0fBE7FFF22;
	fma.rn.f32 	%f5535, %f5534, %f5528, 0f3EAAAA78;
	fma.rn.f32 	%f5536, %f5535, %f5528, 0fBF000000;
	mul.f32 	%f5537, %f5528, %f5536;
	fma.rn.f32 	%f5538, %f5537, %f5528, %f5528;
	fma.rn.f32 	%f5539, %f5527, 0f3F317218, %f5538;
	setp.gt.u32 	%p2889, %r17085, 2139095039;
	fma.rn.f32 	%f5540, %f5523, 0f7F800000, 0f7F800000;
	selp.f32 	%f5541, %f5540, %f5539, %p2889;
	setp.eq.f32 	%p2890, %f5523, 0f00000000;
	fma.rn.f32 	%f5542, %f5541, 0f3EDE5BD9, 0f3F800000;
	selp.f32 	%f5543, 0fFF800000, %f5542, %p2890;
	cvt.rzi.u32.f32 	%r1656, %f5543;
	setp.eq.s32 	%p2891, %r20600, 0;
	mov.b32 	%r21208, 0;
	@%p2891 bra 	$L__BB5_785;
	mov.b32 	%r21208, 0;
	mov.u32 	%r21206, %r20600;
$L__BB5_784:
	mul.hi.s32 	%r17090, %r21206, 1717986919;
	shr.u32 	%r17091, %r17090, 31;
	shr.s32 	%r17092, %r17090, 2;
	add.s32 	%r1660, %r17092, %r17091;
	mul.lo.s32 	%r17093, %r1660, 10;
	sub.s32 	%r17094, %r21206, %r17093;
	mad.lo.s32 	%r21208, %r21208, 10, %r17094;
	add.s32 	%r17095, %r21206, 9;
	setp.gt.u32 	%p2892, %r17095, 18;
	mov.u32 	%r21206, %r1660;
	@%p2892 bra 	$L__BB5_784;
$L__BB5_785:
	setp.eq.s32 	%p2893, %r20588, 0;
	mov.b32 	%r21211, 0;
	@%p2893 bra 	$L__BB5_788;
	mov.b32 	%r21211, 0;
	mov.u32 	%r21209, %r20588;
$L__BB5_787:
	mul.hi.s32 	%r17098, %r21209, 1717986919;
	shr.u32 	%r17099, %r17098, 31;
	shr.s32 	%r17100, %r17098, 2;
	add.s32 	%r1665, %r17100, %r17099;
	mul.lo.s32 	%r17101, %r1665, 10;
	sub.s32 	%r17102, %r21209, %r17101;
	mad.lo.s32 	%r21211, %r21211, 10, %r17102;
	add.s32 	%r17103, %r21209, 9;
	setp.gt.u32 	%p2894, %r17103, 18;
	mov.u32 	%r21209, %r1665;
	@%p2894 bra 	$L__BB5_787;
$L__BB5_788:
	setp.eq.s32 	%p2895, %r1656, 0;
	@%p2895 bra 	$L__BB5_793;
	mov.b32 	%r21212, 0;
$L__BB5_790:
	mul.hi.s32 	%r17105, %r21208, 1717986919;
	shr.u32 	%r17106, %r17105, 31;
	shr.s32 	%r17107, %r17105, 2;
	add.s32 	%r17108, %r17107, %r17106;
	mul.lo.s32 	%r17109, %r17108, 10;
	sub.s32 	%r1670, %r21208, %r17109;
	mul.hi.s32 	%r17110, %r21211, 1717986919;
	shr.u32 	%r17111, %r17110, 31;
	shr.s32 	%r17112, %r17110, 2;
	add.s32 	%r17113, %r17112, %r17111;
	mul.lo.s32 	%r17114, %r17113, 10;
	sub.s32 	%r1671, %r21211, %r17114;
	setp.eq.s32 	%p2896, %r1670, %r1671;
	@%p2896 bra 	$L__BB5_792;
	setp.gt.s32 	%p2897, %r1670, %r1671;
	selp.b32 	%r1672, %r20600, %r20588, %p2897;
	selp.b32 	%r20588, %r20588, %r20600, %p2897;
	mov.u32 	%r20600, %r1672;
	bra.uni 	$L__BB5_793;
$L__BB5_792:
	add.s32 	%r21212, %r21212, 1;
	setp.ne.s32 	%p2898, %r21212, %r1656;
	mov.u32 	%r21208, %r17108;
	mov.u32 	%r21211, %r17113;
	@%p2898 bra 	$L__BB5_790;
$L__BB5_793:
	max.s32 	%r17122, %r20522, %r20523;
	cvt.rn.f32.s32 	%f5544, %r17122;
	setp.lt.s32 	%p2899, %r17122, 1;
	mul.f32 	%f5545, %f5544, 0f4B000000;
	selp.f32 	%f5546, %f5545, %f5544, %p2899;
	selp.f32 	%f5547, 0fC1B80000, 0f00000000, %p2899;
	mov.b32 	%r17123, %f5546;
	add.s32 	%r17124, %r17123, -1059760811;
	and.b32  	%r17125, %r17124, -8388608;
	sub.s32 	%r17126, %r17123, %r17125;
	mov.b32 	%f5548, %r17126;
	cvt.rn.f32.s32 	%f5549, %r17125;
	fma.rn.f32 	%f5550, %f5549, 0f34000000, %f5547;
	add.f32 	%f5551, %f5548, 0fBF800000;
	fma.rn.f32 	%f5552, %f5551, 0fBE055027, 0f3E1039F6;
	fma.rn.f32 	%f5553, %f5552, %f5551, 0fBDF8CDCC;
	fma.rn.f32 	%f5554, %f5553, %f5551, 0f3E0F2955;
	fma.rn.f32 	%f5555, %f5554, %f5551, 0fBE2AD8B9;
	fma.rn.f32 	%f5556, %f5555, %f5551, 0f3E4CED0B;
	fma.rn.f32 	%f5557, %f5556, %f5551, 0fBE7FFF22;
	fma.rn.f32 	%f5558, %f5557, %f5551, 0f3EAAAA78;
	fma.rn.f32 	%f5559, %f5558, %f5551, 0fBF000000;
	mul.f32 	%f5560, %f5551, %f5559;
	fma.rn.f32 	%f5561, %f5560, %f5551, %f5551;
	fma.rn.f32 	%f5562, %f5550, 0f3F317218, %f5561;
	setp.gt.u32 	%p2900, %r17123, 2139095039;
	fma.rn.f32 	%f5563, %f5546, 0f7F800000, 0f7F800000;
	selp.f32 	%f5564, %f5563, %f5562, %p2900;
	setp.eq.f32 	%p2901, %f5546, 0f00000000;
	fma.rn.f32 	%f5565, %f5564, 0f3EDE5BD9, 0f3F800000;
	selp.f32 	%f5566, 0fFF800000, %f5565, %p2901;
	cvt.rzi.u32.f32 	%r1679, %f5566;
	setp.eq.s32 	%p2902, %r20522, 0;
	mov.b32 	%r21219, 0;
	@%p2902 bra 	$L__BB5_796;
	mov.b32 	%r21219, 0;
	mov.u32 	%r21217, %r20522;
$L__BB5_795:
	mul.hi.s32 	%r17128, %r21217, 1717986919;
	shr.u32 	%r17129, %r17128, 31;
	shr.s32 	%r17130, %r17128, 2;
	add.s32 	%r1683, %r17130, %r17129;
	mul.lo.s32 	%r17131, %r1683, 10;
	sub.s32 	%r17132, %r21217, %r17131;
	mad.lo.s32 	%r21219, %r21219, 10, %r17132;
	add.s32 	%r17133, %r21217, 9;
	setp.gt.u32 	%p2903, %r17133, 18;
	mov.u32 	%r21217, %r1683;
	@%p2903 bra 	$L__BB5_795;
$L__BB5_796:
	setp.eq.s32 	%p2904, %r20523, 0;
	mov.b32 	%r21222, 0;
	@%p2904 bra 	$L__BB5_799;
	mov.b32 	%r21222, 0;
	mov.u32 	%r21220, %r20523;
$L__BB5_798:
	mul.hi.s32 	%r17136, %r21220, 1717986919;
	shr.u32 	%r17137, %r17136, 31;
	shr.s32 	%r17138, %r17136, 2;
	add.s32 	%r1688, %r17138, %r17137;
	mul.lo.s32 	%r17139, %r1688, 10;
	sub.s32 	%r17140, %r21220, %r17139;
	mad.lo.s32 	%r21222, %r21222, 10, %r17140;
	add.s32 	%r17141, %r21220, 9;
	setp.gt.u32 	%p2905, %r17141, 18;
	mov.u32 	%r21220, %r1688;
	@%p2905 bra 	$L__BB5_798;
$L__BB5_799:
	setp.eq.s32 	%p2906, %r1679, 0;
	@%p2906 bra 	$L__BB5_804;
	mov.b32 	%r21223, 0;
$L__BB5_801:
	mul.hi.s32 	%r17143, %r21219, 1717986919;
	shr.u32 	%r17144, %r17143, 31;
	shr.s32 	%r17145, %r17143, 2;
	add.s32 	%r17146, %r17145, %r17144;
	mul.lo.s32 	%r17147, %r17146, 10;
	sub.s32 	%r1693, %r21219, %r17147;
	mul.hi.s32 	%r17148, %r21222, 1717986919;
	shr.u32 	%r17149, %r17148, 31;
	shr.s32 	%r17150, %r17148, 2;
	add.s32 	%r17151, %r17150, %r17149;
	mul.lo.s32 	%r17152, %r17151, 10;
	sub.s32 	%r1694, %r21222, %r17152;
	setp.eq.s32 	%p2907, %r1693, %r1694;
	@%p2907 bra 	$L__BB5_803;
	setp.gt.s32 	%p2908, %r1693, %r1694;
	selp.b32 	%r1695, %r20522, %r20523, %p2908;
	selp.b32 	%r20523, %r20523, %r20522, %p2908;
	mov.u32 	%r20522, %r1695;
	bra.uni 	$L__BB5_804;
$L__BB5_803:
	add.s32 	%r21223, %r21223, 1;
	setp.ne.s32 	%p2909, %r21223, %r1679;
	mov.u32 	%r21219, %r17146;
	mov.u32 	%r21222, %r17151;
	@%p2909 bra 	$L__BB5_801;
$L__BB5_804:
	max.s32 	%r17160, %r20533, %r20534;
	cvt.rn.f32.s32 	%f5567, %r17160;
	setp.lt.s32 	%p2910, %r17160, 1;
	mul.f32 	%f5568, %f5567, 0f4B000000;
	selp.f32 	%f5569, %f5568, %f5567, %p2910;
	selp.f32 	%f5570, 0fC1B80000, 0f00000000, %p2910;
	mov.b32 	%r17161, %f5569;
	add.s32 	%r17162, %r17161, -1059760811;
	and.b32  	%r17163, %r17162, -8388608;
	sub.s32 	%r17164, %r17161, %r17163;
	mov.b32 	%f5571, %r17164;
	cvt.rn.f32.s32 	%f5572, %r17163;
	fma.rn.f32 	%f5573, %f5572, 0f34000000, %f5570;
	add.f32 	%f5574, %f5571, 0fBF800000;
	fma.rn.f32 	%f5575, %f5574, 0fBE055027, 0f3E1039F6;
	fma.rn.f32 	%f5576, %f5575, %f5574, 0fBDF8CDCC;
	fma.rn.f32 	%f5577, %f5576, %f5574, 0f3E0F2955;
	fma.rn.f32 	%f5578, %f5577, %f5574, 0fBE2AD8B9;
	fma.rn.f32 	%f5579, %f5578, %f5574, 0f3E4CED0B;
	fma.rn.f32 	%f5580, %f5579, %f5574, 0fBE7FFF22;
	fma.rn.f32 	%f5581, %f5580, %f5574, 0f3EAAAA78;
	fma.rn.f32 	%f5582, %f5581, %f5574, 0fBF000000;
	mul.f32 	%f5583, %f5574, %f5582;
	fma.rn.f32 	%f5584, %f5583, %f5574, %f5574;
	fma.rn.f32 	%f5585, %f5573, 0f3F317218, %f5584;
	setp.gt.u32 	%p2911, %r17161, 2139095039;
	fma.rn.f32 	%f5586, %f5569, 0f7F800000, 0f7F800000;
	selp.f32 	%f5587, %f5586, %f5585, %p2911;
	setp.eq.f32 	%p2912, %f5569, 0f00000000;
	fma.rn.f32 	%f5588, %f5587, 0f3EDE5BD9, 0f3F800000;
	selp.f32 	%f5589, 0fFF800000, %f5588, %p2912;
	cvt.rzi.u32.f32 	%r1702, %f5589;
	setp.eq.s32 	%p2913, %r20533, 0;
	mov.b32 	%r21230, 0;
	@%p2913 bra 	$L__BB5_807;
	mov.b32 	%r21230, 0;
	mov.u32 	%r21228, %r20533;
$L__BB5_806:
	mul.hi.s32 	%r17166, %r21228, 1717986919;
	shr.u32 	%r17167, %r17166, 31;
	shr.s32 	%r17168, %r17166, 2;
	add.s32 	%r1706, %r17168, %r17167;
	mul.lo.s32 	%r17169, %r1706, 10;
	sub.s32 	%r17170, %r21228, %r17169;
	mad.lo.s32 	%r21230, %r21230, 10, %r17170;
	add.s32 	%r17171, %r21228, 9;
	setp.gt.u32 	%p2914, %r17171, 18;
	mov.u32 	%r21228, %r1706;
	@%p2914 bra 	$L__BB5_806;
$L__BB5_807:
	setp.eq.s32 	%p2915, %r20534, 0;
	mov.b32 	%r21233, 0;
	@%p2915 bra 	$L__BB5_810;
	mov.b32 	%r21233, 0;
	mov.u32 	%r21231, %r20534;
$L__BB5_809:
	mul.hi.s32 	%r17174, %r21231, 1717986919;
	shr.u32 	%r17175, %r17174, 31;
	shr.s32 	%r17176, %r17174, 2;
	add.s32 	%r1711, %r17176, %r17175;
	mul.lo.s32 	%r17177, %r1711, 10;
	sub.s32 	%r17178, %r21231, %r17177;
	mad.lo.s32 	%r21233, %r21233, 10, %r17178;
	add.s32 	%r17179, %r21231, 9;
	setp.gt.u32 	%p2916, %r17179, 18;
	mov.u32 	%r21231, %r1711;
	@%p2916 bra 	$L__BB5_809;
$L__BB5_810:
	setp.eq.s32 	%p2917, %r1702, 0;
	@%p2917 bra 	$L__BB5_815;
	mov.b32 	%r21234, 0;
$L__BB5_812:
	mul.hi.s32 	%r17181, %r21230, 1717986919;
	shr.u32 	%r17182, %r17181, 31;
	shr.s32 	%r17183, %r17181, 2;
	add.s32 	%r17184, %r17183, %r17182;
	mul.lo.s32 	%r17185, %r17184, 10;
	sub.s32 	%r1716, %r21230, %r17185;
	mul.hi.s32 	%r17186, %r21233, 1717986919;
	shr.u32 	%r17187, %r17186, 31;
	shr.s32 	%r17188, %r17186, 2;
	add.s32 	%r17189, %r17188, %r17187;
	mul.lo.s32 	%r17190, %r17189, 10;
	sub.s32 	%r1717, %r21233, %r17190;
	setp.eq.s32 	%p2918, %r1716, %r1717;
	@%p2918 bra 	$L__BB5_814;
	setp.gt.s32 	%p2919, %r1716, %r1717;
	selp.b32 	%r1718, %r20533, %r20534, %p2919;
	selp.b32 	%r20534, %r20534, %r20533, %p2919;
	mov.u32 	%r20533, %r1718;
	bra.uni 	$L__BB5_815;
$L__BB5_814:
	add.s32 	%r21234, %r21234, 1;
	setp.ne.s32 	%p2920, %r21234, %r1702;
	mov.u32 	%r21230, %r17184;
	mov.u32 	%r21233, %r17189;
	@%p2920 bra 	$L__BB5_812;
$L__BB5_815:
	max.s32 	%r17198, %r20544, %r20545;
	cvt.rn.f32.s32 	%f5590, %r17198;
	setp.lt.s32 	%p2921, %r17198, 1;
	mul.f32 	%f5591, %f5590, 0f4B000000;
	selp.f32 	%f5592, %f5591, %f5590, %p2921;
	selp.f32 	%f5593, 0fC1B80000, 0f00000000, %p2921;
	mov.b32 	%r17199, %f5592;
	add.s32 	%r17200, %r17199, -1059760811;
	and.b32  	%r17201, %r17200, -8388608;
	sub.s32 	%r17202, %r17199, %r17201;
	mov.b32 	%f5594, %r17202;
	cvt.rn.f32.s32 	%f5595, %r17201;
	fma.rn.f32 	%f5596, %f5595, 0f34000000, %f5593;
	add.f32 	%f5597, %f5594, 0fBF800000;
	fma.rn.f32 	%f5598, %f5597, 0fBE055027, 0f3E1039F6;
	fma.rn.f32 	%f5599, %f5598, %f5597, 0fBDF8CDCC;
	fma.rn.f32 	%f5600, %f5599, %f5597, 0f3E0F2955;
	fma.rn.f32 	%f5601, %f5600, %f5597, 0fBE2AD8B9;
	fma.rn.f32 	%f5602, %f5601, %f5597, 0f3E4CED0B;
	fma.rn.f32 	%f5603, %f5602, %f5597, 0fBE7FFF22;
	fma.rn.f32 	%f5604, %f5603, %f5597, 0f3EAAAA78;
	fma.rn.f32 	%f5605, %f5604, %f5597, 0fBF000000;
	mul.f32 	%f5606, %f5597, %f5605;
	fma.rn.f32 	%f5607, %f5606, %f5597, %f5597;
	fma.rn.f32 	%f5608, %f5596, 0f3F317218, %f5607;
	setp.gt.u32 	%p2922, %r17199, 2139095039;
	fma.rn.f32 	%f5609, %f5592, 0f7F800000, 0f7F800000;
	selp.f32 	%f5610, %f5609, %f5608, %p2922;
	setp.eq.f32 	%p2923, %f5592, 0f00000000;
	fma.rn.f32 	%f5611, %f5610, 0f3EDE5BD9, 0f3F800000;
	selp.f32 	%f5612, 0fFF800000, %f5611, %p2923;
	cvt.rzi.u32.f32 	%r1725, %f5612;
	setp.eq.s32 	%p2924, %r20544, 0;
	mov.b32 	%r21241, 0;
	@%p2924 bra 	$L__BB5_818;
	mov.b32 	%r21241, 0;
	mov.u32 	%r21239, %r20544;
$L__BB5_817:
	mul.hi.s32 	%r17204, %r21239, 1717986919;
	shr.u32 	%r17205, %r17204, 31;
	shr.s32 	%r17206, %r17204, 2;
	add.s32 	%r1729, %r17206, %r17205;
	mul.lo.s32 	%r17207, %r1729, 10;
	sub.s32 	%r17208, %r21239, %r17207;
	mad.lo.s32 	%r21241, %r21241, 10, %r17208;
	add.s32 	%r17209, %r21239, 9;
	setp.gt.u32 	%p2925, %r17209, 18;
	mov.u32 	%r21239, %r1729;
	@%p2925 bra 	$L__BB5_817;
$L__BB5_818:
	setp.eq.s32 	%p2926, %r20545, 0;
	mov.b32 	%r21244, 0;
	@%p2926 bra 	$L__BB5_821;
	mov.b32 	%r21244, 0;
	mov.u32 	%r21242, %r20545;
$L__BB5_820:
	mul.hi.s32 	%r17212, %r21242, 1717986919;
	shr.u32 	%r17213, %r17212, 31;
	shr.s32 	%r17214, %r17212, 2;
	add.s32 	%r1734, %r17214, %r17213;
	mul.lo.s32 	%r17215, %r1734, 10;
	sub.s32 	%r17216, %r21242, %r17215;
	mad.lo.s32 	%r21244, %r21244, 10, %r17216;
	add.s32 	%r17217, %r21242, 9;
	setp.gt.u32 	%p2927, %r17217, 18;
	mov.u32 	%r21242, %r1734;
	@%p2927 bra 	$L__BB5_820;
$L__BB5_821:
	setp.eq.s32 	%p2928, %r1725, 0;
	@%p2928 bra 	$L__BB5_826;
	mov.b32 	%r21245, 0;
$L__BB5_823:
	mul.hi.s32 	%r17219, %r21241, 1717986919;
	shr.u32 	%r17220, %r17219, 31;
	shr.s32 	%r17221, %r17219, 2;
	add.s32 	%r17222, %r17221, %r17220;
	mul.lo.s32 	%r17223, %r17222, 10;
	sub.s32 	%r1739, %r21241, %r17223;
	mul.hi.s32 	%r17224, %r21244, 1717986919;
	shr.u32 	%r17225, %r17224, 31;
	shr.s32 	%r17226, %r17224, 2;
	add.s32 	%r17227, %r17226, %r17225;
	mul.lo.s32 	%r17228, %r17227, 10;
	sub.s32 	%r1740, %r21244, %r17228;
	setp.eq.s32 	%p2929, %r1739, %r1740;
	@%p2929 bra 	$L__BB5_825;
	setp.gt.s32 	%p2930, %r1739, %r1740;
	selp.b32 	%r1741, %r20544, %r20545, %p2930;
	selp.b32 	%r20545, %r20545, %r20544, %p2930;
	mov.u32 	%r20544, %r1741;
	bra.uni 	$L__BB5_826;
$L__BB5_825:
	add.s32 	%r21245, %r21245, 1;
	setp.ne.s32 	%p2931, %r21245, %r1725;
	mov.u32 	%r21241, %r17222;
	mov.u32 	%r21244, %r17227;
	@%p2931 bra 	$L__BB5_823;
$L__BB5_826:
	max.s32 	%r17236, %r20555, %r20556;
	cvt.rn.f32.s32 	%f5613, %r17236;
	setp.lt.s32 	%p2932, %r17236, 1;
	mul.f32 	%f5614, %f5613, 0f4B000000;
	selp.f32 	%f5615, %f5614, %f5613, %p2932;
	selp.f32 	%f5616, 0fC1B80000, 0f00000000, %p2932;
	mov.b32 	%r17237, %f5615;
	add.s32 	%r17238, %r17237, -1059760811;
	and.b32  	%r17239, %r17238, -8388608;
	sub.s32 	%r17240, %r17237, %r17239;
	mov.b32 	%f5617, %r17240;
	cvt.rn.f32.s32 	%f5618, %r17239;
	fma.rn.f32 	%f5619, %f5618, 0f34000000, %f5616;
	add.f32 	%f5620, %f5617, 0fBF800000;
	fma.rn.f32 	%f5621, %f5620, 0fBE055027, 0f3E1039F6;
	fma.rn.f32 	%f5622, %f5621, %f5620, 0fBDF8CDCC;
	fma.rn.f32 	%f5623, %f5622, %f5620, 0f3E0F2955;
	fma.rn.f32 	%f5624, %f5623, %f5620, 0fBE2AD8B9;
	fma.rn.f32 	%f5625, %f5624, %f5620, 0f3E4CED0B;
	fma.rn.f32 	%f5626, %f5625, %f5620, 0fBE7FFF22;
	fma.rn.f32 	%f5627, %f5626, %f5620, 0f3EAAAA78;
	fma.rn.f32 	%f5628, %f5627, %f5620, 0fBF000000;
	mul.f32 	%f5629, %f5620, %f5628;
	fma.rn.f32 	%f5630, %f5629, %f5620, %f5620;
	fma.rn.f32 	%f5631, %f5619, 0f3F317218, %f5630;
	setp.gt.u32 	%p2933, %r17237, 2139095039;
	fma.rn.f32 	%f5632, %f5615, 0f7F800000, 0f7F800000;
	selp.f32 	%f5633, %f5632, %f5631, %p2933;
	setp.eq.f32 	%p2934, %f5615, 0f00000000;
	fma.rn.f32 	%f5634, %f5633, 0f3EDE5BD9, 0f3F800000;
	selp.f32 	%f5635, 0fFF800000, %f5634, %p2934;
	cvt.rzi.u32.f32 	%r1748, %f5635;
	setp.eq.s32 	%p2935, %r20555, 0;
	mov.b32 	%r21252, 0;
	@%p2935 bra 	$L__BB5_829;
	mov.b32 	%r21252, 0;
	mov.u32 	%r21250, %r20555;
$L__BB5_828:
	mul.hi.s32 	%r17242, %r21250, 1717986919;
	shr.u32 	%r17243, %r17242, 31;
	shr.s32 	%r17244, %r17242, 2;
	add.s32 	%r1752, %r17244, %r17243;
	mul.lo.s32 	%r17245, %r1752, 10;
	sub.s32 	%r17246, %r21250, %r17245;
	mad.lo.s32 	%r21252, %r21252, 10, %r17246;
	add.s32 	%r17247, %r21250, 9;
	setp.gt.u32 	%p2936, %r17247, 18;
	mov.u32 	%r21250, %r1752;
	@%p2936 bra 	$L__BB5_828;
$L__BB5_829:
	setp.eq.s32 	%p2937, %r20556, 0;
	mov.b32 	%r21255, 0;
	@%p2937 bra 	$L__BB5_832;
	mov.b32 	%r21255, 0;
	mov.u32 	%r21253, %r20556;
$L__BB5_831:
	mul.hi.s32 	%r17250, %r21253, 1717986919;
	shr.u32 	%r17251, %r17250, 31;
	shr.s32 	%r17252, %r17250, 2;
	add.s32 	%r1757, %r17252, %r17251;
	mul.lo.s32 	%r17253, %r1757, 10;
	sub.s32 	%r17254, %r21253, %r17253;
	mad.lo.s32 	%r21255, %r21255, 10, %r17254;
	add.s32 	%r17255, %r21253, 9;
	setp.gt.u32 	%p2938, %r17255, 18;
	mov.u32 	%r21253, %r1757;
	@%p2938 bra 	$L__BB5_831;
$L__BB5_832:
	setp.eq.s32 	%p2939, %r1748, 0;
	@%p2939 bra 	$L__BB5_837;
	mov.b32 	%r21256, 0;
$L__BB5_834:
	mul.hi.s32 	%r17257, %r21252, 1717986919;
	shr.u32 	%r17258, %r17257, 31;
	shr.s32 	%r17259, %r17257, 2;
	add.s32 	%r17260, %r17259, %r17258;
	mul.lo.s32 	%r17261, %r17260, 10;
	sub.s32 	%r1762, %r21252, %r17261;
	mul.hi.s32 	%r17262, %r21255, 1717986919;
	shr.u32 	%r17263, %r17262, 31;
	shr.s32 	%r17264, %r17262, 2;
	add.s32 	%r17265, %r17264, %r17263;
	mul.lo.s32 	%r17266, %r17265, 10;
	sub.s32 	%r1763, %r21255, %r17266;
	setp.eq.s32 	%p2940, %r1762, %r1763;
	@%p2940 bra 	$L__BB5_836;
	setp.gt.s32 	%p2941, %r1762, %r1763;
	selp.b32 	%r1764, %r20555, %r20556, %p2941;
	selp.b32 	%r20556, %r20556, %r20555, %p2941;
	mov.u32 	%r20555, %r1764;
	bra.uni 	$L__BB5_837;
$L__BB5_836:
	add.s32 	%r21256, %r21256, 1;
	setp.ne.s32 	%p2942, %r21256, %r1748;
	mov.u32 	%r21252, %r17260;
	mov.u32 	%r21255, %r17265;
	@%p2942 bra 	$L__BB5_834;
$L__BB5_837:
	max.s32 	%r17274, %r20566, %r20567;
	cvt.rn.f32.s32 	%f5636, %r17274;
	setp.lt.s32 	%p2943, %r17274, 1;
	mul.f32 	%f5637, %f5636, 0f4B000000;
	selp.f32 	%f5638, %f5637, %f5636, %p2943;
	selp.f32 	%f5639, 0fC1B80000, 0f00000000, %p2943;
	mov.b32 	%r17275, %f5638;
	add.s32 	%r17276, %r17275, -1059760811;
	and.b32  	%r17277, %r17276, -8388608;
	sub.s32 	%r17278, %r17275, %r17277;
	mov.b32 	%f5640, %r17278;
	cvt.rn.f32.s32 	%f5641, %r17277;
	fma.rn.f32 	%f5642, %f5641, 0f34000000, %f5639;
	add.f32 	%f5643, %f5640, 0fBF800000;
	fma.rn.f32 	%f5644, %f5643, 0fBE055027, 0f3E1039F6;
	fma.rn.f32 	%f5645, %f5644, %f5643, 0fBDF8CDCC;
	fma.rn.f32 	%f5646, %f5645, %f5643, 0f3E0F2955;
	fma.rn.f32 	%f5647, %f5646, %f5643, 0fBE2AD8B9;
	fma.rn.f32 	%f5648, %f5647, %f5643, 0f3E4CED0B;
	fma.rn.f32 	%f5649, %f5648, %f5643, 0fBE7FFF22;
	fma.rn.f32 	%f5650, %f5649, %f5643, 0f3EAAAA78;
	fma.rn.f32 	%f5651, %f5650, %f5643, 0fBF000000;
	mul.f32 	%f5652, %f5643, %f5651;
	fma.rn.f32 	%f5653, %f5652, %f5643, %f5643;
	fma.rn.f32 	%f5654, %f5642, 0f3F317218, %f5653;
	setp.gt.u32 	%p2944, %r17275, 2139095039;
	fma.rn.f32 	%f5655, %f5638, 0f7F800000, 0f7F800000;
	selp.f32 	%f5656, %f5655, %f5654, %p2944;
	setp.eq.f32 	%p2945, %f5638, 0f00000000;
	fma.rn.f32 	%f5657, %f5656, 0f3EDE5BD9, 0f3F800000;
	selp.f32 	%f5658, 0fFF800000, %f5657, %p2945;
	cvt.rzi.u32.f32 	%r1771, %f5658;
	setp.eq.s32 	%p2946, %r20566, 0;
	mov.b32 	%r21263, 0;
	@%p2946 bra 	$L__BB5_840;
	mov.b32 	%r21263, 0;
	mov.u32 	%r21261, %r20566;
$L__BB5_839:
	mul.hi.s32 	%r17280, %r21261, 1717986919;
	shr.u32 	%r17281, %r17280, 31;
	shr.s32 	%r17282, %r17280, 2;
	add.s32 	%r1775, %r17282, %r17281;
	mul.lo.s32 	%r17283, %r1775, 10;
	sub.s32 	%r17284, %r21261, %r17283;
	mad.lo.s32 	%r21263, %r21263, 10, %r17284;
	add.s32 	%r17285, %r21261, 9;
	setp.gt.u32 	%p2947, %r17285, 18;
	mov.u32 	%r21261, %r1775;
	@%p2947 bra 	$L__BB5_839;
$L__BB5_840:
	setp.eq.s32 	%p2948, %r20567, 0;
	mov.b32 	%r21266, 0;
	@%p2948 bra 	$L__BB5_843;
	mov.b32 	%r21266, 0;
	mov.u32 	%r21264, %r20567;
$L__BB5_842:
	mul.hi.s32 	%r17288, %r21264, 1717986919;
	shr.u32 	%r17289, %r17288, 31;
	shr.s32 	%r17290, %r17288, 2;
	add.s32 	%r1780, %r17290, %r17289;
	mul.lo.s32 	%r17291, %r1780, 10;
	sub.s32 	%r17292, %r21264, %r17291;
	mad.lo.s32 	%r21266, %r21266, 10, %r17292;
	add.s32 	%r17293, %r21264, 9;
	setp.gt.u32 	%p2949, %r17293, 18;
	mov.u32 	%r21264, %r1780;
	@%p2949 bra 	$L__BB5_842;
$L__BB5_843:
	setp.eq.s32 	%p2950, %r1771, 0;
	@%p2950 bra 	$L__BB5_848;
	mov.b32 	%r21267, 0;
$L__BB5_845:
	mul.hi.s32 	%r17295, %r21263, 1717986919;
	shr.u32 	%r17296, %r17295, 31;
	shr.s32 	%r17297, %r17295, 2;
	add.s32 	%r17298, %r17297, %r17296;
	mul.lo.s32 	%r17299, %r17298, 10;
	sub.s32 	%r1785, %r21263, %r17299;
	mul.hi.s32 	%r17300, %r21266, 1717986919;
	shr.u32 	%r17301, %r17300, 31;
	shr.s32 	%r17302, %r17300, 2;
	add.s32 	%r17303, %r17302, %r17301;
	mul.lo.s32 	%r17304, %r17303, 10;
	sub.s32 	%r1786, %r21266, %r17304;
	setp.eq.s32 	%p2951, %r1785, %r1786;
	@%p2951 bra 	$L__BB5_847;
	setp.gt.s32 	%p2952, %r1785, %r1786;
	selp.b32 	%r1787, %r20566, %r20567, %p2952;
	selp.b32 	%r20567, %r20567, %r20566, %p2952;
	mov.u32 	%r20566, %r1787;
	bra.uni 	$L__BB5_848;
$L__BB5_847:
	add.s32 	%r21267, %r21267, 1;
	setp.ne.s32 	%p2953, %r21267, %r1771;
	mov.u32 	%r21263, %r17298;
	mov.u32 	%r21266, %r17303;
	@%p2953 bra 	$L__BB5_845;
$L__BB5_848:
	max.s32 	%r17312, %r20577, %r20578;
	cvt.rn.f32.s32 	%f5659, %r17312;
	setp.lt.s32 	%p2954, %r17312, 1;
	mul.f32 	%f5660, %f5659, 0f4B000000;
	selp.f32 	%f5661, %f5660, %f5659, %p2954;
	selp.f32 	%f5662, 0fC1B80000, 0f00000000, %p2954;
	mov.b32 	%r17313, %f5661;
	add.s32 	%r17314, %r17313, -1059760811;
	and.b32  	%r17315, %r17314, -8388608;
	sub.s32 	%r17316, %r17313, %r17315;
	mov.b32 	%f5663, %r17316;
	cvt.rn.f32.s32 	%f5664, %r17315;
	fma.rn.f32 	%f5665, %f5664, 0f34000000, %f5662;
	add.f32 	%f5666, %f5663, 0fBF800000;
	fma.rn.f32 	%f5667, %f5666, 0fBE055027, 0f3E1039F6;
	fma.rn.f32 	%f5668, %f5667, %f5666, 0fBDF8CDCC;
	fma.rn.f32 	%f5669, %f5668, %f5666, 0f3E0F2955;
	fma.rn.f32 	%f5670, %f5669, %f5666, 0fBE2AD8B9;
	fma.rn.f32 	%f5671, %f5670, %f5666, 0f3E4CED0B;
	fma.rn.f32 	%f5672, %f5671, %f5666, 0fBE7FFF22;
	fma.rn.f32 	%f5673, %f5672, %f5666, 0f3EAAAA78;
	fma.rn.f32 	%f5674, %f5673, %f5666, 0fBF000000;
	mul.f32 	%f5675, %f5666, %f5674;
	fma.rn.f32 	%f5676, %f5675, %f5666, %f5666;
	fma.rn.f32 	%f5677, %f5665, 0f3F317218, %f5676;
	setp.gt.u32 	%p2955, %r17313, 2139095039;
	fma.rn.f32 	%f5678, %f5661, 0f7F800000, 0f7F800000;
	selp.f32 	%f5679, %f5678, %f5677, %p2955;
	setp.eq.f32 	%p2956, %f5661, 0f00000000;
	fma.rn.f32 	%f5680, %f5679, 0f3EDE5BD9, 0f3F800000;
	selp.f32 	%f5681, 0fFF800000, %f5680, %p2956;
	cvt.rzi.u32.f32 	%r1794, %f5681;
	setp.eq.s32 	%p2957, %r20577, 0;
	mov.b32 	%r21274, 0;
	@%p2957 bra 	$L__BB5_851;
	mov.b32 	%r21274, 0;
	mov.u32 	%r21272, %r20577;
$L__BB5_850:
	mul.hi.s32 	%r17318, %r21272, 1717986919;
	shr.u32 	%r17319, %r17318, 31;
	shr.s32 	%r17320, %r17318, 2;
	add.s32 	%r1798, %r17320, %r17319;
	mul.lo.s32 	%r17321, %r1798, 10;
	sub.s32 	%r17322, %r21272, %r17321;
	mad.lo.s32 	%r21274, %r21274, 10, %r17322;
	add.s32 	%r17323, %r21272, 9;
	setp.gt.u32 	%p2958, %r17323, 18;
	mov.u32 	%r21272, %r1798;
	@%p2958 bra 	$L__BB5_850;
$L__BB5_851:
	setp.eq.s32 	%p2959, %r20578, 0;
	mov.b32 	%r21277, 0;
	@%p2959 bra 	$L__BB5_854;
	mov.b32 	%r21277, 0;
	mov.u32 	%r21275, %r20578;
$L__BB5_853:
	mul.hi.s32 	%r17326, %r21275, 1717986919;
	shr.u32 	%r17327, %r17326, 31;
	shr.s32 	%r17328, %r17326, 2;
	add.s32 	%r1803, %r17328, %r17327;
	mul.lo.s32 	%r17329, %r1803, 10;
	sub.s32 	%r17330, %r21275, %r17329;
	mad.lo.s32 	%r21277, %r21277, 10, %r17330;
	add.s32 	%r17331, %r21275, 9;
	setp.gt.u32 	%p2960, %r17331, 18;
	mov.u32 	%r21275, %r1803;
	@%p2960 bra 	$L__BB5_853;
$L__BB5_854:
	setp.eq.s32 	%p2961, %r1794, 0;
	@%p2961 bra 	$L__BB5_859;
	mov.b32 	%r21278, 0;
$L__BB5_856:
	mul.hi.s32 	%r17333, %r21274, 1717986919;
	shr.u32 	%r17334, %r17333, 31;
	shr.s32 	%r17335, %r17333, 2;
	add.s32 	%r17336, %r17335, %r17334;
	mul.lo.s32 	%r17337, %r17336, 10;
	sub.s32 	%r1808, %r21274, %r17337;
	mul.hi.s32 	%r17338, %r21277, 1717986919;
	shr.u32 	%r17339, %r17338, 31;
	shr.s32 	%r17340, %r17338, 2;
	add.s32 	%r17341, %r17340, %r17339;
	mul.lo.s32 	%r17342, %r17341, 10;
	sub.s32 	%r1809, %r21277, %r17342;
	setp.eq.s32 	%p2962, %r1808, %r1809;
	@%p2962 bra 	$L__BB5_858;
	setp.gt.s32 	%p2963, %r1808, %r1809;
	selp.b32 	%r1810, %r20577, %r20578, %p2963;
	selp.b32 	%r20578, %r20578, %r20577, %p2963;
	mov.u32 	%r20577, %r1810;
	bra.uni 	$L__BB5_859;
$L__BB5_858:
	add.s32 	%r21278, %r21278, 1;
	setp.ne.s32 	%p2964, %r21278, %r1794;
	mov.u32 	%r21274, %r17336;
	mov.u32 	%r21277, %r17341;
	@%p2964 bra 	$L__BB5_856;
$L__BB5_859:
	max.s32 	%r17350, %r20588, %r20589;
	cvt.rn.f32.s32 	%f5682, %r17350;
	setp.lt.s32 	%p2965, %r17350, 1;
	mul.f32 	%f5683, %f5682, 0f4B000000;
	selp.f32 	%f5684, %f5683, %f5682, %p2965;
	selp.f32 	%f5685, 0fC1B80000, 0f00000000, %p2965;
	mov.b32 	%r17351, %f5684;
	add.s32 	%r17352, %r17351, -1059760811;
	and.b32  	%r17353, %r17352, -8388608;
	sub.s32 	%r17354, %r17351, %r17353;
	mov.b32 	%f5686, %r17354;
	cvt.rn.f32.s32 	%f5687, %r17353;
	fma.rn.f32 	%f5688, %f5687, 0f34000000, %f5685;
	add.f32 	%f5689, %f5686, 0fBF800000;
	fma.rn.f32 	%f5690, %f5689, 0fBE055027, 0f3E1039F6;
	fma.rn.f32 	%f5691, %f5690, %f5689, 0fBDF8CDCC;
	fma.rn.f32 	%f5692, %f5691, %f5689, 0f3E0F2955;
	fma.rn.f32 	%f5693, %f5692, %f5689, 0fBE2AD8B9;
	fma.rn.f32 	%f5694, %f5693, %f5689, 0f3E4CED0B;
	fma.rn.f32 	%f5695, %f5694, %f5689, 0fBE7FFF22;
	fma.rn.f32 	%f5696, %f5695, %f5689, 0f3EAAAA78;
	fma.rn.f32 	%f5697, %f5696, %f5689, 0fBF000000;
	mul.f32 	%f5698, %f5689, %f5697;
	fma.rn.f32 	%f5699, %f5698, %f5689, %f5689;
	fma.rn.f32 	%f5700, %f5688, 0f3F317218, %f5699;
	setp.gt.u32 	%p2966, %r17351, 2139095039;
	fma.rn.f32 	%f5701, %f5684, 0f7F800000, 0f7F800000;
	selp.f32 	%f5702, %f5701, %f5700, %p2966;
	setp.eq.f32 	%p2967, %f5684, 0f00000000;
	fma.rn.f32 	%f5703, %f5702, 0f3EDE5BD9, 0f3F800000;
	selp.f32 	%f5704, 0fFF800000, %f5703, %p2967;
	cvt.rzi.u32.f32 	%r1817, %f5704;
	setp.eq.s32 	%p2968, %r20588, 0;
	mov.b32 	%r21285, 0;
	@%p2968 bra 	$L__BB5_862;
	mov.b32 	%r21285, 0;
	mov.u32 	%r21283, %r20588;
$L__BB5_861:
	mul.hi.s32 	%r17356, %r21283, 1717986919;
	shr.u32 	%r17357, %r17356, 31;
	shr.s32 	%r17358, %r17356, 2;
	add.s32 	%r1821, %r17358, %r17357;
	mul.lo.s32 	%r17359, %r1821, 10;
	sub.s32 	%r17360, %r21283, %r17359;
	mad.lo.s32 	%r21285, %r21285, 10, %r17360;
	add.s32 	%r17361, %r21283, 9;
	setp.gt.u32 	%p2969, %r17361, 18;
	mov.u32 	%r21283, %r1821;
	@%p2969 bra 	$L__BB5_861;
$L__BB5_862:
	setp.eq.s32 	%p2970, %r20589, 0;
	mov.b32 	%r21288, 0;
	@%p2970 bra 	$L__BB5_865;
	mov.b32 	%r21288, 0;
	mov.u32 	%r21286, %r20589;
$L__BB5_864:
	mul.hi.s32 	%r17364, %r21286, 1717986919;
	shr.u32 	%r17365, %r17364, 31;
	shr.s32 	%r17366, %r17364, 2;
	add.s32 	%r1826, %r17366, %r17365;
	mul.lo.s32 	%r17367, %r1826, 10;
	sub.s32 	%r17368, %r21286, %r17367;
	mad.lo.s32 	%r21288, %r21288, 10, %r17368;
	add.s32 	%r17369, %r21286, 9;
	setp.gt.u32 	%p2971, %r17369, 18;
	mov.u32 	%r21286, %r1826;
	@%p2971 bra 	$L__BB5_864;
$L__BB5_865:
	setp.eq.s32 	%p2972, %r1817, 0;
	@%p2972 bra 	$L__BB5_870;
	mov.b32 	%r21289, 0;
$L__BB5_867:
	mul.hi.s32 	%r17371, %r21285, 1717986919;
	shr.u32 	%r17372, %r17371, 31;
	shr.s32 	%r17373, %r17371, 2;
	add.s32 	%r17374, %r17373, %r17372;
	mul.lo.s32 	%r17375, %r17374, 10;
	sub.s32 	%r1831, %r21285, %r17375;
	mul.hi.s32 	%r17376, %r21288, 1717986919;
	shr.u32 	%r17377, %r17376, 31;
	shr.s32 	%r17378, %r17376, 2;
	add.s32 	%r17379, %r17378, %r17377;
	mul.lo.s32 	%r17380, %r17379, 10;
	sub.s32 	%r1832, %r21288, %r17380;
	setp.eq.s32 	%p2973, %r1831, %r1832;
	@%p2973 bra 	$L__BB5_869;
	setp.gt.s32 	%p2974, %r1831, %r1832;
	selp.b32 	%r1833, %r20588, %r20589, %p2974;
	selp.b32 	%r20589, %r20589, %r20588, %p2974;
	mov.u32 	%r20588, %r1833;
	bra.uni 	$L__BB5_870;
$L__BB5_869:
	add.s32 	%r21289, %r21289, 1;
	setp.ne.s32 	%p2975, %r21289, %r1817;
	mov.u32 	%r21285, %r17374;
	mov.u32 	%r21288, %r17379;
	@%p2975 bra 	$L__BB5_867;
$L__BB5_870:
	max.s32 	%r17388, %r20775, %r20600;
	cvt.rn.f32.s32 	%f5705, %r17388;
	setp.lt.s32 	%p2976, %r17388, 1;
	mul.f32 	%f5706, %f5705, 0f4B000000;
	selp.f32 	%f5707, %f5706, %f5705, %p2976;
	selp.f32 	%f5708, 0fC1B80000, 0f00000000, %p2976;
	mov.b32 	%r17389, %f5707;
	add.s32 	%r17390, %r17389, -1059760811;
	and.b32  	%r17391, %r17390, -8388608;
	sub.s32 	%r17392, %r17389, %r17391;
	mov.b32 	%f5709, %r17392;
	cvt.rn.f32.s32 	%f5710, %r17391;
	fma.rn.f32 	%f5711, %f5710, 0f34000000, %f5708;
	add.f32 	%f5712, %f5709, 0fBF800000;
	fma.rn.f32 	%f5713, %f5712, 0fBE055027, 0f3E1039F6;
	fma.rn.f32 	%f5714, %f5713, %f5712, 0fBDF8CDCC;
	fma.rn.f32 	%f5715, %f5714, %f5712, 0f3E0F2955;
	fma.rn.f32 	%f5716, %f5715, %f5712, 0fBE2AD8B9;
	fma.rn.f32 	%f5717, %f5716, %f5712, 0f3E4CED0B;
	fma.rn.f32 	%f5718, %f5717, %f5712, 0fBE7FFF22;
	fma.rn.f32 	%f5719, %f5718, %f5712, 0f3EAAAA78;
	fma.rn.f32 	%f5720, %f5719, %f5712, 0fBF000000;
	mul.f32 	%f5721, %f5712, %f5720;
	fma.rn.f32 	%f5722, %f5721, %f5712, %f5712;
	fma.rn.f32 	%f5723, %f5711, 0f3F317218, %f5722;
	setp.gt.u32 	%p2977, %r17389, 2139095039;
	fma.rn.f32 	%f5724, %f5707, 0f7F800000, 0f7F800000;
	selp.f32 	%f5725, %f5724, %f5723, %p2977;
	setp.eq.f32 	%p2978, %f5707, 0f00000000;
	fma.rn.f32 	%f5726, %f5725, 0f3EDE5BD9, 0f3F800000;
	selp.f32 	%f5727, 0fFF800000, %f5726, %p2978;
	cvt.rzi.u32.f32 	%r1840, %f5727;
	setp.eq.s32 	%p2979, %r20775, 0;
	mov.b32 	%r21296, 0;
	@%p2979 bra 	$L__BB5_873;
	mov.b32 	%r21296, 0;
	mov.u32 	%r21294, %r20775;
$L__BB5_872:
	mul.hi.s32 	%r17394, %r21294, 1717986919;
	shr.u32 	%r17395, %r17394, 31;
	shr.s32 	%r17396, %r17394, 2;
	add.s32 	%r1844, %r17396, %r17395;
	mul.lo.s32 	%r17397, %r1844, 10;
	sub.s32 	%r17398, %r21294, %r17397;
	mad.lo.s32 	%r21296, %r21296, 10, %r17398;
	add.s32 	%r17399, %r21294, 9;
	setp.gt.u32 	%p2980, %r17399, 18;
	mov.u32 	%r21294, %r1844;
	@%p2980 bra 	$L__BB5_872;
$L__BB5_873:
	setp.eq.s32 	%p2981, %r20600, 0;
	mov.b32 	%r21299, 0;
	@%p2981 bra 	$L__BB5_876;
	mov.b32 	%r21299, 0;
	mov.u32 	%r21297, %r20600;
$L__BB5_875:
	mul.hi.s32 	%r17402, %r21297, 1717986919;
	shr.u32 	%r17403, %r17402, 31;
	shr.s32 	%r17404, %r17402, 2;
	add.s32 	%r1849, %r17404, %r17403;
	mul.lo.s32 	%r17405, %r1849, 10;
	sub.s32 	%r17406, %r21297, %r17405;
	mad.lo.s32 	%r21299, %r21299, 10, %r17406;
	add.s32 	%r17407, %r21297, 9;
	setp.gt.u32 	%p2982, %r17407, 18;
	mov.u32 	%r21297, %r1849;
	@%p2982 bra 	$L__BB5_875;
$L__BB5_876:
	setp.eq.s32 	%p2983, %r1840, 0;
	@%p2983 bra 	$L__BB5_881;
	mov.b32 	%r21300, 0;
$L__BB5_878:
	mul.hi.s32 	%r17409, %r21296, 1717986919;
	shr.u32 	%r17410, %r17409, 31;
	shr.s32 	%r17411, %r17409, 2;
	add.s32 	%r17412, %r17411, %r17410;
	mul.lo.s32 	%r17413, %r17412, 10;
	sub.s32 	%r1854, %r21296, %r17413;
	mul.hi.s32 	%r17414, %r21299, 1717986919;
	shr.u32 	%r17415, %r17414, 31;
	shr.s32 	%r17416, %r17414, 2;
	add.s32 	%r17417, %r17416, %r17415;
	mul.lo.s32 	%r17418, %r17417, 10;
	sub.s32 	%r1855, %r21299, %r17418;
	setp.eq.s32 	%p2984, %r1854, %r1855;
	@%p2984 bra 	$L__BB5_880;
	setp.gt.s32 	%p2985, %r1854, %r1855;
	selp.b32 	%r1856, %r20775, %r20600, %p2985;
	selp.b32 	%r20600, %r20600, %r20775, %p2985;
	mov.u32 	%r20775, %r1856;
	bra.uni 	$L__BB5_881;
$L__BB5_880:
	add.s32 	%r21300, %r21300, 1;
	setp.ne.s32 	%p2986, %r21300, %r1840;
	mov.u32 	%r21296, %r17412;
	mov.u32 	%r21299, %r17417;
	@%p2986 bra 	$L__BB5_878;
$L__BB5_881:
	max.s32 	%r17426, %r20523, %r20611;
	cvt.rn.f32.s32 	%f5728, %r17426;
	setp.lt.s32 	%p2987, %r17426, 1;
	mul.f32 	%f5729, %f5728, 0f4B000000;
	selp.f32 	%f5730, %f5729, %f5728, %p2987;
	selp.f32 	%f5731, 0fC1B80000, 0f00000000, %p2987;
	mov.b32 	%r17427, %f5730;
	add.s32 	%r17428, %r17427, -1059760811;
	and.b32  	%r17429, %r17428, -8388608;
	sub.s32 	%r17430, %r17427, %r17429;
	mov.b32 	%f5732, %r17430;
	cvt.rn.f32.s32 	%f5733, %r17429;
	fma.rn.f32 	%f5734, %f5733, 0f34000000, %f5731;
	add.f32 	%f5735, %f5732, 0fBF800000;
	fma.rn.f32 	%f5736, %f5735, 0fBE055027, 0f3E1039F6;
	fma.rn.f32 	%f5737, %f5736, %f5735, 0fBDF8CDCC;
	fma.rn.f32 	%f5738, %f5737, %f5735, 0f3E0F2955;
	fma.rn.f32 	%f5739, %f5738, %f5735, 0fBE2AD8B9;
	fma.rn.f32 	%f5740, %f5739, %f5735, 0f3E4CED0B;
	fma.rn.f32 	%f5741, %f5740, %f5735, 0fBE7FFF22;
	fma.rn.f32 	%f5742, %f5741, %f5735, 0f3EAAAA78;
	fma.rn.f32 	%f5743, %f5742, %f5735, 0fBF000000;
	mul.f32 	%f5744, %f5735, %f5743;
	fma.rn.f32 	%f5745, %f5744, %f5735, %f5735;
	fma.rn.f32 	%f5746, %f5734, 0f3F317218, %f5745;
	setp.gt.u32 	%p2988, %r17427, 2139095039;
	fma.rn.f32 	%f5747, %f5730, 0f7F800000, 0f7F800000;
	selp.f32 	%f5748, %f5747, %f5746, %p2988;
	setp.eq.f32 	%p2989, %f5730, 0f00000000;
	fma.rn.f32 	%f5749, %f5748, 0f3EDE5BD9, 0f3F800000;
	selp.f32 	%f5750, 0fFF800000, %f5749, %p2989;
	cvt.rzi.u32.f32 	%r1863, %f5750;
	setp.eq.s32 	%p2990, %r20523, 0;
	mov.b32 	%r21307, 0;
	@%p2990 bra 	$L__BB5_884;
	mov.b32 	%r21307, 0;
	mov.u32 	%r21305, %r20523;
$L__BB5_883:
	mul.hi.s32 	%r17432, %r21305, 1717986919;
	shr.u32 	%r17433, %r17432, 31;
	shr.s32 	%r17434, %r17432, 2;
	add.s32 	%r1867, %r17434, %r17433;
	mul.lo.s32 	%r17435, %r1867, 10;
	sub.s32 	%r17436, %r21305, %r17435;
	mad.lo.s32 	%r21307, %r21307, 10, %r17436;
	add.s32 	%r17437, %r21305, 9;
	setp.gt.u32 	%p2991, %r17437, 18;
	mov.u32 	%r21305, %r1867;
	@%p2991 bra 	$L__BB5_883;
$L__BB5_884:
	setp.eq.s32 	%p2992, %r20611, 0;
	mov.b32 	%r21310, 0;
	@%p2992 bra 	$L__BB5_887;
	mov.b32 	%r21310, 0;
	mov.u32 	%r21308, %r20611;
$L__BB5_886:
	mul.hi.s32 	%r17440, %r21308, 1717986919;
	shr.u32 	%r17441, %r17440, 31;
	shr.s32 	%r17442, %r17440, 2;
	add.s32 	%r1872, %r17442, %r17441;
	mul.lo.s32 	%r17443, %r1872, 10;
	sub.s32 	%r17444, %r21308, %r17443;
	mad.lo.s32 	%r21310, %r21310, 10, %r17444;
	add.s32 	%r17445, %r21308, 9;
	setp.gt.u32 	%p2993, %r17445, 18;
	mov.u32 	%r21308, %r1872;
	@%p2993 bra 	$L__BB5_886;
$L__BB5_887:
	setp.eq.s32 	%p2994, %r1863, 0;
	@%p2994 bra 	$L__BB5_892;
	mov.b32 	%r21311, 0;
$L__BB5_889:
	mul.hi.s32 	%r17447, %r21307, 1717986919;
	shr.u32 	%r17448, %r17447, 31;
	shr.s32 	%r17449, %r17447, 2;
	add.s32 	%r17450, %r17449, %r17448;
	mul.lo.s32 	%r17451, %r17450, 10;
	sub.s32 	%r1877, %r21307, %r17451;
	mul.hi.s32 	%r17452, %r21310, 1717986919;
	shr.u32 	%r17453, %r17452, 31;
	shr.s32 	%r17454, %r17452, 2;
	add.s32 	%r17455, %r17454, %r17453;
	mul.lo.s32 	%r17456, %r17455, 10;
	sub.s32 	%r1878, %r21310, %r17456;
	setp.eq.s32 	%p2995, %r1877, %r1878;
	@%p2995 bra 	$L__BB5_891;
	setp.gt.s32 	%p2996, %r1877, %r1878;
	selp.b32 	%r1879, %r20523, %r20611, %p2996;
	selp.b32 	%r20611, %r20611, %r20523, %p2996;
	mov.u32 	%r20523, %r1879;
	bra.uni 	$L__BB5_892;
$L__BB5_891:
	add.s32 	%r21311, %r21311, 1;
	setp.ne.s32 	%p2997, %r21311, %r1863;
	mov.u32 	%r21307, %r17450;
	mov.u32 	%r21310, %r17455;
	@%p2997 bra 	$L__BB5_889;
$L__BB5_892:
	max.s32 	%r17464, %r20534, %r20522;
	cvt.rn.f32.s32 	%f5751, %r17464;
	setp.lt.s32 	%p2998, %r17464, 1;
	mul.f32 	%f5752, %f5751, 0f4B000000;
	selp.f32 	%f5753, %f5752, %f5751, %p2998;
	selp.f32 	%f5754, 0fC1B80000, 0f00000000, %p2998;
	mov.b32 	%r17465, %f5753;
	add.s32 	%r17466, %r17465, -1059760811;
	and.b32  	%r17467, %r17466, -8388608;
	sub.s32 	%r17468, %r17465, %r17467;
	mov.b32 	%f5755, %r17468;
	cvt.rn.f32.s32 	%f5756, %r17467;
	fma.rn.f32 	%f5757, %f5756, 0f34000000, %f5754;
	add.f32 	%f5758, %f5755, 0fBF800000;
	fma.rn.f32 	%f5759, %f5758, 0fBE055027, 0f3E1039F6;
	fma.rn.f32 	%f5760, %f5759, %f5758, 0fBDF8CDCC;
	fma.rn.f32 	%f5761, %f5760, %f5758, 0f3E0F2955;
	fma.rn.f32 	%f5762, %f5761, %f5758, 0fBE2AD8B9;
	fma.rn.f32 	%f5763, %f5762, %f5758, 0f3E4CED0B;
	fma.rn.f32 	%f5764, %f5763, %f5758, 0fBE7FFF22;
	fma.rn.f32 	%f5765, %f5764, %f5758, 0f3EAAAA78;
	fma.rn.f32 	%f5766, %f5765, %f5758, 0fBF000000;
	mul.f32 	%f5767, %f5758, %f5766;
	fma.rn.f32 	%f5768, %f5767, %f5758, %f5758;
	fma.rn.f32 	%f5769, %f5757, 0f3F317218, %f5768;
	setp.gt.u32 	%p2999, %r17465, 2139095039;
	fma.rn.f32 	%f5770, %f5753, 0f7F800000, 0f7F800000;
	selp.f32 	%f5771, %f5770, %f5769, %p2999;
	setp.eq.f32 	%p3000, %f5753, 0f00000000;
	fma.rn.f32 	%f5772, %f5771, 0f3EDE5BD9, 0f3F800000;
	selp.f32 	%f5773, 0fFF800000, %f5772, %p3000;
	cvt.rzi.u32.f32 	%r1886, %f5773;
	setp.eq.s32 	%p3001, %r20534, 0;
	mov.b32 	%r21318, 0;
	@%p3001 bra 	$L__BB5_895;
	mov.b32 	%r21318, 0;
	mov.u32 	%r21316, %r20534;
$L__BB5_894:
	mul.hi.s32 	%r17470, %r21316, 1717986919;
	shr.u32 	%r17471, %r17470, 31;
	shr.s32 	%r17472, %r17470, 2;
	add.s32 	%r1890, %r17472, %r17471;
	mul.lo.s32 	%r17473, %r1890, 10;
	sub.s32 	%r17474, %r21316, %r17473;
	mad.lo.s32 	%r21318, %r21318, 10, %r17474;
	add.s32 	%r17475, %r21316, 9;
	setp.gt.u32 	%p3002, %r17475, 18;
	mov.u32 	%r21316, %r1890;
	@%p3002 bra 	$L__BB5_894;
$L__BB5_895:
	setp.eq.s32 	%p3003, %r20522, 0;
	mov.b32 	%r21321, 0;
	@%p3003 bra 	$L__BB5_898;
	mov.b32 	%r21321, 0;
	mov.u32 	%r21319, %r20522;
$L__BB5_897:
	mul.hi.s32 	%r17478, %r21319, 1717986919;
	shr.u32 	%r17479, %r17478, 31;
	shr.s32 	%r17480, %r17478, 2;
	add.s32 	%r1895, %r17480, %r17479;
	mul.lo.s32 	%r17481, %r1895, 10;
	sub.s32 	%r17482, %r21319, %r17481;
	mad.lo.s32 	%r21321, %r21321, 10, %r17482;
	add.s32 	%r17483, %r21319, 9;
	setp.gt.u32 	%p3004, %r17483, 18;
	mov.u32 	%r21319, %r1895;
	@%p3004 bra 	$L__BB5_897;
$L__BB5_898:
	setp.eq.s32 	%p3005, %r1886, 0;
	@%p3005 bra 	$L__BB5_903;
	mov.b32 	%r21322, 0;
$L__BB5_900:
	mul.hi.s32 	%r17485, %r21318, 1717986919;
	shr.u32 	%r17486, %r17485, 31;
	shr.s32 	%r17487, %r17485, 2;
	add.s32 	%r17488, %r17487, %r17486;
	mul.lo.s32 	%r17489, %r17488, 10;
	sub.s32 	%r1900, %r21318, %r17489;
	mul.hi.s32 	%r17490, %r21321, 1717986919;
	shr.u32 	%r17491, %r17490, 31;
	shr.s32 	%r17492, %r17490, 2;
	add.s32 	%r17493, %r17492, %r17491;
	mul.lo.s32 	%r17494, %r17493, 10;
	sub.s32 	%r1901, %r21321, %r17494;
	setp.eq.s32 	%p3006, %r1900, %r1901;
	@%p3006 bra 	$L__BB5_902;
	setp.gt.s32 	%p3007, %r1900, %r1901;
	selp.b32 	%r1902, %r20534, %r20522, %p3007;
	selp.b32 	%r20522, %r20522, %r20534, %p3007;
	mov.u32 	%r20534, %r1902;
	bra.uni 	$L__BB5_903;
$L__BB5_902:
	add.s32 	%r21322, %r21322, 1;
	setp.ne.s32 	%p3008, %r21322, %r1886;
	mov.u32 	%r21318, %r17488;
	mov.u32 	%r21321, %r17493;
	@%p3008 bra 	$L__BB5_900;
$L__BB5_903:
	max.s32 	%r17502, %r20545, %r20533;
	cvt.rn.f32.s32 	%f5774, %r17502;
	setp.lt.s32 	%p3009, %r17502, 1;
	mul.f32 	%f5775, %f5774, 0f4B000000;
	selp.f32 	%f5776, %f5775, %f5774, %p3009;
	selp.f32 	%f5777, 0fC1B80000, 0f00000000, %p3009;
	mov.b32 	%r17503, %f5776;
	add.s32 	%r17504, %r17503, -1059760811;
	and.b32  	%r17505, %r17504, -8388608;
	sub.s32 	%r17506, %r17503, %r17505;
	mov.b32 	%f5778, %r17506;
	cvt.rn.f32.s32 	%f5779, %r17505;
	fma.rn.f32 	%f5780, %f5779, 0f34000000, %f5777;
	add.f32 	%f5781, %f5778, 0fBF800000;
	fma.rn.f32 	%f5782, %f5781, 0fBE055027, 0f3E1039F6;
	fma.rn.f32 	%f5783, %f5782, %f5781, 0fBDF8CDCC;
	fma.rn.f32 	%f5784, %f5783, %f5781, 0f3E0F2955;
	fma.rn.f32 	%f5785, %f5784, %f5781, 0fBE2AD8B9;
	fma.rn.f32 	%f5786, %f5785, %f5781, 0f3E4CED0B;
	fma.rn.f32 	%f5787, %f5786, %f5781, 0fBE7FFF22;
	fma.rn.f32 	%f5788, %f5787, %f5781, 0f3EAAAA78;
	fma.rn.f32 	%f5789, %f5788, %f5781, 0fBF000000;
	mul.f32 	%f5790, %f5781, %f5789;
	fma.rn.f32 	%f5791, %f5790, %f5781, %f5781;
	fma.rn.f32 	%f5792, %f5780, 0f3F317218, %f5791;
	setp.gt.u32 	%p3010, %r17503, 2139095039;
	fma.rn.f32 	%f5793, %f5776, 0f7F800000, 0f7F800000;
	selp.f32 	%f5794, %f5793, %f5792, %p3010;
	setp.eq.f32 	%p3011, %f5776, 0f00000000;
	fma.rn.f32 	%f5795, %f5794, 0f3EDE5BD9, 0f3F800000;
	selp.f32 	%f5796, 0fFF800000, %f5795, %p3011;
	cvt.rzi.u32.f32 	%r1909, %f5796;
	setp.eq.s32 	%p3012, %r20545, 0;
	mov.b32 	%r21329, 0;
	@%p3012 bra 	$L__BB5_906;
	mov.b32 	%r21329, 0;
	mov.u32 	%r21327, %r20545;
$L__BB5_905:
	mul.hi.s32 	%r17508, %r21327, 1717986919;
	shr.u32 	%r17509, %r17508, 31;
	shr.s32 	%r17510, %r17508, 2;
	add.s32 	%r1913, %r17510, %r17509;
	mul.lo.s32 	%r17511, %r1913, 10;
	sub.s32 	%r17512, %r21327, %r17511;
	mad.lo.s32 	%r21329, %r21329, 10, %r17512;
	add.s32 	%r17513, %r21327, 9;
	setp.gt.u32 	%p3013, %r17513, 18;
	mov.u32 	%r21327, %r1913;
	@%p3013 bra 	$L__BB5_905;
$L__BB5_906:
	setp.eq.s32 	%p3014, %r20533, 0;
	mov.b32 	%r21332, 0;
	@%p3014 bra 	$L__BB5_909;
	mov.b32 	%r21332, 0;
	mov.u32 	%r21330, %r20533;
$L__BB5_908:
	mul.hi.s32 	%r17516, %r21330, 1717986919;
	shr.u32 	%r17517, %r17516, 31;
	shr.s32 	%r17518, %r17516, 2;
	add.s32 	%r1918, %r17518, %r17517;
	mul.lo.s32 	%r17519, %r1918, 10;
	sub.s32 	%r17520, %r21330, %r17519;
	mad.lo.s32 	%r21332, %r21332, 10, %r17520;
	add.s32 	%r17521, %r21330, 9;
	setp.gt.u32 	%p3015, %r17521, 18;
	mov.u32 	%r21330, %r1918;
	@%p3015 bra 	$L__BB5_908;
$L__BB5_909:
	setp.eq.s32 	%p3016, %r1909, 0;
	@%p3016 bra 	$L__BB5_914;
	mov.b32 	%r21333, 0;
$L__BB5_911:
	mul.hi.s32 	%r17523, %r21329, 1717986919;
	shr.u32 	%r17524, %r17523, 31;
	shr.s32 	%r17525, %r17523, 2;
	add.s32 	%r17526, %r17525, %r17524;
	mul.lo.s32 	%r17527, %r17526, 10;
	sub.s32 	%r1923, %r21329, %r17527;
	mul.hi.s32 	%r17528, %r21332, 1717986919;
	shr.u32 	%r17529, %r17528, 31;
	shr.s32 	%r17530, %r17528, 2;
	add.s32 	%r17531, %r17530, %r17529;
	mul.lo.s32 	%r17532, %r17531, 10;
	sub.s32 	%r1924, %r21332, %r17532;
	setp.eq.s32 	%p3017, %r1923, %r1924;
	@%p3017 bra 	$L__BB5_913;
	setp.gt.s32 	%p3018, %r1923, %r1924;
	selp.b32 	%r1925, %r20545, %r20533, %p3018;
	selp.b32 	%r20533, %r20533, %r20545, %p3018;
	mov.u32 	%r20545, %r1925;
	bra.uni 	$L__BB5_914;
$L__BB5_913:
	add.s32 	%r21333, %r21333, 1;
	setp.ne.s32 	%p3019, %r21333, %r1909;
	mov.u32 	%r21329, %r17526;
	mov.u32 	%r21332, %r17531;
	@%p3019 bra 	$L__BB5_911;
$L__BB5_914:
	max.s32 	%r17540, %r20556, %r20544;
	cvt.rn.f32.s32 	%f5797, %r17540;
	setp.lt.s32 	%p3020, %r17540, 1;
	mul.f32 	%f5798, %f5797, 0f4B000000;
	selp.f32 	%f5799, %f5798, %f5797, %p3020;
	selp.f32 	%f5800, 0fC1B80000, 0f00000000, %p3020;
	mov.b32 	%r17541, %f5799;
	add.s32 	%r17542, %r17541, -1059760811;
	and.b32  	%r17543, %r17542, -8388608;
	sub.s32 	%r17544, %r17541, %r17543;
	mov.b32 	%f5801, %r17544;
	cvt.rn.f32.s32 	%f5802, %r17543;
	fma.rn.f32 	%f5803, %f5802, 0f34000000, %f5800;
	add.f32 	%f5804, %f5801, 0fBF800000;
	fma.rn.f32 	%f5805, %f5804, 0fBE055027, 0f3E1039F6;
	fma.rn.f32 	%f5806, %f5805, %f5804, 0fBDF8CDCC;
	fma.rn.f32 	%f5807, %f5806, %f5804, 0f3E0F2955;
	fma.rn.f32 	%f5808, %f5807, %f5804, 0fBE2AD8B9;
	fma.rn.f32 	%f5809, %f5808, %f5804, 0f3E4CED0B;
	fma.rn.f32 	%f5810, %f5809, %f5804, 0fBE7FFF22;
	fma.rn.f32 	%f5811, %f5810, %f5804, 0f3EAAAA78;
	fma.rn.f32 	%f5812, %f5811, %f5804, 0fBF000000;
	mul.f32 	%f5813, %f5804, %f5812;
	fma.rn.f32 	%f5814, %f5813, %f5804, %f5804;
	fma.rn.f32 	%f5815, %f5803, 0f3F317218, %f5814;
	setp.gt.u32 	%p3021, %r17541, 2139095039;
	fma.rn.f32 	%f5816, %f5799, 0f7F800000, 0f7F800000;
	selp.f32 	%f5817, %f5816, %f5815, %p3021;
	setp.eq.f32 	%p3022, %f5799, 0f00000000;
	fma.rn.f32 	%f5818, %f5817, 0f3EDE5BD9, 0f3F800000;
	selp.f32 	%f5819, 0fFF800000, %f5818, %p3022;
	cvt.rzi.u32.f32 	%r1932, %f5819;
	setp.eq.s32 	%p3023, %r20556, 0;
	mov.b32 	%r21340, 0;
	@%p3023 bra 	$L__BB5_917;
	mov.b32 	%r21340, 0;
	mov.u32 	%r21338, %r20556;
$L__BB5_916:
	mul.hi.s32 	%r17546, %r21338, 1717986919;
	shr.u32 	%r17547, %r17546, 31;
	shr.s32 	%r17548, %r17546, 2;
	add.s32 	%r1936, %r17548, %r17547;
	mul.lo.s32 	%r17549, %r1936, 10;
	sub.s32 	%r17550, %r21338, %r17549;
	mad.lo.s32 	%r21340, %r21340, 10, %r17550;
	add.s32 	%r17551, %r21338, 9;
	setp.gt.u32 	%p3024, %r17551, 18;
	mov.u32 	%r21338, %r1936;
	@%p3024 bra 	$L__BB5_916;
$L__BB5_917:
	setp.eq.s32 	%p3025, %r20544, 0;
	mov.b32 	%r21343, 0;
	@%p3025 bra 	$L__BB5_920;
	mov.b32 	%r21343, 0;
	mov.u32 	%r21341, %r20544;
$L__BB5_919:
	mul.hi.s32 	%r17554, %r21341, 1717986919;
	shr.u32 	%r17555, %r17554, 31;
	shr.s32 	%r17556, %r17554, 2;
	add.s32 	%r1941, %r17556, %r17555;
	mul.lo.s32 	%r17557, %r1941, 10;
	sub.s32 	%r17558, %r21341, %r17557;
	mad.lo.s32 	%r21343, %r21343, 10, %r17558;
	add.s32 	%r17559, %r21341, 9;
	setp.gt.u32 	%p3026, %r17559, 18;
	mov.u32 	%r21341, %r1941;
	@%p3026 bra 	$L__BB5_919;
$L__BB5_920:
	setp.eq.s32 	%p3027, %r1932, 0;
	@%p3027 bra 	$L__BB5_925;
	mov.b32 	%r21344, 0;
$L__BB5_922:
	mul.hi.s32 	%r17561, %r21340, 1717986919;
	shr.u32 	%r17562, %r17561, 31;
	shr.s32 	%r17563, %r17561, 2;
	add.s32 	%r17564, %r17563, %r17562;
	mul.lo.s32 	%r17565, %r17564, 10;
	sub.s32 	%r1946, %r21340, %r17565;
	mul.hi.s32 	%r17566, %r21343, 1717986919;
	shr.u32 	%r17567, %r17566, 31;
	shr.s32 	%r17568, %r17566, 2;
	add.s32 	%r17569, %r17568, %r17567;
	mul.lo.s32 	%r17570, %r17569, 10;
	sub.s32 	%r1947, %r21343, %r17570;
	setp.eq.s32 	%p3028, %r1946, %r1947;
	@%p3028 bra 	$L__BB5_924;
	setp.gt.s32 	%p3029, %r1946, %r1947;
	selp.b32 	%r1948, %r20556, %r20544, %p3029;
	selp.b32 	%r20544, %r20544, %r20556, %p3029;
	mov.u32 	%r20556, %r1948;
	bra.uni 	$L__BB5_925;
$L__BB5_924:
	add.s32 	%r21344, %r21344, 1;
	setp.ne.s32 	%p3030, %r21344, %r1932;
	mov.u32 	%r21340, %r17564;
	mov.u32 	%r21343, %r17569;
	@%p3030 bra 	$L__BB5_922;
$L__BB5_925:
	max.s32 	%r17578, %r20567, %r20555;
	cvt.rn.f32.s32 	%f5820, %r17578;
	setp.lt.s32 	%p3031, %r17578, 1;
	mul.f32 	%f5821, %f5820, 0f4B000000;
	selp.f32 	%f5822, %f5821, %f5820, %p3031;
	selp.f32 	%f5823, 0fC1B80000, 0f00000000, %p3031;
	mov.b32 	%r17579, %f5822;
	add.s32 	%r17580, %r17579, -1059760811;
	and.b32  	%r17581, %r17580, -8388608;
	sub.s32 	%r17582, %r17579, %r17581;
	mov.b32 	%f5824, %r17582;
	cvt.rn.f32.s32 	%f5825, %r17581;
	fma.rn.f32 	%f5826, %f5825, 0f34000000, %f5823;
	add.f32 	%f5827, %f5824, 0fBF800000;
	fma.rn.f32 	%f5828, %f5827, 0fBE055027, 0f3E1039F6;
	fma.rn.f32 	%f5829, %f5828, %f5827, 0fBDF8CDCC;
	fma.rn.f32 	%f5830, %f5829, %f5827, 0f3E0F2955;
	fma.rn.f32 	%f5831, %f5830, %f5827, 0fBE2AD8B9;
	fma.rn.f32 	%f5832, %f5831, %f5827, 0f3E4CED0B;
	fma.rn.f32 	%f5833, %f5832, %f5827, 0fBE7FFF22;
	fma.rn.f32 	%f5834, %f5833, %f5827, 0f3EAAAA78;
	fma.rn.f32 	%f5835, %f5834, %f5827, 0fBF000000;
	mul.f32 	%f5836, %f5827, %f5835;
	fma.rn.f32 	%f5837, %f5836, %f5827, %f5827;
	fma.rn.f32 	%f5838, %f5826, 0f3F317218, %f5837;
	setp.gt.u32 	%p3032, %r17579, 2139095039;
	fma.rn.f32 	%f5839, %f5822, 0f7F800000, 0f7F800000;
	selp.f32 	%f5840, %f5839, %f5838, %p3032;
	setp.eq.f32 	%p3033, %f5822, 0f00000000;
	fma.rn.f32 	%f5841, %f5840, 0f3EDE5BD9, 0f3F800000;
	selp.f32 	%f5842, 0fFF800000, %f5841, %p3033;
	cvt.rzi.u32.f32 	%r1955, %f5842;
	setp.eq.s32 	%p3034, %r20567, 0;
	mov.b32 	%r21351, 0;
	@%p3034 bra 	$L__BB5_928;
	mov.b32 	%r21351, 0;
	mov.u32 	%r21349, %r20567;
$L__BB5_927:
	mul.hi.s32 	%r17584, %r21349, 1717986919;
	shr.u32 	%r17585, %r17584, 31;
	shr.s32 	%r17586, %r17584, 2;
	add.s32 	%r1959, %r17586, %r17585;
	mul.lo.s32 	%r17587, %r1959, 10;
	sub.s32 	%r17588, %r21349, %r17587;
	mad.lo.s32 	%r21351, %r21351, 10, %r17588;
	add.s32 	%r17589, %r21349, 9;
	setp.gt.u32 	%p3035, %r17589, 18;
	mov.u32 	%r21349, %r1959;
	@%p3035 bra 	$L__BB5_927;
$L__BB5_928:
	setp.eq.s32 	%p3036, %r20555, 0;
	mov.b32 	%r21354, 0;
	@%p3036 bra 	$L__BB5_931;
	mov.b32 	%r21354, 0;
	mov.u32 	%r21352, %r20555;
$L__BB5_930:
	mul.hi.s32 	%r17592, %r21352, 1717986919;
	shr.u32 	%r17593, %r17592, 31;
	shr.s32 	%r17594, %r17592, 2;
	add.s32 	%r1964, %r17594, %r17593;
	mul.lo.s32 	%r17595, %r1964, 10;
	sub.s32 	%r17596, %r21352, %r17595;
	mad.lo.s32 	%r21354, %r21354, 10, %r17596;
	add.s32 	%r17597, %r21352, 9;
	setp.gt.u32 	%p3037, %r17597, 18;
	mov.u32 	%r21352, %r1964;
	@%p3037 bra 	$L__BB5_930;
$L__BB5_931:
	setp.eq.s32 	%p3038, %r1955, 0;
	@%p3038 bra 	$L__BB5_936;
	mov.b32 	%r21355, 0;
$L__BB5_933:
	mul.hi.s32 	%r17599, %r21351, 1717986919;
	shr.u32 	%r17600, %r17599, 31;
	shr.s32 	%r17601, %r17599, 2;
	add.s32 	%r17602, %r17601, %r17600;
	mul.lo.s32 	%r17603, %r17602, 10;
	sub.s32 	%r1969, %r21351, %r17603;
	mul.hi.s32 	%r17604, %r21354, 1717986919;
	shr.u32 	%r17605, %r17604, 31;
	shr.s32 	%r17606, %r17604, 2;
	add.s32 	%r17607, %r17606, %r17605;
	mul.lo.s32 	%r17608, %r17607, 10;
	sub.s32 	%r1970, %r21354, %r17608;
	setp.eq.s32 	%p3039, %r1969, %r1970;
	@%p3039 bra 	$L__BB5_935;
	setp.gt.s32 	%p3040, %r1969, %r1970;
	selp.b32 	%r1971, %r20567, %r20555, %p3040;
	selp.b32 	%r20555, %r20555, %r20567, %p3040;
	mov.u32 	%r20567, %r1971;
	bra.uni 	$L__BB5_936;
$L__BB5_935:
	add.s32 	%r21355, %r21355, 1;
	setp.ne.s32 	%p3041, %r21355, %r1955;
	mov.u32 	%r21351, %r17602;
	mov.u32 	%r21354, %r17607;
	@%p3041 bra 	$L__BB5_933;
$L__BB5_936:
	max.s32 	%r17616, %r20578, %r20566;
	cvt.rn.f32.s32 	%f5843, %r17616;
	setp.lt.s32 	%p3042, %r17616, 1;
	mul.f32 	%f5844, %f5843, 0f4B000000;
	selp.f32 	%f5845, %f5844, %f5843, %p3042;
	selp.f32 	%f5846, 0fC1B80000, 0f00000000, %p3042;
	mov.b32 	%r17617, %f5845;
	add.s32 	%r17618, %r17617, -1059760811;
	and.b32  	%r17619, %r17618, -8388608;
	sub.s32 	%r17620, %r17617, %r17619;
	mov.b32 	%f5847, %r17620;
	cvt.rn.f32.s32 	%f5848, %r17619;
	fma.rn.f32 	%f5849, %f5848, 0f34000000, %f5846;
	add.f32 	%f5850, %f5847, 0fBF800000;
	fma.rn.f32 	%f5851, %f5850, 0fBE055027, 0f3E1039F6;
	fma.rn.f32 	%f5852, %f5851, %f5850, 0fBDF8CDCC;
	fma.rn.f32 	%f5853, %f5852, %f5850, 0f3E0F2955;
	fma.rn.f32 	%f5854, %f5853, %f5850, 0fBE2AD8B9;
	fma.rn.f32 	%f5855, %f5854, %f5850, 0f3E4CED0B;
	fma.rn.f32 	%f5856, %f5855, %f5850, 0fBE7FFF22;
	fma.rn.f32 	%f5857, %f5856, %f5850, 0f3EAAAA78;
	fma.rn.f32 	%f5858, %f5857, %f5850, 0fBF000000;
	mul.f32 	%f5859, %f5850, %f5858;
	fma.rn.f32 	%f5860, %f5859, %f5850, %f5850;
	fma.rn.f32 	%f5861, %f5849, 0f3F317218, %f5860;
	setp.gt.u32 	%p3043, %r17617, 2139095039;
	fma.rn.f32 	%f5862, %f5845, 0f7F800000, 0f7F800000;
	selp.f32 	%f5863, %f5862, %f5861, %p3043;
	setp.eq.f32 	%p3044, %f5845, 0f00000000;
	fma.rn.f32 	%f5864, %f5863, 0f3EDE5BD9, 0f3F800000;
	selp.f32 	%f5865, 0fFF800000, %f5864, %p3044;
	cvt.rzi.u32.f32 	%r1978, %f5865;
	setp.eq.s32 	%p3045, %r20578, 0;
	mov.b32 	%r21362, 0;
	@%p3045 bra 	$L__BB5_939;
	mov.b32 	%r21362, 0;
	mov.u32 	%r21360, %r20578;
$L__BB5_938:
	mul.hi.s32 	%r17622, %r21360, 1717986919;
	shr.u32 	%r17623, %r17622, 31;
	shr.s32 	%r17624, %r17622, 2;
	add.s32 	%r1982, %r17624, %r17623;
	mul.lo.s32 	%r17625, %r1982, 10;
	sub.s32 	%r17626, %r21360, %r17625;
	mad.lo.s32 	%r21362, %r21362, 10, %r17626;
	add.s32 	%r17627, %r21360, 9;
	setp.gt.u32 	%p3046, %r17627, 18;
	mov.u32 	%r21360, %r1982;
	@%p3046 bra 	$L__BB5_938;
$L__BB5_939:
	setp.eq.s32 	%p3047, %r20566, 0;
	mov.b32 	%r21365, 0;
	@%p3047 bra 	$L__BB5_942;
	mov.b32 	%r21365, 0;
	mov.u32 	%r21363, %r20566;
$L__BB5_941:
	mul.hi.s32 	%r17630, %r21363, 1717986919;
	shr.u32 	%r17631, %r17630, 31;
	shr.s32 	%r17632, %r17630, 2;
	add.s32 	%r1987, %r17632, %r17631;
	mul.lo.s32 	%r17633, %r1987, 10;
	sub.s32 	%r17634, %r21363, %r17633;
	mad.lo.s32 	%r21365, %r21365, 10, %r17634;
	add.s32 	%r17635, %r21363, 9;
	setp.gt.u32 	%p3048, %r17635, 18;
	mov.u32 	%r21363, %r1987;
	@%p3048 bra 	$L__BB5_941;
$L__BB5_942:
	setp.eq.s32 	%p3049, %r1978, 0;
	@%p3049 bra 	$L__BB5_947;
	mov.b32 	%r21366, 0;
$L__BB5_944:
	mul.hi.s32 	%r17637, %r21362, 1717986919;
	shr.u32 	%r17638, %r17637, 31;
	shr.s32 	%r17639, %r17637, 2;
	add.s32 	%r17640, %r17639, %r17638;
	mul.lo.s32 	%r17641, %r17640, 10;
	sub.s32 	%r1992, %r21362, %r17641;
	mul.hi.s32 	%r17642, %r21365, 1717986919;
	shr.u32 	%r17643, %r17642, 31;
	shr.s32 	%r17644, %r17642, 2;
	add.s32 	%r17645, %r17644, %r17643;
	mul.lo.s32 	%r17646, %r17645, 10;
	sub.s32 	%r1993, %r21365, %r17646;
	setp.eq.s32 	%p3050, %r1992, %r1993;
	@%p3050 bra 	$L__BB5_946;
	setp.gt.s32 	%p3051, %r1992, %r1993;
	selp.b32 	%r1994, %r20578, %r20566, %p3051;
	selp.b32 	%r20566, %r20566, %r20578, %p3051;
	mov.u32 	%r20578, %r1994;
	bra.uni 	$L__BB5_947;
$L__BB5_946:
	add.s32 	%r21366, %r21366, 1;
	setp.ne.s32 	%p3052, %r21366, %r1978;
	mov.u32 	%r21362, %r17640;
	mov.u32 	%r21365, %r17645;
	@%p3052 bra 	$L__BB5_944;
$L__BB5_947:
	max.s32 	%r17654, %r20589, %r20577;
	cvt.rn.f32.s32 	%f5866, %r17654;
	setp.lt.s32 	%p3053, %r17654, 1;
	mul.f32 	%f5867, %f5866, 0f4B000000;
	selp.f32 	%f5868, %f5867, %f5866, %p3053;
	selp.f32 	%f5869, 0fC1B80000, 0f00000000, %p3053;
	mov.b32 	%r17655, %f5868;
	add.s32 	%r17656, %r17655, -1059760811;
	and.b32  	%r17657, %r17656, -8388608;
	sub.s32 	%r17658, %r17655, %r17657;
	mov.b32 	%f5870, %r17658;
	cvt.rn.f32.s32 	%f5871, %r17657;
	fma.rn.f32 	%f5872, %f5871, 0f34000000, %f5869;
	add.f32 	%f5873, %f5870, 0fBF800000;
	fma.rn.f32 	%f5874, %f5873, 0fBE055027, 0f3E1039F6;
	fma.rn.f32 	%f5875, %f5874, %f5873, 0fBDF8CDCC;
	fma.rn.f32 	%f5876, %f5875, %f5873, 0f3E0F2955;
	fma.rn.f32 	%f5877, %f5876, %f5873, 0fBE2AD8B9;
	fma.rn.f32 	%f5878, %f5877, %f5873, 0f3E4CED0B;
	fma.rn.f32 	%f5879, %f5878, %f5873, 0fBE7FFF22;
	fma.rn.f32 	%f5880, %f5879, %f5873, 0f3EAAAA78;
	fma.rn.f32 	%f5881, %f5880, %f5873, 0fBF000000;
	mul.f32 	%f5882, %f5873, %f5881;
	fma.rn.f32 	%f5883, %f5882, %f5873, %f5873;
	fma.rn.f32 	%f5884, %f5872, 0f3F317218, %f5883;
	setp.gt.u32 	%p3054, %r17655, 2139095039;
	fma.rn.f32 	%f5885, %f5868, 0f7F800000, 0f7F800000;
	selp.f32 	%f5886, %f5885, %f5884, %p3054;
	setp.eq.f32 	%p3055, %f5868, 0f00000000;
	fma.rn.f32 	%f5887, %f5886, 0f3EDE5BD9, 0f3F800000;
	selp.f32 	%f5888, 0fFF800000, %f5887, %p3055;
	cvt.rzi.u32.f32 	%r2001, %f5888;
	setp.eq.s32 	%p3056, %r20589, 0;
	mov.b32 	%r21373, 0;
	@%p3056 bra 	$L__BB5_950;
	mov.b32 	%r21373, 0;
	mov.u32 	%r21371, %r20589;
$L__BB5_949:
	mul.hi.s32 	%r17660, %r21371, 1717986919;
	shr.u32 	%r17661, %r17660, 31;
	shr.s32 	%r17662, %r17660, 2;
	add.s32 	%r2005, %r17662, %r17661;
	mul.lo.s32 	%r17663, %r2005, 10;
	sub.s32 	%r17664, %r21371, %r17663;
	mad.lo.s32 	%r21373, %r21373, 10, %r17664;
	add.s32 	%r17665, %r21371, 9;
	setp.gt.u32 	%p3057, %r17665, 18;
	mov.u32 	%r21371, %r2005;
	@%p3057 bra 	$L__BB5_949;
$L__BB5_950:
	setp.eq.s32 	%p3058, %r20577, 0;
	mov.b32 	%r21376, 0;
	@%p3058 bra 	$L__BB5_953;
	mov.b32 	%r21376, 0;
	mov.u32 	%r21374, %r20577;
$L__BB5_952:
	mul.hi.s32 	%r17668, %r21374, 1717986919;
	shr.u32 	%r17669, %r17668, 31;
	shr.s32 	%r17670, %r17668, 2;
	add.s32 	%r2010, %r17670, %r17669;
	mul.lo.s32 	%r17671, %r2010, 10;
	sub.s32 	%r17672, %r21374, %r17671;
	mad.lo.s32 	%r21376, %r21376, 10, %r17672;
	add.s32 	%r17673, %r21374, 9;
	setp.gt.u32 	%p3059, %r17673, 18;
	mov.u32 	%r21374, %r2010;
	@%p3059 bra 	$L__BB5_952;
$L__BB5_953:
	setp.eq.s32 	%p3060, %r2001, 0;
	@%p3060 bra 	$L__BB5_958;
	mov.b32 	%r21377, 0;
$L__BB5_955:
	mul.hi.s32 	%r17675, %r21373, 1717986919;
	shr.u32 	%r17676, %r17675, 31;
	shr.s32 	%r17677, %r17675, 2;
	add.s32 	%r17678, %r17677, %r17676;
	mul.lo.s32 	%r17679, %r17678, 10;
	sub.s32 	%r2015, %r21373, %r17679;
	mul.hi.s32 	%r17680, %r21376, 1717986919;
	shr.u32 	%r17681, %r17680, 31;
	shr.s32 	%r17682, %r17680, 2;
	add.s32 	%r17683, %r17682, %r17681;
	mul.lo.s32 	%r17684, %r17683, 10;
	sub.s32 	%r2016, %r21376, %r17684;
	setp.eq.s32 	%p3061, %r2015, %r2016;
	@%p3061 bra 	$L__BB5_957;
	setp.gt.s32 	%p3062, %r2015, %r2016;
	selp.b32 	%r2017, %r20589, %r20577, %p3062;
	selp.b32 	%r20577, %r20577, %r20589, %p3062;
	mov.u32 	%r20589, %r2017;
	bra.uni 	$L__BB5_958;
$L__BB5_957:
	add.s32 	%r21377, %r21377, 1;
	setp.ne.s32 	%p3063, %r21377, %r2001;
	mov.u32 	%r21373, %r17678;
	mov.u32 	%r21376, %r17683;
	@%p3063 bra 	$L__BB5_955;
$L__BB5_958:
	max.s32 	%r17692, %r20600, %r20588;
	cvt.rn.f32.s32 	%f5889, %r17692;
	setp.lt.s32 	%p3064, %r17692, 1;
	mul.f32 	%f5890, %f5889, 0f4B000000;
	selp.f32 	%f5891, %f5890, %f5889, %p3064;
	selp.f32 	%f5892, 0fC1B80000, 0f00000000, %p3064;
	mov.b32 	%r17693, %f5891;
	add.s32 	%r17694, %r17693, -1059760811;
	and.b32  	%r17695, %r17694, -8388608;
	sub.s32 	%r17696, %r17693, %r17695;
	mov.b32 	%f5893, %r17696;
	cvt.rn.f32.s32 	%f5894, %r17695;
	fma.rn.f32 	%f5895, %f5894, 0f34000000, %f5892;
	add.f32 	%f5896, %f5893, 0fBF800000;
	fma.rn.f32 	%f5897, %f5896, 0fBE055027, 0f3E1039F6;
	fma.rn.f32 	%f5898, %f5897, %f5896, 0fBDF8CDCC;
	fma.rn.f32 	%f5899, %f5898, %f5896, 0f3E0F2955;
	fma.rn.f32 	%f5900, %f5899, %f5896, 0fBE2AD8B9;
	fma.rn.f32 	%f5901, %f5900, %f5896, 0f3E4CED0B;
	fma.rn.f32 	%f5902, %f5901, %f5896, 0fBE7FFF22;
	fma.rn.f32 	%f5903, %f5902, %f5896, 0f3EAAAA78;
	fma.rn.f32 	%f5904, %f5903, %f5896, 0fBF000000;
	mul.f32 	%f5905, %f5896, %f5904;
	fma.rn.f32 	%f5906, %f5905, %f5896, %f5896;
	fma.rn.f32 	%f5907, %f5895, 0f3F317218, %f5906;
	setp.gt.u32 	%p3065, %r17693, 2139095039;
	fma.rn.f32 	%f5908, %f5891, 0f7F800000, 0f7F800000;
	selp.f32 	%f5909, %f5908, %f5907, %p3065;
	setp.eq.f32 	%p3066, %f5891, 0f00000000;
	fma.rn.f32 	%f5910, %f5909, 0f3EDE5BD9, 0f3F800000;
	selp.f32 	%f5911, 0fFF800000, %f5910, %p3066;
	cvt.rzi.u32.f32 	%r2024, %f5911;
	setp.eq.s32 	%p3067, %r20600, 0;
	mov.b32 	%r21384, 0;
	@%p3067 bra 	$L__BB5_961;
	mov.b32 	%r21384, 0;
	mov.u32 	%r21382, %r20600;
$L__BB5_960:
	mul.hi.s32 	%r17698, %r21382, 1717986919;
	shr.u32 	%r17699, %r17698, 31;
	shr.s32 	%r17700, %r17698, 2;
	add.s32 	%r2028, %r17700, %r17699;
	mul.lo.s32 	%r17701, %r2028, 10;
	sub.s32 	%r17702, %r21382, %r17701;
	mad.lo.s32 	%r21384, %r21384, 10, %r17702;
	add.s32 	%r17703, %r21382, 9;
	setp.gt.u32 	%p3068, %r17703, 18;
	mov.u32 	%r21382, %r2028;
	@%p3068 bra 	$L__BB5_960;
$L__BB5_961:
	setp.eq.s32 	%p3069, %r20588, 0;
	mov.b32 	%r21387, 0;
	@%p3069 bra 	$L__BB5_964;
	mov.b32 	%r21387, 0;
	mov.u32 	%r21385, %r20588;
$L__BB5_963:
	mul.hi.s32 	%r17706, %r21385, 1717986919;
	shr.u32 	%r17707, %r17706, 31;
	shr.s32 	%r17708, %r17706, 2;
	add.s32 	%r2033, %r17708, %r17707;
	mul.lo.s32 	%r17709, %r2033, 10;
	sub.s32 	%r17710, %r21385, %r17709;
	mad.lo.s32 	%r21387, %r21387, 10, %r17710;
	add.s32 	%r17711, %r21385, 9;
	setp.gt.u32 	%p3070, %r17711, 18;
	mov.u32 	%r21385, %r2033;
	@%p3070 bra 	$L__BB5_963;
$L__BB5_964:
	setp.eq.s32 	%p3071, %r2024, 0;
	@%p3071 bra 	$L__BB5_969;
	mov.b32 	%r21388, 0;
$L__BB5_966:
	mul.hi.s32 	%r17713, %r21384, 1717986919;
	shr.u32 	%r17714, %r17713, 31;
	shr.s32 	%r17715, %r17713, 2;
	add.s32 	%r17716, %r17715, %r17714;
	mul.lo.s32 	%r17717, %r17716, 10;
	sub.s32 	%r2038, %r21384, %r17717;
	mul.hi.s32 	%r17718, %r21387, 1717986919;
	shr.u32 	%r17719, %r17718, 31;
	shr.s32 	%r17720, %r17718, 2;
	add.s32 	%r17721, %r17720, %r17719;
	mul.lo.s32 	%r17722, %r17721, 10;
	sub.s32 	%r2039, %r21387, %r17722;
	setp.eq.s32 	%p3072, %r2038, %r2039;
	@%p3072 bra 	$L__BB5_968;
	setp.gt.s32 	%p3073, %r2038, %r2039;
	selp.b32 	%r2040, %r20600, %r20588, %p3073;
	selp.b32 	%r20588, %r20588, %r20600, %p3073;
	mov.u32 	%r20600, %r2040;
	bra.uni 	$L__BB5_969;
$L__BB5_968:
	add.s32 	%r21388, %r21388, 1;
	setp.ne.s32 	%p3074, %r21388, %r2024;
	mov.u32 	%r21384, %r17716;
	mov.u32 	%r21387, %r17721;
	@%p3074 bra 	$L__BB5_966;
$L__BB5_969:
	max.s32 	%r17730, %r20522, %r20523;
	cvt.rn.f32.s32 	%f5912, %r17730;
	setp.lt.s32 	%p3075, %r17730, 1;
	mul.f32 	%f5913, %f5912, 0f4B000000;
	selp.f32 	%f5914, %f5913, %f5912, %p3075;
	selp.f32 	%f5915, 0fC1B80000, 0f00000000, %p3075;
	mov.b32 	%r17731, %f5914;
	add.s32 	%r17732, %r17731, -1059760811;
	and.b32  	%r17733, %r17732, -8388608;
	sub.s32 	%r17734, %r17731, %r17733;
	mov.b32 	%f5916, %r17734;
	cvt.rn.f32.s32 	%f5917, %r17733;
	fma.rn.f32 	%f5918, %f5917, 0f34000000, %f5915;
	add.f32 	%f5919, %f5916, 0fBF800000;
	fma.rn.f32 	%f5920, %f5919, 0fBE055027, 0f3E1039F6;
	fma.rn.f32 	%f5921, %f5920, %f5919, 0fBDF8CDCC;
	fma.rn.f32 	%f5922, %f5921, %f5919, 0f3E0F2955;
	fma.rn.f32 	%f5923, %f5922, %f5919, 0fBE2AD8B9;
	fma.rn.f32 	%f5924, %f5923, %f5919, 0f3E4CED0B;
	fma.rn.f32 	%f5925, %f5924, %f5919, 0fBE7FFF22;
	fma.rn.f32 	%f5926, %f5925, %f5919, 0f3EAAAA78;
	fma.rn.f32 	%f5927, %f5926, %f5919, 0fBF000000;
	mul.f32 	%f5928, %f5919, %f5927;
	fma.rn.f32 	%f5929, %f5928, %f5919, %f5919;
	fma.rn.f32 	%f5930, %f5918, 0f3F317218, %f5929;
	setp.gt.u32 	%p3076, %r17731, 2139095039;
	fma.rn.f32 	%f5931, %f5914, 0f7F800000, 0f7F800000;
	selp.f32 	%f5932, %f5931, %f5930, %p3076;
	setp.eq.f32 	%p3077, %f5914, 0f00000000;
	fma.rn.f32 	%f5933, %f5932, 0f3EDE5BD9, 0f3F800000;
	selp.f32 	%f5934, 0fFF800000, %f5933, %p3077;
	cvt.rzi.u32.f32 	%r2047, %f5934;
	setp.eq.s32 	%p3078, %r20522, 0;
	mov.b32 	%r21395, 0;
	@%p3078 bra 	$L__BB5_972;
	mov.b32 	%r21395, 0;
	mov.u32 	%r21393, %r20522;
$L__BB5_971:
	mul.hi.s32 	%r17736, %r21393, 1717986919;
	shr.u32 	%r17737, %r17736, 31;
	shr.s32 	%r17738, %r17736, 2;
	add.s32 	%r2051, %r17738, %r17737;
	mul.lo.s32 	%r17739, %r2051, 10;
	sub.s32 	%r17740, %r21393, %r17739;
	mad.lo.s32 	%r21395, %r21395, 10, %r17740;
	add.s32 	%r17741, %r21393, 9;
	setp.gt.u32 	%p3079, %r17741, 18;
	mov.u32 	%r21393, %r2051;
	@%p3079 bra 	$L__BB5_971;
$L__BB5_972:
	setp.eq.s32 	%p3080, %r20523, 0;
	mov.b32 	%r21398, 0;
	@%p3080 bra 	$L__BB5_975;
	mov.b32 	%r21398, 0;
	mov.u32 	%r21396, %r20523;
$L__BB5_974:
	mul.hi.s32 	%r17744, %r21396, 1717986919;
	shr.u32 	%r17745, %r17744, 31;
	shr.s32 	%r17746, %r17744, 2;
	add.s32 	%r2056, %r17746, %r17745;
	mul.lo.s32 	%r17747, %r2056, 10;
	sub.s32 	%r17748, %r21396, %r17747;
	mad.lo.s32 	%r21398, %r21398, 10, %r17748;
	add.s32 	%r17749, %r21396, 9;
	setp.gt.u32 	%p3081, %r17749, 18;
	mov.u32 	%r21396, %r2056;
	@%p3081 bra 	$L__BB5_974;
$L__BB5_975:
	setp.eq.s32 	%p3082, %r2047, 0;
	@%p3082 bra 	$L__BB5_980;
	mov.b32 	%r21399, 0;
$L__BB5_977:
	mul.hi.s32 	%r17751, %r21395, 1717986919;
	shr.u32 	%r17752, %r17751, 31;
	shr.s32 	%r17753, %r17751, 2;
	add.s32 	%r17754, %r17753, %r17752;
	mul.lo.s32 	%r17755, %r17754, 10;
	sub.s32 	%r2061, %r21395, %r17755;
	mul.hi.s32 	%r17756, %r21398, 1717986919;
	shr.u32 	%r17757, %r17756, 31;
	shr.s32 	%r17758, %r17756, 2;
	add.s32 	%r17759, %r17758, %r17757;
	mul.lo.s32 	%r17760, %r17759, 10;
	sub.s32 	%r2062, %r21398, %r17760;
	setp.eq.s32 	%p3083, %r2061, %r2062;
	@%p3083 bra 	$L__BB5_979;
	setp.gt.s32 	%p3084, %r2061, %r2062;
	selp.b32 	%r2063, %r20522, %r20523, %p3084;
	selp.b32 	%r20523, %r20523, %r20522, %p3084;
	mov.u32 	%r20522, %r2063;
	bra.uni 	$L__BB5_980;
$L__BB5_979:
	add.s32 	%r21399, %r21399, 1;
	setp.ne.s32 	%p3085, %r21399, %r2047;
	mov.u32 	%r21395, %r17754;
	mov.u32 	%r21398, %r17759;
	@%p3085 bra 	$L__BB5_977;
$L__BB5_980:
	max.s32 	%r17768, %r20533, %r20534;
	cvt.rn.f32.s32 	%f5935, %r17768;
	setp.lt.s32 	%p3086, %r17768, 1;
	mul.f32 	%f5936, %f5935, 0f4B000000;
	selp.f32 	%f5937, %f5936, %f5935, %p3086;
	selp.f32 	%f5938, 0fC1B80000, 0f00000000, %p3086;
	mov.b32 	%r17769, %f5937;
	add.s32 	%r17770, %r17769, -1059760811;
	and.b32  	%r17771, %r17770, -8388608;
	sub.s32 	%r17772, %r17769, %r17771;
	mov.b32 	%f5939, %r17772;
	cvt.rn.f32.s32 	%f5940, %r17771;
	fma.rn.f32 	%f5941, %f5940, 0f34000000, %f5938;
	add.f32 	%f5942, %f5939, 0fBF800000;
	fma.rn.f32 	%f5943, %f5942, 0fBE055027, 0f3E1039F6;
	fma.rn.f32 	%f5944, %f5943, %f5942, 0fBDF8CDCC;
	fma.rn.f32 	%f5945, %f5944, %f5942, 0f3E0F2955;
	fma.rn.f32 	%f5946, %f5945, %f5942, 0fBE2AD8B9;
	fma.rn.f32 	%f5947, %f5946, %f5942, 0f3E4CED0B;
	fma.rn.f32 	%f5948, %f5947, %f5942, 0fBE7FFF22;
	fma.rn.f32 	%f5949, %f5948, %f5942, 0f3EAAAA78;
	fma.rn.f32 	%f5950, %f5949, %f5942, 0fBF000000;
	mul.f32 	%f5951, %f5942, %f5950;
	fma.rn.f32 	%f5952, %f5951, %f5942, %f5942;
	fma.rn.f32 	%f5953, %f5941, 0f3F317218, %f5952;
	setp.gt.u32 	%p3087, %r17769, 2139095039;
	fma.rn.f32 	%f5954, %f5937, 0f7F800000, 0f7F800000;
	selp.f32 	%f5955, %f5954, %f5953, %p3087;
	setp.eq.f32 	%p3088, %f5937, 0f00000000;
	fma.rn.f32 	%f5956, %f5955, 0f3EDE5BD9, 0f3F800000;
	selp.f32 	%f5957, 0fFF800000, %f5956, %p3088;
	cvt.rzi.u32.f32 	%r2070, %f5957;
	setp.eq.s32 	%p3089, %r20533, 0;
	mov.b32 	%r21406, 0;
	@%p3089 bra 	$L__BB5_983;
	mov.b32 	%r21406, 0;
	mov.u32 	%r21404, %r20533;
$L__BB5_982:
	mul.hi.s32 	%r17774, %r21404, 1717986919;
	shr.u32 	%r17775, %r17774, 31;
	shr.s32 	%r17776, %r17774, 2;
	add.s32 	%r2074, %r17776, %r17775;
	mul.lo.s32 	%r17777, %r2074, 10;
	sub.s32 	%r17778, %r21404, %r17777;
	mad.lo.s32 	%r21406, %r21406, 10, %r17778;
	add.s32 	%r17779, %r21404, 9;
	setp.gt.u32 	%p3090, %r17779, 18;
	mov.u32 	%r21404, %r2074;
	@%p3090 bra 	$L__BB5_982;
$L__BB5_983:
	setp.eq.s32 	%p3091, %r20534, 0;
	mov.b32 	%r21409, 0;
	@%p3091 bra 	$L__BB5_986;
	mov.b32 	%r21409, 0;
	mov.u32 	%r21407, %r20534;
$L__BB5_985:
	mul.hi.s32 	%r17782, %r21407, 1717986919;
	shr.u32 	%r17783, %r17782, 31;
	shr.s32 	%r17784, %r17782, 2;
	add.s32 	%r2079, %r17784, %r17783;
	mul.lo.s32 	%r17785, %r2079, 10;
	sub.s32 	%r17786, %r21407, %r17785;
	mad.lo.s32 	%r21409, %r21409, 10, %r17786;
	add.s32 	%r17787, %r21407, 9;
	setp.gt.u32 	%p3092, %r17787, 18;
	mov.u32 	%r21407, %r2079;
	@%p3092 bra 	$L__BB5_985;
$L__BB5_986:
	setp.eq.s32 	%p3093, %r2070, 0;
	@%p3093 bra 	$L__BB5_991;
	mov.b32 	%r21410, 0;
$L__BB5_988:
	mul.hi.s32 	%r17789, %r21406, 1717986919;
	shr.u32 	%r17790, %r17789, 31;
	shr.s32 	%r17791, %r17789, 2;
	add.s32 	%r17792, %r17791, %r17790;
	mul.lo.s32 	%r17793, %r17792, 10;
	sub.s32 	%r2084, %r21406, %r17793;
	mul.hi.s32 	%r17794, %r21409, 1717986919;
	shr.u32 	%r17795, %r17794, 31;
	shr.s32 	%r17796, %r17794, 2;
	add.s32 	%r17797, %r17796, %r17795;
	mul.lo.s32 	%r17798, %r17797, 10;
	sub.s32 	%r2085, %r21409, %r17798;
	setp.eq.s32 	%p3094, %r2084, %r2085;
	@%p3094 bra 	$L__BB5_990;
	setp.gt.s32 	%p3095, %r2084, %r2085;
	selp.b32 	%r2086, %r20533, %r20534, %p3095;
	selp.b32 	%r20534, %r20534, %r20533, %p3095;
	mov.u32 	%r20533, %r2086;
	bra.uni 	$L__BB5_991;
$L__BB5_990:
	add.s32 	%r21410, %r21410, 1;
	setp.ne.s32 	%p3096, %r21410, %r2070;
	mov.u32 	%r21406, %r17792;
	mov.u32 	%r21409, %r17797;
	@%p3096 bra 	$L__BB5_988;
$L__BB5_991:
	max.s32 	%r17806, %r20544, %r20545;
	cvt.rn.f32.s32 	%f5958, %r17806;
	setp.lt.s32 	%p3097, %r17806, 1;
	mul.f32 	%f5959, %f5958, 0f4B000000;
	selp.f32 	%f5960, %f5959, %f5958, %p3097;
	selp.f32 	%f5961, 0fC1B80000, 0f00000000, %p3097;
	mov.b32 	%r17807, %f5960;
	add.s32 	%r17808, %r17807, -1059760811;
	and.b32  	%r17809, %r17808, -8388608;
	sub.s32 	%r17810, %r17807, %r17809;
	mov.b32 	%f5962, %r17810;
	cvt.rn.f32.s32 	%f5963, %r17809;
	fma.rn.f32 	%f5964, %f5963, 0f34000000, %f5961;
	add.f32 	%f5965, %f5962, 0fBF800000;
	fma.rn.f32 	%f5966, %f5965, 0fBE055027, 0f3E1039F6;
	fma.rn.f32 	%f5967, %f5966, %f5965, 0fBDF8CDCC;
	fma.rn.f32 	%f5968, %f5967, %f5965, 0f3E0F2955;
	fma.rn.f32 	%f5969, %f5968, %f5965, 0fBE2AD8B9;
	fma.rn.f32 	%f5970, %f5969, %f5965, 0f3E4CED0B;
	fma.rn.f32 	%f5971, %f5970, %f5965, 0fBE7FFF22;
	fma.rn.f32 	%f5972, %f5971, %f5965, 0f3EAAAA78;
	fma.rn.f32 	%f5973, %f5972, %f5965, 0fBF000000;
	mul.f32 	%f5974, %f5965, %f5973;
	fma.rn.f32 	%f5975, %f5974, %f5965, %f5965;
	fma.rn.f32 	%f5976, %f5964, 0f3F317218, %f5975;
	setp.gt.u32 	%p3098, %r17807, 2139095039;
	fma.rn.f32 	%f5977, %f5960, 0f7F800000, 0f7F800000;
	selp.f32 	%f5978, %f5977, %f5976, %p3098;
	setp.eq.f32 	%p3099, %f5960, 0f00000000;
	fma.rn.f32 	%f5979, %f5978, 0f3EDE5BD9, 0f3F800000;
	selp.f32 	%f5980, 0fFF800000, %f5979, %p3099;
	cvt.rzi.u32.f32 	%r2093, %f5980;
	setp.eq.s32 	%p3100, %r20544, 0;
	mov.b32 	%r21417, 0;
	@%p3100 bra 	$L__BB5_994;
	mov.b32 	%r21417, 0;
	mov.u32 	%r21415, %r20544;
$L__BB5_993:
	mul.hi.s32 	%r17812, %r21415, 1717986919;
	shr.u32 	%r17813, %r17812, 31;
	shr.s32 	%r17814, %r17812, 2;
	add.s32 	%r2097, %r17814, %r17813;
	mul.lo.s32 	%r17815, %r2097, 10;
	sub.s32 	%r17816, %r21415, %r17815;
	mad.lo.s32 	%r21417, %r21417, 10, %r17816;
	add.s32 	%r17817, %r21415, 9;
	setp.gt.u32 	%p3101, %r17817, 18;
	mov.u32 	%r21415, %r2097;
	@%p3101 bra 	$L__BB5_993;
$L__BB5_994:
	setp.eq.s32 	%p3102, %r20545, 0;
	mov.b32 	%r21420, 0;
	@%p3102 bra 	$L__BB5_997;
	mov.b32 	%r21420, 0;
	mov.u32 	%r21418, %r20545;
$L__BB5_996:
	mul.hi.s32 	%r17820, %r21418, 1717986919;
	shr.u32 	%r17821, %r17820, 31;
	shr.s32 	%r17822, %r17820, 2;
	add.s32 	%r2102, %r17822, %r17821;
	mul.lo.s32 	%r17823, %r2102, 10;
	sub.s32 	%r17824, %r21418, %r17823;
	mad.lo.s32 	%r21420, %r21420, 10, %r17824;
	add.s32 	%r17825, %r21418, 9;
	setp.gt.u32 	%p3103, %r17825, 18;
	mov.u32 	%r21418, %r2102;
	@%p3103 bra 	$L__BB5_996;
$L__BB5_997:
	setp.eq.s32 	%p3104, %r2093, 0;
	@%p3104 bra 	$L__BB5_1002;
	mov.b32 	%r21421, 0;
$L__BB5_999:
	mul.hi.s32 	%r17827, %r21417, 1717986919;
	shr.u32 	%r17828, %r17827, 31;
	shr.s32 	%r17829, %r17827, 2;
	add.s32 	%r17830, %r17829, %r17828;
	mul.lo.s32 	%r17831, %r17830, 10;
	sub.s32 	%r2107, %r21417, %r17831;
	mul.hi.s32 	%r17832, %r21420, 1717986919;
	shr.u32 	%r17833, %r17832, 31;
	shr.s32 	%r17834, %r17832, 2;
	add.s32 	%r17835, %r17834, %r17833;
	mul.lo.s32 	%r17836, %r17835, 10;
	sub.s32 	%r2108, %r21420, %r17836;
	setp.eq.s32 	%p3105, %r2107, %r2108;
	@%p3105 bra 	$L__BB5_1001;
	setp.gt.s32 	%p3106, %r2107, %r2108;
	selp.b32 	%r2109, %r20544, %r20545, %p3106;
	selp.b32 	%r20545, %r20545, %r20544, %p3106;
	mov.u32 	%r20544, %r2109;
	bra.uni 	$L__BB5_1002;
$L__BB5_1001:
	add.s32 	%r21421, %r21421, 1;
	setp.ne.s32 	%p3107, %r21421, %r2093;
	mov.u32 	%r21417, %r17830;
	mov.u32 	%r21420, %r17835;
	@%p3107 bra 	$L__BB5_999;
$L__BB5_1002:
	max.s32 	%r17844, %r20555, %r20556;
	cvt.rn.f32.s32 	%f5981, %r17844;
	setp.lt.s32 	%p3108, %r17844, 1;
	mul.f32 	%f5982, %f5981, 0f4B000000;
	selp.f32 	%f5983, %f5982, %f5981, %p3108;
	selp.f32 	%f5984, 0fC1B80000, 0f00000000, %p3108;
	mov.b32 	%r17845, %f5983;
	add.s32 	%r17846, %r17845, -1059760811;
	and.b32  	%r17847, %r17846, -8388608;
	sub.s32 	%r17848, %r17845, %r17847;
	mov.b32 	%f5985, %r17848;
	cvt.rn.f32.s32 	%f5986, %r17847;
	fma.rn.f32 	%f5987, %f5986, 0f34000000, %f5984;
	add.f32 	%f5988, %f5985, 0fBF800000;
	fma.rn.f32 	%f5989, %f5988, 0fBE055027, 0f3E1039F6;
	fma.rn.f32 	%f5990, %f5989, %f5988, 0fBDF8CDCC;
	fma.rn.f32 	%f5991, %f5990, %f5988, 0f3E0F2955;
	fma.rn.f32 	%f5992, %f5991, %f5988, 0fBE2AD8B9;
	fma.rn.f32 	%f5993, %f5992, %f5988, 0f3E4CED0B;
	fma.rn.f32 	%f5994, %f5993, %f5988, 0fBE7FFF22;
	fma.rn.f32 	%f5995, %f5994, %f5988, 0f3EAAAA78;
	fma.rn.f32 	%f5996, %f5995, %f5988, 0fBF000000;
	mul.f32 	%f5997, %f5988, %f5996;
	fma.rn.f32 	%f5998, %f5997, %f5988, %f5988;
	fma.rn.f32 	%f5999, %f5987, 0f3F317218, %f5998;
	setp.gt.u32 	%p3109, %r17845, 2139095039;
	fma.rn.f32 	%f6000, %f5983, 0f7F800000, 0f7F800000;
	selp.f32 	%f6001, %f6000, %f5999, %p3109;
	setp.eq.f32 	%p3110, %f5983, 0f00000000;
	fma.rn.f32 	%f6002, %f6001, 0f3EDE5BD9, 0f3F800000;
	selp.f32 	%f6003, 0fFF800000, %f6002, %p3110;
	cvt.rzi.u32.f32 	%r2116, %f6003;
	setp.eq.s32 	%p3111, %r20555, 0;
	mov.b32 	%r21428, 0;
	@%p3111 bra 	$L__BB5_1005;
	mov.b32 	%r21428, 0;
	mov.u32 	%r21426, %r20555;
$L__BB5_1004:
	mul.hi.s32 	%r17850, %r21426, 1717986919;
	shr.u32 	%r17851, %r17850, 31;
	shr.s32 	%r17852, %r17850, 2;
	add.s32 	%r2120, %r17852, %r17851;
	mul.lo.s32 	%r17853, %r2120, 10;
	sub.s32 	%r17854, %r21426, %r17853;
	mad.lo.s32 	%r21428, %r21428, 10, %r17854;
	add.s32 	%r17855, %r21426, 9;
	setp.gt.u32 	%p3112, %r17855, 18;
	mov.u32 	%r21426, %r2120;
	@%p3112 bra 	$L__BB5_1004;
$L__BB5_1005:
	setp.eq.s32 	%p3113, %r20556, 0;
	mov.b32 	%r21431, 0;
	@%p3113 bra 	$L__BB5_1008;
	mov.b32 	%r21431, 0;
	mov.u32 	%r21429, %r20556;
$L__BB5_1007:
	mul.hi.s32 	%r17858, %r21429, 1717986919;
	shr.u32 	%r17859, %r17858, 31;
	shr.s32 	%r17860, %r17858, 2;
	add.s32 	%r2125, %r17860, %r17859;
	mul.lo.s32 	%r17861, %r2125, 10;
	sub.s32 	%r17862, %r21429, %r17861;
	mad.lo.s32 	%r21431, %r21431, 10, %r17862;
	add.s32 	%r17863, %r21429, 9;
	setp.gt.u32 	%p3114, %r17863, 18;
	mov.u32 	%r21429, %r2125;
	@%p3114 bra 	$L__BB5_1007;
$L__BB5_1008:
	setp.eq.s32 	%p3115, %r2116, 0;
	@%p3115 bra 	$L__BB5_1013;
	mov.b32 	%r21432, 0;
$L__BB5_1010:
	mul.hi.s32 	%r17865, %r21428, 1717986919;
	shr.u32 	%r17866, %r17865, 31;
	shr.s32 	%r17867, %r17865, 2;
	add.s32 	%r17868, %r17867, %r17866;
	mul.lo.s32 	%r17869, %r17868, 10;
	sub.s32 	%r2130, %r21428, %r17869;
	mul.hi.s32 	%r17870, %r21431, 1717986919;
	shr.u32 	%r17871, %r17870, 31;
	shr.s32 	%r17872, %r17870, 2;
	add.s32 	%r17873, %r17872, %r17871;
	mul.lo.s32 	%r17874, %r17873, 10;
	sub.s32 	%r2131, %r21431, %r17874;
	setp.eq.s32 	%p3116, %r2130, %r2131;
	@%p3116 bra 	$L__BB5_1012;
	setp.gt.s32 	%p3117, %r2130, %r2131;
	selp.b32 	%r2132, %r20555, %r20556, %p3117;
	selp.b32 	%r20556, %r20556, %r20555, %p3117;
	mov.u32 	%r20555, %r2132;
	bra.uni 	$L__BB5_1013;
$L__BB5_1012:
	add.s32 	%r21432, %r21432, 1;
	setp.ne.s32 	%p3118, %r21432, %r2116;
	mov.u32 	%r21428, %r17868;
	mov.u32 	%r21431, %r17873;
	@%p3118 bra 	$L__BB5_1010;
$L__BB5_1013:
	max.s32 	%r17882, %r20566, %r20567;
	cvt.rn.f32.s32 	%f6004, %r17882;
	setp.lt.s32 	%p3119, %r17882, 1;
	mul.f32 	%f6005, %f6004, 0f4B000000;
	selp.f32 	%f6006, %f6005, %f6004, %p3119;
	selp.f32 	%f6007, 0fC1B80000, 0f00000000, %p3119;
	mov.b32 	%r17883, %f6006;
	add.s32 	%r17884, %r17883, -1059760811;
	and.b32  	%r17885, %r17884, -8388608;
	sub.s32 	%r17886, %r17883, %r17885;
	mov.b32 	%f6008, %r17886;
	cvt.rn.f32.s32 	%f6009, %r17885;
	fma.rn.f32 	%f6010, %f6009, 0f34000000, %f6007;
	add.f32 	%f6011, %f6008, 0fBF800000;
	fma.rn.f32 	%f6012, %f6011, 0fBE055027, 0f3E1039F6;
	fma.rn.f32 	%f6013, %f6012, %f6011, 0fBDF8CDCC;
	fma.rn.f32 	%f6014, %f6013, %f6011, 0f3E0F2955;
	fma.rn.f32 	%f6015, %f6014, %f6011, 0fBE2AD8B9;
	fma.rn.f32 	%f6016, %f6015, %f6011, 0f3E4CED0B;
	fma.rn.f32 	%f6017, %f6016, %f6011, 0fBE7FFF22;
	fma.rn.f32 	%f6018, %f6017, %f6011, 0f3EAAAA78;
	fma.rn.f32 	%f6019, %f6018, %f6011, 0fBF000000;
	mul.f32 	%f6020, %f6011, %f6019;
	fma.rn.f32 	%f6021, %f6020, %f6011, %f6011;
	fma.rn.f32 	%f6022, %f6010, 0f3F317218, %f6021;
	setp.gt.u32 	%p3120, %r17883, 2139095039;
	fma.rn.f32 	%f6023, %f6006, 0f7F800000, 0f7F800000;
	selp.f32 	%f6024, %f6023, %f6022, %p3120;
	setp.eq.f32 	%p3121, %f6006, 0f00000000;
	fma.rn.f32 	%f6025, %f6024, 0f3EDE5BD9, 0f3F800000;
	selp.f32 	%f6026, 0fFF800000, %f6025, %p3121;
	cvt.rzi.u32.f32 	%r2139, %f6026;
	setp.eq.s32 	%p3122, %r20566, 0;
	mov.b32 	%r21439, 0;
	@%p3122 bra 	$L__BB5_1016;
	mov.b32 	%r21439, 0;
	mov.u32 	%r21437, %r20566;
$L__BB5_1015:
	mul.hi.s32 	%r17888, %r21437, 1717986919;
	shr.u32 	%r17889, %r17888, 31;
	shr.s32 	%r17890, %r17888, 2;
	add.s32 	%r2143, %r17890, %r17889;
	mul.lo.s32 	%r17891, %r2143, 10;
	sub.s32 	%r17892, %r21437, %r17891;
	mad.lo.s32 	%r21439, %r21439, 10, %r17892;
	add.s32 	%r17893, %r21437, 9;
	setp.gt.u32 	%p3123, %r17893, 18;
	mov.u32 	%r21437, %r2143;
	@%p3123 bra 	$L__BB5_1015;
$L__BB5_1016:
	setp.eq.s32 	%p3124, %r20567, 0;
	mov.b32 	%r21442, 0;
	@%p3124 bra 	$L__BB5_1019;
	mov.b32 	%r21442, 0;
	mov.u32 	%r21440, %r20567;
$L__BB5_1018:
	mul.hi.s32 	%r17896, %r21440, 1717986919;
	shr.u32 	%r17897, %r17896, 31;
	shr.s32 	%r17898, %r17896, 2;
	add.s32 	%r2148, %r17898, %r17897;
	mul.lo.s32 	%r17899, %r2148, 10;
	sub.s32 	%r17900, %r21440, %r17899;
	mad.lo.s32 	%r21442, %r21442, 10, %r17900;
	add.s32 	%r17901, %r21440, 9;
	setp.gt.u32 	%p3125, %r17901, 18;
	mov.u32 	%r21440, %r2148;
	@%p3125 bra 	$L__BB5_1018;
$L__BB5_1019:
	setp.eq.s32 	%p3126, %r2139, 0;
	@%p3126 bra 	$L__BB5_1024;
	mov.b32 	%r21443, 0;
$L__BB5_1021:
	mul.hi.s32 	%r17903, %r21439, 1717986919;
	shr.u32 	%r17904, %r17903, 31;
	shr.s32 	%r17905, %r17903, 2;
	add.s32 	%r17906, %r17905, %r17904;
	mul.lo.s32 	%r17907, %r17906, 10;
	sub.s32 	%r2153, %r21439, %r17907;
	mul.hi.s32 	%r17908, %r21442, 1717986919;
	shr.u32 	%r17909, %r17908, 31;
	shr.s32 	%r17910, %r17908, 2;
	add.s32 	%r17911, %r17910, %r17909;
	mul.lo.s32 	%r17912, %r17911, 10;
	sub.s32 	%r2154, %r21442, %r17912;
	setp.eq.s32 	%p3127, %r2153, %r2154;
	@%p3127 bra 	$L__BB5_1023;
	setp.gt.s32 	%p3128, %r2153, %r2154;
	selp.b32 	%r2155, %r20566, %r20567, %p3128;
	selp.b32 	%r20567, %r20567, %r20566, %p3128;
	mov.u32 	%r20566, %r2155;
	bra.uni 	$L__BB5_1024;
$L__BB5_1023:
	add.s32 	%r21443, %r21443, 1;
	setp.ne.s32 	%p3129, %r21443, %r2139;
	mov.u32 	%r21439, %r17906;
	mov.u32 	%r21442, %r17911;
	@%p3129 bra 	$L__BB5_1021;
$L__BB5_1024:
	max.s32 	%r17920, %r20577, %r20578;
	cvt.rn.f32.s32 	%f6027, %r17920;
	setp.lt.s32 	%p3130, %r17920, 1;
	mul.f32 	%f6028, %f6027, 0f4B000000;
	selp.f32 	%f6029, %f6028, %f6027, %p3130;
	selp.f32 	%f6030, 0fC1B80000, 0f00000000, %p3130;
	mov.b32 	%r17921, %f6029;
	add.s32 	%r17922, %r17921, -1059760811;
	and.b32  	%r17923, %r17922, -8388608;
	sub.s32 	%r17924, %r17921, %r17923;
	mov.b32 	%f6031, %r17924;
	cvt.rn.f32.s32 	%f6032, %r17923;
	fma.rn.f32 	%f6033, %f6032, 0f34000000, %f6030;
	add.f32 	%f6034, %f6031, 0fBF800000;
	fma.rn.f32 	%f6035, %f6034, 0fBE055027, 0f3E1039F6;
	fma.rn.f32 	%f6036, %f6035, %f6034, 0fBDF8CDCC;
	fma.rn.f32 	%f6037, %f6036, %f6034, 0f3E0F2955;
	fma.rn.f32 	%f6038, %f6037, %f6034, 0fBE2AD8B9;
	fma.rn.f32 	%f6039, %f6038, %f6034, 0f3E4CED0B;
	fma.rn.f32 	%f6040, %f6039, %f6034, 0fBE7FFF22;
	fma.rn.f32 	%f6041, %f6040, %f6034, 0f3EAAAA78;
	fma.rn.f32 	%f6042, %f6041, %f6034, 0fBF000000;
	mul.f32 	%f6043, %f6034, %f6042;
	fma.rn.f32 	%f6044, %f6043, %f6034, %f6034;
	fma.rn.f32 	%f6045, %f6033, 0f3F317218, %f6044;
	setp.gt.u32 	%p3131, %r17921, 2139095039;
	fma.rn.f32 	%f6046, %f6029, 0f7F800000, 0f7F800000;
	selp.f32 	%f6047, %f6046, %f6045, %p3131;
	setp.eq.f32 	%p3132, %f6029, 0f00000000;
	fma.rn.f32 	%f6048, %f6047, 0f3EDE5BD9, 0f3F800000;
	selp.f32 	%f6049, 0fFF800000, %f6048, %p3132;
	cvt.rzi.u32.f32 	%r2162, %f6049;
	setp.eq.s32 	%p3133, %r20577, 0;
	mov.b32 	%r21450, 0;
	@%p3133 bra 	$L__BB5_1027;
	mov.b32 	%r21450, 0;
	mov.u32 	%r21448, %r20577;
$L__BB5_1026:
	mul.hi.s32 	%r17926, %r21448, 1717986919;
	shr.u32 	%r17927, %r17926, 31;
	shr.s32 	%r17928, %r17926, 2;
	add.s32 	%r2166, %r17928, %r17927;
	mul.lo.s32 	%r17929, %r2166, 10;
	sub.s32 	%r17930, %r21448, %r17929;
	mad.lo.s32 	%r21450, %r21450, 10, %r17930;
	add.s32 	%r17931, %r21448, 9;
	setp.gt.u32 	%p3134, %r17931, 18;
	mov.u32 	%r21448, %r2166;
	@%p3134 bra 	$L__BB5_1026;
$L__BB5_1027:
	setp.eq.s32 	%p3135, %r20578, 0;
	mov.b32 	%r21453, 0;
	@%p3135 bra 	$L__BB5_1030;
	mov.b32 	%r21453, 0;
	mov.u32 	%r21451, %r20578;
$L__BB5_1029:
	mul.hi.s32 	%r17934, %r21451, 1717986919;
	shr.u32 	%r17935, %r17934, 31;
	shr.s32 	%r17936, %r17934, 2;
	add.s32 	%r2171, %r17936, %r17935;
	mul.lo.s32 	%r17937, %r2171, 10;
	sub.s32 	%r17938, %r21451, %r17937;
	mad.lo.s32 	%r21453, %r21453, 10, %r17938;
	add.s32 	%r17939, %r21451, 9;
	setp.gt.u32 	%p3136, %r17939, 18;
	mov.u32 	%r21451, %r2171;
	@%p3136 bra 	$L__BB5_1029;
$L__BB5_1030:
	setp.eq.s32 	%p3137, %r2162, 0;
	@%p3137 bra 	$L__BB5_1035;
	mov.b32 	%r21454, 0;
$L__BB5_1032:
	mul.hi.s32 	%r17941, %r21450, 1717986919;
	shr.u32 	%r17942, %r17941, 31;
	shr.s32 	%r17943, %r17941, 2;
	add.s32 	%r17944, %r17943, %r17942;
	mul.lo.s32 	%r17945, %r17944, 10;
	sub.s32 	%r2176, %r21450, %r17945;
	mul.hi.s32 	%r17946, %r21453, 1717986919;
	shr.u32 	%r17947, %r17946, 31;
	shr.s32 	%r17948, %r17946, 2;
	add.s32 	%r17949, %r17948, %r17947;
	mul.lo.s32 	%r17950, %r17949, 10;
	sub.s32 	%r2177, %r21453, %r17950;
	setp.eq.s32 	%p3138, %r2176, %r2177;
	@%p3138 bra 	$L__BB5_1034;
	setp.gt.s32 	%p3139, %r2176, %r2177;
	selp.b32 	%r2178, %r20577, %r20578, %p3139;
	selp.b32 	%r20578, %r20578, %r20577, %p3139;
	mov.u32 	%r20577, %r2178;
	bra.uni 	$L__BB5_1035;
$L__BB5_1034:
	add.s32 	%r21454, %r21454, 1;
	setp.ne.s32 	%p3140, %r21454, %r2162;
	mov.u32 	%r21450, %r17944;
	mov.u32 	%r21453, %r17949;
	@%p3140 bra 	$L__BB5_1032;
$L__BB5_1035:
	max.s32 	%r17958, %r20588, %r20589;
	cvt.rn.f32.s32 	%f6050, %r17958;
	setp.lt.s32 	%p3141, %r17958, 1;
	mul.f32 	%f6051, %f6050, 0f4B000000;
	selp.f32 	%f6052, %f6051, %f6050, %p3141;
	selp.f32 	%f6053, 0fC1B80000, 0f00000000, %p3141;
	mov.b32 	%r17959, %f6052;
	add.s32 	%r17960, %r17959, -1059760811;
	and.b32  	%r17961, %r17960, -8388608;
	sub.s32 	%r17962, %r17959, %r17961;
	mov.b32 	%f6054, %r17962;
	cvt.rn.f32.s32 	%f6055, %r17961;
	fma.rn.f32 	%f6056, %f6055, 0f34000000, %f6053;
	add.f32 	%f6057, %f6054, 0fBF800000;
	fma.rn.f32 	%f6058, %f6057, 0fBE055027, 0f3E1039F6;
	fma.rn.f32 	%f6059, %f6058, %f6057, 0fBDF8CDCC;
	fma.rn.f32 	%f6060, %f6059, %f6057, 0f3E0F2955;
	fma.rn.f32 	%f6061, %f6060, %f6057, 0fBE2AD8B9;
	fma.rn.f32 	%f6062, %f6061, %f6057, 0f3E4CED0B;
	fma.rn.f32 	%f6063, %f6062, %f6057, 0fBE7FFF22;
	fma.rn.f32 	%f6064, %f6063, %f6057, 0f3EAAAA78;
	fma.rn.f32 	%f6065, %f6064, %f6057, 0fBF000000;
	mul.f32 	%f6066, %f6057, %f6065;
	fma.rn.f32 	%f6067, %f6066, %f6057, %f6057;
	fma.rn.f32 	%f6068, %f6056, 0f3F317218, %f6067;
	setp.gt.u32 	%p3142, %r17959, 2139095039;
	fma.rn.f32 	%f6069, %f6052, 0f7F800000, 0f7F800000;
	selp.f32 	%f6070, %f6069, %f6068, %p3142;
	setp.eq.f32 	%p3143, %f6052, 0f00000000;
	fma.rn.f32 	%f6071, %f6070, 0f3EDE5BD9, 0f3F800000;
	selp.f32 	%f6072, 0fFF800000, %f6071, %p3143;
	cvt.rzi.u32.f32 	%r2185, %f6072;
	setp.eq.s32 	%p3144, %r20588, 0;
	mov.b32 	%r21461, 0;
	@%p3144 bra 	$L__BB5_1038;
	mov.b32 	%r21461, 0;
	mov.u32 	%r21459, %r20588;
$L__BB5_1037:
	mul.hi.s32 	%r17964, %r21459, 1717986919;
	shr.u32 	%r17965, %r17964, 31;
	shr.s32 	%r17966, %r17964, 2;
	add.s32 	%r2189, %r17966, %r17965;
	mul.lo.s32 	%r17967, %r2189, 10;
	sub.s32 	%r17968, %r21459, %r17967;
	mad.lo.s32 	%r21461, %r21461, 10, %r17968;
	add.s32 	%r17969, %r21459, 9;
	setp.gt.u32 	%p3145, %r17969, 18;
	mov.u32 	%r21459, %r2189;
	@%p3145 bra 	$L__BB5_1037;
$L__BB5_1038:
	setp.eq.s32 	%p3146, %r20589, 0;
	mov.b32 	%r21464, 0;
	@%p3146 bra 	$L__BB5_1041;
	mov.b32 	%r21464, 0;
	mov.u32 	%r21462, %r20589;
$L__BB5_1040:
	mul.hi.s32 	%r17972, %r21462, 1717986919;
	shr.u32 	%r17973, %r17972, 31;
	shr.s32 	%r17974, %r17972, 2;
	add.s32 	%r2194, %r17974, %r17973;
	mul.lo.s32 	%r17975, %r2194, 10;
	sub.s32 	%r17976, %r21462, %r17975;
	mad.lo.s32 	%r21464, %r21464, 10, %r17976;
	add.s32 	%r17977, %r21462, 9;
	setp.gt.u32 	%p3147, %r17977, 18;
	mov.u32 	%r21462, %r2194;
	@%p3147 bra 	$L__BB5_1040;
$L__BB5_1041:
	setp.eq.s32 	%p3148, %r2185, 0;
	@%p3148 bra 	$L__BB5_1046;
	mov.b32 	%r21465, 0;
$L__BB5_1043:
	mul.hi.s32 	%r17979, %r21461, 1717986919;
	shr.u32 	%r17980, %r17979, 31;
	shr.s32 	%r17981, %r17979, 2;
	add.s32 	%r17982, %r17981, %r17980;
	mul.lo.s32 	%r17983, %r17982, 10;
	sub.s32 	%r2199, %r21461, %r17983;
	mul.hi.s32 	%r17984, %r21464, 1717986919;
	shr.u32 	%r17985, %r17984, 31;
	shr.s32 	%r17986, %r17984, 2;
	add.s32 	%r17987, %r17986, %r17985;
	mul.lo.s32 	%r17988, %r17987, 10;
	sub.s32 	%r2200, %r21464, %r17988;
	setp.eq.s32 	%p3149, %r2199, %r2200;
	@%p3149 bra 	$L__BB5_1045;
	setp.gt.s32 	%p3150, %r2199, %r2200;
	selp.b32 	%r2201, %r20588, %r20589, %p3150;
	selp.b32 	%r20589, %r20589, %r20588, %p3150;
	mov.u32 	%r20588, %r2201;
	bra.uni 	$L__BB5_1046;
$L__BB5_1045:
	add.s32 	%r21465, %r21465, 1;
	setp.ne.s32 	%p3151, %r21465, %r2185;
	mov.u32 	%r21461, %r17982;
	mov.u32 	%r21464, %r17987;
	@%p3151 bra 	$L__BB5_1043;
$L__BB5_1046:
	max.s32 	%r17996, %r20775, %r20600;
	cvt.rn.f32.s32 	%f6073, %r17996;
	setp.lt.s32 	%p3152, %r17996, 1;
	mul.f32 	%f6074, %f6073, 0f4B000000;
	selp.f32 	%f6075, %f6074, %f6073, %p3152;
	selp.f32 	%f6076, 0fC1B80000, 0f00000000, %p3152;
	mov.b32 	%r17997, %f6075;
	add.s32 	%r17998, %r17997, -1059760811;
	and.b32  	%r17999, %r17998, -8388608;
	sub.s32 	%r18000, %r17997, %r17999;
	mov.b32 	%f6077, %r18000;
	cvt.rn.f32.s32 	%f6078, %r17999;
	fma.rn.f32 	%f6079, %f6078, 0f34000000, %f6076;
	add.f32 	%f6080, %f6077, 0fBF800000;
	fma.rn.f32 	%f6081, %f6080, 0fBE055027, 0f3E1039F6;
	fma.rn.f32 	%f6082, %f6081, %f6080, 0fBDF8CDCC;
	fma.rn.f32 	%f6083, %f6082, %f6080, 0f3E0F2955;
	fma.rn.f32 	%f6084, %f6083, %f6080, 0fBE2AD8B9;
	fma.rn.f32 	%f6085, %f6084, %f6080, 0f3E4CED0B;
	fma.rn.f32 	%f6086, %f6085, %f6080, 0fBE7FFF22;
	fma.rn.f32 	%f6087, %f6086, %f6080, 0f3EAAAA78;
	fma.rn.f32 	%f6088, %f6087, %f6080, 0fBF000000;
	mul.f32 	%f6089, %f6080, %f6088;
	fma.rn.f32 	%f6090, %f6089, %f6080, %f6080;
	fma.rn.f32 	%f6091, %f6079, 0f3F317218, %f6090;
	setp.gt.u32 	%p3153, %r17997, 2139095039;
	fma.rn.f32 	%f6092, %f6075, 0f7F800000, 0f7F800000;
	selp.f32 	%f6093, %f6092, %f6091, %p3153;
	setp.eq.f32 	%p3154, %f6075, 0f00000000;
	fma.rn.f32 	%f6094, %f6093, 0f3EDE5BD9, 0f3F800000;
	selp.f32 	%f6095, 0fFF800000, %f6094, %p3154;
	cvt.rzi.u32.f32 	%r2208, %f6095;
	setp.eq.s32 	%p3155, %r20775, 0;
	mov.b32 	%r21472, 0;
	@%p3155 bra 	$L__BB5_1049;
	mov.b32 	%r21472, 0;
	mov.u32 	%r21470, %r20775;
$L__BB5_1048:
	mul.hi.s32 	%r18002, %r21470, 1717986919;
	shr.u32 	%r18003, %r18002, 31;
	shr.s32 	%r18004, %r18002, 2;
	add.s32 	%r2212, %r18004, %r18003;
	mul.lo.s32 	%r18005, %r2212, 10;
	sub.s32 	%r18006, %r21470, %r18005;
	mad.lo.s32 	%r21472, %r21472, 10, %r18006;
	add.s32 	%r18007, %r21470, 9;
	setp.gt.u32 	%p3156, %r18007, 18;
	mov.u32 	%r21470, %r2212;
	@%p3156 bra 	$L__BB5_1048;
$L__BB5_1049:
	setp.eq.s32 	%p3157, %r20600, 0;
	mov.b32 	%r21475, 0;
	@%p3157 bra 	$L__BB5_1052;
	mov.b32 	%r21475, 0;
	mov.u32 	%r21473, %r20600;
$L__BB5_1051:
	mul.hi.s32 	%r18010, %r21473, 1717986919;
	shr.u32 	%r18011, %r18010, 31;
	shr.s32 	%r18012, %r18010, 2;
	add.s32 	%r2217, %r18012, %r18011;
	mul.lo.s32 	%r18013, %r2217, 10;
	sub.s32 	%r18014, %r21473, %r18013;
	mad.lo.s32 	%r21475, %r21475, 10, %r18014;
	add.s32 	%r18015, %r21473, 9;
	setp.gt.u32 	%p3158, %r18015, 18;
	mov.u32 	%r21473, %r2217;
	@%p3158 bra 	$L__BB5_1051;
$L__BB5_1052:
	setp.eq.s32 	%p3159, %r2208, 0;
	@%p3159 bra 	$L__BB5_1057;
	mov.b32 	%r21476, 0;
$L__BB5_1054:
	mul.hi.s32 	%r18017, %r21472, 1717986919;
	shr.u32 	%r18018, %r18017, 31;
	shr.s32 	%r18019, %r18017, 2;
	add.s32 	%r18020, %r18019, %r18018;
	mul.lo.s32 	%r18021, %r18020, 10;
	sub.s32 	%r2222, %r21472, %r18021;
	mul.hi.s32 	%r18022, %r21475, 1717986919;
	shr.u32 	%r18023, %r18022, 31;
	shr.s32 	%r18024, %r18022, 2;
	add.s32 	%r18025, %r18024, %r18023;
	mul.lo.s32 	%r18026, %r18025, 10;
	sub.s32 	%r2223, %r21475, %r18026;
	setp.eq.s32 	%p3160, %r2222, %r2223;
	@%p3160 bra 	$L__BB5_1056;
	setp.gt.s32 	%p3161, %r2222, %r2223;
	selp.b32 	%r2224, %r20775, %r20600, %p3161;
	selp.b32 	%r20600, %r20600, %r20775, %p3161;
	mov.u32 	%r20775, %r2224;
	bra.uni 	$L__BB5_1057;
$L__BB5_1056:
	add.s32 	%r21476, %r21476, 1;
	setp.ne.s32 	%p3162, %r21476, %r2208;
	mov.u32 	%r21472, %r18020;
	mov.u32 	%r21475, %r18025;
	@%p3162 bra 	$L__BB5_1054;
$L__BB5_1057:
	max.s32 	%r18034, %r20523, %r20611;
	cvt.rn.f32.s32 	%f6096, %r18034;
	setp.lt.s32 	%p3163, %r18034, 1;
	mul.f32 	%f6097, %f6096, 0f4B000000;
	selp.f32 	%f6098, %f6097, %f6096, %p3163;
	selp.f32 	%f6099, 0fC1B80000, 0f00000000, %p3163;
	mov.b32 	%r18035, %f6098;
	add.s32 	%r18036, %r18035, -1059760811;
	and.b32  	%r18037, %r18036, -8388608;
	sub.s32 	%r18038, %r18035, %r18037;
	mov.b32 	%f6100, %r18038;
	cvt.rn.f32.s32 	%f6101, %r18037;
	fma.rn.f32 	%f6102, %f6101, 0f34000000, %f6099;
	add.f32 	%f6103, %f6100, 0fBF800000;
	fma.rn.f32 	%f6104, %f6103, 0fBE055027, 0f3E1039F6;
	fma.rn.f32 	%f6105, %f6104, %f6103, 0fBDF8CDCC;
	fma.rn.f32 	%f6106, %f6105, %f6103, 0f3E0F2955;
	fma.rn.f32 	%f6107, %f6106, %f6103, 0fBE2AD8B9;
	fma.rn.f32 	%f6108, %f6107, %f6103, 0f3E4CED0B;
	fma.rn.f32 	%f6109, %f6108, %f6103, 0fBE7FFF22;
	fma.rn.f32 	%f6110, %f6109, %f6103, 0f3EAAAA78;
	fma.rn.f32 	%f6111, %f6110, %f6103, 0fBF000000;
	mul.f32 	%f6112, %f6103, %f6111;
	fma.rn.f32 	%f6113, %f6112, %f6103, %f6103;
	fma.rn.f32 	%f6114, %f6102, 0f3F317218, %f6113;
	setp.gt.u32 	%p3164, %r18035, 2139095039;
	fma.rn.f32 	%f6115, %f6098, 0f7F800000, 0f7F800000;
	selp.f32 	%f6116, %f6115, %f6114, %p3164;
	setp.eq.f32 	%p3165, %f6098, 0f00000000;
	fma.rn.f32 	%f6117, %f6116, 0f3EDE5BD9, 0f3F800000;
	selp.f32 	%f6118, 0fFF800000, %f6117, %p3165;
	cvt.rzi.u32.f32 	%r2231, %f6118;
	setp.eq.s32 	%p3166, %r20523, 0;
	mov.b32 	%r21483, 0;
	@%p3166 bra 	$L__BB5_1060;
	mov.b32 	%r21483, 0;
	mov.u32 	%r21481, %r20523;
$L__BB5_1059:
	mul.hi.s32 	%r18040, %r21481, 1717986919;
	shr.u32 	%r18041, %r18040, 31;
	shr.s32 	%r18042, %r18040, 2;
	add.s32 	%r2235, %r18042, %r18041;
	mul.lo.s32 	%r18043, %r2235, 10;
	sub.s32 	%r18044, %r21481, %r18043;
	mad.lo.s32 	%r21483, %r21483, 10, %r18044;
	add.s32 	%r18045, %r21481, 9;
	setp.gt.u32 	%p3167, %r18045, 18;
	mov.u32 	%r21481, %r2235;
	@%p3167 bra 	$L__BB5_1059;
$L__BB5_1060:
	setp.eq.s32 	%p3168, %r20611, 0;
	mov.b32 	%r21486, 0;
	@%p3168 bra 	$L__BB5_1063;
	mov.b32 	%r21486, 0;
	mov.u32 	%r21484, %r20611;
$L__BB5_1062:
	mul.hi.s32 	%r18048, %r21484, 1717986919;
	shr.u32 	%r18049, %r18048, 31;
	shr.s32 	%r18050, %r18048, 2;
	add.s32 	%r2240, %r18050, %r18049;
	mul.lo.s32 	%r18051, %r2240, 10;
	sub.s32 	%r18052, %r21484, %r18051;
	mad.lo.s32 	%r21486, %r21486, 10, %r18052;
	add.s32 	%r18053, %r21484, 9;
	setp.gt.u32 	%p3169, %r18053, 18;
	mov.u32 	%r21484, %r2240;
	@%p3169 bra 	$L__BB5_1062;
$L__BB5_1063:
	setp.eq.s32 	%p3170, %r2231, 0;
	@%p3170 bra 	$L__BB5_1068;
	mov.b32 	%r21487, 0;
$L__BB5_1065:
	mul.hi.s32 	%r18055, %r21483, 1717986919;
	shr.u32 	%r18056, %r18055, 31;
	shr.s32 	%r18057, %r18055, 2;
	add.s32 	%r18058, %r18057, %r18056;
	mul.lo.s32 	%r18059, %r18058, 10;
	sub.s32 	%r2245, %r21483, %r18059;
	mul.hi.s32 	%r18060, %r21486, 1717986919;
	shr.u32 	%r18061, %r18060, 31;
	shr.s32 	%r18062, %r18060, 2;
	add.s32 	%r18063, %r18062, %r18061;
	mul.lo.s32 	%r18064, %r18063, 10;
	sub.s32 	%r2246, %r21486, %r18064;
	setp.eq.s32 	%p3171, %r2245, %r2246;
	@%p3171 bra 	$L__BB5_1067;
	setp.gt.s32 	%p3172, %r2245, %r2246;
	selp.b32 	%r2247, %r20523, %r20611, %p3172;
	selp.b32 	%r20611, %r20611, %r20523, %p3172;
	mov.u32 	%r20523, %r2247;
	bra.uni 	$L__BB5_1068;
$L__BB5_1067:
	add.s32 	%r21487, %r21487, 1;
	setp.ne.s32 	%p3173, %r21487, %r2231;
	mov.u32 	%r21483, %r18058;
	mov.u32 	%r21486, %r18063;
	@%p3173 bra 	$L__BB5_1065;
$L__BB5_1068:
	max.s32 	%r18072, %r20534, %r20522;
	cvt.rn.f32.s32 	%f6119, %r18072;
	setp.lt.s32 	%p3174, %r18072, 1;
	mul.f32 	%f6120, %f6119, 0f4B000000;
	selp.f32 	%f6121, %f6120, %f6119, %p3174;
	selp.f32 	%f6122, 0fC1B80000, 0f00000000, %p3174;
	mov.b32 	%r18073, %f6121;
	add.s32 	%r18074, %r18073, -1059760811;
	and.b32  	%r18075, %r18074, -8388608;
	sub.s32 	%r18076, %r18073, %r18075;
	mov.b32 	%f6123, %r18076;
	cvt.rn.f32.s32 	%f6124, %r18075;
	fma.rn.f32 	%f6125, %f6124, 0f34000000, %f6122;
	add.f32 	%f6126, %f6123, 0fBF800000;
	fma.rn.f32 	%f6127, %f6126, 0fBE055027, 0f3E1039F6;
	fma.rn.f32 	%f6128, %f6127, %f6126, 0fBDF8CDCC;
	fma.rn.f32 	%f6129, %f6128, %f6126, 0f3E0F2955;
	fma.rn.f32 	%f6130, %f6129, %f6126, 0fBE2AD8B9;
	fma.rn.f32 	%f6131, %f6130, %f6126, 0f3E4CED0B;
	fma.rn.f32 	%f6132, %f6131, %f6126, 0fBE7FFF22;
	fma.rn.f32 	%f6133, %f6132, %f6126, 0f3EAAAA78;
	fma.rn.f32 	%f6134, %f6133, %f6126, 0fBF000000;
	mul.f32 	%f6135, %f6126, %f6134;
	fma.rn.f32 	%f6136, %f6135, %f6126, %f6126;
	fma.rn.f32 	%f6137, %f6125, 0f3F317218, %f6136;
	setp.gt.u32 	%p3175, %r18073, 2139095039;
	fma.rn.f32 	%f6138, %f6121, 0f7F800000, 0f7F800000;
	selp.f32 	%f6139, %f6138, %f6137, %p3175;
	setp.eq.f32 	%p3176, %f6121, 0f00000000;
	fma.rn.f32 	%f6140, %f6139, 0f3EDE5BD9, 0f3F800000;
	selp.f32 	%f6141, 0fFF800000, %f6140, %p3176;
	cvt.rzi.u32.f32 	%r2254, %f6141;
	setp.eq.s32 	%p3177, %r20534, 0;
	mov.b32 	%r21494, 0;
	@%p3177 bra 	$L__BB5_1071;
	mov.b32 	%r21494, 0;
	mov.u32 	%r21492, %r20534;
$L__BB5_1070:
	mul.hi.s32 	%r18078, %r21492, 1717986919;
	shr.u32 	%r18079, %r18078, 31;
	shr.s32 	%r18080, %r18078, 2;
	add.s32 	%r2258, %r18080, %r18079;
	mul.lo.s32 	%r18081, %r2258, 10;
	sub.s32 	%r18082, %r21492, %r18081;
	mad.lo.s32 	%r21494, %r21494, 10, %r18082;
	add.s32 	%r18083, %r21492, 9;
	setp.gt.u32 	%p3178, %r18083, 18;
	mov.u32 	%r21492, %r2258;
	@%p3178 bra 	$L__BB5_1070;
$L__BB5_1071:
	setp.eq.s32 	%p3179, %r20522, 0;
	mov.b32 	%r21497, 0;
	@%p3179 bra 	$L__BB5_1074;
	mov.b32 	%r21497, 0;
	mov.u32 	%r21495, %r20522;
$L__BB5_1073:
	mul.hi.s32 	%r18086, %r21495, 1717986919;
	shr.u32 	%r18087, %r18086, 31;
	shr.s32 	%r18088, %r18086, 2;
	add.s32 	%r2263, %r18088, %r18087;
	mul.lo.s32 	%r18089, %r2263, 10;
	sub.s32 	%r18090, %r21495, %r18089;
	mad.lo.s32 	%r21497, %r21497, 10, %r18090;
	add.s32 	%r18091, %r21495, 9;
	setp.gt.u32 	%p3180, %r18091, 18;
	mov.u32 	%r21495, %r2263;
	@%p3180 bra 	$L__BB5_1073;
$L__BB5_1074:
	setp.eq.s32 	%p3181, %r2254, 0;
	@%p3181 bra 	$L__BB5_1079;
	mov.b32 	%r21498, 0;
$L__BB5_1076:
	mul.hi.s32 	%r18093, %r21494, 1717986919;
	shr.u32 	%r18094, %r18093, 31;
	shr.s32 	%r18095, %r18093, 2;
	add.s32 	%r18096, %r18095, %r18094;
	mul.lo.s32 	%r18097, %r18096, 10;
	sub.s32 	%r2268, %r21494, %r18097;
	mul.hi.s32 	%r18098, %r21497, 1717986919;
	shr.u32 	%r18099, %r18098, 31;
	shr.s32 	%r18100, %r18098, 2;
	add.s32 	%r18101, %r18100, %r18099;
	mul.lo.s32 	%r18102, %r18101, 10;
	sub.s32 	%r2269, %r21497, %r18102;
	setp.eq.s32 	%p3182, %r2268, %r2269;
	@%p3182 bra 	$L__BB5_1078;
	setp.gt.s32 	%p3183, %r2268, %r2269;
	selp.b32 	%r2270, %r20534, %r20522, %p3183;
	selp.b32 	%r20522, %r20522, %r20534, %p3183;
	mov.u32 	%r20534, %r2270;
	bra.uni 	$L__BB5_1079;
$L__BB5_1078:
	add.s32 	%r21498, %r21498, 1;
	setp.ne.s32 	%p3184, %r21498, %r2254;
	mov.u32 	%r21494, %r18096;
	mov.u32 	%r21497, %r18101;
	@%p3184 bra 	$L__BB5_1076;
$L__BB5_1079:
	max.s32 	%r18110, %r20545, %r20533;
	cvt.rn.f32.s32 	%f6142, %r18110;
	setp.lt.s32 	%p3185, %r18110, 1;
	mul.f32 	%f6143, %f6142, 0f4B000000;
	selp.f32 	%f6144, %f6143, %f6142, %p3185;
	selp.f32 	%f6145, 0fC1B80000, 0f00000000, %p3185;
	mov.b32 	%r18111, %f6144;
	add.s32 	%r18112, %r18111, -1059760811;
	and.b32  	%r18113, %r18112, -8388608;
	sub.s32 	%r18114, %r18111, %r18113;
	mov.b32 	%f6146, %r18114;
	cvt.rn.f32.s32 	%f6147, %r18113;
	fma.rn.f32 	%f6148, %f6147, 0f34000000, %f6145;
	add.f32 	%f6149, %f6146, 0fBF800000;
	fma.rn.f32 	%f6150, %f6149, 0fBE055027, 0f3E1039F6;
	fma.rn.f32 	%f6151, %f6150, %f6149, 0fBDF8CDCC;
	fma.rn.f32 	%f6152, %f6151, %f6149, 0f3E0F2955;
	fma.rn.f32 	%f6153, %f6152, %f6149, 0fBE2AD8B9;
	fma.rn.f32 	%f6154, %f6153, %f6149, 0f3E4CED0B;
	fma.rn.f32 	%f6155, %f6154, %f6149, 0fBE7FFF22;
	fma.rn.f32 	%f6156, %f6155, %f6149, 0f3EAAAA78;
	fma.rn.f32 	%f6157, %f6156, %f6149, 0fBF000000;
	mul.f32 	%f6158, %f6149, %f6157;
	fma.rn.f32 	%f6159, %f6158, %f6149, %f6149;
	fma.rn.f32 	%f6160, %f6148, 0f3F317218, %f6159;
	setp.gt.u32 	%p3186, %r18111, 2139095039;
	fma.rn.f32 	%f6161, %f6144, 0f7F800000, 0f7F800000;
	selp.f32 	%f6162, %f6161, %f6160, %p3186;
	setp.eq.f32 	%p3187, %f6144, 0f00000000;
	fma.rn.f32 	%f6163, %f6162, 0f3EDE5BD9, 0f3F800000;
	selp.f32 	%f6164, 0fFF800000, %f6163, %p3187;
	cvt.rzi.u32.f32 	%r2277, %f6164;
	setp.eq.s32 	%p3188, %r20545, 0;
	mov.b32 	%r21505, 0;
	@%p3188 bra 	$L__BB5_1082;
	mov.b32 	%r21505, 0;
	mov.u32 	%r21503, %r20545;
$L__BB5_1081:
	mul.hi.s32 	%r18116, %r21503, 1717986919;
	shr.u32 	%r18117, %r18116, 31;
	shr.s32 	%r18118, %r18116, 2;
	add.s32 	%r2281, %r18118, %r18117;
	mul.lo.s32 	%r18119, %r2281, 10;
	sub.s32 	%r18120, %r21503, %r18119;
	mad.lo.s32 	%r21505, %r21505, 10, %r18120;
	add.s32 	%r18121, %r21503, 9;
	setp.gt.u32 	%p3189, %r18121, 18;
	mov.u32 	%r21503, %r2281;
	@%p3189 bra 	$L__BB5_1081;
$L__BB5_1082:
	setp.eq.s32 	%p3190, %r20533, 0;
	mov.b32 	%r21508, 0;
	@%p3190 bra 	$L__BB5_1085;
	mov.b32 	%r21508, 0;
	mov.u32 	%r21506, %r20533;
$L__BB5_1084:
	mul.hi.s32 	%r18124, %r21506, 1717986919;
	shr.u32 	%r18125, %r18124, 31;
	shr.s32 	%r18126, %r18124, 2;
	add.s32 	%r2286, %r18126, %r18125;
	mul.lo.s32 	%r18127, %r2286, 10;
	sub.s32 	%r18128, %r21506, %r18127;
	mad.lo.s32 	%r21508, %r21508, 10, %r18128;
	add.s32 	%r18129, %r21506, 9;
	setp.gt.u32 	%p3191, %r18129, 18;
	mov.u32 	%r21506, %r2286;
	@%p3191 bra 	$L__BB5_1084;
$L__BB5_1085:
	setp.eq.s32 	%p3192, %r2277, 0;
	@%p3192 bra 	$L__BB5_1090;
	mov.b32 	%r21509, 0;
$L__BB5_1087:
	mul.hi.s32 	%r18131, %r21505, 1717986919;
	shr.u32 	%r18132, %r18131, 31;
	shr.s32 	%r18133, %r18131, 2;
	add.s32 	%r18134, %r18133, %r18132;
	mul.lo.s32 	%r18135, %r18134, 10;
	sub.s32 	%r2291, %r21505, %r18135;
	mul.hi.s32 	%r18136, %r21508, 1717986919;
	shr.u32 	%r18137, %r18136, 31;
	shr.s32 	%r18138, %r18136, 2;
	add.s32 	%r18139, %r18138, %r18137;
	mul.lo.s32 	%r18140, %r18139, 10;
	sub.s32 	%r2292, %r21508, %r18140;
	setp.eq.s32 	%p3193, %r2291, %r2292;
	@%p3193 bra 	$L__BB5_1089;
	setp.gt.s32 	%p3194, %r2291, %r2292;
	selp.b32 	%r2293, %r20545, %r20533, %p3194;
	selp.b32 	%r20533, %r20533, %r20545, %p3194;
	mov.u32 	%r20545, %r2293;
	bra.uni 	$L__BB5_1090;
$L__BB5_1089:
	add.s32 	%r21509, %r21509, 1;
	setp.ne.s32 	%p3195, %r21509, %r2277;
	mov.u32 	%r21505, %r18134;
	mov.u32 	%r21508, %r18139;
	@%p3195 bra 	$L__BB5_1087;
$L__BB5_1090:
	max.s32 	%r18148, %r20556, %r20544;
	cvt.rn.f32.s32 	%f6165, %r18148;
	setp.lt.s32 	%p3196, %r18148, 1;
	mul.f32 	%f6166, %f6165, 0f4B000000;
	selp.f32 	%f6167, %f6166, %f6165, %p3196;
	selp.f32 	%f6168, 0fC1B80000, 0f00000000, %p3196;
	mov.b32 	%r18149, %f6167;
	add.s32 	%r18150, %r18149, -1059760811;
	and.b32  	%r18151, %r18150, -8388608;
	sub.s32 	%r18152, %r18149, %r18151;
	mov.b32 	%f6169, %r18152;
	cvt.rn.f32.s32 	%f6170, %r18151;
	fma.rn.f32 	%f6171, %f6170, 0f34000000, %f6168;
	add.f32 	%f6172, %f6169, 0fBF800000;
	fma.rn.f32 	%f6173, %f6172, 0fBE055027, 0f3E1039F6;
	fma.rn.f32 	%f6174, %f6173, %f6172, 0fBDF8CDCC;
	fma.rn.f32 	%f6175, %f6174, %f6172, 0f3E0F2955;
	fma.rn.f32 	%f6176, %f6175, %f6172, 0fBE2AD8B9;
	fma.rn.f32 	%f6177, %f6176, %f6172, 0f3E4CED0B;
	fma.rn.f32 	%f6178, %f6177, %f6172, 0fBE7FFF22;
	fma.rn.f32 	%f6179, %f6178, %f6172, 0f3EAAAA78;
	fma.rn.f32 	%f6180, %f6179, %f6172, 0fBF000000;
	mul.f32 	%f6181, %f6172, %f6180;
	fma.rn.f32 	%f6182, %f6181, %f6172, %f6172;
	fma.rn.f32 	%f6183, %f6171, 0f3F317218, %f6182;
	setp.gt.u32 	%p3197, %r18149, 2139095039;
	fma.rn.f32 	%f6184, %f6167, 0f7F800000, 0f7F800000;
	selp.f32 	%f6185, %f6184, %f6183, %p3197;
	setp.eq.f32 	%p3198, %f6167, 0f00000000;
	fma.rn.f32 	%f6186, %f6185, 0f3EDE5BD9, 0f3F800000;
	selp.f32 	%f6187, 0fFF800000, %f6186, %p3198;
	cvt.rzi.u32.f32 	%r2300, %f6187;
	setp.eq.s32 	%p3199, %r20556, 0;
	mov.b32 	%r21516, 0;
	@%p3199 bra 	$L__BB5_1093;
	mov.b32 	%r21516, 0;
	mov.u32 	%r21514, %r20556;
$L__BB5_1092:
	mul.hi.s32 	%r18154, %r21514, 1717986919;
	shr.u32 	%r18155, %r18154, 31;
	shr.s32 	%r18156, %r18154, 2;
	add.s32 	%r2304, %r18156, %r18155;
	mul.lo.s32 	%r18157, %r2304, 10;
	sub.s32 	%r18158, %r21514, %r18157;
	mad.lo.s32 	%r21516, %r21516, 10, %r18158;
	add.s32 	%r18159, %r21514, 9;
	setp.gt.u32 	%p3200, %r18159, 18;
	mov.u32 	%r21514, %r2304;
	@%p3200 bra 	$L__BB5_1092;
$L__BB5_1093:
	setp.eq.s32 	%p3201, %r20544, 0;
	mov.b32 	%r21519, 0;
	@%p3201 bra 	$L__BB5_1096;
	mov.b32 	%r21519, 0;
	mov.u32 	%r21517, %r20544;
$L__BB5_1095:
	mul.hi.s32 	%r18162, %r21517, 1717986919;
	shr.u32 	%r18163, %r18162, 31;
	shr.s32 	%r18164, %r18162, 2;
	add.s32 	%r2309, %r18164, %r18163;
	mul.lo.s32 	%r18165, %r2309, 10;
	sub.s32 	%r18166, %r21517, %r18165;
	mad.lo.s32 	%r21519, %r21519, 10, %r18166;
	add.s32 	%r18167, %r21517, 9;
	setp.gt.u32 	%p3202, %r18167, 18;
	mov.u32 	%r21517, %r2309;
	@%p3202 bra 	$L__BB5_1095;
$L__BB5_1096:
	setp.eq.s32 	%p3203, %r2300, 0;
	@%p3203 bra 	$L__BB5_1101;
	mov.b32 	%r21520, 0;
$L__BB5_1098:
	mul.hi.s32 	%r18169, %r21516, 1717986919;
	shr.u32 	%r18170, %r18169, 31;
	shr.s32 	%r18171, %r18169, 2;
	add.s32 	%r18172, %r18171, %r18170;
	mul.lo.s32 	%r18173, %r18172, 10;
	sub.s32 	%r2314, %r21516, %r18173;
	mul.hi.s32 	%r18174, %r21519, 1717986919;
	shr.u32 	%r18175, %r18174, 31;
	shr.s32 	%r18176, %r18174, 2;
	add.s32 	%r18177, %r18176, %r18175;
	mul.lo.s32 	%r18178, %r18177, 10;
	sub.s32 	%r2315, %r21519, %r18178;
	setp.eq.s32 	%p3204, %r2314, %r2315;
	@%p3204 bra 	$L__BB5_1100;
	setp.gt.s32 	%p3205, %r2314, %r2315;
	selp.b32 	%r2316, %r20556, %r20544, %p3205;
	selp.b32 	%r20544, %r20544, %r20556, %p3205;
	mov.u32 	%r20556, %r2316;
	bra.uni 	$L__BB5_1101;
$L__BB5_1100:
	add.s32 	%r21520, %r21520, 1;
	setp.ne.s32 	%p3206, %r21520, %r2300;
	mov.u32 	%r21516, %r18172;
	mov.u32 	%r21519, %r18177;
	@%p3206 bra 	$L__BB5_1098;
$L__BB5_1101:
	max.s32 	%r18186, %r20567, %r20555;
	cvt.rn.f32.s32 	%f6188, %r18186;
	setp.lt.s32 	%p3207, %r18186, 1;
	mul.f32 	%f6189, %f6188, 0f4B000000;
	selp.f32 	%f6190, %f6189, %f6188, %p3207;
	selp.f32 	%f6191, 0fC1B80000, 0f00000000, %p3207;
	mov.b32 	%r18187, %f6190;
	add.s32 	%r18188, %r18187, -1059760811;
	and.b32  	%r18189, %r18188, -8388608;
	sub.s32 	%r18190, %r18187, %r18189;
	mov.b32 	%f6192, %r18190;
	cvt.rn.f32.s32 	%f6193, %r18189;
	fma.rn.f32 	%f6194, %f6193, 0f34000000, %f6191;
	add.f32 	%f6195, %f6192, 0fBF800000;
	fma.rn.f32 	%f6196, %f6195, 0fBE055027, 0f3E1039F6;
	fma.rn.f32 	%f6197, %f6196, %f6195, 0fBDF8CDCC;
	fma.rn.f32 	%f6198, %f6197, %f6195, 0f3E0F2955;
	fma.rn.f32 	%f6199, %f6198, %f6195, 0fBE2AD8B9;
	fma.rn.f32 	%f6200, %f6199, %f6195, 0f3E4CED0B;
	fma.rn.f32 	%f6201, %f6200, %f6195, 0fBE7FFF22;
	fma.rn.f32 	%f6202, %f6201, %f6195, 0f3EAAAA78;
	fma.rn.f32 	%f6203, %f6202, %f6195, 0fBF000000;
	mul.f32 	%f6204, %f6195, %f6203;
	fma.rn.f32 	%f6205, %f6204, %f6195, %f6195;
	fma.rn.f32 	%f6206, %f6194, 0f3F317218, %f6205;
	setp.gt.u32 	%p3208, %r18187, 2139095039;
	fma.rn.f32 	%f6207, %f6190, 0f7F800000, 0f7F800000;
	selp.f32 	%f6208, %f6207, %f6206, %p3208;
	setp.eq.f32 	%p3209, %f6190, 0f00000000;
	fma.rn.f32 	%f6209, %f6208, 0f3EDE5BD9, 0f3F800000;
	selp.f32 	%f6210, 0fFF800000, %f6209, %p3209;
	cvt.rzi.u32.f32 	%r2323, %f6210;
	setp.eq.s32 	%p3210, %r20567, 0;
	mov.b32 	%r21527, 0;
	@%p3210 bra 	$L__BB5_1104;
	mov.b32 	%r21527, 0;
	mov.u32 	%r21525, %r20567;
$L__BB5_1103:
	mul.hi.s32 	%r18192, %r21525, 1717986919;
	shr.u32 	%r18193, %r18192, 31;
	shr.s32 	%r18194, %r18192, 2;
	add.s32 	%r2327, %r18194, %r18193;
	mul.lo.s32 	%r18195, %r2327, 10;
	sub.s32 	%r18196, %r21525, %r18195;
	mad.lo.s32 	%r21527, %r21527, 10, %r18196;
	add.s32 	%r18197, %r21525, 9;
	setp.gt.u32 	%p3211, %r18197, 18;
	mov.u32 	%r21525, %r2327;
	@%p3211 bra 	$L__BB5_1103;
$L__BB5_1104:
	setp.eq.s32 	%p3212, %r20555, 0;
	mov.b32 	%r21530, 0;
	@%p3212 bra 	$L__BB5_1107;
	mov.b32 	%r21530, 0;
	mov.u32 	%r21528, %r20555;
$L__BB5_1106:
	mul.hi.s32 	%r18200, %r21528, 1717986919;
	shr.u32 	%r18201, %r18200, 31;
	shr.s32 	%r18202, %r18200, 2;
	add.s32 	%r2332, %r18202, %r18201;
	mul.lo.s32 	%r18203, %r2332, 10;
	sub.s32 	%r18204, %r21528, %r18203;
	mad.lo.s32 	%r21530, %r21530, 10, %r18204;
	add.s32 	%r18205, %r21528, 9;
	setp.gt.u32 	%p3213, %r18205, 18;
	mov.u32 	%r21528, %r2332;
	@%p3213 bra 	$L__BB5_1106;
$L__BB5_1107:
	setp.eq.s32 	%p3214, %r2323, 0;
	@%p3214 bra 	$L__BB5_1112;
	mov.b32 	%r21531, 0;
$L__BB5_1109:
	mul.hi.s32 	%r18207, %r21527, 1717986919;
	shr.u32 	%r18208, %r18207, 31;
	shr.s32 	%r18209, %r18207, 2;
	add.s32 	%r18210, %r18209, %r18208;
	mul.lo.s32 	%r18211, %r18210, 10;
	sub.s32 	%r2337, %r21527, %r18211;
	mul.hi.s32 	%r18212, %r21530, 1717986919;
	shr.u32 	%r18213, %r18212, 31;
	shr.s32 	%r18214, %r18212, 2;
	add.s32 	%r18215, %r18214, %r18213;
	mul.lo.s32 	%r18216, %r18215, 10;
	sub.s32 	%r2338, %r21530, %r18216;
	setp.eq.s32 	%p3215, %r2337, %r2338;
	@%p3215 bra 	$L__BB5_1111;
	setp.gt.s32 	%p3216, %r2337, %r2338;
	selp.b32 	%r2339, %r20567, %r20555, %p3216;
	selp.b32 	%r20555, %r20555, %r20567, %p3216;
	mov.u32 	%r20567, %r2339;
	bra.uni 	$L__BB5_1112;
$L__BB5_1111:
	add.s32 	%r21531, %r21531, 1;
	setp.ne.s32 	%p3217, %r21531, %r2323;
	mov.u32 	%r21527, %r18210;
	mov.u32 	%r21530, %r18215;
	@%p3217 bra 	$L__BB5_1109;
$L__BB5_1112:
	max.s32 	%r18224, %r20578, %r20566;
	cvt.rn.f32.s32 	%f6211, %r18224;
	setp.lt.s32 	%p3218, %r18224, 1;
	mul.f32 	%f6212, %f6211, 0f4B000000;
	selp.f32 	%f6213, %f6212, %f6211, %p3218;
	selp.f32 	%f6214, 0fC1B80000, 0f00000000, %p3218;
	mov.b32 	%r18225, %f6213;
	add.s32 	%r18226, %r18225, -1059760811;
	and.b32  	%r18227, %r18226, -8388608;
	sub.s32 	%r18228, %r18225, %r18227;
	mov.b32 	%f6215, %r18228;
	cvt.rn.f32.s32 	%f6216, %r18227;
	fma.rn.f32 	%f6217, %f6216, 0f34000000, %f6214;
	add.f32 	%f6218, %f6215, 0fBF800000;
	fma.rn.f32 	%f6219, %f6218, 0fBE055027, 0f3E1039F6;
	fma.rn.f32 	%f6220, %f6219, %f6218, 0fBDF8CDCC;
	fma.rn.f32 	%f6221, %f6220, %f6218, 0f3E0F2955;
	fma.rn.f32 	%f6222, %f6221, %f6218, 0fBE2AD8B9;
	fma.rn.f32 	%f6223, %f6222, %f6218, 0f3E4CED0B;
	fma.rn.f32 	%f6224, %f6223, %f6218, 0fBE7FFF22;
	fma.rn.f32 	%f6225, %f6224, %f6218, 0f3EAAAA78;
	fma.rn.f32 	%f6226, %f6225, %f6218, 0fBF000000;
	mul.f32 	%f6227, %f6218, %f6226;
	fma.rn.f32 	%f6228, %f6227, %f6218, %f6218;
	fma.rn.f32 	%f6229, %f6217, 0f3F317218, %f6228;
	setp.gt.u32 	%p3219, %r18225, 2139095039;
	fma.rn.f32 	%f6230, %f6213, 0f7F800000, 0f7F800000;
	selp.f32 	%f6231, %f6230, %f6229, %p3219;
	setp.eq.f32 	%p3220, %f6213, 0f00000000;
	fma.rn.f32 	%f6232, %f6231, 0f3EDE5BD9, 0f3F800000;
	selp.f32 	%f6233, 0fFF800000, %f6232, %p3220;
	cvt.rzi.u32.f32 	%r2346, %f6233;
	setp.eq.s32 	%p3221, %r20578, 0;
	mov.b32 	%r21538, 0;
	@%p3221 bra 	$L__BB5_1115;
	mov.b32 	%r21538, 0;
	mov.u32 	%r21536, %r20578;
$L__BB5_1114:
	mul.hi.s32 	%r18230, %r21536, 1717986919;
	shr.u32 	%r18231, %r18230, 31;
	shr.s32 	%r18232, %r18230, 2;
	add.s32 	%r2350, %r18232, %r18231;
	mul.lo.s32 	%r18233, %r2350, 10;
	sub.s32 	%r18234, %r21536, %r18233;
	mad.lo.s32 	%r21538, %r21538, 10, %r18234;
	add.s32 	%r18235, %r21536, 9;
	setp.gt.u32 	%p3222, %r18235, 18;
	mov.u32 	%r21536, %r2350;
	@%p3222 bra 	$L__BB5_1114;
$L__BB5_1115:
	setp.eq.s32 	%p3223, %r20566, 0;
	mov.b32 	%r21541, 0;
	@%p3223 bra 	$L__BB5_1118;
	mov.b32 	%r21541, 0;
	mov.u32 	%r21539, %r20566;
$L__BB5_1117:
	mul.hi.s32 	%r18238, %r21539, 1717986919;
	shr.u32 	%r18239, %r18238, 31;
	shr.s32 	%r18240, %r18238, 2;
	add.s32 	%r2355, %r18240, %r18239;
	mul.lo.s32 	%r18241, %r2355, 10;
	sub.s32 	%r18242, %r21539, %r18241;
	mad.lo.s32 	%r21541, %r21541, 10, %r18242;
	add.s32 	%r18243, %r21539, 9;
	setp.gt.u32 	%p3224, %r18243, 18;
	mov.u32 	%r21539, %r2355;
	@%p3224 bra 	$L__BB5_1117;
$L__BB5_1118:
	setp.eq.s32 	%p3225, %r2346, 0;
	@%p3225 bra 	$L__BB5_1123;
	mov.b32 	%r21542, 0;
$L__BB5_1120:
	mul.hi.s32 	%r18245, %r21538, 1717986919;
	shr.u32 	%r18246, %r18245, 31;
	shr.s32 	%r18247, %r18245, 2;
	add.s32 	%r18248, %r18247, %r18246;
	mul.lo.s32 	%r18249, %r18248, 10;
	sub.s32 	%r2360, %r21538, %r18249;
	mul.hi.s32 	%r18250, %r21541, 1717986919;
	shr.u32 	%r18251, %r18250, 31;
	shr.s32 	%r18252, %r18250, 2;
	add.s32 	%r18253, %r18252, %r18251;
	mul.lo.s32 	%r18254, %r18253, 10;
	sub.s32 	%r2361, %r21541, %r18254;
	setp.eq.s32 	%p3226, %r2360, %r2361;
	@%p3226 bra 	$L__BB5_1122;
	setp.gt.s32 	%p3227, %r2360, %r2361;
	selp.b32 	%r2362, %r20578, %r20566, %p3227;
	selp.b32 	%r20566, %r20566, %r20578, %p3227;
	mov.u32 	%r20578, %r2362;
	bra.uni 	$L__BB5_1123;
$L__BB5_1122:
	add.s32 	%r21542, %r21542, 1;
	setp.ne.s32 	%p3228, %r21542, %r2346;
	mov.u32 	%r21538, %r18248;
	mov.u32 	%r21541, %r18253;
	@%p3228 bra 	$L__BB5_1120;
$L__BB5_1123:
	max.s32 	%r18262, %r20589, %r20577;
	cvt.rn.f32.s32 	%f6234, %r18262;
	setp.lt.s32 	%p3229, %r18262, 1;
	mul.f32 	%f6235, %f6234, 0f4B000000;
	selp.f32 	%f6236, %f6235, %f6234, %p3229;
	selp.f32 	%f6237, 0fC1B80000, 0f00000000, %p3229;
	mov.b32 	%r18263, %f6236;
	add.s32 	%r18264, %r18263, -1059760811;
	and.b32  	%r18265, %r18264, -8388608;
	sub.s32 	%r18266, %r18263, %r18265;
	mov.b32 	%f6238, %r18266;
	cvt.rn.f32.s32 	%f6239, %r18265;
	fma.rn.f32 	%f6240, %f6239, 0f34000000, %f6237;
	add.f32 	%f6241, %f6238, 0fBF800000;
	fma.rn.f32 	%f6242, %f6241, 0fBE055027, 0f3E1039F6;
	fma.rn.f32 	%f6243, %f6242, %f6241, 0fBDF8CDCC;
	fma.rn.f32 	%f6244, %f6243, %f6241, 0f3E0F2955;
	fma.rn.f32 	%f6245, %f6244, %f6241, 0fBE2AD8B9;
	fma.rn.f32 	%f6246, %f6245, %f6241, 0f3E4CED0B;
	fma.rn.f32 	%f6247, %f6246, %f6241, 0fBE7FFF22;
	fma.rn.f32 	%f6248, %f6247, %f6241, 0f3EAAAA78;
	fma.rn.f32 	%f6249, %f6248, %f6241, 0fBF000000;
	mul.f32 	%f6250, %f6241, %f6249;
	fma.rn.f32 	%f6251, %f6250, %f6241, %f6241;
	fma.rn.f32 	%f6252, %f6240, 0f3F317218, %f6251;
	setp.gt.u32 	%p3230, %r18263, 2139095039;
	fma.rn.f32 	%f6253, %f6236, 0f7F800000, 0f7F800000;
	selp.f32 	%f6254, %f6253, %f6252, %p3230;
	setp.eq.f32 	%p3231, %f6236, 0f00000000;
	fma.rn.f32 	%f6255, %f6254, 0f3EDE5BD9, 0f3F800000;
	selp.f32 	%f6256, 0fFF800000, %f6255, %p3231;
	cvt.rzi.u32.f32 	%r2369, %f6256;
	setp.eq.s32 	%p3232, %r20589, 0;
	mov.b32 	%r21549, 0;
	@%p3232 bra 	$L__BB5_1126;
	mov.b32 	%r21549, 0;
	mov.u32 	%r21547, %r20589;
$L__BB5_1125:
	mul.hi.s32 	%r18268, %r21547, 1717986919;
	shr.u32 	%r18269, %r18268, 31;
	shr.s32 	%r18270, %r18268, 2;
	add.s32 	%r2373, %r18270, %r18269;
	mul.lo.s32 	%r18271, %r2373, 10;
	sub.s32 	%r18272, %r21547, %r18271;
	mad.lo.s32 	%r21549, %r21549, 10, %r18272;
	add.s32 	%r18273, %r21547, 9;
	setp.gt.u32 	%p3233, %r18273, 18;
	mov.u32 	%r21547, %r2373;
	@%p3233 bra 	$L__BB5_1125;
$L__BB5_1126:
	setp.eq.s32 	%p3234, %r20577, 0;
	mov.b32 	%r21552, 0;
	@%p3234 bra 	$L__BB5_1129;
	mov.b32 	%r21552, 0;
	mov.u32 	%r21550, %r20577;
$L__BB5_1128:
	mul.hi.s32 	%r18276, %r21550, 1717986919;
	shr.u32 	%r18277, %r18276, 31;
	shr.s32 	%r18278, %r18276, 2;
	add.s32 	%r2378, %r18278, %r18277;
	mul.lo.s32 	%r18279, %r2378, 10;
	sub.s32 	%r18280, %r21550, %r18279;
	mad.lo.s32 	%r21552, %r21552, 10, %r18280;
	add.s32 	%r18281, %r21550, 9;
	setp.gt.u32 	%p3235, %r18281, 18;
	mov.u32 	%r21550, %r2378;
	@%p3235 bra 	$L__BB5_1128;
$L__BB5_1129:
	setp.eq.s32 	%p3236, %r2369, 0;
	@%p3236 bra 	$L__BB5_1134;
	mov.b32 	%r21553, 0;
$L__BB5_1131:
	mul.hi.s32 	%r18283, %r21549, 1717986919;
	shr.u32 	%r18284, %r18283, 31;
	shr.s32 	%r18285, %r18283, 2;
	add.s32 	%r18286, %r18285, %r18284;
	mul.lo.s32 	%r18287, %r18286, 10;
	sub.s32 	%r2383, %r21549, %r18287;
	mul.hi.s32 	%r18288, %r21552, 1717986919;
	shr.u32 	%r18289, %r18288, 31;
	shr.s32 	%r18290, %r18288, 2;
	add.s32 	%r18291, %r18290, %r18289;
	mul.lo.s32 	%r18292, %r18291, 10;
	sub.s32 	%r2384, %r21552, %r18292;
	setp.eq.s32 	%p3237, %r2383, %r2384;
	@%p3237 bra 	$L__BB5_1133;
	setp.gt.s32 	%p3238, %r2383, %r2384;
	selp.b32 	%r2385, %r20589, %r20577, %p3238;
	selp.b32 	%r20577, %r20577, %r20589, %p3238;
	mov.u32 	%r20589, %r2385;
	bra.uni 	$L__BB5_1134;
$L__BB5_1133:
	add.s32 	%r21553, %r21553, 1;
	setp.ne.s32 	%p3239, %r21553, %r2369;
	mov.u32 	%r21549, %r18286;
	mov.u32 	%r21552, %r18291;
	@%p3239 bra 	$L__BB5_1131;
$L__BB5_1134:
	max.s32 	%r18300, %r20600, %r20588;
	cvt.rn.f32.s32 	%f6257, %r18300;
	setp.lt.s32 	%p3240, %r18300, 1;
	mul.f32 	%f6258, %f6257, 0f4B000000;
	selp.f32 	%f6259, %f6258, %f6257, %p3240;
	selp.f32 	%f6260, 0fC1B80000, 0f00000000, %p3240;
	mov.b32 	%r18301, %f6259;
	add.s32 	%r18302, %r18301, -1059760811;
	and.b32  	%r18303, %r18302, -8388608;
	sub.s32 	%r18304, %r18301, %r18303;
	mov.b32 	%f6261, %r18304;
	cvt.rn.f32.s32 	%f6262, %r18303;
	fma.rn.f32 	%f6263, %f6262, 0f34000000, %f6260;
	add.f32 	%f6264, %f6261, 0fBF800000;
	fma.rn.f32 	%f6265, %f6264, 0fBE055027, 0f3E1039F6;
	fma.rn.f32 	%f6266, %f6265, %f6264, 0fBDF8CDCC;
	fma.rn.f32 	%f6267, %f6266, %f6264, 0f3E0F2955;
	fma.rn.f32 	%f6268, %f6267, %f6264, 0fBE2AD8B9;
	fma.rn.f32 	%f6269, %f6268, %f6264, 0f3E4CED0B;
	fma.rn.f32 	%f6270, %f6269, %f6264, 0fBE7FFF22;
	fma.rn.f32 	%f6271, %f6270, %f6264, 0f3EAAAA78;
	fma.rn.f32 	%f6272, %f6271, %f6264, 0fBF000000;
	mul.f32 	%f6273, %f6264, %f6272;
	fma.rn.f32 	%f6274, %f6273, %f6264, %f6264;
	fma.rn.f32 	%f6275, %f6263, 0f3F317218, %f6274;
	setp.gt.u32 	%p3241, %r18301, 2139095039;
	fma.rn.f32 	%f6276, %f6259, 0f7F800000, 0f7F800000;
	selp.f32 	%f6277, %f6276, %f6275, %p3241;
	setp.eq.f32 	%p3242, %f6259, 0f00000000;
	fma.rn.f32 	%f6278, %f6277, 0f3EDE5BD9, 0f3F800000;
	selp.f32 	%f6279, 0fFF800000, %f6278, %p3242;
	cvt.rzi.u32.f32 	%r2392, %f6279;
	setp.eq.s32 	%p3243, %r20600, 0;
	mov.b32 	%r21560, 0;
	@%p3243 bra 	$L__BB5_1137;
	mov.b32 	%r21560, 0;
	mov.u32 	%r21558, %r20600;
$L__BB5_1136:
	mul.hi.s32 	%r18306, %r21558, 1717986919;
	shr.u32 	%r18307, %r18306, 31;
	shr.s32 	%r18308, %r18306, 2;
	add.s32 	%r2396, %r18308, %r18307;
	mul.lo.s32 	%r18309, %r2396, 10;
	sub.s32 	%r18310, %r21558, %r18309;
	mad.lo.s32 	%r21560, %r21560, 10, %r18310;
	add.s32 	%r18311, %r21558, 9;
	setp.gt.u32 	%p3244, %r18311, 18;
	mov.u32 	%r21558, %r2396;
	@%p3244 bra 	$L__BB5_1136;
$L__BB5_1137:
	setp.eq.s32 	%p3245, %r20588, 0;
	mov.b32 	%r21563, 0;
	@%p3245 bra 	$L__BB5_1140;
	mov.b32 	%r21563, 0;
	mov.u32 	%r21561, %r20588;
$L__BB5_1139:
	mul.hi.s32 	%r18314, %r21561, 1717986919;
	shr.u32 	%r18315, %r18314, 31;
	shr.s32 	%r18316, %r18314, 2;
	add.s32 	%r2401, %r18316, %r18315;
	mul.lo.s32 	%r18317, %r2401, 10;
	sub.s32 	%r18318, %r21561, %r18317;
	mad.lo.s32 	%r21563, %r21563, 10, %r18318;
	add.s32 	%r18319, %r21561, 9;
	setp.gt.u32 	%p3246, %r18319, 18;
	mov.u32 	%r21561, %r2401;
	@%p3246 bra 	$L__BB5_1139;
$L__BB5_1140:
	setp.eq.s32 	%p3247, %r2392, 0;
	@%p3247 bra 	$L__BB5_1145;
	mov.b32 	%r21564, 0;
$L__BB5_1142:
	mul.hi.s32 	%r18321, %r21560, 1717986919;
	shr.u32 	%r18322, %r18321, 31;
	shr.s32 	%r18323, %r18321, 2;
	add.s32 	%r18324, %r18323, %r18322;
	mul.lo.s32 	%r18325, %r18324, 10;
	sub.s32 	%r2406, %r21560, %r18325;
	mul.hi.s32 	%r18326, %r21563, 1717986919;
	shr.u32 	%r18327, %r18326, 31;
	shr.s32 	%r18328, %r18326, 2;
	add.s32 	%r18329, %r18328, %r18327;
	mul.lo.s32 	%r18330, %r18329, 10;
	sub.s32 	%r2407, %r21563, %r18330;
	setp.eq.s32 	%p3248, %r2406, %r2407;
	@%p3248 bra 	$L__BB5_1144;
	setp.gt.s32 	%p3249, %r2406, %r2407;
	selp.b32 	%r2408, %r20600, %r20588, %p3249;
	selp.b32 	%r20588, %r20588, %r20600, %p3249;
	mov.u32 	%r20600, %r2408;
	bra.uni 	$L__BB5_1145;
$L__BB5_1144:
	add.s32 	%r21564, %r21564, 1;
	setp.ne.s32 	%p3250, %r21564, %r2392;
	mov.u32 	%r21560, %r18324;
	mov.u32 	%r21563, %r18329;
	@%p3250 bra 	$L__BB5_1142;
$L__BB5_1145:
	max.s32 	%r18338, %r20522, %r20523;
	cvt.rn.f32.s32 	%f6280, %r18338;
	setp.lt.s32 	%p3251, %r18338, 1;
	mul.f32 	%f6281, %f6280, 0f4B000000;
	selp.f32 	%f6282, %f6281, %f6280, %p3251;
	selp.f32 	%f6283, 0fC1B80000, 0f00000000, %p3251;
	mov.b32 	%r18339, %f6282;
	add.s32 	%r18340, %r18339, -1059760811;
	and.b32  	%r18341, %r18340, -8388608;
	sub.s32 	%r18342, %r18339, %r18341;
	mov.b32 	%f6284, %r18342;
	cvt.rn.f32.s32 	%f6285, %r18341;
	fma.rn.f32 	%f6286, %f6285, 0f34000000, %f6283;
	add.f32 	%f6287, %f6284, 0fBF800000;
	fma.rn.f32 	%f6288, %f6287, 0fBE055027, 0f3E1039F6;
	fma.rn.f32 	%f6289, %f6288, %f6287, 0fBDF8CDCC;
	fma.rn.f32 	%f6290, %f6289, %f6287, 0f3E0F2955;
	fma.rn.f32 	%f6291, %f6290, %f6287, 0fBE2AD8B9;
	fma.rn.f32 	%f6292, %f6291, %f6287, 0f3E4CED0B;
	fma.rn.f32 	%f6293, %f6292, %f6287, 0fBE7FFF22;
	fma.rn.f32 	%f6294, %f6293, %f6287, 0f3EAAAA78;
	fma.rn.f32 	%f6295, %f6294, %f6287, 0fBF000000;
	mul.f32 	%f6296, %f6287, %f6295;
	fma.rn.f32 	%f6297, %f6296, %f6287, %f6287;
	fma.rn.f32 	%f6298, %f6286, 0f3F317218, %f6297;
	setp.gt.u32 	%p3252, %r18339, 2139095039;
	fma.rn.f32 	%f6299, %f6282, 0f7F800000, 0f7F800000;
	selp.f32 	%f6300, %f6299, %f6298, %p3252;
	setp.eq.f32 	%p3253, %f6282, 0f00000000;
	fma.rn.f32 	%f6301, %f6300, 0f3EDE5BD9, 0f3F800000;
	selp.f32 	%f6302, 0fFF800000, %f6301, %p3253;
	cvt.rzi.u32.f32 	%r2415, %f6302;
	setp.eq.s32 	%p3254, %r20522, 0;
	mov.b32 	%r21571, 0;
	@%p3254 bra 	$L__BB5_1148;
	mov.b32 	%r21571, 0;
	mov.u32 	%r21569, %r20522;
$L__BB5_1147:
	mul.hi.s32 	%r18344, %r21569, 1717986919;
	shr.u32 	%r18345, %r18344, 31;
	shr.s32 	%r18346, %r18344, 2;
	add.s32 	%r2419, %r18346, %r18345;
	mul.lo.s32 	%r18347, %r2419, 10;
	sub.s32 	%r18348, %r21569, %r18347;
	mad.lo.s32 	%r21571, %r21571, 10, %r18348;
	add.s32 	%r18349, %r21569, 9;
	setp.gt.u32 	%p3255, %r18349, 18;
	mov.u32 	%r21569, %r2419;
	@%p3255 bra 	$L__BB5_1147;
$L__BB5_1148:
	setp.eq.s32 	%p3256, %r20523, 0;
	mov.b32 	%r21574, 0;
	@%p3256 bra 	$L__BB5_1151;
	mov.b32 	%r21574, 0;
	mov.u32 	%r21572, %r20523;
$L__BB5_1150:
	mul.hi.s32 	%r18352, %r21572, 1717986919;
	shr.u32 	%r18353, %r18352, 31;
	shr.s32 	%r18354, %r18352, 2;
	add.s32 	%r2424, %r18354, %r18353;
	mul.lo.s32 	%r18355, %r2424, 10;
	sub.s32 	%r18356, %r21572, %r18355;
	mad.lo.s32 	%r21574, %r21574, 10, %r18356;
	add.s32 	%r18357, %r21572, 9;
	setp.gt.u32 	%p3257, %r18357, 18;
	mov.u32 	%r21572, %r2424;
	@%p3257 bra 	$L__BB5_1150;
$L__BB5_1151:
	setp.eq.s32 	%p3258, %r2415, 0;
	@%p3258 bra 	$L__BB5_1156;
	mov.b32 	%r21575, 0;
$L__BB5_1153:
	mul.hi.s32 	%r18359, %r21571, 1717986919;
	shr.u32 	%r18360, %r18359, 31;
	shr.s32 	%r18361, %r18359, 2;
	add.s32 	%r18362, %r18361, %r18360;
	mul.lo.s32 	%r18363, %r18362, 10;
	sub.s32 	%r2429, %r21571, %r18363;
	mul.hi.s32 	%r18364, %r21574, 1717986919;
	shr.u32 	%r18365, %r18364, 31;
	shr.s32 	%r18366, %r18364, 2;
	add.s32 	%r18367, %r18366, %r18365;
	mul.lo.s32 	%r18368, %r18367, 10;
	sub.s32 	%r2430, %r21574, %r18368;
	setp.eq.s32 	%p3259, %r2429, %r2430;
	@%p3259 bra 	$L__BB5_1155;
	setp.gt.s32 	%p3260, %r2429, %r2430;
	selp.b32 	%r2431, %r20522, %r20523, %p3260;
	selp.b32 	%r20523, %r20523, %r20522, %p3260;
	mov.u32 	%r20522, %r2431;
	bra.uni 	$L__BB5_1156;
$L__BB5_1155:
	add.s32 	%r21575, %r21575, 1;
	setp.ne.s32 	%p3261, %r21575, %r2415;
	mov.u32 	%r21571, %r18362;
	mov.u32 	%r21574, %r18367;
	@%p3261 bra 	$L__BB5_1153;
$L__BB5_1156:
	max.s32 	%r18376, %r20533, %r20534;
	cvt.rn.f32.s32 	%f6303, %r18376;
	setp.lt.s32 	%p3262, %r18376, 1;
	mul.f32 	%f6304, %f6303, 0f4B000000;
	selp.f32 	%f6305, %f6304, %f6303, %p3262;
	selp.f32 	%f6306, 0fC1B80000, 0f00000000, %p3262;
	mov.b32 	%r18377, %f6305;
	add.s32 	%r18378, %r18377, -1059760811;
	and.b32  	%r18379, %r18378, -8388608;
	sub.s32 	%r18380, %r18377, %r18379;
	mov.b32 	%f6307, %r18380;
	cvt.rn.f32.s32 	%f6308, %r18379;
	fma.rn.f32 	%f6309, %f6308, 0f34000000, %f6306;
	add.f32 	%f6310, %f6307, 0fBF800000;
	fma.rn.f32 	%f6311, %f6310, 0fBE055027, 0f3E1039F6;
	fma.rn.f32 	%f6312, %f6311, %f6310, 0fBDF8CDCC;
	fma.rn.f32 	%f6313, %f6312, %f6310, 0f3E0F2955;
	fma.rn.f32 	%f6314, %f6313, %f6310, 0fBE2AD8B9;
	fma.rn.f32 	%f6315, %f6314, %f6310, 0f3E4CED0B;
	fma.rn.f32 	%f6316, %f6315, %f6310, 0fBE7FFF22;
	fma.rn.f32 	%f6317, %f6316, %f6310, 0f3EAAAA78;
	fma.rn.f32 	%f6318, %f6317, %f6310, 0fBF000000;
	mul.f32 	%f6319, %f6310, %f6318;
	fma.rn.f32 	%f6320, %f6319, %f6310, %f6310;
	fma.rn.f32 	%f6321, %f6309, 0f3F317218, %f6320;
	setp.gt.u32 	%p3263, %r18377, 2139095039;
	fma.rn.f32 	%f6322, %f6305, 0f7F800000, 0f7F800000;
	selp.f32 	%f6323, %f6322, %f6321, %p3263;
	setp.eq.f32 	%p3264, %f6305, 0f00000000;
	fma.rn.f32 	%f6324, %f6323, 0f3EDE5BD9, 0f3F800000;
	selp.f32 	%f6325, 0fFF800000, %f6324, %p3264;
	cvt.rzi.u32.f32 	%r2438, %f6325;
	setp.eq.s32 	%p3265, %r20533, 0;
	mov.b32 	%r21582, 0;
	@%p3265 bra 	$L__BB5_1159;
	mov.b32 	%r21582, 0;
	mov.u32 	%r21580, %r20533;
$L__BB5_1158:
	mul.hi.s32 	%r18382, %r21580, 1717986919;
	shr.u32 	%r18383, %r18382, 31;
	shr.s32 	%r18384, %r18382, 2;
	add.s32 	%r2442, %r18384, %r18383;
	mul.lo.s32 	%r18385, %r2442, 10;
	sub.s32 	%r18386, %r21580, %r18385;
	mad.lo.s32 	%r21582, %r21582, 10, %r18386;
	add.s32 	%r18387, %r21580, 9;
	setp.gt.u32 	%p3266, %r18387, 18;
	mov.u32 	%r21580, %r2442;
	@%p3266 bra 	$L__BB5_1158;
$L__BB5_1159:
	setp.eq.s32 	%p3267, %r20534, 0;
	mov.b32 	%r21585, 0;
	@%p3267 bra 	$L__BB5_1162;
	mov.b32 	%r21585, 0;
	mov.u32 	%r21583, %r20534;
$L__BB5_1161:
	mul.hi.s32 	%r18390, %r21583, 1717986919;
	shr.u32 	%r18391, %r18390, 31;
	shr.s32 	%r18392, %r18390, 2;
	add.s32 	%r2447, %r18392, %r18391;
	mul.lo.s32 	%r18393, %r2447, 10;
	sub.s32 	%r18394, %r21583, %r18393;
	mad.lo.s32 	%r21585, %r21585, 10, %r18394;
	add.s32 	%r18395, %r21583, 9;
	setp.gt.u32 	%p3268, %r18395, 18;
	mov.u32 	%r21583, %r2447;
	@%p3268 bra 	$L__BB5_1161;
$L__BB5_1162:
	setp.eq.s32 	%p3269, %r2438, 0;
	@%p3269 bra 	$L__BB5_1167;
	mov.b32 	%r21586, 0;
$L__BB5_1164:
	mul.hi.s32 	%r18397, %r21582, 1717986919;
	shr.u32 	%r18398, %r18397, 31;
	shr.s32 	%r18399, %r18397, 2;
	add.s32 	%r18400, %r18399, %r18398;
	mul.lo.s32 	%r18401, %r18400, 10;
	sub.s32 	%r2452, %r21582, %r18401;
	mul.hi.s32 	%r18402, %r21585, 1717986919;
	shr.u32 	%r18403, %r18402, 31;
	shr.s32 	%r18404, %r18402, 2;
	add.s32 	%r18405, %r18404, %r18403;
	mul.lo.s32 	%r18406, %r18405, 10;
	sub.s32 	%r2453, %r21585, %r18406;
	setp.eq.s32 	%p3270, %r2452, %r2453;
	@%p3270 bra 	$L__BB5_1166;
	setp.gt.s32 	%p3271, %r2452, %r2453;
	selp.b32 	%r2454, %r20533, %r20534, %p3271;
	selp.b32 	%r20534, %r20534, %r20533, %p3271;
	mov.u32 	%r20533, %r2454;
	bra.uni 	$L__BB5_1167;
$L__BB5_1166:
	add.s32 	%r21586, %r21586, 1;
	setp.ne.s32 	%p3272, %r21586, %r2438;
	mov.u32 	%r21582, %r18400;
	mov.u32 	%r21585, %r18405;
	@%p3272 bra 	$L__BB5_1164;
$L__BB5_1167:
	max.s32 	%r18414, %r20544, %r20545;
	cvt.rn.f32.s32 	%f6326, %r18414;
	setp.lt.s32 	%p3273, %r18414, 1;
	mul.f32 	%f6327, %f6326, 0f4B000000;
	selp.f32 	%f6328, %f6327, %f6326, %p3273;
	selp.f32 	%f6329, 0fC1B80000, 0f00000000, %p3273;
	mov.b32 	%r18415, %f6328;
	add.s32 	%r18416, %r18415, -1059760811;
	and.b32  	%r18417, %r18416, -8388608;
	sub.s32 	%r18418, %r18415, %r18417;
	mov.b32 	%f6330, %r18418;
	cvt.rn.f32.s32 	%f6331, %r18417;
	fma.rn.f32 	%f6332, %f6331, 0f34000000, %f6329;
	add.f32 	%f6333, %f6330, 0fBF800000;
	fma.rn.f32 	%f6334, %f6333, 0fBE055027, 0f3E1039F6;
	fma.rn.f32 	%f6335, %f6334, %f6333, 0fBDF8CDCC;
	fma.rn.f32 	%f6336, %f6335, %f6333, 0f3E0F2955;
	fma.rn.f32 	%f6337, %f6336, %f6333, 0fBE2AD8B9;
	fma.rn.f32 	%f6338, %f6337, %f6333, 0f3E4CED0B;
	fma.rn.f32 	%f6339, %f6338, %f6333, 0fBE7FFF22;
	fma.rn.f32 	%f6340, %f6339, %f6333, 0f3EAAAA78;
	fma.rn.f32 	%f6341, %f6340, %f6333, 0fBF000000;
	mul.f32 	%f6342, %f6333, %f6341;
	fma.rn.f32 	%f6343, %f6342, %f6333, %f6333;
	fma.rn.f32 	%f6344, %f6332, 0f3F317218, %f6343;
	setp.gt.u32 	%p3274, %r18415, 2139095039;
	fma.rn.f32 	%f6345, %f6328, 0f7F800000, 0f7F800000;
	selp.f32 	%f6346, %f6345, %f6344, %p3274;
	setp.eq.f32 	%p3275, %f6328, 0f00000000;
	fma.rn.f32 	%f6347, %f6346, 0f3EDE5BD9, 0f3F800000;
	selp.f32 	%f6348, 0fFF800000, %f6347, %p3275;
	cvt.rzi.u32.f32 	%r2461, %f6348;
	setp.eq.s32 	%p3276, %r20544, 0;
	mov.b32 	%r21593, 0;
	@%p3276 bra 	$L__BB5_1170;
	mov.b32 	%r21593, 0;
	mov.u32 	%r21591, %r20544;
$L__BB5_1169:
	mul.hi.s32 	%r18420, %r21591, 1717986919;
	shr.u32 	%r18421, %r18420, 31;
	shr.s32 	%r18422, %r18420, 2;
	add.s32 	%r2465, %r18422, %r18421;
	mul.lo.s32 	%r18423, %r2465, 10;
	sub.s32 	%r18424, %r21591, %r18423;
	mad.lo.s32 	%r21593, %r21593, 10, %r18424;
	add.s32 	%r18425, %r21591, 9;
	setp.gt.u32 	%p3277, %r18425, 18;
	mov.u32 	%r21591, %r2465;
	@%p3277 bra 	$L__BB5_1169;
$L__BB5_1170:
	setp.eq.s32 	%p3278, %r20545, 0;
	mov.b32 	%r21596, 0;
	@%p3278 bra 	$L__BB5_1173;
	mov.b32 	%r21596, 0;
	mov.u32 	%r21594, %r20545;
$L__BB5_1172:
	mul.hi.s32 	%r18428, %r21594, 1717986919;
	shr.u32 	%r18429, %r18428, 31;
	shr.s32 	%r18430, %r18428, 2;
	add.s32 	%r2470, %r18430, %r18429;
	mul.lo.s32 	%r18431, %r2470, 10;
	sub.s32 	%r18432, %r21594, %r18431;
	mad.lo.s32 	%r21596, %r21596, 10, %r18432;
	add.s32 	%r18433, %r21594, 9;
	setp.gt.u32 	%p3279, %r18433, 18;
	mov.u32 	%r21594, %r2470;
	@%p3279 bra 	$L__BB5_1172;
$L__BB5_1173:
	setp.eq.s32 	%p3280, %r2461, 0;
	@%p3280 bra 	$L__BB5_1178;
	mov.b32 	%r21597, 0;
$L__BB5_1175:
	mul.hi.s32 	%r18435, %r21593, 1717986919;
	shr.u32 	%r18436, %r18435, 31;
	shr.s32 	%r18437, %r18435, 2;
	add.s32 	%r18438, %r18437, %r18436;
	mul.lo.s32 	%r18439, %r18438, 10;
	sub.s32 	%r2475, %r21593, %r18439;
	mul.hi.s32 	%r18440, %r21596, 1717986919;
	shr.u32 	%r18441, %r18440, 31;
	shr.s32 	%r18442, %r18440, 2;
	add.s32 	%r18443, %r18442, %r18441;
	mul.lo.s32 	%r18444, %r18443, 10;
	sub.s32 	%r2476, %r21596, %r18444;
	setp.eq.s32 	%p3281, %r2475, %r2476;
	@%p3281 bra 	$L__BB5_1177;
	setp.gt.s32 	%p3282, %r2475, %r2476;
	selp.b32 	%r2477, %r20544, %r20545, %p3282;
	selp.b32 	%r20545, %r20545, %r20544, %p3282;
	mov.u32 	%r20544, %r2477;
	bra.uni 	$L__BB5_1178;
$L__BB5_1177:
	add.s32 	%r21597, %r21597, 1;
	setp.ne.s32 	%p3283, %r21597, %r2461;
	mov.u32 	%r21593, %r18438;
	mov.u32 	%r21596, %r18443;
	@%p3283 bra 	$L__BB5_1175;
$L__BB5_1178:
	max.s32 	%r18452, %r20555, %r20556;
	cvt.rn.f32.s32 	%f6349, %r18452;
	setp.lt.s32 	%p3284, %r18452, 1;
	mul.f32 	%f6350, %f6349, 0f4B000000;
	selp.f32 	%f6351, %f6350, %f6349, %p3284;
	selp.f32 	%f6352, 0fC1B80000, 0f00000000, %p3284;
	mov.b32 	%r18453, %f6351;
	add.s32 	%r18454, %r18453, -1059760811;
	and.b32  	%r18455, %r18454, -8388608;
	sub.s32 	%r18456, %r18453, %r18455;
	mov.b32 	%f6353, %r18456;
	cvt.rn.f32.s32 	%f6354, %r18455;
	fma.rn.f32 	%f6355, %f6354, 0f34000000, %f6352;
	add.f32 	%f6356, %f6353, 0fBF800000;
	fma.rn.f32 	%f6357, %f6356, 0fBE055027, 0f3E1039F6;
	fma.rn.f32 	%f6358, %f6357, %f6356, 0fBDF8CDCC;
	fma.rn.f32 	%f6359, %f6358, %f6356, 0f3E0F2955;
	fma.rn.f32 	%f6360, %f6359, %f6356, 0fBE2AD8B9;
	fma.rn.f32 	%f6361, %f6360, %f6356, 0f3E4CED0B;
	fma.rn.f32 	%f6362, %f6361, %f6356, 0fBE7FFF22;
	fma.rn.f32 	%f6363, %f6362, %f6356, 0f3EAAAA78;
	fma.rn.f32 	%f6364, %f6363, %f6356, 0fBF000000;
	mul.f32 	%f6365, %f6356, %f6364;
	fma.rn.f32 	%f6366, %f6365, %f6356, %f6356;
	fma.rn.f32 	%f6367, %f6355, 0f3F317218, %f6366;
	setp.gt.u32 	%p3285, %r18453, 2139095039;
	fma.rn.f32 	%f6368, %f6351, 0f7F800000, 0f7F800000;
	selp.f32 	%f6369, %f6368, %f6367, %p3285;
	setp.eq.f32 	%p3286, %f6351, 0f00000000;
	fma.rn.f32 	%f6370, %f6369, 0f3EDE5BD9, 0f3F800000;
	selp.f32 	%f6371, 0fFF800000, %f6370, %p3286;
	cvt.rzi.u32.f32 	%r2484, %f6371;
	setp.eq.s32 	%p3287, %r20555, 0;
	mov.b32 	%r21604, 0;
	@%p3287 bra 	$L__BB5_1181;
	mov.b32 	%r21604, 0;
	mov.u32 	%r21602, %r20555;
$L__BB5_1180:
	mul.hi.s32 	%r18458, %r21602, 1717986919;
	shr.u32 	%r18459, %r18458, 31;
	shr.s32 	%r18460, %r18458, 2;
	add.s32 	%r2488, %r18460, %r18459;
	mul.lo.s32 	%r18461, %r2488, 10;
	sub.s32 	%r18462, %r21602, %r18461;
	mad.lo.s32 	%r21604, %r21604, 10, %r18462;
	add.s32 	%r18463, %r21602, 9;
	setp.gt.u32 	%p3288, %r18463, 18;
	mov.u32 	%r21602, %r2488;
	@%p3288 bra 	$L__BB5_1180;
$L__BB5_1181:
	setp.eq.s32 	%p3289, %r20556, 0;
	mov.b32 	%r21607, 0;
	@%p3289 bra 	$L__BB5_1184;
	mov.b32 	%r21607, 0;
	mov.u32 	%r21605, %r20556;
$L__BB5_1183:
	mul.hi.s32 	%r18466, %r21605, 1717986919;
	shr.u32 	%r18467, %r18466, 31;
	shr.s32 	%r18468, %r18466, 2;
	add.s32 	%r2493, %r18468, %r18467;
	mul.lo.s32 	%r18469, %r2493, 10;
	sub.s32 	%r18470, %r21605, %r18469;
	mad.lo.s32 	%r21607, %r21607, 10, %r18470;
	add.s32 	%r18471, %r21605, 9;
	setp.gt.u32 	%p3290, %r18471, 18;
	mov.u32 	%r21605, %r2493;
	@%p3290 bra 	$L__BB5_1183;
$L__BB5_1184:
	setp.eq.s32 	%p3291, %r2484, 0;
	@%p3291 bra 	$L__BB5_1189;
	mov.b32 	%r21608, 0;
$L__BB5_1186:
	mul.hi.s32 	%r18473, %r21604, 1717986919;
	shr.u32 	%r18474, %r18473, 31;
	shr.s32 	%r18475, %r18473, 2;
	add.s32 	%r18476, %r18475, %r18474;
	mul.lo.s32 	%r18477, %r18476, 10;
	sub.s32 	%r2498, %r21604, %r18477;
	mul.hi.s32 	%r18478, %r21607, 1717986919;
	shr.u32 	%r18479, %r18478, 31;
	shr.s32 	%r18480, %r18478, 2;
	add.s32 	%r18481, %r18480, %r18479;
	mul.lo.s32 	%r18482, %r18481, 10;
	sub.s32 	%r2499, %r21607, %r18482;
	setp.eq.s32 	%p3292, %r2498, %r2499;
	@%p3292 bra 	$L__BB5_1188;
	setp.gt.s32 	%p3293, %r2498, %r2499;
	selp.b32 	%r2500, %r20555, %r20556, %p3293;
	selp.b32 	%r20556, %r20556, %r20555, %p3293;
	mov.u32 	%r20555, %r2500;
	bra.uni 	$L__BB5_1189;
$L__BB5_1188:
	add.s32 	%r21608, %r21608, 1;
	setp.ne.s32 	%p3294, %r21608, %r2484;
	mov.u32 	%r21604, %r18476;
	mov.u32 	%r21607, %r18481;
	@%p3294 bra 	$L__BB5_1186;
$L__BB5_1189:
	max.s32 	%r18490, %r20566, %r20567;
	cvt.rn.f32.s32 	%f6372, %r18490;
	setp.lt.s32 	%p3295, %r18490, 1;
	mul.f32 	%f6373, %f6372, 0f4B000000;
	selp.f32 	%f6374, %f6373, %f6372, %p3295;
	selp.f32 	%f6375, 0fC1B80000, 0f00000000, %p3295;
	mov.b32 	%r18491, %f6374;
	add.s32 	%r18492, %r18491, -1059760811;
	and.b32  	%r18493, %r18492, -8388608;
	sub.s32 	%r18494, %r18491, %r18493;
	mov.b32 	%f6376, %r18494;
	cvt.rn.f32.s32 	%f6377, %r18493;
	fma.rn.f32 	%f6378, %f6377, 0f34000000, %f6375;
	add.f32 	%f6379, %f6376, 0fBF800000;
	fma.rn.f32 	%f6380, %f6379, 0fBE055027, 0f3E1039F6;
	fma.rn.f32 	%f6381, %f6380, %f6379, 0fBDF8CDCC;
	fma.rn.f32 	%f6382, %f6381, %f6379, 0f3E0F2955;
	fma.rn.f32 	%f6383, %f6382, %f6379, 0fBE2AD8B9;
	fma.rn.f32 	%f6384, %f6383, %f6379, 0f3E4CED0B;
	fma.rn.f32 	%f6385, %f6384, %f6379, 0fBE7FFF22;
	fma.rn.f32 	%f6386, %f6385, %f6379, 0f3EAAAA78;
	fma.rn.f32 	%f6387, %f6386, %f6379, 0fBF000000;
	mul.f32 	%f6388, %f6379, %f6387;
	fma.rn.f32 	%f6389, %f6388, %f6379, %f6379;
	fma.rn.f32 	%f6390, %f6378, 0f3F317218, %f6389;
	setp.gt.u32 	%p3296, %r18491, 2139095039;
	fma.rn.f32 	%f6391, %f6374, 0f7F800000, 0f7F800000;
	selp.f32 	%f6392, %f6391, %f6390, %p3296;
	setp.eq.f32 	%p3297, %f6374, 0f00000000;
	fma.rn.f32 	%f6393, %f6392, 0f3EDE5BD9, 0f3F800000;
	selp.f32 	%f6394, 0fFF800000, %f6393, %p3297;
	cvt.rzi.u32.f32 	%r2507, %f6394;
	setp.eq.s32 	%p3298, %r20566, 0;
	mov.b32 	%r21615, 0;
	@%p3298 bra 	$L__BB5_1192;
	mov.b32 	%r21615, 0;
	mov.u32 	%r21613, %r20566;
$L__BB5_1191:
	mul.hi.s32 	%r18496, %r21613, 1717986919;
	shr.u32 	%r18497, %r18496, 31;
	shr.s32 	%r18498, %r18496, 2;
	add.s32 	%r2511, %r18498, %r18497;
	mul.lo.s32 	%r18499, %r2511, 10;
	sub.s32 	%r18500, %r21613, %r18499;
	mad.lo.s32 	%r21615, %r21615, 10, %r18500;
	add.s32 	%r18501, %r21613, 9;
	setp.gt.u32 	%p3299, %r18501, 18;
	mov.u32 	%r21613, %r2511;
	@%p3299 bra 	$L__BB5_1191;
$L__BB5_1192:
	setp.eq.s32 	%p3300, %r20567, 0;
	mov.b32 	%r21618, 0;
	@%p3300 bra 	$L__BB5_1195;
	mov.b32 	%r21618, 0;
	mov.u32 	%r21616, %r20567;
$L__BB5_1194:
	mul.hi.s32 	%r18504, %r21616, 1717986919;
	shr.u32 	%r18505, %r18504, 31;
	shr.s32 	%r18506, %r18504, 2;
	add.s32 	%r2516, %r18506, %r18505;
	mul.lo.s32 	%r18507, %r2516, 10;
	sub.s32 	%r18508, %r21616, %r18507;
	mad.lo.s32 	%r21618, %r21618, 10, %r18508;
	add.s32 	%r18509, %r21616, 9;
	setp.gt.u32 	%p3301, %r18509, 18;
	mov.u32 	%r21616, %r2516;
	@%p3301 bra 	$L__BB5_1194;
$L__BB5_1195:
	setp.eq.s32 	%p3302, %r2507, 0;
	@%p3302 bra 	$L__BB5_1200;
	mov.b32 	%r21619, 0;
$L__BB5_1197:
	mul.hi.s32 	%r18511, %r21615, 1717986919;
	shr.u32 	%r18512, %r18511, 31;
	shr.s32 	%r18513, %r18511, 2;
	add.s32 	%r18514, %r18513, %r18512;
	mul.lo.s32 	%r18515, %r18514, 10;
	sub.s32 	%r2521, %r21615, %r18515;
	mul.hi.s32 	%r18516, %r21618, 1717986919;
	shr.u32 	%r18517, %r18516, 31;
	shr.s32 	%r18518, %r18516, 2;
	add.s32 	%r18519, %r18518, %r18517;
	mul.lo.s32 	%r18520, %r18519, 10;
	sub.s32 	%r2522, %r21618, %r18520;
	setp.eq.s32 	%p3303, %r2521, %r2522;
	@%p3303 bra 	$L__BB5_1199;
	setp.gt.s32 	%p3304, %r2521, %r2522;
	selp.b32 	%r2523, %r20566, %r20567, %p3304;
	selp.b32 	%r20567, %r20567, %r20566, %p3304;
	mov.u32 	%r20566, %r2523;
	bra.uni 	$L__BB5_1200;
$L__BB5_1199:
	add.s32 	%r21619, %r21619, 1;
	setp.ne.s32 	%p3305, %r21619, %r2507;
	mov.u32 	%r21615, %r18514;
	mov.u32 	%r21618, %r18519;
	@%p3305 bra 	$L__BB5_1197;
$L__BB5_1200:
	max.s32 	%r18528, %r20577, %r20578;
	cvt.rn.f32.s32 	%f6395, %r18528;
	setp.lt.s32 	%p3306, %r18528, 1;
	mul.f32 	%f6396, %f6395, 0f4B000000;
	selp.f32 	%f6397, %f6396, %f6395, %p3306;
	selp.f32 	%f6398, 0fC1B80000, 0f00000000, %p3306;
	mov.b32 	%r18529, %f6397;
	add.s32 	%r18530, %r18529, -1059760811;
	and.b32  	%r18531, %r18530, -8388608;
	sub.s32 	%r18532, %r18529, %r18531;
	mov.b32 	%f6399, %r18532;
	cvt.rn.f32.s32 	%f6400, %r18531;
	fma.rn.f32 	%f6401, %f6400, 0f34000000, %f6398;
	add.f32 	%f6402, %f6399, 0fBF800000;
	fma.rn.f32 	%f6403, %f6402, 0fBE055027, 0f3E1039F6;
	fma.rn.f32 	%f6404, %f6403, %f6402, 0fBDF8CDCC;
	fma.rn.f32 	%f6405, %f6404, %f6402, 0f3E0F2955;
	fma.rn.f32 	%f6406, %f6405, %f6402, 0fBE2AD8B9;
	fma.rn.f32 	%f6407, %f6406, %f6402, 0f3E4CED0B;
	fma.rn.f32 	%f6408, %f6407, %f6402, 0fBE7FFF22;
	fma.rn.f32 	%f6409, %f6408, %f6402, 0f3EAAAA78;
	fma.rn.f32 	%f6410, %f6409, %f6402, 0fBF000000;
	mul.f32 	%f6411, %f6402, %f6410;
	fma.rn.f32 	%f6412, %f6411, %f6402, %f6402;
	fma.rn.f32 	%f6413, %f6401, 0f3F317218, %f6412;
	setp.gt.u32 	%p3307, %r18529, 2139095039;
	fma.rn.f32 	%f6414, %f6397, 0f7F800000, 0f7F800000;
	selp.f32 	%f6415, %f6414, %f6413, %p3307;
	setp.eq.f32 	%p3308, %f6397, 0f00000000;
	fma.rn.f32 	%f6416, %f6415, 0f3EDE5BD9, 0f3F800000;
	selp.f32 	%f6417, 0fFF800000, %f6416, %p3308;
	cvt.rzi.u32.f32 	%r2530, %f6417;
	setp.eq.s32 	%p3309, %r20577, 0;
	mov.b32 	%r21626, 0;
	@%p3309 bra 	$L__BB5_1203;
	mov.b32 	%r21626, 0;
	mov.u32 	%r21624, %r20577;
$L__BB5_1202:
	mul.hi.s32 	%r18534, %r21624, 1717986919;
	shr.u32 	%r18535, %r18534, 31;
	shr.s32 	%r18536, %r18534, 2;
	add.s32 	%r2534, %r18536, %r18535;
	mul.lo.s32 	%r18537, %r2534, 10;
	sub.s32 	%r18538, %r21624, %r18537;
	mad.lo.s32 	%r21626, %r21626, 10, %r18538;
	add.s32 	%r18539, %r21624, 9;
	setp.gt.u32 	%p3310, %r18539, 18;
	mov.u32 	%r21624, %r2534;
	@%p3310 bra 	$L__BB5_1202;
$L__BB5_1203:
	setp.eq.s32 	%p3311, %r20578, 0;
	mov.b32 	%r21629, 0;
	@%p3311 bra 	$L__BB5_1206;
	mov.b32 	%r21629, 0;
	mov.u32 	%r21627, %r20578;
$L__BB5_1205:
	mul.hi.s32 	%r18542, %r21627, 1717986919;
	shr.u32 	%r18543, %r18542, 31;
	shr.s32 	%r18544, %r18542, 2;
	add.s32 	%r2539, %r18544, %r18543;
	mul.lo.s32 	%r18545, %r2539, 10;
	sub.s32 	%r18546, %r21627, %r18545;
	mad.lo.s32 	%r21629, %r21629, 10, %r18546;
	add.s32 	%r18547, %r21627, 9;
	setp.gt.u32 	%p3312, %r18547, 18;
	mov.u32 	%r21627, %r2539;
	@%p3312 bra 	$L__BB5_1205;
$L__BB5_1206:
	setp.eq.s32 	%p3313, %r2530, 0;
	@%p3313 bra 	$L__BB5_1211;
	mov.b32 	%r21630, 0;
$L__BB5_1208:
	mul.hi.s32 	%r18549, %r21626, 1717986919;
	shr.u32 	%r18550, %r18549, 31;
	shr.s32 	%r18551, %r18549, 2;
	add.s32 	%r18552, %r18551, %r18550;
	mul.lo.s32 	%r18553, %r18552, 10;
	sub.s32 	%r2544, %r21626, %r18553;
	mul.hi.s32 	%r18554, %r21629, 1717986919;
	shr.u32 	%r18555, %r18554, 31;
	shr.s32 	%r18556, %r18554, 2;
	add.s32 	%r18557, %r18556, %r18555;
	mul.lo.s32 	%r18558, %r18557, 10;
	sub.s32 	%r2545, %r21629, %r18558;
	setp.eq.s32 	%p3314, %r2544, %r2545;
	@%p3314 bra 	$L__BB5_1210;
	setp.gt.s32 	%p3315, %r2544, %r2545;
	selp.b32 	%r2546, %r20577, %r20578, %p3315;
	selp.b32 	%r20578, %r20578, %r20577, %p3315;
	mov.u32 	%r20577, %r2546;
	bra.uni 	$L__BB5_1211;
$L__BB5_1210:
	add.s32 	%r21630, %r21630, 1;
	setp.ne.s32 	%p3316, %r21630, %r2530;
	mov.u32 	%r21626, %r18552;
	mov.u32 	%r21629, %r18557;
	@%p3316 bra 	$L__BB5_1208;
$L__BB5_1211:
	max.s32 	%r18566, %r20588, %r20589;
	cvt.rn.f32.s32 	%f6418, %r18566;
	setp.lt.s32 	%p3317, %r18566, 1;
	mul.f32 	%f6419, %f6418, 0f4B000000;
	selp.f32 	%f6420, %f6419, %f6418, %p3317;
	selp.f32 	%f6421, 0fC1B80000, 0f00000000, %p3317;
	mov.b32 	%r18567, %f6420;
	add.s32 	%r18568, %r18567, -1059760811;
	and.b32  	%r18569, %r18568, -8388608;
	sub.s32 	%r18570, %r18567, %r18569;
	mov.b32 	%f6422, %r18570;
	cvt.rn.f32.s32 	%f6423, %r18569;
	fma.rn.f32 	%f6424, %f6423, 0f34000000, %f6421;
	add.f32 	%f6425, %f6422, 0fBF800000;
	fma.rn.f32 	%f6426, %f6425, 0fBE055027, 0f3E1039F6;
	fma.rn.f32 	%f6427, %f6426, %f6425, 0fBDF8CDCC;
	fma.rn.f32 	%f6428, %f6427, %f6425, 0f3E0F2955;
	fma.rn.f32 	%f6429, %f6428, %f6425, 0fBE2AD8B9;
	fma.rn.f32 	%f6430, %f6429, %f6425, 0f3E4CED0B;
	fma.rn.f32 	%f6431, %f6430, %f6425, 0fBE7FFF22;
	fma.rn.f32 	%f6432, %f6431, %f6425, 0f3EAAAA78;
	fma.rn.f32 	%f6433, %f6432, %f6425, 0fBF000000;
	mul.f32 	%f6434, %f6425, %f6433;
	fma.rn.f32 	%f6435, %f6434, %f6425, %f6425;
	fma.rn.f32 	%f6436, %f6424, 0f3F317218, %f6435;
	setp.gt.u32 	%p3318, %r18567, 2139095039;
	fma.rn.f32 	%f6437, %f6420, 0f7F800000, 0f7F800000;
	selp.f32 	%f6438, %f6437, %f6436, %p3318;
	setp.eq.f32 	%p3319, %f6420, 0f00000000;
	fma.rn.f32 	%f6439, %f6438, 0f3EDE5BD9, 0f3F800000;
	selp.f32 	%f6440, 0fFF800000, %f6439, %p3319;
	cvt.rzi.u32.f32 	%r2553, %f6440;
	setp.eq.s32 	%p3320, %r20588, 0;
	mov.b32 	%r21637, 0;
	@%p3320 bra 	$L__BB5_1214;
	mov.b32 	%r21637, 0;
	mov.u32 	%r21635, %r20588;
$L__BB5_1213:
	mul.hi.s32 	%r18572, %r21635, 1717986919;
	shr.u32 	%r18573, %r18572, 31;
	shr.s32 	%r18574, %r18572, 2;
	add.s32 	%r2557, %r18574, %r18573;
	mul.lo.s32 	%r18575, %r2557, 10;
	sub.s32 	%r18576, %r21635, %r18575;
	mad.lo.s32 	%r21637, %r21637, 10, %r18576;
	add.s32 	%r18577, %r21635, 9;
	setp.gt.u32 	%p3321, %r18577, 18;
	mov.u32 	%r21635, %r2557;
	@%p3321 bra 	$L__BB5_1213;
$L__BB5_1214:
	setp.eq.s32 	%p3322, %r20589, 0;
	mov.b32 	%r21640, 0;
	@%p3322 bra 	$L__BB5_1217;
	mov.b32 	%r21640, 0;
	mov.u32 	%r21638, %r20589;
$L__BB5_1216:
	mul.hi.s32 	%r18580, %r21638, 1717986919;
	shr.u32 	%r18581, %r18580, 31;
	shr.s32 	%r18582, %r18580, 2;
	add.s32 	%r2562, %r18582, %r18581;
	mul.lo.s32 	%r18583, %r2562, 10;
	sub.s32 	%r18584, %r21638, %r18583;
	mad.lo.s32 	%r21640, %r21640, 10, %r18584;
	add.s32 	%r18585, %r21638, 9;
	setp.gt.u32 	%p3323, %r18585, 18;
	mov.u32 	%r21638, %r2562;
	@%p3323 bra 	$L__BB5_1216;
$L__BB5_1217:
	setp.eq.s32 	%p3324, %r2553, 0;
	@%p3324 bra 	$L__BB5_1222;
	mov.b32 	%r21641, 0;
$L__BB5_1219:
	mul.hi.s32 	%r18587, %r21637, 1717986919;
	shr.u32 	%r18588, %r18587, 31;
	shr.s32 	%r18589, %r18587, 2;
	add.s32 	%r18590, %r18589, %r18588;
	mul.lo.s32 	%r18591, %r18590, 10;
	sub.s32 	%r2567, %r21637, %r18591;
	mul.hi.s32 	%r18592, %r21640, 1717986919;
	shr.u32 	%r18593, %r18592, 31;
	shr.s32 	%r18594, %r18592, 2;
	add.s32 	%r18595, %r18594, %r18593;
	mul.lo.s32 	%r18596, %r18595, 10;
	sub.s32 	%r2568, %r21640, %r18596;
	setp.eq.s32 	%p3325, %r2567, %r2568;
	@%p3325 bra 	$L__BB5_1221;
	setp.gt.s32 	%p3326, %r2567, %r2568;
	selp.b32 	%r2569, %r20588, %r20589, %p3326;
	selp.b32 	%r20589, %r20589, %r20588, %p3326;
	mov.u32 	%r20588, %r2569;
	bra.uni 	$L__BB5_1222;
$L__BB5_1221:
	add.s32 	%r21641, %r21641, 1;
	setp.ne.s32 	%p3327, %r21641, %r2553;
	mov.u32 	%r21637, %r18590;
	mov.u32 	%r21640, %r18595;
	@%p3327 bra 	$L__BB5_1219;
$L__BB5_1222:
	max.s32 	%r18604, %r20775, %r20600;
	cvt.rn.f32.s32 	%f6441, %r18604;
	setp.lt.s32 	%p3328, %r18604, 1;
	mul.f32 	%f6442, %f6441, 0f4B000000;
	selp.f32 	%f6443, %f6442, %f6441, %p3328;
	selp.f32 	%f6444, 0fC1B80000, 0f00000000, %p3328;
	mov.b32 	%r18605, %f6443;
	add.s32 	%r18606, %r18605, -1059760811;
	and.b32  	%r18607, %r18606, -8388608;
	sub.s32 	%r18608, %r18605, %r18607;
	mov.b32 	%f6445, %r18608;
	cvt.rn.f32.s32 	%f6446, %r18607;
	fma.rn.f32 	%f6447, %f6446, 0f34000000, %f6444;
	add.f32 	%f6448, %f6445, 0fBF800000;
	fma.rn.f32 	%f6449, %f6448, 0fBE055027, 0f3E1039F6;
	fma.rn.f32 	%f6450, %f6449, %f6448, 0fBDF8CDCC;
	fma.rn.f32 	%f6451, %f6450, %f6448, 0f3E0F2955;
	fma.rn.f32 	%f6452, %f6451, %f6448, 0fBE2AD8B9;
	fma.rn.f32 	%f6453, %f6452, %f6448, 0f3E4CED0B;
	fma.rn.f32 	%f6454, %f6453, %f6448, 0fBE7FFF22;
	fma.rn.f32 	%f6455, %f6454, %f6448, 0f3EAAAA78;
	fma.rn.f32 	%f6456, %f6455, %f6448, 0fBF000000;
	mul.f32 	%f6457, %f6448, %f6456;
	fma.rn.f32 	%f6458, %f6457, %f6448, %f6448;
	fma.rn.f32 	%f6459, %f6447, 0f3F317218, %f6458;
	setp.gt.u32 	%p3329, %r18605, 2139095039;
	fma.rn.f32 	%f6460, %f6443, 0f7F800000, 0f7F800000;
	selp.f32 	%f6461, %f6460, %f6459, %p3329;
	setp.eq.f32 	%p3330, %f6443, 0f00000000;
	fma.rn.f32 	%f6462, %f6461, 0f3EDE5BD9, 0f3F800000;
	selp.f32 	%f6463, 0fFF800000, %f6462, %p3330;
	cvt.rzi.u32.f32 	%r2576, %f6463;
	setp.eq.s32 	%p3331, %r20775, 0;
	mov.b32 	%r21648, 0;
	@%p3331 bra 	$L__BB5_1225;
	mov.b32 	%r21648, 0;
	mov.u32 	%r21646, %r20775;
$L__BB5_1224:
	mul.hi.s32 	%r18610, %r21646, 1717986919;
	shr.u32 	%r18611, %r18610, 31;
	shr.s32 	%r18612, %r18610, 2;
	add.s32 	%r2580, %r18612, %r18611;
	mul.lo.s32 	%r18613, %r2580, 10;
	sub.s32 	%r18614, %r21646, %r18613;
	mad.lo.s32 	%r21648, %r21648, 10, %r18614;
	add.s32 	%r18615, %r21646, 9;
	setp.gt.u32 	%p3332, %r18615, 18;
	mov.u32 	%r21646, %r2580;
	@%p3332 bra 	$L__BB5_1224;
$L__BB5_1225:
	setp.eq.s32 	%p3333, %r20600, 0;
	mov.b32 	%r21651, 0;
	@%p3333 bra 	$L__BB5_1228;
	mov.b32 	%r21651, 0;
	mov.u32 	%r21649, %r20600;
$L__BB5_1227:
	mul.hi.s32 	%r18618, %r21649, 1717986919;
	shr.u32 	%r18619, %r18618, 31;
	shr.s32 	%r18620, %r18618, 2;
	add.s32 	%r2585, %r18620, %r18619;
	mul.lo.s32 	%r18621, %r2585, 10;
	sub.s32 	%r18622, %r21649, %r18621;
	mad.lo.s32 	%r21651, %r21651, 10, %r18622;
	add.s32 	%r18623, %r21649, 9;
	setp.gt.u32 	%p3334, %r18623, 18;
	mov.u32 	%r21649, %r2585;
	@%p3334 bra 	$L__BB5_1227;
$L__BB5_1228:
	setp.eq.s32 	%p3335, %r2576, 0;
	@%p3335 bra 	$L__BB5_1233;
	mov.b32 	%r21652, 0;
$L__BB5_1230:
	mul.hi.s32 	%r18625, %r21648, 1717986919;
	shr.u32 	%r18626, %r18625, 31;
	shr.s32 	%r18627, %r18625, 2;
	add.s32 	%r18628, %r18627, %r18626;
	mul.lo.s32 	%r18629, %r18628, 10;
	sub.s32 	%r2590, %r21648, %r18629;
	mul.hi.s32 	%r18630, %r21651, 1717986919;
	shr.u32 	%r18631, %r18630, 31;
	shr.s32 	%r18632, %r18630, 2;
	add.s32 	%r18633, %r18632, %r18631;
	mul.lo.s32 	%r18634, %r18633, 10;
	sub.s32 	%r2591, %r21651, %r18634;
	setp.eq.s32 	%p3336, %r2590, %r2591;
	@%p3336 bra 	$L__BB5_1232;
	setp.gt.s32 	%p3337, %r2590, %r2591;
	selp.b32 	%r2592, %r20775, %r20600, %p3337;
	selp.b32 	%r20600, %r20600, %r20775, %p3337;
	mov.u32 	%r20775, %r2592;
	bra.uni 	$L__BB5_1233;
$L__BB5_1232:
	add.s32 	%r21652, %r21652, 1;
	setp.ne.s32 	%p3338, %r21652, %r2576;
	mov.u32 	%r21648, %r18628;
	mov.u32 	%r21651, %r18633;
	@%p3338 bra 	$L__BB5_1230;
$L__BB5_1233:
	max.s32 	%r18642, %r20523, %r20611;
	cvt.rn.f32.s32 	%f6464, %r18642;
	setp.lt.s32 	%p3339, %r18642, 1;
	mul.f32 	%f6465, %f6464, 0f4B000000;
	selp.f32 	%f6466, %f6465, %f6464, %p3339;
	selp.f32 	%f6467, 0fC1B80000, 0f00000000, %p3339;
	mov.b32 	%r18643, %f6466;
	add.s32 	%r18644, %r18643, -1059760811;
	and.b32  	%r18645, %r18644, -8388608;
	sub.s32 	%r18646, %r18643, %r18645;
	mov.b32 	%f6468, %r18646;
	cvt.rn.f32.s32 	%f6469, %r18645;
	fma.rn.f32 	%f6470, %f6469, 0f34000000, %f6467;
	add.f32 	%f6471, %f6468, 0fBF800000;
	fma.rn.f32 	%f6472, %f6471, 0fBE055027, 0f3E1039F6;
	fma.rn.f32 	%f6473, %f6472, %f6471, 0fBDF8CDCC;
	fma.rn.f32 	%f6474, %f6473, %f6471, 0f3E0F2955;
	fma.rn.f32 	%f6475, %f6474, %f6471, 0fBE2AD8B9;
	fma.rn.f32 	%f6476, %f6475, %f6471, 0f3E4CED0B;
	fma.rn.f32 	%f6477, %f6476, %f6471, 0fBE7FFF22;
	fma.rn.f32 	%f6478, %f6477, %f6471, 0f3EAAAA78;
	fma.rn.f32 	%f6479, %f6478, %f6471, 0fBF000000;
	mul.f32 	%f6480, %f6471, %f6479;
	fma.rn.f32 	%f6481, %f6480, %f6471, %f6471;
	fma.rn.f32 	%f6482, %f6470, 0f3F317218, %f6481;
	setp.gt.u32 	%p3340, %r18643, 2139095039;
	fma.rn.f32 	%f6483, %f6466, 0f7F800000, 0f7F800000;
	selp.f32 	%f6484, %f6483, %f6482, %p3340;
	setp.eq.f32 	%p3341, %f6466, 0f00000000;
	fma.rn.f32 	%f6485, %f6484, 0f3EDE5BD9, 0f3F800000;
	selp.f32 	%f6486, 0fFF800000, %f6485, %p3341;
	cvt.rzi.u32.f32 	%r2599, %f6486;
	setp.eq.s32 	%p3342, %r20523, 0;
	mov.b32 	%r21659, 0;
	@%p3342 bra 	$L__BB5_1236;
	mov.b32 	%r21659, 0;
	mov.u32 	%r21657, %r20523;
$L__BB5_1235:
	mul.hi.s32 	%r18648, %r21657, 1717986919;
	shr.u32 	%r18649, %r18648, 31;
	shr.s32 	%r18650, %r18648, 2;
	add.s32 	%r2603, %r18650, %r18649;
	mul.lo.s32 	%r18651, %r2603, 10;
	sub.s32 	%r18652, %r21657, %r18651;
	mad.lo.s32 	%r21659, %r21659, 10, %r18652;
	add.s32 	%r18653, %r21657, 9;
	setp.gt.u32 	%p3343, %r18653, 18;
	mov.u32 	%r21657, %r2603;
	@%p3343 bra 	$L__BB5_1235;
$L__BB5_1236:
	setp.eq.s32 	%p3344, %r20611, 0;
	mov.b32 	%r21662, 0;
	@%p3344 bra 	$L__BB5_1239;
	mov.b32 	%r21662, 0;
	mov.u32 	%r21660, %r20611;
$L__BB5_1238:
	mul.hi.s32 	%r18656, %r21660, 1717986919;
	shr.u32 	%r18657, %r18656, 31;
	shr.s32 	%r18658, %r18656, 2;
	add.s32 	%r2608, %r18658, %r18657;
	mul.lo.s32 	%r18659, %r2608, 10;
	sub.s32 	%r18660, %r21660, %r18659;
	mad.lo.s32 	%r21662, %r21662, 10, %r18660;
	add.s32 	%r18661, %r21660, 9;
	setp.gt.u32 	%p3345, %r18661, 18;
	mov.u32 	%r21660, %r2608;
	@%p3345 bra 	$L__BB5_1238;
$L__BB5_1239:
	setp.eq.s32 	%p3346, %r2599, 0;
	@%p3346 bra 	$L__BB5_1244;
	mov.b32 	%r21663, 0;
$L__BB5_1241:
	mul.hi.s32 	%r18663, %r21659, 1717986919;
	shr.u32 	%r18664, %r18663, 31;
	shr.s32 	%r18665, %r18663, 2;
	add.s32 	%r18666, %r18665, %r18664;
	mul.lo.s32 	%r18667, %r18666, 10;
	sub.s32 	%r2613, %r21659, %r18667;
	mul.hi.s32 	%r18668, %r21662, 1717986919;
	shr.u32 	%r18669, %r18668, 31;
	shr.s32 	%r18670, %r18668, 2;
	add.s32 	%r18671, %r18670, %r18669;
	mul.lo.s32 	%r18672, %r18671, 10;
	sub.s32 	%r2614, %r21662, %r18672;
	setp.eq.s32 	%p3347, %r2613, %r2614;
	@%p3347 bra 	$L__BB5_1243;
	setp.gt.s32 	%p3348, %r2613, %r2614;
	selp.b32 	%r2615, %r20523, %r20611, %p3348;
	selp.b32 	%r20611, %r20611, %r20523, %p3348;
	mov.u32 	%r20523, %r2615;
	bra.uni 	$L__BB5_1244;
$L__BB5_1243:
	add.s32 	%r21663, %r21663, 1;
	setp.ne.s32 	%p3349, %r21663, %r2599;
	mov.u32 	%r21659, %r18666;
	mov.u32 	%r21662, %r18671;
	@%p3349 bra 	$L__BB5_1241;
$L__BB5_1244:
	max.s32 	%r18680, %r20534, %r20522;
	cvt.rn.f32.s32 	%f6487, %r18680;
	setp.lt.s32 	%p3350, %r18680, 1;
	mul.f32 	%f6488, %f6487, 0f4B000000;
	selp.f32 	%f6489, %f6488, %f6487, %p3350;
	selp.f32 	%f6490, 0fC1B80000, 0f00000000, %p3350;
	mov.b32 	%r18681, %f6489;
	add.s32 	%r18682, %r18681, -1059760811;
	and.b32  	%r18683, %r18682, -8388608;
	sub.s32 	%r18684, %r18681, %r18683;
	mov.b32 	%f6491, %r18684;
	cvt.rn.f32.s32 	%f6492, %r18683;
	fma.rn.f32 	%f6493, %f6492, 0f34000000, %f6490;
	add.f32 	%f6494, %f6491, 0fBF800000;
	fma.rn.f32 	%f6495, %f6494, 0fBE055027, 0f3E1039F6;
	fma.rn.f32 	%f6496, %f6495, %f6494, 0fBDF8CDCC;
	fma.rn.f32 	%f6497, %f6496, %f6494, 0f3E0F2955;
	fma.rn.f32 	%f6498, %f6497, %f6494, 0fBE2AD8B9;
	fma.rn.f32 	%f6499, %f6498, %f6494, 0f3E4CED0B;
	fma.rn.f32 	%f6500, %f6499, %f6494, 0fBE7FFF22;
	fma.rn.f32 	%f6501, %f6500, %f6494, 0f3EAAAA78;
	fma.rn.f32 	%f6502, %f6501, %f6494, 0fBF000000;
	mul.f32 	%f6503, %f6494, %f6502;
	fma.rn.f32 	%f6504, %f6503, %f6494, %f6494;
	fma.rn.f32 	%f6505, %f6493, 0f3F317218, %f6504;
	setp.gt.u32 	%p3351, %r18681, 2139095039;
	fma.rn.f32 	%f6506, %f6489, 0f7F800000, 0f7F800000;
	selp.f32 	%f6507, %f6506, %f6505, %p3351;
	setp.eq.f32 	%p3352, %f6489, 0f00000000;
	fma.rn.f32 	%f6508, %f6507, 0f3EDE5BD9, 0f3F800000;
	selp.f32 	%f6509, 0fFF800000, %f6508, %p3352;
	cvt.rzi.u32.f32 	%r2622, %f6509;
	setp.eq.s32 	%p3353, %r20534, 0;
	mov.b32 	%r21670, 0;
	@%p3353 bra 	$L__BB5_1247;
	mov.b32 	%r21670, 0;
	mov.u32 	%r21668, %r20534;
$L__BB5_1246:
	mul.hi.s32 	%r18686, %r21668, 1717986919;
	shr.u32 	%r18687, %r18686, 31;
	shr.s32 	%r18688, %r18686, 2;
	add.s32 	%r2626, %r18688, %r18687;
	mul.lo.s32 	%r18689, %r2626, 10;
	sub.s32 	%r18690, %r21668, %r18689;
	mad.lo.s32 	%r21670, %r21670, 10, %r18690;
	add.s32 	%r18691, %r21668, 9;
	setp.gt.u32 	%p3354, %r18691, 18;
	mov.u32 	%r21668, %r2626;
	@%p3354 bra 	$L__BB5_1246;
$L__BB5_1247:
	setp.eq.s32 	%p3355, %r20522, 0;
	mov.b32 	%r21673, 0;
	@%p3355 bra 	$L__BB5_1250;
	mov.b32 	%r21673, 0;
	mov.u32 	%r21671, %r20522;
$L__BB5_1249:
	mul.hi.s32 	%r18694, %r21671, 1717986919;
	shr.u32 	%r18695, %r18694, 31;
	shr.s32 	%r18696, %r18694, 2;
	add.s32 	%r2631, %r18696, %r18695;
	mul.lo.s32 	%r18697, %r2631, 10;
	sub.s32 	%r18698, %r21671, %r18697;
	mad.lo.s32 	%r21673, %r21673, 10, %r18698;
	add.s32 	%r18699, %r21671, 9;
	setp.gt.u32 	%p3356, %r18699, 18;
	mov.u32 	%r21671, %r2631;
	@%p3356 bra 	$L__BB5_1249;
$L__BB5_1250:
	setp.eq.s32 	%p3357, %r2622, 0;
	@%p3357 bra 	$L__BB5_1255;
	mov.b32 	%r21674, 0;
$L__BB5_1252:
	mul.hi.s32 	%r18701, %r21670, 1717986919;
	shr.u32 	%r18702, %r18701, 31;
	shr.s32 	%r18703, %r18701, 2;
	add.s32 	%r18704, %r18703, %r18702;
	mul.lo.s32 	%r18705, %r18704, 10;
	sub.s32 	%r2636, %r21670, %r18705;
	mul.hi.s32 	%r18706, %r21673, 1717986919;
	shr.u32 	%r18707, %r18706, 31;
	shr.s32 	%r18708, %r18706, 2;
	add.s32 	%r18709, %r18708, %r18707;
	mul.lo.s32 	%r18710, %r18709, 10;
	sub.s32 	%r2637, %r21673, %r18710;
	setp.eq.s32 	%p3358, %r2636, %r2637;
	@%p3358 bra 	$L__BB5_1254;
	setp.gt.s32 	%p3359, %r2636, %r2637;
	selp.b32 	%r2638, %r20534, %r20522, %p3359;
	selp.b32 	%r20522, %r20522, %r20534, %p3359;
	mov.u32 	%r20534, %r2638;
	bra.uni 	$L__BB5_1255;
$L__BB5_1254:
	add.s32 	%r21674, %r21674, 1;
	setp.ne.s32 	%p3360, %r21674, %r2622;
	mov.u32 	%r21670, %r18704;
	mov.u32 	%r21673, %r18709;
	@%p3360 bra 	$L__BB5_1252;
$L__BB5_1255:
	max.s32 	%r18718, %r20545, %r20533;
	cvt.rn.f32.s32 	%f6510, %r18718;
	setp.lt.s32 	%p3361, %r18718, 1;
	mul.f32 	%f6511, %f6510, 0f4B000000;
	selp.f32 	%f6512, %f6511, %f6510, %p3361;
	selp.f32 	%f6513, 0fC1B80000, 0f00000000, %p3361;
	mov.b32 	%r18719, %f6512;
	add.s32 	%r18720, %r18719, -1059760811;
	and.b32  	%r18721, %r18720, -8388608;
	sub.s32 	%r18722, %r18719, %r18721;
	mov.b32 	%f6514, %r18722;
	cvt.rn.f32.s32 	%f6515, %r18721;
	fma.rn.f32 	%f6516, %f6515, 0f34000000, %f6513;
	add.f32 	%f6517, %f6514, 0fBF800000;
	fma.rn.f32 	%f6518, %f6517, 0fBE055027, 0f3E1039F6;
	fma.rn.f32 	%f6519, %f6518, %f6517, 0fBDF8CDCC;
	fma.rn.f32 	%f6520, %f6519, %f6517, 0f3E0F2955;
	fma.rn.f32 	%f6521, %f6520, %f6517, 0fBE2AD8B9;
	fma.rn.f32 	%f6522, %f6521, %f6517, 0f3E4CED0B;
	fma.rn.f32 	%f6523, %f6522, %f6517, 0fBE7FFF22;
	fma.rn.f32 	%f6524, %f6523, %f6517, 0f3EAAAA78;
	fma.rn.f32 	%f6525, %f6524, %f6517, 0fBF000000;
	mul.f32 	%f6526, %f6517, %f6525;
	fma.rn.f32 	%f6527, %f6526, %f6517, %f6517;
	fma.rn.f32 	%f6528, %f6516, 0f3F317218, %f6527;
	setp.gt.u32 	%p3362, %r18719, 2139095039;
	fma.rn.f32 	%f6529, %f6512, 0f7F800000, 0f7F800000;
	selp.f32 	%f6530, %f6529, %f6528, %p3362;
	setp.eq.f32 	%p3363, %f6512, 0f00000000;
	fma.rn.f32 	%f6531, %f6530, 0f3EDE5BD9, 0f3F800000;
	selp.f32 	%f6532, 0fFF800000, %f6531, %p3363;
	cvt.rzi.u32.f32 	%r2645, %f6532;
	setp.eq.s32 	%p3364, %r20545, 0;
	mov.b32 	%r21681, 0;
	@%p3364 bra 	$L__BB5_1258;
	mov.b32 	%r21681, 0;
	mov.u32 	%r21679, %r20545;
$L__BB5_1257:
	mul.hi.s32 	%r18724, %r21679, 1717986919;
	shr.u32 	%r18725, %r18724, 31;
	shr.s32 	%r18726, %r18724, 2;
	add.s32 	%r2649, %r18726, %r18725;
	mul.lo.s32 	%r18727, %r2649, 10;
	sub.s32 	%r18728, %r21679, %r18727;
	mad.lo.s32 	%r21681, %r21681, 10, %r18728;
	add.s32 	%r18729, %r21679, 9;
	setp.gt.u32 	%p3365, %r18729, 18;
	mov.u32 	%r21679, %r2649;
	@%p3365 bra 	$L__BB5_1257;
$L__BB5_1258:
	setp.eq.s32 	%p3366, %r20533, 0;
	mov.b32 	%r21684, 0;
	@%p3366 bra 	$L__BB5_1261;
	mov.b32 	%r21684, 0;
	mov.u32 	%r21682, %r20533;
$L__BB5_1260:
	mul.hi.s32 	%r18732, %r21682, 1717986919;
	shr.u32 	%r18733, %r18732, 31;
	shr.s32 	%r18734, %r18732, 2;
	add.s32 	%r2654, %r18734, %r18733;
	mul.lo.s32 	%r18735, %r2654, 10;
	sub.s32 	%r18736, %r21682, %r18735;
	mad.lo.s32 	%r21684, %r21684, 10, %r18736;
	add.s32 	%r18737, %r21682, 9;
	setp.gt.u32 	%p3367, %r18737, 18;
	mov.u32 	%r21682, %r2654;
	@%p3367 bra 	$L__BB5_1260;
$L__BB5_1261:
	setp.eq.s32 	%p3368, %r2645, 0;
	@%p3368 bra 	$L__BB5_1266;
	mov.b32 	%r21685, 0;
$L__BB5_1263:
	mul.hi.s32 	%r18739, %r21681, 1717986919;
	shr.u32 	%r18740, %r18739, 31;
	shr.s32 	%r18741, %r18739, 2;
	add.s32 	%r18742, %r18741, %r18740;
	mul.lo.s32 	%r18743, %r18742, 10;
	sub.s32 	%r2659, %r21681, %r18743;
	mul.hi.s32 	%r18744, %r21684, 1717986919;
	shr.u32 	%r18745, %r18744, 31;
	shr.s32 	%r18746, %r18744, 2;
	add.s32 	%r18747, %r18746, %r18745;
	mul.lo.s32 	%r18748, %r18747, 10;
	sub.s32 	%r2660, %r21684, %r18748;
	setp.eq.s32 	%p3369, %r2659, %r2660;
	@%p3369 bra 	$L__BB5_1265;
	setp.gt.s32 	%p3370, %r2659, %r2660;
	selp.b32 	%r2661, %r20545, %r20533, %p3370;
	selp.b32 	%r20533, %r20533, %r20545, %p3370;
	mov.u32 	%r20545, %r2661;
	bra.uni 	$L__BB5_1266;
$L__BB5_1265:
	add.s32 	%r21685, %r21685, 1;
	setp.ne.s32 	%p3371, %r21685, %r2645;
	mov.u32 	%r21681, %r18742;
	mov.u32 	%r21684, %r18747;
	@%p3371 bra 	$L__BB5_1263;
$L__BB5_1266:
	max.s32 	%r18756, %r20556, %r20544;
	cvt.rn.f32.s32 	%f6533, %r18756;
	setp.lt.s32 	%p3372, %r18756, 1;
	mul.f32 	%f6534, %f6533, 0f4B000000;
	selp.f32 	%f6535, %f6534, %f6533, %p3372;
	selp.f32 	%f6536, 0fC1B80000, 0f00000000, %p3372;
	mov.b32 	%r18757, %f6535;
	add.s32 	%r18758, %r18757, -1059760811;
	and.b32  	%r18759, %r18758, -8388608;
	sub.s32 	%r18760, %r18757, %r18759;
	mov.b32 	%f6537, %r18760;
	cvt.rn.f32.s32 	%f6538, %r18759;
	fma.rn.f32 	%f6539, %f6538, 0f34000000, %f6536;
	add.f32 	%f6540, %f6537, 0fBF800000;
	fma.rn.f32 	%f6541, %f6540, 0fBE055027, 0f3E1039F6;
	fma.rn.f32 	%f6542, %f6541, %f6540, 0fBDF8CDCC;
	fma.rn.f32 	%f6543, %f6542, %f6540, 0f3E0F2955;
	fma.rn.f32 	%f6544, %f6543, %f6540, 0fBE2AD8B9;
	fma.rn.f32 	%f6545, %f6544, %f6540, 0f3E4CED0B;
	fma.rn.f32 	%f6546, %f6545, %f6540, 0fBE7FFF22;
	fma.rn.f32 	%f6547, %f6546, %f6540, 0f3EAAAA78;
	fma.rn.f32 	%f6548, %f6547, %f6540, 0fBF000000;
	mul.f32 	%f6549, %f6540, %f6548;
	fma.rn.f32 	%f6550, %f6549, %f6540, %f6540;
	fma.rn.f32 	%f6551, %f6539, 0f3F317218, %f6550;
	setp.gt.u32 	%p3373, %r18757, 2139095039;
	fma.rn.f32 	%f6552, %f6535, 0f7F800000, 0f7F800000;
	selp.f32 	%f6553, %f6552, %f6551, %p3373;
	setp.eq.f32 	%p3374, %f6535, 0f00000000;
	fma.rn.f32 	%f6554, %f6553, 0f3EDE5BD9, 0f3F800000;
	selp.f32 	%f6555, 0fFF800000, %f6554, %p3374;
	cvt.rzi.u32.f32 	%r2668, %f6555;
	setp.eq.s32 	%p3375, %r20556, 0;
	mov.b32 	%r21692, 0;
	@%p3375 bra 	$L__BB5_1269;
	mov.b32 	%r21692, 0;
	mov.u32 	%r21690, %r20556;
$L__BB5_1268:
	mul.hi.s32 	%r18762, %r21690, 1717986919;
	shr.u32 	%r18763, %r18762, 31;
	shr.s32 	%r18764, %r18762, 2;
	add.s32 	%r2672, %r18764, %r18763;
	mul.lo.s32 	%r18765, %r2672, 10;
	sub.s32 	%r18766, %r21690, %r18765;
	mad.lo.s32 	%r21692, %r21692, 10, %r18766;
	add.s32 	%r18767, %r21690, 9;
	setp.gt.u32 	%p3376, %r18767, 18;
	mov.u32 	%r21690, %r2672;
	@%p3376 bra 	$L__BB5_1268;
$L__BB5_1269:
	setp.eq.s32 	%p3377, %r20544, 0;
	mov.b32 	%r21695, 0;
	@%p3377 bra 	$L__BB5_1272;
	mov.b32 	%r21695, 0;
	mov.u32 	%r21693, %r20544;
$L__BB5_1271:
	mul.hi.s32 	%r18770, %r21693, 1717986919;
	shr.u32 	%r18771, %r18770, 31;
	shr.s32 	%r18772, %r18770, 2;
	add.s32 	%r2677, %r18772, %r18771;
	mul.lo.s32 	%r18773, %r2677, 10;
	sub.s32 	%r18774, %r21693, %r18773;
	mad.lo.s32 	%r21695, %r21695, 10, %r18774;
	add.s32 	%r18775, %r21693, 9;
	setp.gt.u32 	%p3378, %r18775, 18;
	mov.u32 	%r21693, %r2677;
	@%p3378 bra 	$L__BB5_1271;
$L__BB5_1272:
	setp.eq.s32 	%p3379, %r2668, 0;
	@%p3379 bra 	$L__BB5_1277;
	mov.b32 	%r21696, 0;
$L__BB5_1274:
	mul.hi.s32 	%r18777, %r21692, 1717986919;
	shr.u32 	%r18778, %r18777, 31;
	shr.s32 	%r18779, %r18777, 2;
	add.s32 	%r18780, %r18779, %r18778;
	mul.lo.s32 	%r18781, %r18780, 10;
	sub.s32 	%r2682, %r21692, %r18781;
	mul.hi.s32 	%r18782, %r21695, 1717986919;
	shr.u32 	%r18783, %r18782, 31;
	shr.s32 	%r18784, %r18782, 2;
	add.s32 	%r18785, %r18784, %r18783;
	mul.lo.s32 	%r18786, %r18785, 10;
	sub.s32 	%r2683, %r21695, %r18786;
	setp.eq.s32 	%p3380, %r2682, %r2683;
	@%p3380 bra 	$L__BB5_1276;
	setp.gt.s32 	%p3381, %r2682, %r2683;
	selp.b32 	%r2684, %r20556, %r20544, %p3381;
	selp.b32 	%r20544, %r20544, %r20556, %p3381;
	mov.u32 	%r20556, %r2684;
	bra.uni 	$L__BB5_1277;
$L__BB5_1276:
	add.s32 	%r21696, %r21696, 1;
	setp.ne.s32 	%p3382, %r21696, %r2668;
	mov.u32 	%r21692, %r18780;
	mov.u32 	%r21695, %r18785;
	@%p3382 bra 	$L__BB5_1274;
$L__BB5_1277:
	max.s32 	%r18794, %r20567, %r20555;
	cvt.rn.f32.s32 	%f6556, %r18794;
	setp.lt.s32 	%p3383, %r18794, 1;
	mul.f32 	%f6557, %f6556, 0f4B000000;
	selp.f32 	%f6558, %f6557, %f6556, %p3383;
	selp.f32 	%f6559, 0fC1B80000, 0f00000000, %p3383;
	mov.b32 	%r18795, %f6558;
	add.s32 	%r18796, %r18795, -1059760811;
	and.b32  	%r18797, %r18796, -8388608;
	sub.s32 	%r18798, %r18795, %r18797;
	mov.b32 	%f6560, %r18798;
	cvt.rn.f32.s32 	%f6561, %r18797;
	fma.rn.f32 	%f6562, %f6561, 0f34000000, %f6559;
	add.f32 	%f6563, %f6560, 0fBF800000;
	fma.rn.f32 	%f6564, %f6563, 0fBE055027, 0f3E1039F6;
	fma.rn.f32 	%f6565, %f6564, %f6563, 0fBDF8CDCC;
	fma.rn.f32 	%f6566, %f6565, %f6563, 0f3E0F2955;
	fma.rn.f32 	%f6567, %f6566, %f6563, 0fBE2AD8B9;
	fma.rn.f32 	%f6568, %f6567, %f6563, 0f3E4CED0B;
	fma.rn.f32 	%f6569, %f6568, %f6563, 0fBE7FFF22;
	fma.rn.f32 	%f6570, %f6569, %f6563, 0f3EAAAA78;
	fma.rn.f32 	%f6571, %f6570, %f6563, 0fBF000000;
	mul.f32 	%f6572, %f6563, %f6571;
	fma.rn.f32 	%f6573, %f6572, %f6563, %f6563;
	fma.rn.f32 	%f6574, %f6562, 0f3F317218, %f6573;
	setp.gt.u32 	%p3384, %r18795, 2139095039;
	fma.rn.f32 	%f6575, %f6558, 0f7F800000, 0f7F800000;
	selp.f32 	%f6576, %f6575, %f6574, %p3384;
	setp.eq.f32 	%p3385, %f6558, 0f00000000;
	fma.rn.f32 	%f6577, %f6576, 0f3EDE5BD9, 0f3F800000;
	selp.f32 	%f6578, 0fFF800000, %f6577, %p3385;
	cvt.rzi.u32.f32 	%r2691, %f6578;
	setp.eq.s32 	%p3386, %r20567, 0;
	mov.b32 	%r21703, 0;
	@%p3386 bra 	$L__BB5_1280;
	mov.b32 	%r21703, 0;
	mov.u32 	%r21701, %r20567;
$L__BB5_1279:
	mul.hi.s32 	%r18800, %r21701, 1717986919;
	shr.u32 	%r18801, %r18800, 31;
	shr.s32 	%r18802, %r18800, 2;
	add.s32 	%r2695, %r18802, %r18801;
	mul.lo.s32 	%r18803, %r2695, 10;
	sub.s32 	%r18804, %r21701, %r18803;
	mad.lo.s32 	%r21703, %r21703, 10, %r18804;
	add.s32 	%r18805, %r21701, 9;
	setp.gt.u32 	%p3387, %r18805, 18;
	mov.u32 	%r21701, %r2695;
	@%p3387 bra 	$L__BB5_1279;
$L__BB5_1280:
	setp.eq.s32 	%p3388, %r20555, 0;
	mov.b32 	%r21706, 0;
	@%p3388 bra 	$L__BB5_1283;
	mov.b32 	%r21706, 0;
	mov.u32 	%r21704, %r20555;
$L__BB5_1282:
	mul.hi.s32 	%r18808, %r21704, 1717986919;
	shr.u32 	%r18809, %r18808, 31;
	shr.s32 	%r18810, %r18808, 2;
	add.s32 	%r2700, %r18810, %r18809;
	mul.lo.s32 	%r18811, %r2700, 10;
	sub.s32 	%r18812, %r21704, %r18811;
	mad.lo.s32 	%r21706, %r21706, 10, %r18812;
	add.s32 	%r18813, %r21704, 9;
	setp.gt.u32 	%p3389, %r18813, 18;
	mov.u32 	%r21704, %r2700;
	@%p3389 bra 	$L__BB5_1282;
$L__BB5_1283:
	setp.eq.s32 	%p3390, %r2691, 0;
	@%p3390 bra 	$L__BB5_1288;
	mov.b32 	%r21707, 0;
$L__BB5_1285:
	mul.hi.s32 	%r18815, %r21703, 1717986919;
	shr.u32 	%r18816, %r18815, 31;
	shr.s32 	%r18817, %r18815, 2;
	add.s32 	%r18818, %r18817, %r18816;
	mul.lo.s32 	%r18819, %r18818, 10;
	sub.s32 	%r2705, %r21703, %r18819;
	mul.hi.s32 	%r18820, %r21706, 1717986919;
	shr.u32 	%r18821, %r18820, 31;
	shr.s32 	%r18822, %r18820, 2;
	add.s32 	%r18823, %r18822, %r18821;
	mul.lo.s32 	%r18824, %r18823, 10;
	sub.s32 	%r2706, %r21706, %r18824;
	setp.eq.s32 	%p3391, %r2705, %r2706;
	@%p3391 bra 	$L__BB5_1287;
	setp.gt.s32 	%p3392, %r2705, %r2706;
	selp.b32 	%r2707, %r20567, %r20555, %p3392;
	selp.b32 	%r20555, %r20555, %r20567, %p3392;
	mov.u32 	%r20567, %r2707;
	bra.uni 	$L__BB5_1288;
$L__BB5_1287:
	add.s32 	%r21707, %r21707, 1;
	setp.ne.s32 	%p3393, %r21707, %r2691;
	mov.u32 	%r21703, %r18818;
	mov.u32 	%r21706, %r18823;
	@%p3393 bra 	$L__BB5_1285;
$L__BB5_1288:
	max.s32 	%r18832, %r20578, %r20566;
	cvt.rn.f32.s32 	%f6579, %r18832;
	setp.lt.s32 	%p3394, %r18832, 1;
	mul.f32 	%f6580, %f6579, 0f4B000000;
	selp.f32 	%f6581, %f6580, %f6579, %p3394;
	selp.f32 	%f6582, 0fC1B80000, 0f00000000, %p3394;
	mov.b32 	%r18833, %f6581;
	add.s32 	%r18834, %r18833, -1059760811;
	and.b32  	%r18835, %r18834, -8388608;
	sub.s32 	%r18836, %r18833, %r18835;
	mov.b32 	%f6583, %r18836;
	cvt.rn.f32.s32 	%f6584, %r18835;
	fma.rn.f32 	%f6585, %f6584, 0f34000000, %f6582;
	add.f32 	%f6586, %f6583, 0fBF800000;
	fma.rn.f32 	%f6587, %f6586, 0fBE055027, 0f3E1039F6;
	fma.rn.f32 	%f6588, %f6587, %f6586, 0fBDF8CDCC;
	fma.rn.f32 	%f6589, %f6588, %f6586, 0f3E0F2955;
	fma.rn.f32 	%f6590, %f6589, %f6586, 0fBE2AD8B9;
	fma.rn.f32 	%f6591, %f6590, %f6586, 0f3E4CED0B;
	fma.rn.f32 	%f6592, %f6591, %f6586, 0fBE7FFF22;
	fma.rn.f32 	%f6593, %f6592, %f6586, 0f3EAAAA78;
	fma.rn.f32 	%f6594, %f6593, %f6586, 0fBF000000;
	mul.f32 	%f6595, %f6586, %f6594;
	fma.rn.f32 	%f6596, %f6595, %f6586, %f6586;
	fma.rn.f32 	%f6597, %f6585, 0f3F317218, %f6596;
	setp.gt.u32 	%p3395, %r18833, 2139095039;
	fma.rn.f32 	%f6598, %f6581, 0f7F800000, 0f7F800000;
	selp.f32 	%f6599, %f6598, %f6597, %p3395;
	setp.eq.f32 	%p3396, %f6581, 0f00000000;
	fma.rn.f32 	%f6600, %f6599, 0f3EDE5BD9, 0f3F800000;
	selp.f32 	%f6601, 0fFF800000, %f6600, %p3396;
	cvt.rzi.u32.f32 	%r2714, %f6601;
	setp.eq.s32 	%p3397, %r20578, 0;
	mov.b32 	%r21714, 0;
	@%p3397 bra 	$L__BB5_1291;
	mov.b32 	%r21714, 0;
	mov.u32 	%r21712, %r20578;
$L__BB5_1290:
	mul.hi.s32 	%r18838, %r21712, 1717986919;
	shr.u32 	%r18839, %r18838, 31;
	shr.s32 	%r18840, %r18838, 2;
	add.s32 	%r2718, %r18840, %r18839;
	mul.lo.s32 	%r18841, %r2718, 10;
	sub.s32 	%r18842, %r21712, %r18841;
	mad.lo.s32 	%r21714, %r21714, 10, %r18842;
	add.s32 	%r18843, %r21712, 9;
	setp.gt.u32 	%p3398, %r18843, 18;
	mov.u32 	%r21712, %r2718;
	@%p3398 bra 	$L__BB5_1290;
$L__BB5_1291:
	setp.eq.s32 	%p3399, %r20566, 0;
	mov.b32 	%r21717, 0;
	@%p3399 bra 	$L__BB5_1294;
	mov.b32 	%r21717, 0;
	mov.u32 	%r21715, %r20566;
$L__BB5_1293:
	mul.hi.s32 	%r18846, %r21715, 1717986919;
	shr.u32 	%r18847, %r18846, 31;
	shr.s32 	%r18848, %r18846, 2;
	add.s32 	%r2723, %r18848, %r18847;
	mul.lo.s32 	%r18849, %r2723, 10;
	sub.s32 	%r18850, %r21715, %r18849;
	mad.lo.s32 	%r21717, %r21717, 10, %r18850;
	add.s32 	%r18851, %r21715, 9;
	setp.gt.u32 	%p3400, %r18851, 18;
	mov.u32 	%r21715, %r2723;
	@%p3400 bra 	$L__BB5_1293;
$L__BB5_1294:
	setp.eq.s32 	%p3401, %r2714, 0;
	@%p3401 bra 	$L__BB5_1299;
	mov.b32 	%r21718, 0;
$L__BB5_1296:
	mul.hi.s32 	%r18853, %r21714, 1717986919;
	shr.u32 	%r18854, %r18853, 31;
	shr.s32 	%r18855, %r18853, 2;
	add.s32 	%r18856, %r18855, %r18854;
	mul.lo.s32 	%r18857, %r18856, 10;
	sub.s32 	%r2728, %r21714, %r18857;
	mul.hi.s32 	%r18858, %r21717, 1717986919;
	shr.u32 	%r18859, %r18858, 31;
	shr.s32 	%r18860, %r18858, 2;
	add.s32 	%r18861, %r18860, %r18859;
	mul.lo.s32 	%r18862, %r18861, 10;
	sub.s32 	%r2729, %r21717, %r18862;
	setp.eq.s32 	%p3402, %r2728, %r2729;
	@%p3402 bra 	$L__BB5_1298;
	setp.gt.s32 	%p3403, %r2728, %r2729;
	selp.b32 	%r2730, %r20578, %r20566, %p3403;
	selp.b32 	%r20566, %r20566, %r20578, %p3403;
	mov.u32 	%r20578, %r2730;
	bra.uni 	$L__BB5_1299;
$L__BB5_1298:
	add.s32 	%r21718, %r21718, 1;
	setp.ne.s32 	%p3404, %r21718, %r2714;
	mov.u32 	%r21714, %r18856;
	mov.u32 	%r21717, %r18861;
	@%p3404 bra 	$L__BB5_1296;
$L__BB5_1299:
	max.s32 	%r18870, %r20589, %r20577;
	cvt.rn.f32.s32 	%f6602, %r18870;
	setp.lt.s32 	%p3405, %r18870, 1;
	mul.f32 	%f6603, %f6602, 0f4B000000;
	selp.f32 	%f6604, %f6603, %f6602, %p3405;
	selp.f32 	%f6605, 0fC1B80000, 0f00000000, %p3405;
	mov.b32 	%r18871, %f6604;
	add.s32 	%r18872, %r18871, -1059760811;
	and.b32  	%r18873, %r18872, -8388608;
	sub.s32 	%r18874, %r18871, %r18873;
	mov.b32 	%f6606, %r18874;
	cvt.rn.f32.s32 	%f6607, %r18873;
	fma.rn.f32 	%f6608, %f6607, 0f34000000, %f6605;
	add.f32 	%f6609, %f6606, 0fBF800000;
	fma.rn.f32 	%f6610, %f6609, 0fBE055027, 0f3E1039F6;
	fma.rn.f32 	%f6611, %f6610, %f6609, 0fBDF8CDCC;
	fma.rn.f32 	%f6612, %f6611, %f6609, 0f3E0F2955;
	fma.rn.f32 	%f6613, %f6612, %f6609, 0fBE2AD8B9;
	fma.rn.f32 	%f6614, %f6613, %f6609, 0f3E4CED0B;
	fma.rn.f32 	%f6615, %f6614, %f6609, 0fBE7FFF22;
	fma.rn.f32 	%f6616, %f6615, %f6609, 0f3EAAAA78;
	fma.rn.f32 	%f6617, %f6616, %f6609, 0fBF000000;
	mul.f32 	%f6618, %f6609, %f6617;
	fma.rn.f32 	%f6619, %f6618, %f6609, %f6609;
	fma.rn.f32 	%f6620, %f6608, 0f3F317218, %f6619;
	setp.gt.u32 	%p3406, %r18871, 2139095039;
	fma.rn.f32 	%f6621, %f6604, 0f7F800000, 0f7F800000;
	selp.f32 	%f6622, %f6621, %f6620, %p3406;
	setp.eq.f32 	%p3407, %f6604, 0f00000000;
	fma.rn.f32 	%f6623, %f6622, 0f3EDE5BD9, 0f3F800000;
	selp.f32 	%f6624, 0fFF800000, %f6623, %p3407;
	cvt.rzi.u32.f32 	%r2737, %f6624;
	setp.eq.s32 	%p3408, %r20589, 0;
	mov.b32 	%r21725, 0;
	@%p3408 bra 	$L__BB5_1302;
	mov.b32 	%r21725, 0;
	mov.u32 	%r21723, %r20589;
$L__BB5_1301:
	mul.hi.s32 	%r18876, %r21723, 1717986919;
	shr.u32 	%r18877, %r18876, 31;
	shr.s32 	%r18878, %r18876, 2;
	add.s32 	%r2741, %r18878, %r18877;
	mul.lo.s32 	%r18879, %r2741, 10;
	sub.s32 	%r18880, %r21723, %r18879;
	mad.lo.s32 	%r21725, %r21725, 10, %r18880;
	add.s32 	%r18881, %r21723, 9;
	setp.gt.u32 	%p3409, %r18881, 18;
	mov.u32 	%r21723, %r2741;
	@%p3409 bra 	$L__BB5_1301;
$L__BB5_1302:
	setp.eq.s32 	%p3410, %r20577, 0;
	mov.b32 	%r21728, 0;
	@%p3410 bra 	$L__BB5_1305;
	mov.b32 	%r21728, 0;
	mov.u32 	%r21726, %r20577;
$L__BB5_1304:
	mul.hi.s32 	%r18884, %r21726, 1717986919;
	shr.u32 	%r18885, %r18884, 31;
	shr.s32 	%r18886, %r18884, 2;
	add.s32 	%r2746, %r18886, %r18885;
	mul.lo.s32 	%r18887, %r2746, 10;
	sub.s32 	%r18888, %r21726, %r18887;
	mad.lo.s32 	%r21728, %r21728, 10, %r18888;
	add.s32 	%r18889, %r21726, 9;
	setp.gt.u32 	%p3411, %r18889, 18;
	mov.u32 	%r21726, %r2746;
	@%p3411 bra 	$L__BB5_1304;
$L__BB5_1305:
	setp.eq.s32 	%p3412, %r2737, 0;
	@%p3412 bra 	$L__BB5_1310;
	mov.b32 	%r21729, 0;
$L__BB5_1307:
	mul.hi.s32 	%r18891, %r21725, 1717986919;
	shr.u32 	%r18892, %r18891, 31;
	shr.s32 	%r18893, %r18891, 2;
	add.s32 	%r18894, %r18893, %r18892;
	mul.lo.s32 	%r18895, %r18894, 10;
	sub.s32 	%r2751, %r21725, %r18895;
	mul.hi.s32 	%r18896, %r21728, 1717986919;
	shr.u32 	%r18897, %r18896, 31;
	shr.s32 	%r18898, %r18896, 2;
	add.s32 	%r18899, %r18898, %r18897;
	mul.lo.s32 	%r18900, %r18899, 10;
	sub.s32 	%r2752, %r21728, %r18900;
	setp.eq.s32 	%p3413, %r2751, %r2752;
	@%p3413 bra 	$L__BB5_1309;
	setp.gt.s32 	%p3414, %r2751, %r2752;
	selp.b32 	%r2753, %r20589, %r20577, %p3414;
	selp.b32 	%r20577, %r20577, %r20589, %p3414;
	mov.u32 	%r20589, %r2753;
	bra.uni 	$L__BB5_1310;
$L__BB5_1309:
	add.s32 	%r21729, %r21729, 1;
	setp.ne.s32 	%p3415, %r21729, %r2737;
	mov.u32 	%r21725, %r18894;
	mov.u32 	%r21728, %r18899;
	@%p3415 bra 	$L__BB5_1307;
$L__BB5_1310:
	max.s32 	%r18908, %r20600, %r20588;
	cvt.rn.f32.s32 	%f6625, %r18908;
	setp.lt.s32 	%p3416, %r18908, 1;
	mul.f32 	%f6626, %f6625, 0f4B000000;
	selp.f32 	%f6627, %f6626, %f6625, %p3416;
	selp.f32 	%f6628, 0fC1B80000, 0f00000000, %p3416;
	mov.b32 	%r18909, %f6627;
	add.s32 	%r18910, %r18909, -1059760811;
	and.b32  	%r18911, %r18910, -8388608;
	sub.s32 	%r18912, %r18909, %r18911;
	mov.b32 	%f6629, %r18912;
	cvt.rn.f32.s32 	%f6630, %r18911;
	fma.rn.f32 	%f6631, %f6630, 0f34000000, %f6628;
	add.f32 	%f6632, %f6629, 0fBF800000;
	fma.rn.f32 	%f6633, %f6632, 0fBE055027, 0f3E1039F6;
	fma.rn.f32 	%f6634, %f6633, %f6632, 0fBDF8CDCC;
	fma.rn.f32 	%f6635, %f6634, %f6632, 0f3E0F2955;
	fma.rn.f32 	%f6636, %f6635, %f6632, 0fBE2AD8B9;
	fma.rn.f32 	%f6637, %f6636, %f6632, 0f3E4CED0B;
	fma.rn.f32 	%f6638, %f6637, %f6632, 0fBE7FFF22;
	fma.rn.f32 	%f6639, %f6638, %f6632, 0f3EAAAA78;
	fma.rn.f32 	%f6640, %f6639, %f6632, 0fBF000000;
	mul.f32 	%f6641, %f6632, %f6640;
	fma.rn.f32 	%f6642, %f6641, %f6632, %f6632;
	fma.rn.f32 	%f6643, %f6631, 0f3F317218, %f6642;
	setp.gt.u32 	%p3417, %r18909, 2139095039;
	fma.rn.f32 	%f6644, %f6627, 0f7F800000, 0f7F800000;
	selp.f32 	%f6645, %f6644, %f6643, %p3417;
	setp.eq.f32 	%p3418, %f6627, 0f00000000;
	fma.rn.f32 	%f6646, %f6645, 0f3EDE5BD9, 0f3F800000;
	selp.f32 	%f6647, 0fFF800000, %f6646, %p3418;
	cvt.rzi.u32.f32 	%r2760, %f6647;
	setp.eq.s32 	%p3419, %r20600, 0;
	mov.b32 	%r21736, 0;
	@%p3419 bra 	$L__BB5_1313;
	mov.b32 	%r21736, 0;
	mov.u32 	%r21734, %r20600;
$L__BB5_1312:
	mul.hi.s32 	%r18914, %r21734, 1717986919;
	shr.u32 	%r18915, %r18914, 31;
	shr.s32 	%r18916, %r18914, 2;
	add.s32 	%r2764, %r18916, %r18915;
	mul.lo.s32 	%r18917, %r2764, 10;
	sub.s32 	%r18918, %r21734, %r18917;
	mad.lo.s32 	%r21736, %r21736, 10, %r18918;
	add.s32 	%r18919, %r21734, 9;
	setp.gt.u32 	%p3420, %r18919, 18;
	mov.u32 	%r21734, %r2764;
	@%p3420 bra 	$L__BB5_1312;
$L__BB5_1313:
	setp.eq.s32 	%p3421, %r20588, 0;
	mov.b32 	%r21739, 0;
	@%p3421 bra 	$L__BB5_1316;
	mov.b32 	%r21739, 0;
	mov.u32 	%r21737, %r20588;
$L__BB5_1315:
	mul.hi.s32 	%r18922, %r21737, 1717986919;
	shr.u32 	%r18923, %r18922, 31;
	shr.s32 	%r18924, %r18922, 2;
	add.s32 	%r2769, %r18924, %r18923;
	mul.lo.s32 	%r18925, %r2769, 10;
	sub.s32 	%r18926, %r21737, %r18925;
	mad.lo.s32 	%r21739, %r21739, 10, %r18926;
	add.s32 	%r18927, %r21737, 9;
	setp.gt.u32 	%p3422, %r18927, 18;
	mov.u32 	%r21737, %r2769;
	@%p3422 bra 	$L__BB5_1315;
$L__BB5_1316:
	setp.eq.s32 	%p3423, %r2760, 0;
	@%p3423 bra 	$L__BB5_1321;
	mov.b32 	%r21740, 0;
$L__BB5_1318:
	mul.hi.s32 	%r18929, %r21736, 1717986919;
	shr.u32 	%r18930, %r18929, 31;
	shr.s32 	%r18931, %r18929, 2;
	add.s32 	%r18932, %r18931, %r18930;
	mul.lo.s32 	%r18933, %r18932, 10;
	sub.s32 	%r2774, %r21736, %r18933;
	mul.hi.s32 	%r18934, %r21739, 1717986919;
	shr.u32 	%r18935, %r18934, 31;
	shr.s32 	%r18936, %r18934, 2;
	add.s32 	%r18937, %r18936, %r18935;
	mul.lo.s32 	%r18938, %r18937, 10;
	sub.s32 	%r2775, %r21739, %r18938;
	setp.eq.s32 	%p3424, %r2774, %r2775;
	@%p3424 bra 	$L__BB5_1320;
	setp.gt.s32 	%p3425, %r2774, %r2775;
	selp.b32 	%r2776, %r20600, %r20588, %p3425;
	selp.b32 	%r20588, %r20588, %r20600, %p3425;
	mov.u32 	%r20600, %r2776;
	bra.uni 	$L__BB5_1321;
$L__BB5_1320:
	add.s32 	%r21740, %r21740, 1;
	setp.ne.s32 	%p3426, %r21740, %r2760;
	mov.u32 	%r21736, %r18932;
	mov.u32 	%r21739, %r18937;
	@%p3426 bra 	$L__BB5_1318;
$L__BB5_1321:
	max.s32 	%r18946, %r20522, %r20523;
	cvt.rn.f32.s32 	%f6648, %r18946;
	setp.lt.s32 	%p3427, %r18946, 1;
	mul.f32 	%f6649, %f6648, 0f4B000000;
	selp.f32 	%f6650, %f6649, %f6648, %p3427;
	selp.f32 	%f6651, 0fC1B80000, 0f00000000, %p3427;
	mov.b32 	%r18947, %f6650;
	add.s32 	%r18948, %r18947, -1059760811;
	and.b32  	%r18949, %r18948, -8388608;
	sub.s32 	%r18950, %r18947, %r18949;
	mov.b32 	%f6652, %r18950;
	cvt.rn.f32.s32 	%f6653, %r18949;
	fma.rn.f32 	%f6654, %f6653, 0f34000000, %f6651;
	add.f32 	%f6655, %f6652, 0fBF800000;
	fma.rn.f32 	%f6656, %f6655, 0fBE055027, 0f3E1039F6;
	fma.rn.f32 	%f6657, %f6656, %f6655, 0fBDF8CDCC;
	fma.rn.f32 	%f6658, %f6657, %f6655, 0f3E0F2955;
	fma.rn.f32 	%f6659, %f6658, %f6655, 0fBE2AD8B9;
	fma.rn.f32 	%f6660, %f6659, %f6655, 0f3E4CED0B;
	fma.rn.f32 	%f6661, %f6660, %f6655, 0fBE7FFF22;
	fma.rn.f32 	%f6662, %f6661, %f6655, 0f3EAAAA78;
	fma.rn.f32 	%f6663, %f6662, %f6655, 0fBF000000;
	mul.f32 	%f6664, %f6655, %f6663;
	fma.rn.f32 	%f6665, %f6664, %f6655, %f6655;
	fma.rn.f32 	%f6666, %f6654, 0f3F317218, %f6665;
	setp.gt.u32 	%p3428, %r18947, 2139095039;
	fma.rn.f32 	%f6667, %f6650, 0f7F800000, 0f7F800000;
	selp.f32 	%f6668, %f6667, %f6666, %p3428;
	setp.eq.f32 	%p3429, %f6650, 0f00000000;
	fma.rn.f32 	%f6669, %f6668, 0f3EDE5BD9, 0f3F800000;
	selp.f32 	%f6670, 0fFF800000, %f6669, %p3429;
	cvt.rzi.u32.f32 	%r2783, %f6670;
	setp.eq.s32 	%p3430, %r20522, 0;
	mov.b32 	%r21747, 0;
	@%p3430 bra 	$L__BB5_1324;
	mov.b32 	%r21747, 0;
	mov.u32 	%r21745, %r20522;
$L__BB5_1323:
	mul.hi.s32 	%r18952, %r21745, 1717986919;
	shr.u32 	%r18953, %r18952, 31;
	shr.s32 	%r18954, %r18952, 2;
	add.s32 	%r2787, %r18954, %r18953;
	mul.lo.s32 	%r18955, %r2787, 10;
	sub.s32 	%r18956, %r21745, %r18955;
	mad.lo.s32 	%r21747, %r21747, 10, %r18956;
	add.s32 	%r18957, %r21745, 9;
	setp.gt.u32 	%p3431, %r18957, 18;
	mov.u32 	%r21745, %r2787;
	@%p3431 bra 	$L__BB5_1323;
$L__BB5_1324:
	setp.eq.s32 	%p3432, %r20523, 0;
	mov.b32 	%r21750, 0;
	@%p3432 bra 	$L__BB5_1327;
	mov.b32 	%r21750, 0;
	mov.u32 	%r21748, %r20523;
$L__BB5_1326:
	mul.hi.s32 	%r18960, %r21748, 1717986919;
	shr.u32 	%r18961, %r18960, 31;
	shr.s32 	%r18962, %r18960, 2;
	add.s32 	%r2792, %r18962, %r18961;
	mul.lo.s32 	%r18963, %r2792, 10;
	sub.s32 	%r18964, %r21748, %r18963;
	mad.lo.s32 	%r21750, %r21750, 10, %r18964;
	add.s32 	%r18965, %r21748, 9;
	setp.gt.u32 	%p3433, %r18965, 18;
	mov.u32 	%r21748, %r2792;
	@%p3433 bra 	$L__BB5_1326;
$L__BB5_1327:
	setp.eq.s32 	%p3434, %r2783, 0;
	@%p3434 bra 	$L__BB5_1332;
	mov.b32 	%r21751, 0;
$L__BB5_1329:
	mul.hi.s32 	%r18967, %r21747, 1717986919;
	shr.u32 	%r18968, %r18967, 31;
	shr.s32 	%r18969, %r18967, 2;
	add.s32 	%r18970, %r18969, %r18968;
	mul.lo.s32 	%r18971, %r18970, 10;
	sub.s32 	%r2797, %r21747, %r18971;
	mul.hi.s32 	%r18972, %r21750, 1717986919;
	shr.u32 	%r18973, %r18972, 31;
	shr.s32 	%r18974, %r18972, 2;
	add.s32 	%r18975, %r18974, %r18973;
	mul.lo.s32 	%r18976, %r18975, 10;
	sub.s32 	%r2798, %r21750, %r18976;
	setp.eq.s32 	%p3435, %r2797, %r2798;
	@%p3435 bra 	$L__BB5_1331;
	setp.gt.s32 	%p3436, %r2797, %r2798;
	selp.b32 	%r2799, %r20522, %r20523, %p3436;
	selp.b32 	%r20523, %r20523, %r20522, %p3436;
	mov.u32 	%r20522, %r2799;
	bra.uni 	$L__BB5_1332;
$L__BB5_1331:
	add.s32 	%r21751, %r21751, 1;
	setp.ne.s32 	%p3437, %r21751, %r2783;
	mov.u32 	%r21747, %r18970;
	mov.u32 	%r21750, %r18975;
	@%p3437 bra 	$L__BB5_1329;
$L__BB5_1332:
	max.s32 	%r18984, %r20533, %r20534;
	cvt.rn.f32.s32 	%f6671, %r18984;
	setp.lt.s32 	%p3438, %r18984, 1;
	mul.f32 	%f6672, %f6671, 0f4B000000;
	selp.f32 	%f6673, %f6672, %f6671, %p3438;
	selp.f32 	%f6674, 0fC1B80000, 0f00000000, %p3438;
	mov.b32 	%r18985, %f6673;
	add.s32 	%r18986, %r18985, -1059760811;
	and.b32  	%r18987, %r18986, -8388608;
	sub.s32 	%r18988, %r18985, %r18987;
	mov.b32 	%f6675, %r18988;
	cvt.rn.f32.s32 	%f6676, %r18987;
	fma.rn.f32 	%f6677, %f6676, 0f34000000, %f6674;
	add.f32 	%f6678, %f6675, 0fBF800000;
	fma.rn.f32 	%f6679, %f6678, 0fBE055027, 0f3E1039F6;
	fma.rn.f32 	%f6680, %f6679, %f6678, 0fBDF8CDCC;
	fma.rn.f32 	%f6681, %f6680, %f6678, 0f3E0F2955;
	fma.rn.f32 	%f6682, %f6681, %f6678, 0fBE2AD8B9;
	fma.rn.f32 	%f6683, %f6682, %f6678, 0f3E4CED0B;
	fma.rn.f32 	%f6684, %f6683, %f6678, 0fBE7FFF22;
	fma.rn.f32 	%f6685, %f6684, %f6678, 0f3EAAAA78;
	fma.rn.f32 	%f6686, %f6685, %f6678, 0fBF000000;
	mul.f32 	%f6687, %f6678, %f6686;
	fma.rn.f32 	%f6688, %f6687, %f6678, %f6678;
	fma.rn.f32 	%f6689, %f6677, 0f3F317218, %f6688;
	setp.gt.u32 	%p3439, %r18985, 2139095039;
	fma.rn.f32 	%f6690, %f6673, 0f7F800000, 0f7F800000;
	selp.f32 	%f6691, %f6690, %f6689, %p3439;
	setp.eq.f32 	%p3440, %f6673, 0f00000000;
	fma.rn.f32 	%f6692, %f6691, 0f3EDE5BD9, 0f3F800000;
	selp.f32 	%f6693, 0fFF800000, %f6692, %p3440;
	cvt.rzi.u32.f32 	%r2806, %f6693;
	setp.eq.s32 	%p3441, %r20533, 0;
	mov.b32 	%r21758, 0;
	@%p3441 bra 	$L__BB5_1335;
	mov.b32 	%r21758, 0;
	mov.u32 	%r21756, %r20533;
$L__BB5_1334:
	mul.hi.s32 	%r18990, %r21756, 1717986919;
	shr.u32 	%r18991, %r18990, 31;
	shr.s32 	%r18992, %r18990, 2;
	add.s32 	%r2810, %r18992, %r18991;
	mul.lo.s32 	%r18993, %r2810, 10;
	sub.s32 	%r18994, %r21756, %r18993;
	mad.lo.s32 	%r21758, %r21758, 10, %r18994;
	add.s32 	%r18995, %r21756, 9;
	setp.gt.u32 	%p3442, %r18995, 18;
	mov.u32 	%r21756, %r2810;
	@%p3442 bra 	$L__BB5_1334;
$L__BB5_1335:
	setp.eq.s32 	%p3443, %r20534, 0;
	mov.b32 	%r21761, 0;
	@%p3443 bra 	$L__BB5_1338;
	mov.b32 	%r21761, 0;
	mov.u32 	%r21759, %r20534;
$L__BB5_1337:
	mul.hi.s32 	%r18998, %r21759, 1717986919;
	shr.u32 	%r18999, %r18998, 31;
	shr.s32 	%r19000, %r18998, 2;
	add.s32 	%r2815, %r19000, %r18999;
	mul.lo.s32 	%r19001, %r2815, 10;
	sub.s32 	%r19002, %r21759, %r19001;
	mad.lo.s32 	%r21761, %r21761, 10, %r19002;
	add.s32 	%r19003, %r21759, 9;
	setp.gt.u32 	%p3444, %r19003, 18;
	mov.u32 	%r21759, %r2815;
	@%p3444 bra 	$L__BB5_1337;
$L__BB5_1338:
	setp.eq.s32 	%p3445, %r2806, 0;
	@%p3445 bra 	$L__BB5_1343;
	mov.b32 	%r21762, 0;
$L__BB5_1340:
	mul.hi.s32 	%r19005, %r21758, 1717986919;
	shr.u32 	%r19006, %r19005, 31;
	shr.s32 	%r19007, %r19005, 2;
	add.s32 	%r19008, %r19007, %r19006;
	mul.lo.s32 	%r19009, %r19008, 10;
	sub.s32 	%r2820, %r21758, %r19009;
	mul.hi.s32 	%r19010, %r21761, 1717986919;
	shr.u32 	%r19011, %r19010, 31;
	shr.s32 	%r19012, %r19010, 2;
	add.s32 	%r19013, %r19012, %r19011;
	mul.lo.s32 	%r19014, %r19013, 10;
	sub.s32 	%r2821, %r21761, %r19014;
	setp.eq.s32 	%p3446, %r2820, %r2821;
	@%p3446 bra 	$L__BB5_1342;
	setp.gt.s32 	%p3447, %r2820, %r2821;
	selp.b32 	%r2822, %r20533, %r20534, %p3447;
	selp.b32 	%r20534, %r20534, %r20533, %p3447;
	mov.u32 	%r20533, %r2822;
	bra.uni 	$L__BB5_1343;
$L__BB5_1342:
	add.s32 	%r21762, %r21762, 1;
	setp.ne.s32 	%p3448, %r21762, %r2806;
	mov.u32 	%r21758, %r19008;
	mov.u32 	%r21761, %r19013;
	@%p3448 bra 	$L__BB5_1340;
$L__BB5_1343:
	max.s32 	%r19022, %r20544, %r20545;
	cvt.rn.f32.s32 	%f6694, %r19022;
	setp.lt.s32 	%p3449, %r19022, 1;
	mul.f32 	%f6695, %f6694, 0f4B000000;
	selp.f32 	%f6696, %f6695, %f6694, %p3449;
	selp.f32 	%f6697, 0fC1B80000, 0f00000000, %p3449;
	mov.b32 	%r19023, %f6696;
	add.s32 	%r19024, %r19023, -1059760811;
	and.b32  	%r19025, %r19024, -8388608;
	sub.s32 	%r19026, %r19023, %r19025;
	mov.b32 	%f6698, %r19026;
	cvt.rn.f32.s32 	%f6699, %r19025;
	fma.rn.f32 	%f6700, %f6699, 0f34000000, %f6697;
	add.f32 	%f6701, %f6698, 0fBF800000;
	fma.rn.f32 	%f6702, %f6701, 0fBE055027, 0f3E1039F6;
	fma.rn.f32 	%f6703, %f6702, %f6701, 0fBDF8CDCC;
	fma.rn.f32 	%f6704, %f6703, %f6701, 0f3E0F2955;
	fma.rn.f32 	%f6705, %f6704, %f6701, 0fBE2AD8B9;
	fma.rn.f32 	%f6706, %f6705, %f6701, 0f3E4CED0B;
	fma.rn.f32 	%f6707, %f6706, %f6701, 0fBE7FFF22;
	fma.rn.f32 	%f6708, %f6707, %f6701, 0f3EAAAA78;
	fma.rn.f32 	%f6709, %f6708, %f6701, 0fBF000000;
	mul.f32 	%f6710, %f6701, %f6709;
	fma.rn.f32 	%f6711, %f6710, %f6701, %f6701;
	fma.rn.f32 	%f6712, %f6700, 0f3F317218, %f6711;
	setp.gt.u32 	%p3450, %r19023, 2139095039;
	fma.rn.f32 	%f6713, %f6696, 0f7F800000, 0f7F800000;
	selp.f32 	%f6714, %f6713, %f6712, %p3450;
	setp.eq.f32 	%p3451, %f6696, 0f00000000;
	fma.rn.f32 	%f6715, %f6714, 0f3EDE5BD9, 0f3F800000;
	selp.f32 	%f6716, 0fFF800000, %f6715, %p3451;
	cvt.rzi.u32.f32 	%r2829, %f6716;
	setp.eq.s32 	%p3452, %r20544, 0;
	mov.b32 	%r21769, 0;
	@%p3452 bra 	$L__BB5_1346;
	mov.b32 	%r21769, 0;
	mov.u32 	%r21767, %r20544;
$L__BB5_1345:
	mul.hi.s32 	%r19028, %r21767, 1717986919;
	shr.u32 	%r19029, %r19028, 31;
	shr.s32 	%r19030, %r19028, 2;
	add.s32 	%r2833, %r19030, %r19029;
	mul.lo.s32 	%r19031, %r2833, 10;
	sub.s32 	%r19032, %r21767, %r19031;
	mad.lo.s32 	%r21769, %r21769, 10, %r19032;
	add.s32 	%r19033, %r21767, 9;
	setp.gt.u32 	%p3453, %r19033, 18;
	mov.u32 	%r21767, %r2833;
	@%p3453 bra 	$L__BB5_1345;
$L__BB5_1346:
	setp.eq.s32 	%p3454, %r20545, 0;
	mov.b32 	%r21772, 0;
	@%p3454 bra 	$L__BB5_1349;
	mov.b32 	%r21772, 0;
	mov.u32 	%r21770, %r20545;
$L__BB5_1348:
	mul.hi.s32 	%r19036, %r21770, 1717986919;
	shr.u32 	%r19037, %r19036, 31;
	shr.s32 	%r19038, %r19036, 2;
	add.s32 	%r2838, %r19038, %r19037;
	mul.lo.s32 	%r19039, %r2838, 10;
	sub.s32 	%r19040, %r21770, %r19039;
	mad.lo.s32 	%r21772, %r21772, 10, %r19040;
	add.s32 	%r19041, %r21770, 9;
	setp.gt.u32 	%p3455, %r19041, 18;
	mov.u32 	%r21770, %r2838;
	@%p3455 bra 	$L__BB5_1348;
$L__BB5_1349:
	setp.eq.s32 	%p3456, %r2829, 0;
	@%p3456 bra 	$L__BB5_1354;
	mov.b32 	%r21773, 0;
$L__BB5_1351:
	mul.hi.s32 	%r19043, %r21769, 1717986919;
	shr.u32 	%r19044, %r19043, 31;
	shr.s32 	%r19045, %r19043, 2;
	add.s32 	%r19046, %r19045, %r19044;
	mul.lo.s32 	%r19047, %r19046, 10;
	sub.s32 	%r2843, %r21769, %r19047;
	mul.hi.s32 	%r19048, %r21772, 1717986919;
	shr.u32 	%r19049, %r19048, 31;
	shr.s32 	%r19050, %r19048, 2;
	add.s32 	%r19051, %r19050, %r19049;
	mul.lo.s32 	%r19052, %r19051, 10;
	sub.s32 	%r2844, %r21772, %r19052;
	setp.eq.s32 	%p3457, %r2843, %r2844;
	@%p3457 bra 	$L__BB5_1353;
	setp.gt.s32 	%p3458, %r2843, %r2844;
	selp.b32 	%r2845, %r20544, %r20545, %p3458;
	selp.b32 	%r20545, %r20545, %r20544, %p3458;
	mov.u32 	%r20544, %r2845;
	bra.uni 	$L__BB5_1354;
$L__BB5_1353:
	add.s32 	%r21773, %r21773, 1;
	setp.ne.s32 	%p3459, %r21773, %r2829;
	mov.u32 	%r21769, %r19046;
	mov.u32 	%r21772, %r19051;
	@%p3459 bra 	$L__BB5_1351;
$L__BB5_1354:
	max.s32 	%r19060, %r20555, %r20556;
	cvt.rn.f32.s32 	%f6717, %r19060;
	setp.lt.s32 	%p3460, %r19060, 1;
	mul.f32 	%f6718, %f6717, 0f4B000000;
	selp.f32 	%f6719, %f6718, %f6717, %p3460;
	selp.f32 	%f6720, 0fC1B80000, 0f00000000, %p3460;
	mov.b32 	%r19061, %f6719;
	add.s32 	%r19062, %r19061, -1059760811;
	and.b32  	%r19063, %r19062, -8388608;
	sub.s32 	%r19064, %r19061, %r19063;
	mov.b32 	%f6721, %r19064;
	cvt.rn.f32.s32 	%f6722, %r19063;
	fma.rn.f32 	%f6723, %f6722, 0f34000000, %f6720;
	add.f32 	%f6724, %f6721, 0fBF800000;
	fma.rn.f32 	%f6725, %f6724, 0fBE055027, 0f3E1039F6;
	fma.rn.f32 	%f6726, %f6725, %f6724, 0fBDF8CDCC;
	fma.rn.f32 	%f6727, %f6726, %f6724, 0f3E0F2955;
	fma.rn.f32 	%f6728, %f6727, %f6724, 0fBE2AD8B9;
	fma.rn.f32 	%f6729, %f6728, %f6724, 0f3E4CED0B;
	fma.rn.f32 	%f6730, %f6729, %f6724, 0fBE7FFF22;
	fma.rn.f32 	%f6731, %f6730, %f6724, 0f3EAAAA78;
	fma.rn.f32 	%f6732, %f6731, %f6724, 0fBF000000;
	mul.f32 	%f6733, %f6724, %f6732;
	fma.rn.f32 	%f6734, %f6733, %f6724, %f6724;
	fma.rn.f32 	%f6735, %f6723, 0f3F317218, %f6734;
	setp.gt.u32 	%p3461, %r19061, 2139095039;
	fma.rn.f32 	%f6736, %f6719, 0f7F800000, 0f7F800000;
	selp.f32 	%f6737, %f6736, %f6735, %p3461;
	setp.eq.f32 	%p3462, %f6719, 0f00000000;
	fma.rn.f32 	%f6738, %f6737, 0f3EDE5BD9, 0f3F800000;
	selp.f32 	%f6739, 0fFF800000, %f6738, %p3462;
	cvt.rzi.u32.f32 	%r2852, %f6739;
	setp.eq.s32 	%p3463, %r20555, 0;
	mov.b32 	%r21780, 0;
	@%p3463 bra 	$L__BB5_1357;
	mov.b32 	%r21780, 0;
	mov.u32 	%r21778, %r20555;
$L__BB5_1356:
	mul.hi.s32 	%r19066, %r21778, 1717986919;
	shr.u32 	%r19067, %r19066, 31;
	shr.s32 	%r19068, %r19066, 2;
	add.s32 	%r2856, %r19068, %r19067;
	mul.lo.s32 	%r19069, %r2856, 10;
	sub.s32 	%r19070, %r21778, %r19069;
	mad.lo.s32 	%r21780, %r21780, 10, %r19070;
	add.s32 	%r19071, %r21778, 9;
	setp.gt.u32 	%p3464, %r19071, 18;
	mov.u32 	%r21778, %r2856;
	@%p3464 bra 	$L__BB5_1356;
$L__BB5_1357:
	setp.eq.s32 	%p3465, %r20556, 0;
	mov.b32 	%r21783, 0;
	@%p3465 bra 	$L__BB5_1360;
	mov.b32 	%r21783, 0;
	mov.u32 	%r21781, %r20556;
$L__BB5_1359:
	mul.hi.s32 	%r19074, %r21781, 1717986919;
	shr.u32 	%r19075, %r19074, 31;
	shr.s32 	%r19076, %r19074, 2;
	add.s32 	%r2861, %r19076, %r19075;
	mul.lo.s32 	%r19077, %r2861, 10;
	sub.s32 	%r19078, %r21781, %r19077;
	mad.lo.s32 	%r21783, %r21783, 10, %r19078;
	add.s32 	%r19079, %r21781, 9;
	setp.gt.u32 	%p3466, %r19079, 18;
	mov.u32 	%r21781, %r2861;
	@%p3466 bra 	$L__BB5_1359;
$L__BB5_1360:
	setp.eq.s32 	%p3467, %r2852, 0;
	@%p3467 bra 	$L__BB5_1365;
	mov.b32 	%r21784, 0;
$L__BB5_1362:
	mul.hi.s32 	%r19081, %r21780, 1717986919;
	shr.u32 	%r19082, %r19081, 31;
	shr.s32 	%r19083, %r19081, 2;
	add.s32 	%r19084, %r19083, %r19082;
	mul.lo.s32 	%r19085, %r19084, 10;
	sub.s32 	%r2866, %r21780, %r19085;
	mul.hi.s32 	%r19086, %r21783, 1717986919;
	shr.u32 	%r19087, %r19086, 31;
	shr.s32 	%r19088, %r19086, 2;
	add.s32 	%r19089, %r19088, %r19087;
	mul.lo.s32 	%r19090, %r19089, 10;
	sub.s32 	%r2867, %r21783, %r19090;
	setp.eq.s32 	%p3468, %r2866, %r2867;
	@%p3468 bra 	$L__BB5_1364;
	setp.gt.s32 	%p3469, %r2866, %r2867;
	selp.b32 	%r2868, %r20555, %r20556, %p3469;
	selp.b32 	%r20556, %r20556, %r20555, %p3469;
	mov.u32 	%r20555, %r2868;
	bra.uni 	$L__BB5_1365;
$L__BB5_1364:
	add.s32 	%r21784, %r21784, 1;
	setp.ne.s32 	%p3470, %r21784, %r2852;
	mov.u32 	%r21780, %r19084;
	mov.u32 	%r21783, %r19089;
	@%p3470 bra 	$L__BB5_1362;
$L__BB5_1365:
	max.s32 	%r19098, %r20566, %r20567;
	cvt.rn.f32.s32 	%f6740, %r19098;
	setp.lt.s32 	%p3471, %r19098, 1;
	mul.f32 	%f6741, %f6740, 0f4B000000;
	selp.f32 	%f6742, %f6741, %f6740, %p3471;
	selp.f32 	%f6743, 0fC1B80000, 0f00000000, %p3471;
	mov.b32 	%r19099, %f6742;
	add.s32 	%r19100, %r19099, -1059760811;
	and.b32  	%r19101, %r19100, -8388608;
	sub.s32 	%r19102, %r19099, %r19101;
	mov.b32 	%f6744, %r19102;
	cvt.rn.f32.s32 	%f6745, %r19101;
	fma.rn.f32 	%f6746, %f6745, 0f34000000, %f6743;
	add.f32 	%f6747, %f6744, 0fBF800000;
	fma.rn.f32 	%f6748, %f6747, 0fBE055027, 0f3E1039F6;
	fma.rn.f32 	%f6749, %f6748, %f6747, 0fBDF8CDCC;
	fma.rn.f32 	%f6750, %f6749, %f6747, 0f3E0F2955;
	fma.rn.f32 	%f6751, %f6750, %f6747, 0fBE2AD8B9;
	fma.rn.f32 	%f6752, %f6751, %f6747, 0f3E4CED0B;
	fma.rn.f32 	%f6753, %f6752, %f6747, 0fBE7FFF22;
	fma.rn.f32 	%f6754, %f6753, %f6747, 0f3EAAAA78;
	fma.rn.f32 	%f6755, %f6754, %f6747, 0fBF000000;
	mul.f32 	%f6756, %f6747, %f6755;
	fma.rn.f32 	%f6757, %f6756, %f6747, %f6747;
	fma.rn.f32 	%f6758, %f6746, 0f3F317218, %f6757;
	setp.gt.u32 	%p3472, %r19099, 2139095039;
	fma.rn.f32 	%f6759, %f6742, 0f7F800000, 0f7F800000;
	selp.f32 	%f6760, %f6759, %f6758, %p3472;
	setp.eq.f32 	%p3473, %f6742, 0f00000000;
	fma.rn.f32 	%f6761, %f6760, 0f3EDE5BD9, 0f3F800000;
	selp.f32 	%f6762, 0fFF800000, %f6761, %p3473;
	cvt.rzi.u32.f32 	%r2875, %f6762;
	setp.eq.s32 	%p3474, %r20566, 0;
	mov.b32 	%r21791, 0;
	@%p3474 bra 	$L__BB5_1368;
	mov.b32 	%r21791, 0;
	mov.u32 	%r21789, %r20566;
$L__BB5_1367:
	mul.hi.s32 	%r19104, %r21789, 1717986919;
	shr.u32 	%r19105, %r19104, 31;
	shr.s32 	%r19106, %r19104, 2;
	add.s32 	%r2879, %r19106, %r19105;
	mul.lo.s32 	%r19107, %r2879, 10;
	sub.s32 	%r19108, %r21789, %r19107;
	mad.lo.s32 	%r21791, %r21791, 10, %r19108;
	add.s32 	%r19109, %r21789, 9;
	setp.gt.u32 	%p3475, %r19109, 18;
	mov.u32 	%r21789, %r2879;
	@%p3475 bra 	$L__BB5_1367;
$L__BB5_1368:
	setp.eq.s32 	%p3476, %r20567, 0;
	mov.b32 	%r21794, 0;
	@%p3476 bra 	$L__BB5_1371;
	mov.b32 	%r21794, 0;
	mov.u32 	%r21792, %r20567;
$L__BB5_1370:
	mul.hi.s32 	%r19112, %r21792, 1717986919;
	shr.u32 	%r19113, %r19112, 31;
	shr.s32 	%r19114, %r19112, 2;
	add.s32 	%r2884, %r19114, %r19113;
	mul.lo.s32 	%r19115, %r2884, 10;
	sub.s32 	%r19116, %r21792, %r19115;
	mad.lo.s32 	%r21794, %r21794, 10, %r19116;
	add.s32 	%r19117, %r21792, 9;
	setp.gt.u32 	%p3477, %r19117, 18;
	mov.u32 	%r21792, %r2884;
	@%p3477 bra 	$L__BB5_1370;
$L__BB5_1371:
	setp.eq.s32 	%p3478, %r2875, 0;
	@%p3478 bra 	$L__BB5_1376;
	mov.b32 	%r21795, 0;
$L__BB5_1373:
	mul.hi.s32 	%r19119, %r21791, 1717986919;
	shr.u32 	%r19120, %r19119, 31;
	shr.s32 	%r19121, %r19119, 2;
	add.s32 	%r19122, %r19121, %r19120;
	mul.lo.s32 	%r19123, %r19122, 10;
	sub.s32 	%r2889, %r21791, %r19123;
	mul.hi.s32 	%r19124, %r21794, 1717986919;
	shr.u32 	%r19125, %r19124, 31;
	shr.s32 	%r19126, %r19124, 2;
	add.s32 	%r19127, %r19126, %r19125;
	mul.lo.s32 	%r19128, %r19127, 10;
	sub.s32 	%r2890, %r21794, %r19128;
	setp.eq.s32 	%p3479, %r2889, %r2890;
	@%p3479 bra 	$L__BB5_1375;
	setp.gt.s32 	%p3480, %r2889, %r2890;
	selp.b32 	%r2891, %r20566, %r20567, %p3480;
	selp.b32 	%r20567, %r20567, %r20566, %p3480;
	mov.u32 	%r20566, %r2891;
	bra.uni 	$L__BB5_1376;
$L__BB5_1375:
	add.s32 	%r21795, %r21795, 1;
	setp.ne.s32 	%p3481, %r21795, %r2875;
	mov.u32 	%r21791, %r19122;
	mov.u32 	%r21794, %r19127;
	@%p3481 bra 	$L__BB5_1373;
$L__BB5_1376:
	max.s32 	%r19136, %r20577, %r20578;
	cvt.rn.f32.s32 	%f6763, %r19136;
	setp.lt.s32 	%p3482, %r19136, 1;
	mul.f32 	%f6764, %f6763, 0f4B000000;
	selp.f32 	%f6765, %f6764, %f6763, %p3482;
	selp.f32 	%f6766, 0fC1B80000, 0f00000000, %p3482;
	mov.b32 	%r19137, %f6765;
	add.s32 	%r19138, %r19137, -1059760811;
	and.b32  	%r19139, %r19138, -8388608;
	sub.s32 	%r19140, %r19137, %r19139;
	mov.b32 	%f6767, %r19140;
	cvt.rn.f32.s32 	%f6768, %r19139;
	fma.rn.f32 	%f6769, %f6768, 0f34000000, %f6766;
	add.f32 	%f6770, %f6767, 0fBF800000;
	fma.rn.f32 	%f6771, %f6770, 0fBE055027, 0f3E1039F6;
	fma.rn.f32 	%f6772, %f6771, %f6770, 0fBDF8CDCC;
	fma.rn.f32 	%f6773, %f6772, %f6770, 0f3E0F2955;
	fma.rn.f32 	%f6774, %f6773, %f6770, 0fBE2AD8B9;
	fma.rn.f32 	%f6775, %f6774, %f6770, 0f3E4CED0B;
	fma.rn.f32 	%f6776, %f6775, %f6770, 0fBE7FFF22;
	fma.rn.f32 	%f6777, %f6776, %f6770, 0f3EAAAA78;
	fma.rn.f32 	%f6778, %f6777, %f6770, 0fBF000000;
	mul.f32 	%f6779, %f6770, %f6778;
	fma.rn.f32 	%f6780, %f6779, %f6770, %f6770;
	fma.rn.f32 	%f6781, %f6769, 0f3F317218, %f6780;
	setp.gt.u32 	%p3483, %r19137, 2139095039;
	fma.rn.f32 	%f6782, %f6765, 0f7F800000, 0f7F800000;
	selp.f32 	%f6783, %f6782, %f6781, %p3483;
	setp.eq.f32 	%p3484, %f6765, 0f00000000;
	fma.rn.f32 	%f6784, %f6783, 0f3EDE5BD9, 0f3F800000;
	selp.f32 	%f6785, 0fFF800000, %f6784, %p3484;
	cvt.rzi.u32.f32 	%r2898, %f6785;
	setp.eq.s32 	%p3485, %r20577, 0;
	mov.b32 	%r21802, 0;
	@%p3485 bra 	$L__BB5_1379;
	mov.b32 	%r21802, 0;
	mov.u32 	%r21800, %r20577;
$L__BB5_1378:
	mul.hi.s32 	%r19142, %r21800, 1717986919;
	shr.u32 	%r19143, %r19142, 31;
	shr.s32 	%r19144, %r19142, 2;
	add.s32 	%r2902, %r19144, %r19143;
	mul.lo.s32 	%r19145, %r2902, 10;
	sub.s32 	%r19146, %r21800, %r19145;
	mad.lo.s32 	%r21802, %r21802, 10, %r19146;
	add.s32 	%r19147, %r21800, 9;
	setp.gt.u32 	%p3486, %r19147, 18;
	mov.u32 	%r21800, %r2902;
	@%p3486 bra 	$L__BB5_1378;
$L__BB5_1379:
	setp.eq.s32 	%p3487, %r20578, 0;
	mov.b32 	%r21805, 0;
	@%p3487 bra 	$L__BB5_1382;
	mov.b32 	%r21805, 0;
	mov.u32 	%r21803, %r20578;
$L__BB5_1381:
	mul.hi.s32 	%r19150, %r21803, 1717986919;
	shr.u32 	%r19151, %r19150, 31;
	shr.s32 	%r19152, %r19150, 2;
	add.s32 	%r2907, %r19152, %r19151;
	mul.lo.s32 	%r19153, %r2907, 10;
	sub.s32 	%r19154, %r21803, %r19153;
	mad.lo.s32 	%r21805, %r21805, 10, %r19154;
	add.s32 	%r19155, %r21803, 9;
	setp.gt.u32 	%p3488, %r19155, 18;
	mov.u32 	%r21803, %r2907;
	@%p3488 bra 	$L__BB5_1381;
$L__BB5_1382:
	setp.eq.s32 	%p3489, %r2898, 0;
	@%p3489 bra 	$L__BB5_1387;
	mov.b32 	%r21806, 0;
$L__BB5_1384:
	mul.hi.s32 	%r19157, %r21802, 1717986919;
	shr.u32 	%r19158, %r19157, 31;
	shr.s32 	%r19159, %r19157, 2;
	add.s32 	%r19160, %r19159, %r19158;
	mul.lo.s32 	%r19161, %r19160, 10;
	sub.s32 	%r2912, %r21802, %r19161;
	mul.hi.s32 	%r19162, %r21805, 1717986919;
	shr.u32 	%r19163, %r19162, 31;
	shr.s32 	%r19164, %r19162, 2;
	add.s32 	%r19165, %r19164, %r19163;
	mul.lo.s32 	%r19166, %r19165, 10;
	sub.s32 	%r2913, %r21805, %r19166;
	setp.eq.s32 	%p3490, %r2912, %r2913;
	@%p3490 bra 	$L__BB5_1386;
	setp.gt.s32 	%p3491, %r2912, %r2913;
	selp.b32 	%r2914, %r20577, %r20578, %p3491;
	selp.b32 	%r20578, %r20578, %r20577, %p3491;
	mov.u32 	%r20577, %r2914;
	bra.uni 	$L__BB5_1387;
$L__BB5_1386:
	add.s32 	%r21806, %r21806, 1;
	setp.ne.s32 	%p3492, %r21806, %r2898;
	mov.u32 	%r21802, %r19160;
	mov.u32 	%r21805, %r19165;
	@%p3492 bra 	$L__BB5_1384;
$L__BB5_1387:
	max.s32 	%r19174, %r20588, %r20589;
	cvt.rn.f32.s32 	%f6786, %r19174;
	setp.lt.s32 	%p3493, %r19174, 1;
	mul.f32 	%f6787, %f6786, 0f4B000000;
	selp.f32 	%f6788, %f6787, %f6786, %p3493;
	selp.f32 	%f6789, 0fC1B80000, 0f00000000, %p3493;
	mov.b32 	%r19175, %f6788;
	add.s32 	%r19176, %r19175, -1059760811;
	and.b32  	%r19177, %r19176, -8388608;
	sub.s32 	%r19178, %r19175, %r19177;
	mov.b32 	%f6790, %r19178;
	cvt.rn.f32.s32 	%f6791, %r19177;
	fma.rn.f32 	%f6792, %f6791, 0f34000000, %f6789;
	add.f32 	%f6793, %f6790, 0fBF800000;
	fma.rn.f32 	%f6794, %f6793, 0fBE055027, 0f3E1039F6;
	fma.rn.f32 	%f6795, %f6794, %f6793, 0fBDF8CDCC;
	fma.rn.f32 	%f6796, %f6795, %f6793, 0f3E0F2955;
	fma.rn.f32 	%f6797, %f6796, %f6793, 0fBE2AD8B9;
	fma.rn.f32 	%f6798, %f6797, %f6793, 0f3E4CED0B;
	fma.rn.f32 	%f6799, %f6798, %f6793, 0fBE7FFF22;
	fma.rn.f32 	%f6800, %f6799, %f6793, 0f3EAAAA78;
	fma.rn.f32 	%f6801, %f6800, %f6793, 0fBF000000;
	mul.f32 	%f6802, %f6793, %f6801;
	fma.rn.f32 	%f6803, %f6802, %f6793, %f6793;
	fma.rn.f32 	%f6804, %f6792, 0f3F317218, %f6803;
	setp.gt.u32 	%p3494, %r19175, 2139095039;
	fma.rn.f32 	%f6805, %f6788, 0f7F800000, 0f7F800000;
	selp.f32 	%f6806, %f6805, %f6804, %p3494;
	setp.eq.f32 	%p3495, %f6788, 0f00000000;
	fma.rn.f32 	%f6807, %f6806, 0f3EDE5BD9, 0f3F800000;
	selp.f32 	%f6808, 0fFF800000, %f6807, %p3495;
	cvt.rzi.u32.f32 	%r2921, %f6808;
	setp.eq.s32 	%p3496, %r20588, 0;
	mov.b32 	%r21813, 0;
	@%p3496 bra 	$L__BB5_1390;
	mov.b32 	%r21813, 0;
	mov.u32 	%r21811, %r20588;
$L__BB5_1389:
	mul.hi.s32 	%r19180, %r21811, 1717986919;
	shr.u32 	%r19181, %r19180, 31;
	shr.s32 	%r19182, %r19180, 2;
	add.s32 	%r2925, %r19182, %r19181;
	mul.lo.s32 	%r19183, %r2925, 10;
	sub.s32 	%r19184, %r21811, %r19183;
	mad.lo.s32 	%r21813, %r21813, 10, %r19184;
	add.s32 	%r19185, %r21811, 9;
	setp.gt.u32 	%p3497, %r19185, 18;
	mov.u32 	%r21811, %r2925;
	@%p3497 bra 	$L__BB5_1389;
$L__BB5_1390:
	setp.eq.s32 	%p3498, %r20589, 0;
	mov.b32 	%r21816, 0;
	@%p3498 bra 	$L__BB5_1393;
	mov.b32 	%r21816, 0;
	mov.u32 	%r21814, %r20589;
$L__BB5_1392:
	mul.hi.s32 	%r19188, %r21814, 1717986919;
	shr.u32 	%r19189, %r19188, 31;
	shr.s32 	%r19190, %r19188, 2;
	add.s32 	%r2930, %r19190, %r19189;
	mul.lo.s32 	%r19191, %r2930, 10;
	sub.s32 	%r19192, %r21814, %r19191;
	mad.lo.s32 	%r21816, %r21816, 10, %r19192;
	add.s32 	%r19193, %r21814, 9;
	setp.gt.u32 	%p3499, %r19193, 18;
	mov.u32 	%r21814, %r2930;
	@%p3499 bra 	$L__BB5_1392;
$L__BB5_1393:
	setp.eq.s32 	%p3500, %r2921, 0;
	@%p3500 bra 	$L__BB5_1398;
	mov.b32 	%r21817, 0;
$L__BB5_1395:
	mul.hi.s32 	%r19195, %r21813, 1717986919;
	shr.u32 	%r19196, %r19195, 31;
	shr.s32 	%r19197, %r19195, 2;
	add.s32 	%r19198, %r19197, %r19196;
	mul.lo.s32 	%r19199, %r19198, 10;
	sub.s32 	%r2935, %r21813, %r19199;
	mul.hi.s32 	%r19200, %r21816, 1717986919;
	shr.u32 	%r19201, %r19200, 31;
	shr.s32 	%r19202, %r19200, 2;
	add.s32 	%r19203, %r19202, %r19201;
	mul.lo.s32 	%r19204, %r19203, 10;
	sub.s32 	%r2936, %r21816, %r19204;
	setp.eq.s32 	%p3501, %r2935, %r2936;
	@%p3501 bra 	$L__BB5_1397;
	setp.gt.s32 	%p3502, %r2935, %r2936;
	selp.b32 	%r2937, %r20588, %r20589, %p3502;
	selp.b32 	%r20589, %r20589, %r20588, %p3502;
	mov.u32 	%r20588, %r2937;
	bra.uni 	$L__BB5_1398;
$L__BB5_1397:
	add.s32 	%r21817, %r21817, 1;
	setp.ne.s32 	%p3503, %r21817, %r2921;
	mov.u32 	%r21813, %r19198;
	mov.u32 	%r21816, %r19203;
	@%p3503 bra 	$L__BB5_1395;
$L__BB5_1398:
	max.s32 	%r19212, %r20775, %r20600;
	cvt.rn.f32.s32 	%f6809, %r19212;
	setp.lt.s32 	%p3504, %r19212, 1;
	mul.f32 	%f6810, %f6809, 0f4B000000;
	selp.f32 	%f6811, %f6810, %f6809, %p3504;
	selp.f32 	%f6812, 0fC1B80000, 0f00000000, %p3504;
	mov.b32 	%r19213, %f6811;
	add.s32 	%r19214, %r19213, -1059760811;
	and.b32  	%r19215, %r19214, -8388608;
	sub.s32 	%r19216, %r19213, %r19215;
	mov.b32 	%f6813, %r19216;
	cvt.rn.f32.s32 	%f6814, %r19215;
	fma.rn.f32 	%f6815, %f6814, 0f34000000, %f6812;
	add.f32 	%f6816, %f6813, 0fBF800000;
	fma.rn.f32 	%f6817, %f6816, 0fBE055027, 0f3E1039F6;
	fma.rn.f32 	%f6818, %f6817, %f6816, 0fBDF8CDCC;
	fma.rn.f32 	%f6819, %f6818, %f6816, 0f3E0F2955;
	fma.rn.f32 	%f6820, %f6819, %f6816, 0fBE2AD8B9;
	fma.rn.f32 	%f6821, %f6820, %f6816, 0f3E4CED0B;
	fma.rn.f32 	%f6822, %f6821, %f6816, 0fBE7FFF22;
	fma.rn.f32 	%f6823, %f6822, %f6816, 0f3EAAAA78;
	fma.rn.f32 	%f6824, %f6823, %f6816, 0fBF000000;
	mul.f32 	%f6825, %f6816, %f6824;
	fma.rn.f32 	%f6826, %f6825, %f6816, %f6816;
	fma.rn.f32 	%f6827, %f6815, 0f3F317218, %f6826;
	setp.gt.u32 	%p3505, %r19213, 2139095039;
	fma.rn.f32 	%f6828, %f6811, 0f7F800000, 0f7F800000;
	selp.f32 	%f6829, %f6828, %f6827, %p3505;
	setp.eq.f32 	%p3506, %f6811, 0f00000000;
	fma.rn.f32 	%f6830, %f6829, 0f3EDE5BD9, 0f3F800000;
	selp.f32 	%f6831, 0fFF800000, %f6830, %p3506;
	cvt.rzi.u32.f32 	%r2944, %f6831;
	setp.eq.s32 	%p3507, %r20775, 0;
	mov.b32 	%r21824, 0;
	@%p3507 bra 	$L__BB5_1401;
	mov.b32 	%r21824, 0;
	mov.u32 	%r21822, %r20775;
$L__BB5_1400:
	mul.hi.s32 	%r19218, %r21822, 1717986919;
	shr.u32 	%r19219, %r19218, 31;
	shr.s32 	%r19220, %r19218, 2;
	add.s32 	%r2948, %r19220, %r19219;
	mul.lo.s32 	%r19221, %r2948, 10;
	sub.s32 	%r19222, %r21822, %r19221;
	mad.lo.s32 	%r21824, %r21824, 10, %r19222;
	add.s32 	%r19223, %r21822, 9;
	setp.gt.u32 	%p3508, %r19223, 18;
	mov.u32 	%r21822, %r2948;
	@%p3508 bra 	$L__BB5_1400;
$L__BB5_1401:
	setp.eq.s32 	%p3509, %r20600, 0;
	mov.b32 	%r21827, 0;
	@%p3509 bra 	$L__BB5_1404;
	mov.b32 	%r21827, 0;
	mov.u32 	%r21825, %r20600;
$L__BB5_1403:
	mul.hi.s32 	%r19226, %r21825, 1717986919;
	shr.u32 	%r19227, %r19226, 31;
	shr.s32 	%r19228, %r19226, 2;
	add.s32 	%r2953, %r19228, %r19227;
	mul.lo.s32 	%r19229, %r2953, 10;
	sub.s32 	%r19230, %r21825, %r19229;
	mad.lo.s32 	%r21827, %r21827, 10, %r19230;
	add.s32 	%r19231, %r21825, 9;
	setp.gt.u32 	%p3510, %r19231, 18;
	mov.u32 	%r21825, %r2953;
	@%p3510 bra 	$L__BB5_1403;
$L__BB5_1404:
	setp.eq.s32 	%p3511, %r2944, 0;
	@%p3511 bra 	$L__BB5_1409;
	mov.b32 	%r21828, 0;
$L__BB5_1406:
	mul.hi.s32 	%r19233, %r21824, 1717986919;
	shr.u32 	%r19234, %r19233, 31;
	shr.s32 	%r19235, %r19233, 2;
	add.s32 	%r19236, %r19235, %r19234;
	mul.lo.s32 	%r19237, %r19236, 10;
	sub.s32 	%r2958, %r21824, %r19237;
	mul.hi.s32 	%r19238, %r21827, 1717986919;
	shr.u32 	%r19239, %r19238, 31;
	shr.s32 	%r19240, %r19238, 2;
	add.s32 	%r19241, %r19240, %r19239;
	mul.lo.s32 	%r19242, %r19241, 10;
	sub.s32 	%r2959, %r21827, %r19242;
	setp.eq.s32 	%p3512, %r2958, %r2959;
	@%p3512 bra 	$L__BB5_1408;
	setp.gt.s32 	%p3513, %r2958, %r2959;
	selp.b32 	%r2960, %r20775, %r20600, %p3513;
	selp.b32 	%r20600, %r20600, %r20775, %p3513;
	mov.u32 	%r20775, %r2960;
	bra.uni 	$L__BB5_1409;
$L__BB5_1408:
	add.s32 	%r21828, %r21828, 1;
	setp.ne.s32 	%p3514, %r21828, %r2944;
	mov.u32 	%r21824, %r19236;
	mov.u32 	%r21827, %r19241;
	@%p3514 bra 	$L__BB5_1406;
$L__BB5_1409:
	max.s32 	%r19250, %r20523, %r20611;
	cvt.rn.f32.s32 	%f6832, %r19250;
	setp.lt.s32 	%p3515, %r19250, 1;
	mul.f32 	%f6833, %f6832, 0f4B000000;
	selp.f32 	%f6834, %f6833, %f6832, %p3515;
	selp.f32 	%f6835, 0fC1B80000, 0f00000000, %p3515;
	mov.b32 	%r19251, %f6834;
	add.s32 	%r19252, %r19251, -1059760811;
	and.b32  	%r19253, %r19252, -8388608;
	sub.s32 	%r19254, %r19251, %r19253;
	mov.b32 	%f6836, %r19254;
	cvt.rn.f32.s32 	%f6837, %r19253;
	fma.rn.f32 	%f6838, %f6837, 0f34000000, %f6835;
	add.f32 	%f6839, %f6836, 0fBF800000;
	fma.rn.f32 	%f6840, %f6839, 0fBE055027, 0f3E1039F6;
	fma.rn.f32 	%f6841, %f6840, %f6839, 0fBDF8CDCC;
	fma.rn.f32 	%f6842, %f6841, %f6839, 0f3E0F2955;
	fma.rn.f32 	%f6843, %f6842, %f6839, 0fBE2AD8B9;
	fma.rn.f32 	%f6844, %f6843, %f6839, 0f3E4CED0B;
	fma.rn.f32 	%f6845, %f6844, %f6839, 0fBE7FFF22;
	fma.rn.f32 	%f6846, %f6845, %f6839, 0f3EAAAA78;
	fma.rn.f32 	%f6847, %f6846, %f6839, 0fBF000000;
	mul.f32 	%f6848, %f6839, %f6847;
	fma.rn.f32 	%f6849, %f6848, %f6839, %f6839;
	fma.rn.f32 	%f6850, %f6838, 0f3F317218, %f6849;
	setp.gt.u32 	%p3516, %r19251, 2139095039;
	fma.rn.f32 	%f6851, %f6834, 0f7F800000, 0f7F800000;
	selp.f32 	%f6852, %f6851, %f6850, %p3516;
	setp.eq.f32 	%p3517, %f6834, 0f00000000;
	fma.rn.f32 	%f6853, %f6852, 0f3EDE5BD9, 0f3F800000;
	selp.f32 	%f6854, 0fFF800000, %f6853, %p3517;
	cvt.rzi.u32.f32 	%r2967, %f6854;
	setp.eq.s32 	%p3518, %r20523, 0;
	mov.b32 	%r21835, 0;
	@%p3518 bra 	$L__BB5_1412;
	mov.b32 	%r21835, 0;
	mov.u32 	%r21833, %r20523;
$L__BB5_1411:
	mul.hi.s32 	%r19256, %r21833, 1717986919;
	shr.u32 	%r19257, %r19256, 31;
	shr.s32 	%r19258, %r19256, 2;
	add.s32 	%r2971, %r19258, %r19257;
	mul.lo.s32 	%r19259, %r2971, 10;
	sub.s32 	%r19260, %r21833, %r19259;
	mad.lo.s32 	%r21835, %r21835, 10, %r19260;
	add.s32 	%r19261, %r21833, 9;
	setp.gt.u32 	%p3519, %r19261, 18;
	mov.u32 	%r21833, %r2971;
	@%p3519 bra 	$L__BB5_1411;
$L__BB5_1412:
	setp.eq.s32 	%p3520, %r20611, 0;
	mov.b32 	%r21838, 0;
	@%p3520 bra 	$L__BB5_1415;
	mov.b32 	%r21838, 0;
	mov.u32 	%r21836, %r20611;
$L__BB5_1414:
	mul.hi.s32 	%r19264, %r21836, 1717986919;
	shr.u32 	%r19265, %r19264, 31;
	shr.s32 	%r19266, %r19264, 2;
	add.s32 	%r2976, %r19266, %r19265;
	mul.lo.s32 	%r19267, %r2976, 10;
	sub.s32 	%r19268, %r21836, %r19267;
	mad.lo.s32 	%r21838, %r21838, 10, %r19268;
	add.s32 	%r19269, %r21836, 9;
	setp.gt.u32 	%p3521, %r19269, 18;
	mov.u32 	%r21836, %r2976;
	@%p3521 bra 	$L__BB5_1414;
$L__BB5_1415:
	setp.eq.s32 	%p3522, %r2967, 0;
	@%p3522 bra 	$L__BB5_1420;
	mov.b32 	%r21839, 0;
$L__BB5_1417:
	mul.hi.s32 	%r19271, %r21835, 1717986919;
	shr.u32 	%r19272, %r19271, 31;
	shr.s32 	%r19273, %r19271, 2;
	add.s32 	%r19274, %r19273, %r19272;
	mul.lo.s32 	%r19275, %r19274, 10;
	sub.s32 	%r2981, %r21835, %r19275;
	mul.hi.s32 	%r19276, %r21838, 1717986919;
	shr.u32 	%r19277, %r19276, 31;
	shr.s32 	%r19278, %r19276, 2;
	add.s32 	%r19279, %r19278, %r19277;
	mul.lo.s32 	%r19280, %r19279, 10;
	sub.s32 	%r2982, %r21838, %r19280;
	setp.eq.s32 	%p3523, %r2981, %r2982;
	@%p3523 bra 	$L__BB5_1419;
	setp.gt.s32 	%p3524, %r2981, %r2982;
	selp.b32 	%r2983, %r20523, %r20611, %p3524;
	selp.b32 	%r20611, %r20611, %r20523, %p3524;
	mov.u32 	%r20523, %r2983;
	bra.uni 	$L__BB5_1420;
$L__BB5_1419:
	add.s32 	%r21839, %r21839, 1;
	setp.ne.s32 	%p3525, %r21839, %r2967;
	mov.u32 	%r21835, %r19274;
	mov.u32 	%r21838, %r19279;
	@%p3525 bra 	$L__BB5_1417;
$L__BB5_1420:
	max.s32 	%r19288, %r20534, %r20522;
	cvt.rn.f32.s32 	%f6855, %r19288;
	setp.lt.s32 	%p3526, %r19288, 1;
	mul.f32 	%f6856, %f6855, 0f4B000000;
	selp.f32 	%f6857, %f6856, %f6855, %p3526;
	selp.f32 	%f6858, 0fC1B80000, 0f00000000, %p3526;
	mov.b32 	%r19289, %f6857;
	add.s32 	%r19290, %r19289, -1059760811;
	and.b32  	%r19291, %r19290, -8388608;
	sub.s32 	%r19292, %r19289, %r19291;
	mov.b32 	%f6859, %r19292;
	cvt.rn.f32.s32 	%f6860, %r19291;
	fma.rn.f32 	%f6861, %f6860, 0f34000000, %f6858;
	add.f32 	%f6862, %f6859, 0fBF800000;
	fma.rn.f32 	%f6863, %f6862, 0fBE055027, 0f3E1039F6;
	fma.rn.f32 	%f6864, %f6863, %f6862, 0fBDF8CDCC;
	fma.rn.f32 	%f6865, %f6864, %f6862, 0f3E0F2955;
	fma.rn.f32 	%f6866, %f6865, %f6862, 0fBE2AD8B9;
	fma.rn.f32 	%f6867, %f6866, %f6862, 0f3E4CED0B;
	fma.rn.f32 	%f6868, %f6867, %f6862, 0fBE7FFF22;
	fma.rn.f32 	%f6869, %f6868, %f6862, 0f3EAAAA78;
	fma.rn.f32 	%f6870, %f6869, %f6862, 0fBF000000;
	mul.f32 	%f6871, %f6862, %f6870;
	fma.rn.f32 	%f6872, %f6871, %f6862, %f6862;
	fma.rn.f32 	%f6873, %f6861, 0f3F317218, %f6872;
	setp.gt.u32 	%p3527, %r19289, 2139095039;
	fma.rn.f32 	%f6874, %f6857, 0f7F800000, 0f7F800000;
	selp.f32 	%f6875, %f6874, %f6873, %p3527;
	setp.eq.f32 	%p3528, %f6857, 0f00000000;
	fma.rn.f32 	%f6876, %f6875, 0f3EDE5BD9, 0f3F800000;
	selp.f32 	%f6877, 0fFF800000, %f6876, %p3528;
	cvt.rzi.u32.f32 	%r2990, %f6877;
	setp.eq.s32 	%p3529, %r20534, 0;
	mov.b32 	%r21846, 0;
	@%p3529 bra 	$L__BB5_1423;
	mov.b32 	%r21846, 0;
	mov.u32 	%r21844, %r20534;
$L__BB5_1422:
	mul.hi.s32 	%r19294, %r21844, 1717986919;
	shr.u32 	%r19295, %r19294, 31;
	shr.s32 	%r19296, %r19294, 2;
	add.s32 	%r2994, %r19296, %r19295;
	mul.lo.s32 	%r19297, %r2994, 10;
	sub.s32 	%r19298, %r21844, %r19297;
	mad.lo.s32 	%r21846, %r21846, 10, %r19298;
	add.s32 	%r19299, %r21844, 9;
	setp.gt.u32 	%p3530, %r19299, 18;
	mov.u32 	%r21844, %r2994;
	@%p3530 bra 	$L__BB5_1422;
$L__BB5_1423:
	setp.eq.s32 	%p3531, %r20522, 0;
	mov.b32 	%r21849, 0;
	@%p3531 bra 	$L__BB5_1426;
	mov.b32 	%r21849, 0;
	mov.u32 	%r21847, %r20522;
$L__BB5_1425:
	mul.hi.s32 	%r19302, %r21847, 1717986919;
	shr.u32 	%r19303, %r19302, 31;
	shr.s32 	%r19304, %r19302, 2;
	add.s32 	%r2999, %r19304, %r19303;
	mul.lo.s32 	%r19305, %r2999, 10;
	sub.s32 	%r19306, %r21847, %r19305;
	mad.lo.s32 	%r21849, %r21849, 10, %r19306;
	add.s32 	%r19307, %r21847, 9;
	setp.gt.u32 	%p3532, %r19307, 18;
	mov.u32 	%r21847, %r2999;
	@%p3532 bra 	$L__BB5_1425;
$L__BB5_1426:
	setp.eq.s32 	%p3533, %r2990, 0;
	@%p3533 bra 	$L__BB5_1431;
	mov.b32 	%r21850, 0;
$L__BB5_1428:
	mul.hi.s32 	%r19309, %r21846, 1717986919;
	shr.u32 	%r19310, %r19309, 31;
	shr.s32 	%r19311, %r19309, 2;
	add.s32 	%r19312, %r19311, %r19310;
	mul.lo.s32 	%r19313, %r19312, 10;
	sub.s32 	%r3004, %r21846, %r19313;
	mul.hi.s32 	%r19314, %r21849, 1717986919;
	shr.u32 	%r19315, %r19314, 31;
	shr.s32 	%r19316, %r19314, 2;
	add.s32 	%r19317, %r19316, %r19315;
	mul.lo.s32 	%r19318, %r19317, 10;
	sub.s32 	%r3005, %r21849, %r19318;
	setp.eq.s32 	%p3534, %r3004, %r3005;
	@%p3534 bra 	$L__BB5_1430;
	setp.gt.s32 	%p3535, %r3004, %r3005;
	selp.b32 	%r3006, %r20534, %r20522, %p3535;
	selp.b32 	%r20522, %r20522, %r20534, %p3535;
	mov.u32 	%r20534, %r3006;
	bra.uni 	$L__BB5_1431;
$L__BB5_1430:
	add.s32 	%r21850, %r21850, 1;
	setp.ne.s32 	%p3536, %r21850, %r2990;
	mov.u32 	%r21846, %r19312;
	mov.u32 	%r21849, %r19317;
	@%p3536 bra 	$L__BB5_1428;
$L__BB5_1431:
	max.s32 	%r19326, %r20545, %r20533;
	cvt.rn.f32.s32 	%f6878, %r19326;
	setp.lt.s32 	%p3537, %r19326, 1;
	mul.f32 	%f6879, %f6878, 0f4B000000;
	selp.f32 	%f6880, %f6879, %f6878, %p3537;
	selp.f32 	%f6881, 0fC1B80000, 0f00000000, %p3537;
	mov.b32 	%r19327, %f6880;
	add.s32 	%r19328, %r19327, -1059760811;
	and.b32  	%r19329, %r19328, -8388608;
	sub.s32 	%r19330, %r19327, %r19329;
	mov.b32 	%f6882, %r19330;
	cvt.rn.f32.s32 	%f6883, %r19329;
	fma.rn.f32 	%f6884, %f6883, 0f34000000, %f6881;
	add.f32 	%f6885, %f6882, 0fBF800000;
	fma.rn.f32 	%f6886, %f6885, 0fBE055027, 0f3E1039F6;
	fma.rn.f32 	%f6887, %f6886, %f6885, 0fBDF8CDCC;
	fma.rn.f32 	%f6888, %f6887, %f6885, 0f3E0F2955;
	fma.rn.f32 	%f6889, %f6888, %f6885, 0fBE2AD8B9;
	fma.rn.f32 	%f6890, %f6889, %f6885, 0f3E4CED0B;
	fma.rn.f32 	%f6891, %f6890, %f6885, 0fBE7FFF22;
	fma.rn.f32 	%f6892, %f6891, %f6885, 0f3EAAAA78;
	fma.rn.f32 	%f6893, %f6892, %f6885, 0fBF000000;
	mul.f32 	%f6894, %f6885, %f6893;
	fma.rn.f32 	%f6895, %f6894, %f6885, %f6885;
	fma.rn.f32 	%f6896, %f6884, 0f3F317218, %f6895;
	setp.gt.u32 	%p3538, %r19327, 2139095039;
	fma.rn.f32 	%f6897, %f6880, 0f7F800000, 0f7F800000;
	selp.f32 	%f6898, %f6897, %f6896, %p3538;
	setp.eq.f32 	%p3539, %f6880, 0f00000000;
	fma.rn.f32 	%f6899, %f6898, 0f3EDE5BD9, 0f3F800000;
	selp.f32 	%f6900, 0fFF800000, %f6899, %p3539;
	cvt.rzi.u32.f32 	%r3013, %f6900;
	setp.eq.s32 	%p3540, %r20545, 0;
	mov.b32 	%r21857, 0;
	@%p3540 bra 	$L__BB5_1434;
	mov.b32 	%r21857, 0;
	mov.u32 	%r21855, %r20545;
$L__BB5_1433:
	mul.hi.s32 	%r19332, %r21855, 1717986919;
	shr.u32 	%r19333, %r19332, 31;
	shr.s32 	%r19334, %r19332, 2;
	add.s32 	%r3017, %r19334, %r19333;
	mul.lo.s32 	%r19335, %r3017, 10;
	sub.s32 	%r19336, %r21855, %r19335;
	mad.lo.s32 	%r21857, %r21857, 10, %r19336;
	add.s32 	%r19337, %r21855, 9;
	setp.gt.u32 	%p3541, %r19337, 18;
	mov.u32 	%r21855, %r3017;
	@%p3541 bra 	$L__BB5_1433;
$L__BB5_1434:
	setp.eq.s32 	%p3542, %r20533, 0;
	mov.b32 	%r21860, 0;
	@%p3542 bra 	$L__BB5_1437;
	mov.b32 	%r21860, 0;
	mov.u32 	%r21858, %r20533;
$L__BB5_1436:
	mul.hi.s32 	%r19340, %r21858, 1717986919;
	shr.u32 	%r19341, %r19340, 31;
	shr.s32 	%r19342, %r19340, 2;
	add.s32 	%r3022, %r19342, %r19341;
	mul.lo.s32 	%r19343, %r3022, 10;
	sub.s32 	%r19344, %r21858, %r19343;
	mad.lo.s32 	%r21860, %r21860, 10, %r19344;
	add.s32 	%r19345, %r21858, 9;
	setp.gt.u32 	%p3543, %r19345, 18;
	mov.u32 	%r21858, %r3022;
	@%p3543 bra 	$L__BB5_1436;
$L__BB5_1437:
	setp.eq.s32 	%p3544, %r3013, 0;
	@%p3544 bra 	$L__BB5_1442;
	mov.b32 	%r21861, 0;
$L__BB5_1439:
	mul.hi.s32 	%r19347, %r21857, 1717986919;
	shr.u32 	%r19348, %r19347, 31;
	shr.s32 	%r19349, %r19347, 2;
	add.s32 	%r19350, %r19349, %r19348;
	mul.lo.s32 	%r19351, %r19350, 10;
	sub.s32 	%r3027, %r21857, %r19351;
	mul.hi.s32 	%r19352, %r21860, 1717986919;
	shr.u32 	%r19353, %r19352, 31;
	shr.s32 	%r19354, %r19352, 2;
	add.s32 	%r19355, %r19354, %r19353;
	mul.lo.s32 	%r19356, %r19355, 10;
	sub.s32 	%r3028, %r21860, %r19356;
	setp.eq.s32 	%p3545, %r3027, %r3028;
	@%p3545 bra 	$L__BB5_1441;
	setp.gt.s32 	%p3546, %r3027, %r3028;
	selp.b32 	%r3029, %r20545, %r20533, %p3546;
	selp.b32 	%r20533, %r20533, %r20545, %p3546;
	mov.u32 	%r20545, %r3029;
	bra.uni 	$L__BB5_1442;
$L__BB5_1441:
	add.s32 	%r21861, %r21861, 1;
	setp.ne.s32 	%p3547, %r21861, %r3013;
	mov.u32 	%r21857, %r19350;
	mov.u32 	%r21860, %r19355;
	@%p3547 bra 	$L__BB5_1439;
$L__BB5_1442:
	max.s32 	%r19364, %r20556, %r20544;
	cvt.rn.f32.s32 	%f6901, %r19364;
	setp.lt.s32 	%p3548, %r19364, 1;
	mul.f32 	%f6902, %f6901, 0f4B000000;
	selp.f32 	%f6903, %f6902, %f6901, %p3548;
	selp.f32 	%f6904, 0fC1B80000, 0f00000000, %p3548;
	mov.b32 	%r19365, %f6903;
	add.s32 	%r19366, %r19365, -1059760811;
	and.b32  	%r19367, %r19366, -8388608;
	sub.s32 	%r19368, %r19365, %r19367;
	mov.b32 	%f6905, %r19368;
	cvt.rn.f32.s32 	%f6906, %r19367;
	fma.rn.f32 	%f6907, %f6906, 0f34000000, %f6904;
	add.f32 	%f6908, %f6905, 0fBF800000;
	fma.rn.f32 	%f6909, %f6908, 0fBE055027, 0f3E1039F6;
	fma.rn.f32 	%f6910, %f6909, %f6908, 0fBDF8CDCC;
	fma.rn.f32 	%f6911, %f6910, %f6908, 0f3E0F2955;
	fma.rn.f32 	%f6912, %f6911, %f6908, 0fBE2AD8B9;
	fma.rn.f32 	%f6913, %f6912, %f6908, 0f3E4CED0B;
	fma.rn.f32 	%f6914, %f6913, %f6908, 0fBE7FFF22;
	fma.rn.f32 	%f6915, %f6914, %f6908, 0f3EAAAA78;
	fma.rn.f32 	%f6916, %f6915, %f6908, 0fBF000000;
	mul.f32 	%f6917, %f6908, %f6916;
	fma.rn.f32 	%f6918, %f6917, %f6908, %f6908;
	fma.rn.f32 	%f6919, %f6907, 0f3F317218, %f6918;
	setp.gt.u32 	%p3549, %r19365, 2139095039;
	fma.rn.f32 	%f6920, %f6903, 0f7F800000, 0f7F800000;
	selp.f32 	%f6921, %f6920, %f6919, %p3549;
	setp.eq.f32 	%p3550, %f6903, 0f00000000;
	fma.rn.f32 	%f6922, %f6921, 0f3EDE5BD9, 0f3F800000;
	selp.f32 	%f6923, 0fFF800000, %f6922, %p3550;
	cvt.rzi.u32.f32 	%r3036, %f6923;
	setp.eq.s32 	%p3551, %r20556, 0;
	mov.b32 	%r21868, 0;
	@%p3551 bra 	$L__BB5_1445;
	mov.b32 	%r21868, 0;
	mov.u32 	%r21866, %r20556;
$L__BB5_1444:
	mul.hi.s32 	%r19370, %r21866, 1717986919;
	shr.u32 	%r19371, %r19370, 31;
	shr.s32 	%r19372, %r19370, 2;
	add.s32 	%r3040, %r19372, %r19371;
	mul.lo.s32 	%r19373, %r3040, 10;
	sub.s32 	%r19374, %r21866, %r19373;
	mad.lo.s32 	%r21868, %r21868, 10, %r19374;
	add.s32 	%r19375, %r21866, 9;
	setp.gt.u32 	%p3552, %r19375, 18;
	mov.u32 	%r21866, %r3040;
	@%p3552 bra 	$L__BB5_1444;
$L__BB5_1445:
	setp.eq.s32 	%p3553, %r20544, 0;
	mov.b32 	%r21871, 0;
	@%p3553 bra 	$L__BB5_1448;
	mov.b32 	%r21871, 0;
	mov.u32 	%r21869, %r20544;
$L__BB5_1447:
	mul.hi.s32 	%r19378, %r21869, 1717986919;
	shr.u32 	%r19379, %r19378, 31;
	shr.s32 	%r19380, %r19378, 2;
	add.s32 	%r3045, %r19380, %r19379;
	mul.lo.s32 	%r19381, %r3045, 10;
	sub.s32 	%r19382, %r21869, %r19381;
	mad.lo.s32 	%r21871, %r21871, 10, %r19382;
	add.s32 	%r19383, %r21869, 9;
	setp.gt.u32 	%p3554, %r19383, 18;
	mov.u32 	%r21869, %r3045;
	@%p3554 bra 	$L__BB5_1447;
$L__BB5_1448:
	setp.eq.s32 	%p3555, %r3036, 0;
	@%p3555 bra 	$L__BB5_1453;
	mov.b32 	%r21872, 0;
$L__BB5_1450:
	mul.hi.s32 	%r19385, %r21868, 1717986919;
	shr.u32 	%r19386, %r19385, 31;
	shr.s32 	%r19387, %r19385, 2;
	add.s32 	%r19388, %r19387, %r19386;
	mul.lo.s32 	%r19389, %r19388, 10;
	sub.s32 	%r3050, %r21868, %r19389;
	mul.hi.s32 	%r19390, %r21871, 1717986919;
	shr.u32 	%r19391, %r19390, 31;
	shr.s32 	%r19392, %r19390, 2;
	add.s32 	%r19393, %r19392, %r19391;
	mul.lo.s32 	%r19394, %r19393, 10;
	sub.s32 	%r3051, %r21871, %r19394;
	setp.eq.s32 	%p3556, %r3050, %r3051;
	@%p3556 bra 	$L__BB5_1452;
	setp.gt.s32 	%p3557, %r3050, %r3051;
	selp.b32 	%r3052, %r20556, %r20544, %p3557;
	selp.b32 	%r20544, %r20544, %r20556, %p3557;
	mov.u32 	%r20556, %r3052;
	bra.uni 	$L__BB5_1453;
$L__BB5_1452:
	add.s32 	%r21872, %r21872, 1;
	setp.ne.s32 	%p3558, %r21872, %r3036;
	mov.u32 	%r21868, %r19388;
	mov.u32 	%r21871, %r19393;
	@%p3558 bra 	$L__BB5_1450;
$L__BB5_1453:
	max.s32 	%r19402, %r20567, %r20555;
	cvt.rn.f32.s32 	%f6924, %r19402;
	setp.lt.s32 	%p3559, %r19402, 1;
	mul.f32 	%f6925, %f6924, 0f4B000000;
	selp.f32 	%f6926, %f6925, %f6924, %p3559;
	selp.f32 	%f6927, 0fC1B80000, 0f00000000, %p3559;
	mov.b32 	%r19403, %f6926;
	add.s32 	%r19404, %r19403, -1059760811;
	and.b32  	%r19405, %r19404, -8388608;
	sub.s32 	%r19406, %r19403, %r19405;
	mov.b32 	%f6928, %r19406;
	cvt.rn.f32.s32 	%f6929, %r19405;
	fma.rn.f32 	%f6930, %f6929, 0f34000000, %f6927;
	add.f32 	%f6931, %f6928, 0fBF800000;
	fma.rn.f32 	%f6932, %f6931, 0fBE055027, 0f3E1039F6;
	fma.rn.f32 	%f6933, %f6932, %f6931, 0fBDF8CDCC;
	fma.rn.f32 	%f6934, %f6933, %f6931, 0f3E0F2955;
	fma.rn.f32 	%f6935, %f6934, %f6931, 0fBE2AD8B9;
	fma.rn.f32 	%f6936, %f6935, %f6931, 0f3E4CED0B;
	fma.rn.f32 	%f6937, %f6936, %f6931, 0fBE7FFF22;
	fma.rn.f32 	%f6938, %f6937, %f6931, 0f3EAAAA78;
	fma.rn.f32 	%f6939, %f6938, %f6931, 0fBF000000;
	mul.f32 	%f6940, %f6931, %f6939;
	fma.rn.f32 	%f6941, %f6940, %f6931, %f6931;
	fma.rn.f32 	%f6942, %f6930, 0f3F317218, %f6941;
	setp.gt.u32 	%p3560, %r19403, 2139095039;
	fma.rn.f32 	%f6943, %f6926, 0f7F800000, 0f7F800000;
	selp.f32 	%f6944, %f6943, %f6942, %p3560;
	setp.eq.f32 	%p3561, %f6926, 0f00000000;
	fma.rn.f32 	%f6945, %f6944, 0f3EDE5BD9, 0f3F800000;
	selp.f32 	%f6946, 0fFF800000, %f6945, %p3561;
	cvt.rzi.u32.f32 	%r3059, %f6946;
	setp.eq.s32 	%p3562, %r20567, 0;
	mov.b32 	%r21879, 0;
	@%p3562 bra 	$L__BB5_1456;
	mov.b32 	%r21879, 0;
	mov.u32 	%r21877, %r20567;
$L__BB5_1455:
	mul.hi.s32 	%r19408, %r21877, 1717986919;
	shr.u32 	%r19409, %r19408, 31;
	shr.s32 	%r19410, %r19408, 2;
	add.s32 	%r3063, %r19410, %r19409;
	mul.lo.s32 	%r19411, %r3063, 10;
	sub.s32 	%r19412, %r21877, %r19411;
	mad.lo.s32 	%r21879, %r21879, 10, %r19412;
	add.s32 	%r19413, %r21877, 9;
	setp.gt.u32 	%p3563, %r19413, 18;
	mov.u32 	%r21877, %r3063;
	@%p3563 bra 	$L__BB5_1455;
$L__BB5_1456:
	setp.eq.s32 	%p3564, %r20555, 0;
	mov.b32 	%r21882, 0;
	@%p3564 bra 	$L__BB5_1459;
	mov.b32 	%r21882, 0;
	mov.u32 	%r21880, %r20555;
$L__BB5_1458:
	mul.hi.s32 	%r19416, %r21880, 1717986919;
	shr.u32 	%r19417, %r19416, 31;
	shr.s32 	%r19418, %r19416, 2;
	add.s32 	%r3068, %r19418, %r19417;
	mul.lo.s32 	%r19419, %r3068, 10;
	sub.s32 	%r19420, %r21880, %r19419;
	mad.lo.s32 	%r21882, %r21882, 10, %r19420;
	add.s32 	%r19421, %r21880, 9;
	setp.gt.u32 	%p3565, %r19421, 18;
	mov.u32 	%r21880, %r3068;
	@%p3565 bra 	$L__BB5_1458;
$L__BB5_1459:
	setp.eq.s32 	%p3566, %r3059, 0;
	@%p3566 bra 	$L__BB5_1464;
	mov.b32 	%r21883, 0;
$L__BB5_1461:
	mul.hi.s32 	%r19423, %r21879, 1717986919;
	shr.u32 	%r19424, %r19423, 31;
	shr.s32 	%r19425, %r19423, 2;
	add.s32 	%r19426, %r19425, %r19424;
	mul.lo.s32 	%r19427, %r19426, 10;
	sub.s32 	%r3073, %r21879, %r19427;
	mul.hi.s32 	%r19428, %r21882, 1717986919;
	shr.u32 	%r19429, %r19428, 31;
	shr.s32 	%r19430, %r19428, 2;
	add.s32 	%r19431, %r19430, %r19429;
	mul.lo.s32 	%r19432, %r19431, 10;
	sub.s32 	%r3074, %r21882, %r19432;
	setp.eq.s32 	%p3567, %r3073, %r3074;
	@%p3567 bra 	$L__BB5_1463;
	setp.gt.s32 	%p3568, %r3073, %r3074;
	selp.b32 	%r3075, %r20567, %r20555, %p3568;
	selp.b32 	%r20555, %r20555, %r20567, %p3568;
	mov.u32 	%r20567, %r3075;
	bra.uni 	$L__BB5_1464;
$L__BB5_1463:
	add.s32 	%r21883, %r21883, 1;
	setp.ne.s32 	%p3569, %r21883, %r3059;
	mov.u32 	%r21879, %r19426;
	mov.u32 	%r21882, %r19431;
	@%p3569 bra 	$L__BB5_1461;
$L__BB5_1464:
	max.s32 	%r19440, %r20578, %r20566;
	cvt.rn.f32.s32 	%f6947, %r19440;
	setp.lt.s32 	%p3570, %r19440, 1;
	mul.f32 	%f6948, %f6947, 0f4B000000;
	selp.f32 	%f6949, %f6948, %f6947, %p3570;
	selp.f32 	%f6950, 0fC1B80000, 0f00000000, %p3570;
	mov.b32 	%r19441, %f6949;
	add.s32 	%r19442, %r19441, -1059760811;
	and.b32  	%r19443, %r19442, -8388608;
	sub.s32 	%r19444, %r19441, %r19443;
	mov.b32 	%f6951, %r19444;
	cvt.rn.f32.s32 	%f6952, %r19443;
	fma.rn.f32 	%f6953, %f6952, 0f34000000, %f6950;
	add.f32 	%f6954, %f6951, 0fBF800000;
	fma.rn.f32 	%f6955, %f6954, 0fBE055027, 0f3E1039F6;
	fma.rn.f32 	%f6956, %f6955, %f6954, 0fBDF8CDCC;
	fma.rn.f32 	%f6957, %f6956, %f6954, 0f3E0F2955;
	fma.rn.f32 	%f6958, %f6957, %f6954, 0fBE2AD8B9;
	fma.rn.f32 	%f6959, %f6958, %f6954, 0f3E4CED0B;
	fma.rn.f32 	%f6960, %f6959, %f6954, 0fBE7FFF22;
	fma.rn.f32 	%f6961, %f6960, %f6954, 0f3EAAAA78;
	fma.rn.f32 	%f6962, %f6961, %f6954, 0fBF000000;
	mul.f32 	%f6963, %f6954, %f6962;
	fma.rn.f32 	%f6964, %f6963, %f6954, %f6954;
	fma.rn.f32 	%f6965, %f6953, 0f3F317218, %f6964;
	setp.gt.u32 	%p3571, %r19441, 2139095039;
	fma.rn.f32 	%f6966, %f6949, 0f7F800000, 0f7F800000;
	selp.f32 	%f6967, %f6966, %f6965, %p3571;
	setp.eq.f32 	%p3572, %f6949, 0f00000000;
	fma.rn.f32 	%f6968, %f6967, 0f3EDE5BD9, 0f3F800000;
	selp.f32 	%f6969, 0fFF800000, %f6968, %p3572;
	cvt.rzi.u32.f32 	%r3082, %f6969;
	setp.eq.s32 	%p3573, %r20578, 0;
	mov.b32 	%r21890, 0;
	@%p3573 bra 	$L__BB5_1467;
	mov.b32 	%r21890, 0;
	mov.u32 	%r21888, %r20578;
$L__BB5_1466:
	mul.hi.s32 	%r19446, %r21888, 1717986919;
	shr.u32 	%r19447, %r19446, 31;
	shr.s32 	%r19448, %r19446, 2;
	add.s32 	%r3086, %r19448, %r19447;
	mul.lo.s32 	%r19449, %r3086, 10;
	sub.s32 	%r19450, %r21888, %r19449;
	mad.lo.s32 	%r21890, %r21890, 10, %r19450;
	add.s32 	%r19451, %r21888, 9;
	setp.gt.u32 	%p3574, %r19451, 18;
	mov.u32 	%r21888, %r3086;
	@%p3574 bra 	$L__BB5_1466;
$L__BB5_1467:
	setp.eq.s32 	%p3575, %r20566, 0;
	mov.b32 	%r21893, 0;
	@%p3575 bra 	$L__BB5_1470;
	mov.b32 	%r21893, 0;
	mov.u32 	%r21891, %r20566;
$L__BB5_1469:
	mul.hi.s32 	%r19454, %r21891, 1717986919;
	shr.u32 	%r19455, %r19454, 31;
	shr.s32 	%r19456, %r19454, 2;
	add.s32 	%r3091, %r19456, %r19455;
	mul.lo.s32 	%r19457, %r3091, 10;
	sub.s32 	%r19458, %r21891, %r19457;
	mad.lo.s32 	%r21893, %r21893, 10, %r19458;
	add.s32 	%r19459, %r21891, 9;
	setp.gt.u32 	%p3576, %r19459, 18;
	mov.u32 	%r21891, %r3091;
	@%p3576 bra 	$L__BB5_1469;
$L__BB5_1470:
	setp.eq.s32 	%p3577, %r3082, 0;
	@%p3577 bra 	$L__BB5_1475;
	mov.b32 	%r21894, 0;
$L__BB5_1472:
	mul.hi.s32 	%r19461, %r21890, 1717986919;
	shr.u32 	%r19462, %r19461, 31;
	shr.s32 	%r19463, %r19461, 2;
	add.s32 	%r19464, %r19463, %r19462;
	mul.lo.s32 	%r19465, %r19464, 10;
	sub.s32 	%r3096, %r21890, %r19465;
	mul.hi.s32 	%r19466, %r21893, 1717986919;
	shr.u32 	%r19467, %r19466, 31;
	shr.s32 	%r19468, %r19466, 2;
	add.s32 	%r19469, %r19468, %r19467;
	mul.lo.s32 	%r19470, %r19469, 10;
	sub.s32 	%r3097, %r21893, %r19470;
	setp.eq.s32 	%p3578, %r3096, %r3097;
	@%p3578 bra 	$L__BB5_1474;
	setp.gt.s32 	%p3579, %r3096, %r3097;
	selp.b32 	%r3098, %r20578, %r20566, %p3579;
	selp.b32 	%r20566, %r20566, %r20578, %p3579;
	mov.u32 	%r20578, %r3098;
	bra.uni 	$L__BB5_1475;
$L__BB5_1474:
	add.s32 	%r21894, %r21894, 1;
	setp.ne.s32 	%p3580, %r21894, %r3082;
	mov.u32 	%r21890, %r19464;
	mov.u32 	%r21893, %r19469;
	@%p3580 bra 	$L__BB5_1472;
$L__BB5_1475:
	max.s32 	%r19478, %r20589, %r20577;
	cvt.rn.f32.s32 	%f6970, %r19478;
	setp.lt.s32 	%p3581, %r19478, 1;
	mul.f32 	%f6971, %f6970, 0f4B000000;
	selp.f32 	%f6972, %f6971, %f6970, %p3581;
	selp.f32 	%f6973, 0fC1B80000, 0f00000000, %p3581;
	mov.b32 	%r19479, %f6972;
	add.s32 	%r19480, %r19479, -1059760811;
	and.b32  	%r19481, %r19480, -8388608;
	sub.s32 	%r19482, %r19479, %r19481;
	mov.b32 	%f6974, %r19482;
	cvt.rn.f32.s32 	%f6975, %r19481;
	fma.rn.f32 	%f6976, %f6975, 0f34000000, %f6973;
	add.f32 	%f6977, %f6974, 0fBF800000;
	fma.rn.f32 	%f6978, %f6977, 0fBE055027, 0f3E1039F6;
	fma.rn.f32 	%f6979, %f6978, %f6977, 0fBDF8CDCC;
	fma.rn.f32 	%f6980, %f6979, %f6977, 0f3E0F2955;
	fma.rn.f32 	%f6981, %f6980, %f6977, 0fBE2AD8B9;
	fma.rn.f32 	%f6982, %f6981, %f6977, 0f3E4CED0B;
	fma.rn.f32 	%f6983, %f6982, %f6977, 0fBE7FFF22;
	fma.rn.f32 	%f6984, %f6983, %f6977, 0f3EAAAA78;
	fma.rn.f32 	%f6985, %f6984, %f6977, 0fBF000000;
	mul.f32 	%f6986, %f6977, %f6985;
	fma.rn.f32 	%f6987, %f6986, %f6977, %f6977;
	fma.rn.f32 	%f6988, %f6976, 0f3F317218, %f6987;
	setp.gt.u32 	%p3582, %r19479, 2139095039;
	fma.rn.f32 	%f6989, %f6972, 0f7F800000, 0f7F800000;
	selp.f32 	%f6990, %f6989, %f6988, %p3582;
	setp.eq.f32 	%p3583, %f6972, 0f00000000;
	fma.rn.f32 	%f6991, %f6990, 0f3EDE5BD9, 0f3F800000;
	selp.f32 	%f6992, 0fFF800000, %f6991, %p3583;
	cvt.rzi.u32.f32 	%r3105, %f6992;
	setp.eq.s32 	%p3584, %r20589, 0;
	mov.b32 	%r21901, 0;
	@%p3584 bra 	$L__BB5_1478;
	mov.b32 	%r21901, 0;
	mov.u32 	%r21899, %r20589;
$L__BB5_1477:
	mul.hi.s32 	%r19484, %r21899, 1717986919;
	shr.u32 	%r19485, %r19484, 31;
	shr.s32 	%r19486, %r19484, 2;
	add.s32 	%r3109, %r19486, %r19485;
	mul.lo.s32 	%r19487, %r3109, 10;
	sub.s32 	%r19488, %r21899, %r19487;
	mad.lo.s32 	%r21901, %r21901, 10, %r19488;
	add.s32 	%r19489, %r21899, 9;
	setp.gt.u32 	%p3585, %r19489, 18;
	mov.u32 	%r21899, %r3109;
	@%p3585 bra 	$L__BB5_1477;
$L__BB5_1478:
	setp.eq.s32 	%p3586, %r20577, 0;
	mov.b32 	%r21904, 0;
	@%p3586 bra 	$L__BB5_1481;
	mov.b32 	%r21904, 0;
	mov.u32 	%r21902, %r20577;
$L__BB5_1480:
	mul.hi.s32 	%r19492, %r21902, 1717986919;
	shr.u32 	%r19493, %r19492, 31;
	shr.s32 	%r19494, %r19492, 2;
	add.s32 	%r3114, %r19494, %r19493;
	mul.lo.s32 	%r19495, %r3114, 10;
	sub.s32 	%r19496, %r21902, %r19495;
	mad.lo.s32 	%r21904, %r21904, 10, %r19496;
	add.s32 	%r19497, %r21902, 9;
	setp.gt.u32 	%p3587, %r19497, 18;
	mov.u32 	%r21902, %r3114;
	@%p3587 bra 	$L__BB5_1480;
$L__BB5_1481:
	setp.eq.s32 	%p3588, %r3105, 0;
	@%p3588 bra 	$L__BB5_1486;
	mov.b32 	%r21905, 0;
$L__BB5_1483:
	mul.hi.s32 	%r19499, %r21901, 1717986919;
	shr.u32 	%r19500, %r19499, 31;
	shr.s32 	%r19501, %r19499, 2;
	add.s32 	%r19502, %r19501, %r19500;
	mul.lo.s32 	%r19503, %r19502, 10;
	sub.s32 	%r3119, %r21901, %r19503;
	mul.hi.s32 	%r19504, %r21904, 1717986919;
	shr.u32 	%r19505, %r19504, 31;
	shr.s32 	%r19506, %r19504, 2;
	add.s32 	%r19507, %r19506, %r19505;
	mul.lo.s32 	%r19508, %r19507, 10;
	sub.s32 	%r3120, %r21904, %r19508;
	setp.eq.s32 	%p3589, %r3119, %r3120;
	@%p3589 bra 	$L__BB5_1485;
	setp.gt.s32 	%p3590, %r3119, %r3120;
	selp.b32 	%r3121, %r20589, %r20577, %p3590;
	selp.b32 	%r20577, %r20577, %r20589, %p3590;
	mov.u32 	%r20589, %r3121;
	bra.uni 	$L__BB5_1486;
$L__BB5_1485:
	add.s32 	%r21905, %r21905, 1;
	setp.ne.s32 	%p3591, %r21905, %r3105;
	mov.u32 	%r21901, %r19502;
	mov.u32 	%r21904, %r19507;
	@%p3591 bra 	$L__BB5_1483;
$L__BB5_1486:
	max.s32 	%r19516, %r20600, %r20588;
	cvt.rn.f32.s32 	%f6993, %r19516;
	setp.lt.s32 	%p3592, %r19516, 1;
	mul.f32 	%f6994, %f6993, 0f4B000000;
	selp.f32 	%f6995, %f6994, %f6993, %p3592;
	selp.f32 	%f6996, 0fC1B80000, 0f00000000, %p3592;
	mov.b32 	%r19517, %f6995;
	add.s32 	%r19518, %r19517, -1059760811;
	and.b32  	%r19519, %r19518, -8388608;
	sub.s32 	%r19520, %r19517, %r19519;
	mov.b32 	%f6997, %r19520;
	cvt.rn.f32.s32 	%f6998, %r19519;
	fma.rn.f32 	%f6999, %f6998, 0f34000000, %f6996;
	add.f32 	%f7000, %f6997, 0fBF800000;
	fma.rn.f32 	%f7001, %f7000, 0fBE055027, 0f3E1039F6;
	fma.rn.f32 	%f7002, %f7001, %f7000, 0fBDF8CDCC;
	fma.rn.f32 	%f7003, %f7002, %f7000, 0f3E0F2955;
	fma.rn.f32 	%f7004, %f7003, %f7000, 0fBE2AD8B9;
	fma.rn.f32 	%f7005, %f7004, %f7000, 0f3E4CED0B;
	fma.rn.f32 	%f7006, %f7005, %f7000, 0fBE7FFF22;
	fma.rn.f32 	%f7007, %f7006, %f7000, 0f3EAAAA78;
	fma.rn.f32 	%f7008, %f7007, %f7000, 0fBF000000;
	mul.f32 	%f7009, %f7000, %f7008;
	fma.rn.f32 	%f7010, %f7009, %f7000, %f7000;
	fma.rn.f32 	%f7011, %f6999, 0f3F317218, %f7010;
	setp.gt.u32 	%p3593, %r19517, 2139095039;
	fma.rn.f32 	%f7012, %f6995, 0f7F800000, 0f7F800000;
	selp.f32 	%f7013, %f7012, %f7011, %p3593;
	setp.eq.f32 	%p3594, %f6995, 0f00000000;
	fma.rn.f32 	%f7014, %f7013, 0f3EDE5BD9, 0f3F800000;
	selp.f32 	%f7015, 0fFF800000, %f7014, %p3594;
	cvt.rzi.u32.f32 	%r3128, %f7015;
	setp.eq.s32 	%p3595, %r20600, 0;
	mov.b32 	%r21912, 0;
	@%p3595 bra 	$L__BB5_1489;
	mov.b32 	%r21912, 0;
	mov.u32 	%r21910, %r20600;
$L__BB5_1488:
	mul.hi.s32 	%r19522, %r21910, 1717986919;
	shr.u32 	%r19523, %r19522, 31;
	shr.s32 	%r19524, %r19522, 2;
	add.s32 	%r3132, %r19524, %r19523;
	mul.lo.s32 	%r19525, %r3132, 10;
	sub.s32 	%r19526, %r21910, %r19525;
	mad.lo.s32 	%r21912, %r21912, 10, %r19526;
	add.s32 	%r19527, %r21910, 9;
	setp.gt.u32 	%p3596, %r19527, 18;
	mov.u32 	%r21910, %r3132;
	@%p3596 bra 	$L__BB5_1488;
$L__BB5_1489:
	setp.eq.s32 	%p3597, %r20588, 0;
	mov.b32 	%r21915, 0;
	@%p3597 bra 	$L__BB5_1492;
	mov.b32 	%r21915, 0;
	mov.u32 	%r21913, %r20588;
$L__BB5_1491:
	mul.hi.s32 	%r19530, %r21913, 1717986919;
	shr.u32 	%r19531, %r19530, 31;
	shr.s32 	%r19532, %r19530, 2;
	add.s32 	%r3137, %r19532, %r19531;
	mul.lo.s32 	%r19533, %r3137, 10;
	sub.s32 	%r19534, %r21913, %r19533;
	mad.lo.s32 	%r21915, %r21915, 10, %r19534;
	add.s32 	%r19535, %r21913, 9;
	setp.gt.u32 	%p3598, %r19535, 18;
	mov.u32 	%r21913, %r3137;
	@%p3598 bra 	$L__BB5_1491;
$L__BB5_1492:
	setp.eq.s32 	%p3599, %r3128, 0;
	@%p3599 bra 	$L__BB5_1497;
	mov.b32 	%r21916, 0;
$L__BB5_1494:
	mul.hi.s32 	%r19537, %r21912, 1717986919;
	shr.u32 	%r19538, %r19537, 31;
	shr.s32 	%r19539, %r19537, 2;
	add.s32 	%r19540, %r19539, %r19538;
	mul.lo.s32 	%r19541, %r19540, 10;
	sub.s32 	%r3142, %r21912, %r19541;
	mul.hi.s32 	%r19542, %r21915, 1717986919;
	shr.u32 	%r19543, %r19542, 31;
	shr.s32 	%r19544, %r19542, 2;
	add.s32 	%r19545, %r19544, %r19543;
	mul.lo.s32 	%r19546, %r19545, 10;
	sub.s32 	%r3143, %r21915, %r19546;
	setp.eq.s32 	%p3600, %r3142, %r3143;
	@%p3600 bra 	$L__BB5_1496;
	setp.gt.s32 	%p3601, %r3142, %r3143;
	selp.b32 	%r3144, %r20600, %r20588, %p3601;
	selp.b32 	%r20588, %r20588, %r20600, %p3601;
	mov.u32 	%r20600, %r3144;
	bra.uni 	$L__BB5_1497;
$L__BB5_1496:
	add.s32 	%r21916, %r21916, 1;
	setp.ne.s32 	%p3602, %r21916, %r3128;
	mov.u32 	%r21912, %r19540;
	mov.u32 	%r21915, %r19545;
	@%p3602 bra 	$L__BB5_1494;
$L__BB5_1497:
	mad.lo.s32 	%r3151, %r1, 68, %r14384;
	mov.b32 	%r21938, 2;
$L__BB5_1498:
	mov.u32 	%r3169, %r21938;
	bar.sync 	0;
	add.s32 	%r19555, %r3169, -1;
	shr.u32 	%r19556, %r3169, 1;
	st.shared.u32 	[%r3151], %r20611;
	st.shared.u32 	[%r3151+4], %r20523;
	st.shared.u32 	[%r3151+8], %r20522;
	st.shared.u32 	[%r3151+12], %r20534;
	st.shared.u32 	[%r3151+16], %r20533;
	st.shared.u32 	[%r3151+20], %r20545;
	st.shared.u32 	[%r3151+24], %r20544;
	st.shared.u32 	[%r3151+28], %r20556;
	st.shared.u32 	[%r3151+32], %r20555;
	st.shared.u32 	[%r3151+36], %r20567;
	st.shared.u32 	[%r3151+40], %r20566;
	st.shared.u32 	[%r3151+44], %r20578;
	st.shared.u32 	[%r3151+48], %r20577;
	st.shared.u32 	[%r3151+52], %r20589;
	st.shared.u32 	[%r3151+56], %r20588;
	st.shared.u32 	[%r3151+60], %r20600;
	st.shared.u32 	[%r3151+64], %r20775;
	bar.sync 	0;
	neg.s32 	%r19557, %r3169;
	and.b32  	%r19558, %r1, %r19557;
	mul.lo.s32 	%r19559, %r19558, 17;
	mul.lo.s32 	%r19560, %r19556, 17;
	and.b32  	%r19561, %r19555, %r1;
	mul.lo.s32 	%r19562, %r19561, 17;
	min.u32 	%r3170, %r19562, 4352;
	min.u32 	%r3171, %r19559, 4352;
	add.s32 	%r19563, %r3171, %r19560;
	min.u32 	%r3172, %r19563, 4352;
	add.s32 	%r19564, %r3172, %r19560;
	min.u32 	%r3173, %r19564, 4352;
	sub.s32 	%r19565, %r3172, %r3171;
	sub.s32 	%r19566, %r3173, %r3172;
	setp.lt.s32 	%p3603, %r3170, %r19566;
	sub.s32 	%r19567, %r3170, %r19566;
	selp.b32 	%r21950, 0, %r19567, %p3603;
	min.s32 	%r21939, %r19565, %r3170;
	setp.ge.s32 	%p3604, %r21950, %r21939;
	@%p3604 bra 	$L__BB5_1512;
	add.s32 	%r3176, %r3172, %r3170;
$L__BB5_1500:
	sub.s32 	%r19569, %r21939, %r21950;
	shr.u32 	%r19570, %r19569, 31;
	add.s32 	%r19571, %r19569, %r19570;
	shr.s32 	%r19572, %r19571, 1;
	add.s32 	%r3179, %r19572, %r21950;
	add.s32 	%r19573, %r3179, %r3171;
	shl.b32 	%r19574, %r19573, 2;
	add.s32 	%r19576, %r14384, %r19574;
	ld.shared.u32 	%r21945, [%r19576];
	not.b32 	%r19577, %r3179;
	add.s32 	%r19578, %r3176, %r19577;
	shl.b32 	%r19579, %r19578, 2;
	add.s32 	%r19580, %r14384, %r19579;
	ld.shared.u32 	%r21942, [%r19580];
	max.s32 	%r19581, %r21942, %r21945;
	cvt.rn.f32.s32 	%f7016, %r19581;
	setp.lt.s32 	%p3605, %r19581, 1;
	mul.f32 	%f7017, %f7016, 0f4B000000;
	selp.f32 	%f7018, %f7017, %f7016, %p3605;
	selp.f32 	%f7019, 0fC1B80000, 0f00000000, %p3605;
	mov.b32 	%r19582, %f7018;
	add.s32 	%r19583, %r19582, -1059760811;
	and.b32  	%r19584, %r19583, -8388608;
	sub.s32 	%r19585, %r19582, %r19584;
	mov.b32 	%f7020, %r19585;
	cvt.rn.f32.s32 	%f7021, %r19584;
	fma.rn.f32 	%f7022, %f7021, 0f34000000, %f7019;
	add.f32 	%f7023, %f7020, 0fBF800000;
	fma.rn.f32 	%f7024, %f7023, 0fBE055027, 0f3E1039F6;
	fma.rn.f32 	%f7025, %f7024, %f7023, 0fBDF8CDCC;
	fma.rn.f32 	%f7026, %f7025, %f7023, 0f3E0F2955;
	fma.rn.f32 	%f7027, %f7026, %f7023, 0fBE2AD8B9;
	fma.rn.f32 	%f7028, %f7027, %f7023, 0f3E4CED0B;
	fma.rn.f32 	%f7029, %f7028, %f7023, 0fBE7FFF22;
	fma.rn.f32 	%f7030, %f7029, %f7023, 0f3EAAAA78;
	fma.rn.f32 	%f7031, %f7030, %f7023, 0fBF000000;
	mul.f32 	%f7032, %f7023, %f7031;
	fma.rn.f32 	%f7033, %f7032, %f7023, %f7023;
	fma.rn.f32 	%f7034, %f7022, 0f3F317218, %f7033;
	setp.gt.u32 	%p3606, %r19582, 2139095039;
	fma.rn.f32 	%f7035, %f7018, 0f7F800000, 0f7F800000;
	selp.f32 	%f7036, %f7035, %f7034, %p3606;
	setp.eq.f32 	%p3607, %f7018, 0f00000000;
	fma.rn.f32 	%f7037, %f7036, 0f3EDE5BD9, 0f3F800000;
	selp.f32 	%f7038, 0fFF800000, %f7037, %p3607;
	cvt.rzi.u32.f32 	%r3182, %f7038;
	setp.eq.s32 	%p3608, %r21942, 0;
	mov.b32 	%r21943, 0;
	@%p3608 bra 	$L__BB5_1503;
	mov.b32 	%r21943, 0;
$L__BB5_1502:
	mul.hi.s32 	%r19587, %r21942, 1717986919;
	shr.u32 	%r19588, %r19587, 31;
	shr.s32 	%r19589, %r19587, 2;
	add.s32 	%r3187, %r19589, %r19588;
	mul.lo.s32 	%r19590, %r3187, 10;
	sub.s32 	%r19591, %r21942, %r19590;
	mad.lo.s32 	%r21943, %r21943, 10, %r19591;
	add.s32 	%r19592, %r21942, 9;
	setp.lt.u32 	%p3609, %r19592, 19;
	mov.u32 	%r21942, %r3187;
	@%p3609 bra 	$L__BB5_1503;
	bra.uni 	$L__BB5_1502;
$L__BB5_1503:
	setp.eq.s32 	%p3610, %r21945, 0;
	mov.b32 	%r21946, 0;
	@%p3610 bra 	$L__BB5_1506;
	mov.b32 	%r21946, 0;
$L__BB5_1505:
	mul.hi.s32 	%r19595, %r21945, 1717986919;
	shr.u32 	%r19596, %r19595, 31;
	shr.s32 	%r19597, %r19595, 2;
	add.s32 	%r3192, %r19597, %r19596;
	mul.lo.s32 	%r19598, %r3192, 10;
	sub.s32 	%r19599, %r21945, %r19598;
	mad.lo.s32 	%r21946, %r21946, 10, %r19599;
	add.s32 	%r19600, %r21945, 9;
	setp.lt.u32 	%p3611, %r19600, 19;
	mov.u32 	%r21945, %r3192;
	@%p3611 bra 	$L__BB5_1506;
	bra.uni 	$L__BB5_1505;
$L__BB5_1506:
	setp.eq.s32 	%p3613, %r3182, 0;
	mov.pred 	%p3905, -1;
	@%p3613 bra 	$L__BB5_1511;
	mov.b32 	%r21947, 0;
$L__BB5_1508:
	mul.hi.s32 	%r19602, %r21943, 1717986919;
	shr.u32 	%r19603, %r19602, 31;
	shr.s32 	%r19604, %r19602, 2;
	add.s32 	%r19605, %r19604, %r19603;
	mul.lo.s32 	%r19606, %r19605, 10;
	sub.s32 	%r3196, %r21943, %r19606;
	mul.hi.s32 	%r19607, %r21946, 1717986919;
	shr.u32 	%r19608, %r19607, 31;
	shr.s32 	%r19609, %r19607, 2;
	add.s32 	%r19610, %r19609, %r19608;
	mul.lo.s32 	%r19611, %r19610, 10;
	sub.s32 	%r3197, %r21946, %r19611;
	setp.eq.s32 	%p3614, %r3196, %r3197;
	@%p3614 bra 	$L__BB5_1510;
	setp.gt.s32 	%p3905, %r3196, %r3197;
	bra.uni 	$L__BB5_1511;
$L__BB5_1510:
	add.s32 	%r21947, %r21947, 1;
	setp.ne.s32 	%p3616, %r21947, %r3182;
	mov.u32 	%r21943, %r19605;
	mov.u32 	%r21946, %r19610;
	@%p3616 bra 	$L__BB5_1508;
$L__BB5_1511:
	add.s32 	%r19618, %r3179, 1;
	selp.b32 	%r21950, %r19618, %r21950, %p3905;
	selp.b32 	%r21939, %r21939, %r3179, %p3905;
	setp.lt.s32 	%p3617, %r21950, %r21939;
	@%p3617 bra 	$L__BB5_1500;
$L__BB5_1512:
	add.s32 	%r3204, %r21950, %r3171;
	add.s32 	%r19619, %r3172, %r3170;
	sub.s32 	%r3205, %r19619, %r21950;
	shl.b32 	%r19620, %r3204, 2;
	add.s32 	%r3206, %r14384, %r19620;
	ld.shared.u32 	%r21971, [%r3206];
	shl.b32 	%r19622, %r3205, 2;
	add.s32 	%r3208, %r14384, %r19622;
	ld.shared.u32 	%r21961, [%r3208];
	setp.ge.s32 	%p3619, %r3205, %r3173;
	mov.pred 	%p3618, 0;
	mov.pred 	%p3906, %p3618;
	@%p3619 bra 	$L__BB5_1525;
	setp.ge.s32 	%p3621, %r3204, %r3172;
	mov.pred 	%p3906, -1;
	@%p3621 bra 	$L__BB5_1525;
	max.s32 	%r19624, %r21961, %r21971;
	cvt.rn.f32.s32 	%f7039, %r19624;
	setp.lt.s32 	%p3622, %r19624, 1;
	mul.f32 	%f7040, %f7039, 0f4B000000;
	selp.f32 	%f7041, %f7040, %f7039, %p3622;
	selp.f32 	%f7042, 0fC1B80000, 0f00000000, %p3622;
	mov.b32 	%r19625, %f7041;
	add.s32 	%r19626, %r19625, -1059760811;
	and.b32  	%r19627, %r19626, -8388608;
	sub.s32 	%r19628, %r19625, %r19627;
	mov.b32 	%f7043, %r19628;
	cvt.rn.f32.s32 	%f7044, %r19627;
	fma.rn.f32 	%f7045, %f7044, 0f34000000, %f7042;
	add.f32 	%f7046, %f7043, 0fBF800000;
	fma.rn.f32 	%f7047, %f7046, 0fBE055027, 0f3E1039F6;
	fma.rn.f32 	%f7048, %f7047, %f7046, 0fBDF8CDCC;
	fma.rn.f32 	%f7049, %f7048, %f7046, 0f3E0F2955;
	fma.rn.f32 	%f7050, %f7049, %f7046, 0fBE2AD8B9;
	fma.rn.f32 	%f7051, %f7050, %f7046, 0f3E4CED0B;
	fma.rn.f32 	%f7052, %f7051, %f7046, 0fBE7FFF22;
	fma.rn.f32 	%f7053, %f7052, %f7046, 0f3EAAAA78;
	fma.rn.f32 	%f7054, %f7053, %f7046, 0fBF000000;
	mul.f32 	%f7055, %f7046, %f7054;
	fma.rn.f32 	%f7056, %f7055, %f7046, %f7046;
	fma.rn.f32 	%f7057, %f7045, 0f3F317218, %f7056;
	setp.gt.u32 	%p3623, %r19625, 2139095039;
	fma.rn.f32 	%f7058, %f7041, 0f7F800000, 0f7F800000;
	selp.f32 	%f7059, %f7058, %f7057, %p3623;
	setp.eq.f32 	%p3624, %f7041, 0f00000000;
	fma.rn.f32 	%f7060, %f7059, 0f3EDE5BD9, 0f3F800000;
	selp.f32 	%f7061, 0fFF800000, %f7060, %p3624;
	cvt.rzi.u32.f32 	%r3210, %f7061;
	setp.eq.s32 	%p3625, %r21961, 0;
	mov.b32 	%r21953, 0;
	@%p3625 bra 	$L__BB5_1517;
	mov.b32 	%r21953, 0;
	mov.u32 	%r21952, %r21961;
$L__BB5_1516:
	mul.hi.s32 	%r19630, %r21952, 1717986919;
	shr.u32 	%r19631, %r19630, 31;
	shr.s32 	%r19632, %r19630, 2;
	add.s32 	%r3215, %r19632, %r19631;
	mul.lo.s32 	%r19633, %r3215, 10;
	sub.s32 	%r19634, %r21952, %r19633;
	mad.lo.s32 	%r21953, %r21953, 10, %r19634;
	add.s32 	%r19635, %r21952, 9;
	setp.lt.u32 	%p3626, %r19635, 19;
	mov.u32 	%r21952, %r3215;
	@%p3626 bra 	$L__BB5_1517;
	bra.uni 	$L__BB5_1516;
$L__BB5_1517:
	setp.eq.s32 	%p3627, %r21971, 0;
	mov.b32 	%r21956, 0;
	@%p3627 bra 	$L__BB5_1520;
	mov.b32 	%r21956, 0;
	mov.u32 	%r21955, %r21971;
$L__BB5_1519:
	mul.hi.s32 	%r19638, %r21955, 1717986919;
	shr.u32 	%r19639, %r19638, 31;
	shr.s32 	%r19640, %r19638, 2;
	add.s32 	%r3220, %r19640, %r19639;
	mul.lo.s32 	%r19641, %r3220, 10;
	sub.s32 	%r19642, %r21955, %r19641;
	mad.lo.s32 	%r21956, %r21956, 10, %r19642;
	add.s32 	%r19643, %r21955, 9;
	setp.lt.u32 	%p3628, %r19643, 19;
	mov.u32 	%r21955, %r3220;
	@%p3628 bra 	$L__BB5_1520;
	bra.uni 	$L__BB5_1519;
$L__BB5_1520:
	setp.eq.s32 	%p3630, %r3210, 0;
	mov.pred 	%p3906, %p3618;
	@%p3630 bra 	$L__BB5_1525;
	mov.b32 	%r21957, 0;
$L__BB5_1522:
	mul.hi.s32 	%r19645, %r21953, 1717986919;
	shr.u32 	%r19646, %r19645, 31;
	shr.s32 	%r19647, %r19645, 2;
	add.s32 	%r19648, %r19647, %r19646;
	mul.lo.s32 	%r19649, %r19648, 10;
	sub.s32 	%r3224, %r21953, %r19649;
	mul.hi.s32 	%r19650, %r21956, 1717986919;
	shr.u32 	%r19651, %r19650, 31;
	shr.s32 	%r19652, %r19650, 2;
	add.s32 	%r19653, %r19652, %r19651;
	mul.lo.s32 	%r19654, %r19653, 10;
	sub.s32 	%r3225, %r21956, %r19654;
	setp.eq.s32 	%p3631, %r3224, %r3225;
	@%p3631 bra 	$L__BB5_1524;
	setp.le.s32 	%p3906, %r3224, %r3225;
	bra.uni 	$L__BB5_1525;
$L__BB5_1524:
	add.s32 	%r21957, %r21957, 1;
	setp.ne.s32 	%p3633, %r21957, %r3210;
	mov.u32 	%r21953, %r19648;
	mov.u32 	%r21956, %r19653;
	mov.pred 	%p3906, %p3618;
	@%p3633 bra 	$L__BB5_1522;
$L__BB5_1525:
	selp.b32 	%r20611, %r21961, %r21971, %p3906;
	selp.u32 	%r19661, 1, 0, %p3906;
	add.s32 	%r3230, %r3205, %r19661;
	not.pred 	%p3634, %p3906;
	selp.u32 	%r19662, 1, 0, %p3634;
	add.s32 	%r3231, %r3204, %r19662;
	@%p3634 bra 	$L__BB5_1527;
	ld.shared.u32 	%r21961, [%r3208+4];
	bra.uni 	$L__BB5_1528;
$L__BB5_1527:
	ld.shared.u32 	%r21971, [%r3206+4];
$L__BB5_1528:
	setp.ge.s32 	%p3636, %r3230, %r3173;
	mov.pred 	%p3635, 0;
	mov.pred 	%p3907, %p3635;
	@%p3636 bra 	$L__BB5_1541;
	setp.ge.s32 	%p3638, %r3231, %r3172;
	mov.pred 	%p3907, -1;
	@%p3638 bra 	$L__BB5_1541;
	max.s32 	%r19664, %r21961, %r21971;
	cvt.rn.f32.s32 	%f7062, %r19664;
	setp.lt.s32 	%p3639, %r19664, 1;
	mul.f32 	%f7063, %f7062, 0f4B000000;
	selp.f32 	%f7064, %f7063, %f7062, %p3639;
	selp.f32 	%f7065, 0fC1B80000, 0f00000000, %p3639;
	mov.b32 	%r19665, %f7064;
	add.s32 	%r19666, %r19665, -1059760811;
	and.b32  	%r19667, %r19666, -8388608;
	sub.s32 	%r19668, %r19665, %r19667;
	mov.b32 	%f7066, %r19668;
	cvt.rn.f32.s32 	%f7067, %r19667;
	fma.rn.f32 	%f7068, %f7067, 0f34000000, %f7065;
	add.f32 	%f7069, %f7066, 0fBF800000;
	fma.rn.f32 	%f7070, %f7069, 0fBE055027, 0f3E1039F6;
	fma.rn.f32 	%f7071, %f7070, %f7069, 0fBDF8CDCC;
	fma.rn.f32 	%f7072, %f7071, %f7069, 0f3E0F2955;
	fma.rn.f32 	%f7073, %f7072, %f7069, 0fBE2AD8B9;
	fma.rn.f32 	%f7074, %f7073, %f7069, 0f3E4CED0B;
	fma.rn.f32 	%f7075, %f7074, %f7069, 0fBE7FFF22;
	fma.rn.f32 	%f7076, %f7075, %f7069, 0f3EAAAA78;
	fma.rn.f32 	%f7077, %f7076, %f7069, 0fBF000000;
	mul.f32 	%f7078, %f7069, %f7077;
	fma.rn.f32 	%f7079, %f7078, %f7069, %f7069;
	fma.rn.f32 	%f7080, %f7068, 0f3F317218, %f7079;
	setp.gt.u32 	%p3640, %r19665, 2139095039;
	fma.rn.f32 	%f7081, %f7064, 0f7F800000, 0f7F800000;
	selp.f32 	%f7082, %f7081, %f7080, %p3640;
	setp.eq.f32 	%p3641, %f7064, 0f00000000;
	fma.rn.f32 	%f7083, %f7082, 0f3EDE5BD9, 0f3F800000;
	selp.f32 	%f7084, 0fFF800000, %f7083, %p3641;
	cvt.rzi.u32.f32 	%r3236, %f7084;
	setp.eq.s32 	%p3642, %r21961, 0;
	mov.b32 	%r21964, 0;
	@%p3642 bra 	$L__BB5_1533;
	mov.b32 	%r21964, 0;
	mov.u32 	%r21962, %r21961;
$L__BB5_1532:
	mul.hi.s32 	%r19670, %r21962, 1717986919;
	shr.u32 	%r19671, %r19670, 31;
	shr.s32 	%r19672, %r19670, 2;
	add.s32 	%r3240, %r19672, %r19671;
	mul.lo.s32 	%r19673, %r3240, 10;
	sub.s32 	%r19674, %r21962, %r19673;
	mad.lo.s32 	%r21964, %r21964, 10, %r19674;
	add.s32 	%r19675, %r21962, 9;
	setp.gt.u32 	%p3643, %r19675, 18;
	mov.u32 	%r21962, %r3240;
	@%p3643 bra 	$L__BB5_1532;
$L__BB5_1533:
	setp.eq.s32 	%p3644, %r21971, 0;
	mov.b32 	%r21967, 0;
	@%p3644 bra 	$L__BB5_1536;
	mov.b32 	%r21967, 0;
	mov.u32 	%r21965, %r21971;
$L__BB5_1535:
	mul.hi.s32 	%r19678, %r21965, 1717986919;
	shr.u32 	%r19679, %r19678, 31;
	shr.s32 	%r19680, %r19678, 2;
	add.s32 	%r3245, %r19680, %r19679;
	mul.lo.s32 	%r19681, %r3245, 10;
	sub.s32 	%r19682, %r21965, %r19681;
	mad.lo.s32 	%r21967, %r21967, 10, %r19682;
	add.s32 	%r19683, %r21965, 9;
	setp.gt.u32 	%p3645, %r19683, 18;
	mov.u32 	%r21965, %r3245;
	@%p3645 bra 	$L__BB5_1535;
$L__BB5_1536:
	setp.eq.s32 	%p3647, %r3236, 0;
	mov.pred 	%p3907, %p3635;
	@%p3647 bra 	$L__BB5_1541;
	mov.b32 	%r21968, 0;
$L__BB5_1538:
	mul.hi.s32 	%r19685, %r21964, 1717986919;
	shr.u32 	%r19686, %r19685, 31;
	shr.s32 	%r19687, %r19685, 2;
	add.s32 	%r19688, %r19687, %r19686;
	mul.lo.s32 	%r19689, %r19688, 10;
	sub.s32 	%r3250, %r21964, %r19689;
	mul.hi.s32 	%r19690, %r21967, 1717986919;
	shr.u32 	%r19691, %r19690, 31;
	shr.s32 	%r19692, %r19690, 2;
	add.s32 	%r19693, %r19692, %r19691;
	mul.lo.s32 	%r19694, %r19693, 10;
	sub.s32 	%r3251, %r21967, %r19694;
	setp.eq.s32 	%p3648, %r3250, %r3251;
	@%p3648 bra 	$L__BB5_1540;
	setp.le.s32 	%p3907, %r3250, %r3251;
	bra.uni 	$L__BB5_1541;
$L__BB5_1540:
	add.s32 	%r21968, %r21968, 1;
	setp.ne.s32 	%p3650, %r21968, %r3236;
	mov.u32 	%r21964, %r19688;
	mov.u32 	%r21967, %r19693;
	mov.pred 	%p3907, %p3635;
	@%p3650 bra 	$L__BB5_1538;
$L__BB5_1541:
	selp.b32 	%r20523, %r21961, %r21971, %p3907;
	selp.u32 	%r19701, 1, 0, %p3907;
	add.s32 	%r3256, %r3230, %r19701;
	not.pred 	%p3651, %p3907;
	selp.u32 	%r19702, 1, 0, %p3651;
	add.s32 	%r3257, %r3231, %r19702;
	@%p3907 bra 	$L__BB5_1543;
	shl.b32 	%r19703, %r3257, 2;
	add.s32 	%r19705, %r14384, %r19703;
	ld.shared.u32 	%r21971, [%r19705];
	bra.uni 	$L__BB5_1544;
$L__BB5_1543:
	shl.b32 	%r19706, %r3256, 2;
	add.s32 	%r19708, %r14384, %r19706;
	ld.shared.u32 	%r21961, [%r19708];
$L__BB5_1544:
	setp.ge.s32 	%p3653, %r3256, %r3173;
	mov.pred 	%p3652, 0;
	mov.pred 	%p3908, %p3652;
	@%p3653 bra 	$L__BB5_1557;
	setp.ge.s32 	%p3655, %r3257, %r3172;
	mov.pred 	%p3908, -1;
	@%p3655 bra 	$L__BB5_1557;
	max.s32 	%r19710, %r21961, %r21971;
	cvt.rn.f32.s32 	%f7085, %r19710;
	setp.lt.s32 	%p3656, %r19710, 1;
	mul.f32 	%f7086, %f7085, 0f4B000000;
	selp.f32 	%f7087, %f7086, %f7085, %p3656;
	selp.f32 	%f7088, 0fC1B80000, 0f00000000, %p3656;
	mov.b32 	%r19711, %f7087;
	add.s32 	%r19712, %r19711, -1059760811;
	and.b32  	%r19713, %r19712, -8388608;
	sub.s32 	%r19714, %r19711, %r19713;
	mov.b32 	%f7089, %r19714;
	cvt.rn.f32.s32 	%f7090, %r19713;
	fma.rn.f32 	%f7091, %f7090, 0f34000000, %f7088;
	add.f32 	%f7092, %f7089, 0fBF800000;
	fma.rn.f32 	%f7093, %f7092, 0fBE055027, 0f3E1039F6;
	fma.rn.f32 	%f7094, %f7093, %f7092, 0fBDF8CDCC;
	fma.rn.f32 	%f7095, %f7094, %f7092, 0f3E0F2955;
	fma.rn.f32 	%f7096, %f7095, %f7092, 0fBE2AD8B9;
	fma.rn.f32 	%f7097, %f7096, %f7092, 0f3E4CED0B;
	fma.rn.f32 	%f7098, %f7097, %f7092, 0fBE7FFF22;
	fma.rn.f32 	%f7099, %f7098, %f7092, 0f3EAAAA78;
	fma.rn.f32 	%f7100, %f7099, %f7092, 0fBF000000;
	mul.f32 	%f7101, %f7092, %f7100;
	fma.rn.f32 	%f7102, %f7101, %f7092, %f7092;
	fma.rn.f32 	%f7103, %f7091, 0f3F317218, %f7102;
	setp.gt.u32 	%p3657, %r19711, 2139095039;
	fma.rn.f32 	%f7104, %f7087, 0f7F800000, 0f7F800000;
	selp.f32 	%f7105, %f7104, %f7103, %p3657;
	setp.eq.f32 	%p3658, %f7087, 0f00000000;
	fma.rn.f32 	%f7106, %f7105, 0f3EDE5BD9, 0f3F800000;
	selp.f32 	%f7107, 0fFF800000, %f7106, %p3658;
	cvt.rzi.u32.f32 	%r3262, %f7107;
	setp.eq.s32 	%p3659, %r21961, 0;
	mov.b32 	%r21975, 0;
	@%p3659 bra 	$L__BB5_1549;
	mov.b32 	%r21975, 0;
	mov.u32 	%r21973, %r21961;
$L__BB5_1548:
	mul.hi.s32 	%r19716, %r21973, 1717986919;
	shr.u32 	%r19717, %r19716, 31;
	shr.s32 	%r19718, %r19716, 2;
	add.s32 	%r3266, %r19718, %r19717;
	mul.lo.s32 	%r19719, %r3266, 10;
	sub.s32 	%r19720, %r21973, %r19719;
	mad.lo.s32 	%r21975, %r21975, 10, %r19720;
	add.s32 	%r19721, %r21973, 9;
	setp.gt.u32 	%p3660, %r19721, 18;
	mov.u32 	%r21973, %r3266;
	@%p3660 bra 	$L__BB5_1548;
$L__BB5_1549:
	setp.eq.s32 	%p3661, %r21971, 0;
	mov.b32 	%r21978, 0;
	@%p3661 bra 	$L__BB5_1552;
	mov.b32 	%r21978, 0;
	mov.u32 	%r21976, %r21971;
$L__BB5_1551:
	mul.hi.s32 	%r19724, %r21976, 1717986919;
	shr.u32 	%r19725, %r19724, 31;
	shr.s32 	%r19726, %r19724, 2;
	add.s32 	%r3271, %r19726, %r19725;
	mul.lo.s32 	%r19727, %r3271, 10;
	sub.s32 	%r19728, %r21976, %r19727;
	mad.lo.s32 	%r21978, %r21978, 10, %r19728;
	add.s32 	%r19729, %r21976, 9;
	setp.gt.u32 	%p3662, %r19729, 18;
	mov.u32 	%r21976, %r3271;
	@%p3662 bra 	$L__BB5_1551;
$L__BB5_1552:
	setp.eq.s32 	%p3664, %r3262, 0;
	mov.pred 	%p3908, %p3652;
	@%p3664 bra 	$L__BB5_1557;
	mov.b32 	%r21979, 0;
$L__BB5_1554:
	mul.hi.s32 	%r19731, %r21975, 1717986919;
	shr.u32 	%r19732, %r19731, 31;
	shr.s32 	%r19733, %r19731, 2;
	add.s32 	%r19734, %r19733, %r19732;
	mul.lo.s32 	%r19735, %r19734, 10;
	sub.s32 	%r3276, %r21975, %r19735;
	mul.hi.s32 	%r19736, %r21978, 1717986919;
	shr.u32 	%r19737, %r19736, 31;
	shr.s32 	%r19738, %r19736, 2;
	add.s32 	%r19739, %r19738, %r19737;
	mul.lo.s32 	%r19740, %r19739, 10;
	sub.s32 	%r3277, %r21978, %r19740;
	setp.eq.s32 	%p3665, %r3276, %r3277;
	@%p3665 bra 	$L__BB5_1556;
	setp.le.s32 	%p3908, %r3276, %r3277;
	bra.uni 	$L__BB5_1557;
$L__BB5_1556:
	add.s32 	%r21979, %r21979, 1;
	setp.ne.s32 	%p3667, %r21979, %r3262;
	mov.u32 	%r21975, %r19734;
	mov.u32 	%r21978, %r19739;
	mov.pred 	%p3908, %p3652;
	@%p3667 bra 	$L__BB5_1554;
$L__BB5_1557:
	selp.b32 	%r20522, %r21961, %r21971, %p3908;
	selp.u32 	%r19747, 1, 0, %p3908;
	add.s32 	%r3282, %r3256, %r19747;
	not.pred 	%p3668, %p3908;
	selp.u32 	%r19748, 1, 0, %p3668;
	add.s32 	%r3283, %r3257, %r19748;
	@%p3908 bra 	$L__BB5_1559;
	shl.b32 	%r19749, %r3283, 2;
	add.s32 	%r19751, %r14384, %r19749;
	ld.shared.u32 	%r21971, [%r19751];
	bra.uni 	$L__BB5_1560;
$L__BB5_1559:
	shl.b32 	%r19752, %r3282, 2;
	add.s32 	%r19754, %r14384, %r19752;
	ld.shared.u32 	%r21961, [%r19754];
$L__BB5_1560:
	setp.ge.s32 	%p3670, %r3282, %r3173;
	mov.pred 	%p3669, 0;
	mov.pred 	%p3909, %p3669;
	@%p3670 bra 	$L__BB5_1573;
	setp.ge.s32 	%p3672, %r3283, %r3172;
	mov.pred 	%p3909, -1;
	@%p3672 bra 	$L__BB5_1573;
	max.s32 	%r19756, %r21961, %r21971;
	cvt.rn.f32.s32 	%f7108, %r19756;
	setp.lt.s32 	%p3673, %r19756, 1;
	mul.f32 	%f7109, %f7108, 0f4B000000;
	selp.f32 	%f7110, %f7109, %f7108, %p3673;
	selp.f32 	%f7111, 0fC1B80000, 0f00000000, %p3673;
	mov.b32 	%r19757, %f7110;
	add.s32 	%r19758, %r19757, -1059760811;
	and.b32  	%r19759, %r19758, -8388608;
	sub.s32 	%r19760, %r19757, %r19759;
	mov.b32 	%f7112, %r19760;
	cvt.rn.f32.s32 	%f7113, %r19759;
	fma.rn.f32 	%f7114, %f7113, 0f34000000, %f7111;
	add.f32 	%f7115, %f7112, 0fBF800000;
	fma.rn.f32 	%f7116, %f7115, 0fBE055027, 0f3E1039F6;
	fma.rn.f32 	%f7117, %f7116, %f7115, 0fBDF8CDCC;
	fma.rn.f32 	%f7118, %f7117, %f7115, 0f3E0F2955;
	fma.rn.f32 	%f7119, %f7118, %f7115, 0fBE2AD8B9;
	fma.rn.f32 	%f7120, %f7119, %f7115, 0f3E4CED0B;
	fma.rn.f32 	%f7121, %f7120, %f7115, 0fBE7FFF22;
	fma.rn.f32 	%f7122, %f7121, %f7115, 0f3EAAAA78;
	fma.rn.f32 	%f7123, %f7122, %f7115, 0fBF000000;
	mul.f32 	%f7124, %f7115, %f7123;
	fma.rn.f32 	%f7125, %f7124, %f7115, %f7115;
	fma.rn.f32 	%f7126, %f7114, 0f3F317218, %f7125;
	setp.gt.u32 	%p3674, %r19757, 2139095039;
	fma.rn.f32 	%f7127, %f7110, 0f7F800000, 0f7F800000;
	selp.f32 	%f7128, %f7127, %f7126, %p3674;
	setp.eq.f32 	%p3675, %f7110, 0f00000000;
	fma.rn.f32 	%f7129, %f7128, 0f3EDE5BD9, 0f3F800000;
	selp.f32 	%f7130, 0fFF800000, %f7129, %p3675;
	cvt.rzi.u32.f32 	%r3288, %f7130;
	setp.eq.s32 	%p3676, %r21961, 0;
	mov.b32 	%r21986, 0;
	@%p3676 bra 	$L__BB5_1565;
	mov.b32 	%r21986, 0;
	mov.u32 	%r21984, %r21961;
$L__BB5_1564:
	mul.hi.s32 	%r19762, %r21984, 1717986919;
	shr.u32 	%r19763, %r19762, 31;
	shr.s32 	%r19764, %r19762, 2;
	add.s32 	%r3292, %r19764, %r19763;
	mul.lo.s32 	%r19765, %r3292, 10;
	sub.s32 	%r19766, %r21984, %r19765;
	mad.lo.s32 	%r21986, %r21986, 10, %r19766;
	add.s32 	%r19767, %r21984, 9;
	setp.gt.u32 	%p3677, %r19767, 18;
	mov.u32 	%r21984, %r3292;
	@%p3677 bra 	$L__BB5_1564;
$L__BB5_1565:
	setp.eq.s32 	%p3678, %r21971, 0;
	mov.b32 	%r21989, 0;
	@%p3678 bra 	$L__BB5_1568;
	mov.b32 	%r21989, 0;
	mov.u32 	%r21987, %r21971;
$L__BB5_1567:
	mul.hi.s32 	%r19770, %r21987, 1717986919;
	shr.u32 	%r19771, %r19770, 31;
	shr.s32 	%r19772, %r19770, 2;
	add.s32 	%r3297, %r19772, %r19771;
	mul.lo.s32 	%r19773, %r3297, 10;
	sub.s32 	%r19774, %r21987, %r19773;
	mad.lo.s32 	%r21989, %r21989, 10, %r19774;
	add.s32 	%r19775, %r21987, 9;
	setp.gt.u32 	%p3679, %r19775, 18;
	mov.u32 	%r21987, %r3297;
	@%p3679 bra 	$L__BB5_1567;
$L__BB5_1568:
	setp.eq.s32 	%p3681, %r3288, 0;
	mov.pred 	%p3909, %p3669;
	@%p3681 bra 	$L__BB5_1573;
	mov.b32 	%r21990, 0;
$L__BB5_1570:
	mul.hi.s32 	%r19777, %r21986, 1717986919;
	shr.u32 	%r19778, %r19777, 31;
	shr.s32 	%r19779, %r19777, 2;
	add.s32 	%r19780, %r19779, %r19778;
	mul.lo.s32 	%r19781, %r19780, 10;
	sub.s32 	%r3302, %r21986, %r19781;
	mul.hi.s32 	%r19782, %r21989, 1717986919;
	shr.u32 	%r19783, %r19782, 31;
	shr.s32 	%r19784, %r19782, 2;
	add.s32 	%r19785, %r19784, %r19783;
	mul.lo.s32 	%r19786, %r19785, 10;
	sub.s32 	%r3303, %r21989, %r19786;
	setp.eq.s32 	%p3682, %r3302, %r3303;
	@%p3682 bra 	$L__BB5_1572;
	setp.le.s32 	%p3909, %r3302, %r3303;
	bra.uni 	$L__BB5_1573;
$L__BB5_1572:
	add.s32 	%r21990, %r21990, 1;
	setp.ne.s32 	%p3684, %r21990, %r3288;
	mov.u32 	%r21986, %r19780;
	mov.u32 	%r21989, %r19785;
	mov.pred 	%p3909, %p3669;
	@%p3684 bra 	$L__BB5_1570;
$L__BB5_1573:
	selp.b32 	%r20534, %r21961, %r21971, %p3909;
	selp.u32 	%r19793, 1, 0, %p3909;
	add.s32 	%r3308, %r3282, %r19793;
	not.pred 	%p3685, %p3909;
	selp.u32 	%r19794, 1, 0, %p3685;
	add.s32 	%r3309, %r3283, %r19794;
	@%p3909 bra 	$L__BB5_1575;
	shl.b32 	%r19795, %r3309, 2;
	add.s32 	%r19797, %r14384, %r19795;
	ld.shared.u32 	%r21971, [%r19797];
	bra.uni 	$L__BB5_1576;
$L__BB5_1575:
	shl.b32 	%r19798, %r3308, 2;
	add.s32 	%r19800, %r14384, %r19798;
	ld.shared.u32 	%r21961, [%r19800];
$L__BB5_1576:
	setp.ge.s32 	%p3687, %r3308, %r3173;
	mov.pred 	%p3686, 0;
	mov.pred 	%p3910, %p3686;
	@%p3687 bra 	$L__BB5_1589;
	setp.ge.s32 	%p3689, %r3309, %r3172;
	mov.pred 	%p3910, -1;
	@%p3689 bra 	$L__BB5_1589;
	max.s32 	%r19802, %r21961, %r21971;
	cvt.rn.f32.s32 	%f7131, %r19802;
	setp.lt.s32 	%p3690, %r19802, 1;
	mul.f32 	%f7132, %f7131, 0f4B000000;
	selp.f32 	%f7133, %f7132, %f7131, %p3690;
	selp.f32 	%f7134, 0fC1B80000, 0f00000000, %p3690;
	mov.b32 	%r19803, %f7133;
	add.s32 	%r19804, %r19803, -1059760811;
	and.b32  	%r19805, %r19804, -8388608;
	sub.s32 	%r19806, %r19803, %r19805;
	mov.b32 	%f7135, %r19806;
	cvt.rn.f32.s32 	%f7136, %r19805;
	fma.rn.f32 	%f7137, %f7136, 0f34000000, %f7134;
	add.f32 	%f7138, %f7135, 0fBF800000;
	fma.rn.f32 	%f7139, %f7138, 0fBE055027, 0f3E1039F6;
	fma.rn.f32 	%f7140, %f7139, %f7138, 0fBDF8CDCC;
	fma.rn.f32 	%f7141, %f7140, %f7138, 0f3E0F2955;
	fma.rn.f32 	%f7142, %f7141, %f7138, 0fBE2AD8B9;
	fma.rn.f32 	%f7143, %f7142, %f7138, 0f3E4CED0B;
	fma.rn.f32 	%f7144, %f7143, %f7138, 0fBE7FFF22;
	fma.rn.f32 	%f7145, %f7144, %f7138, 0f3EAAAA78;
	fma.rn.f32 	%f7146, %f7145, %f7138, 0fBF000000;
	mul.f32 	%f7147, %f7138, %f7146;
	fma.rn.f32 	%f7148, %f7147, %f7138, %f7138;
	fma.rn.f32 	%f7149, %f7137, 0f3F317218, %f7148;
	setp.gt.u32 	%p3691, %r19803, 2139095039;
	fma.rn.f32 	%f7150, %f7133, 0f7F800000, 0f7F800000;
	selp.f32 	%f7151, %f7150, %f7149, %p3691;
	setp.eq.f32 	%p3692, %f7133, 0f00000000;
	fma.rn.f32 	%f7152, %f7151, 0f3EDE5BD9, 0f3F800000;
	selp.f32 	%f7153, 0fFF800000, %f7152, %p3692;
	cvt.rzi.u32.f32 	%r3314, %f7153;
	setp.eq.s32 	%p3693, %r21961, 0;
	mov.b32 	%r21997, 0;
	@%p3693 bra 	$L__BB5_1581;
	mov.b32 	%r21997, 0;
	mov.u32 	%r21995, %r21961;
$L__BB5_1580:
	mul.hi.s32 	%r19808, %r21995, 1717986919;
	shr.u32 	%r19809, %r19808, 31;
	shr.s32 	%r19810, %r19808, 2;
	add.s32 	%r3318, %r19810, %r19809;
	mul.lo.s32 	%r19811, %r3318, 10;
	sub.s32 	%r19812, %r21995, %r19811;
	mad.lo.s32 	%r21997, %r21997, 10, %r19812;
	add.s32 	%r19813, %r21995, 9;
	setp.gt.u32 	%p3694, %r19813, 18;
	mov.u32 	%r21995, %r3318;
	@%p3694 bra 	$L__BB5_1580;
$L__BB5_1581:
	setp.eq.s32 	%p3695, %r21971, 0;
	mov.b32 	%r22000, 0;
	@%p3695 bra 	$L__BB5_1584;
	mov.b32 	%r22000, 0;
	mov.u32 	%r21998, %r21971;
$L__BB5_1583:
	mul.hi.s32 	%r19816, %r21998, 1717986919;
	shr.u32 	%r19817, %r19816, 31;
	shr.s32 	%r19818, %r19816, 2;
	add.s32 	%r3323, %r19818, %r19817;
	mul.lo.s32 	%r19819, %r3323, 10;
	sub.s32 	%r19820, %r21998, %r19819;
	mad.lo.s32 	%r22000, %r22000, 10, %r19820;
	add.s32 	%r19821, %r21998, 9;
	setp.gt.u32 	%p3696, %r19821, 18;
	mov.u32 	%r21998, %r3323;
	@%p3696 bra 	$L__BB5_1583;
$L__BB5_1584:
	setp.eq.s32 	%p3698, %r3314, 0;
	mov.pred 	%p3910, %p3686;
	@%p3698 bra 	$L__BB5_1589;
	mov.b32 	%r22001, 0;
$L__BB5_1586:
	mul.hi.s32 	%r19823, %r21997, 1717986919;
	shr.u32 	%r19824, %r19823, 31;
	shr.s32 	%r19825, %r19823, 2;
	add.s32 	%r19826, %r19825, %r19824;
	mul.lo.s32 	%r19827, %r19826, 10;
	sub.s32 	%r3328, %r21997, %r19827;
	mul.hi.s32 	%r19828, %r22000, 1717986919;
	shr.u32 	%r19829, %r19828, 31;
	shr.s32 	%r19830, %r19828, 2;
	add.s32 	%r19831, %r19830, %r19829;
	mul.lo.s32 	%r19832, %r19831, 10;
	sub.s32 	%r3329, %r22000, %r19832;
	setp.eq.s32 	%p3699, %r3328, %r3329;
	@%p3699 bra 	$L__BB5_1588;
	setp.le.s32 	%p3910, %r3328, %r3329;
	bra.uni 	$L__BB5_1589;
$L__BB5_1588:
	add.s32 	%r22001, %r22001, 1;
	setp.ne.s32 	%p3701, %r22001, %r3314;
	mov.u32 	%r21997, %r19826;
	mov.u32 	%r22000, %r19831;
	mov.pred 	%p3910, %p3686;
	@%p3701 bra 	$L__BB5_1586;
$L__BB5_1589:
	selp.b32 	%r20533, %r21961, %r21971, %p3910;
	selp.u32 	%r19839, 1, 0, %p3910;
	add.s32 	%r3334, %r3308, %r19839;
	not.pred 	%p3702, %p3910;
	selp.u32 	%r19840, 1, 0, %p3702;
	add.s32 	%r3335, %r3309, %r19840;
	@%p3910 bra 	$L__BB5_1591;
	shl.b32 	%r19841, %r3335, 2;
	add.s32 	%r19843, %r14384, %r19841;
	ld.shared.u32 	%r21971, [%r19843];
	bra.uni 	$L__BB5_1592;
$L__BB5_1591:
	shl.b32 	%r19844, %r3334, 2;
	add.s32 	%r19846, %r14384, %r19844;
	ld.shared.u32 	%r21961, [%r19846];
$L__BB5_1592:
	setp.ge.s32 	%p3704, %r3334, %r3173;
	mov.pred 	%p3703, 0;
	mov.pred 	%p3911, %p3703;
	@%p3704 bra 	$L__BB5_1605;
	setp.ge.s32 	%p3706, %r3335, %r3172;
	mov.pred 	%p3911, -1;
	@%p3706 bra 	$L__BB5_1605;
	max.s32 	%r19848, %r21961, %r21971;
	cvt.rn.f32.s32 	%f7154, %r19848;
	setp.lt.s32 	%p3707, %r19848, 1;
	mul.f32 	%f7155, %f7154, 0f4B000000;
	selp.f32 	%f7156, %f7155, %f7154, %p3707;
	selp.f32 	%f7157, 0fC1B80000, 0f00000000, %p3707;
	mov.b32 	%r19849, %f7156;
	add.s32 	%r19850, %r19849, -1059760811;
	and.b32  	%r19851, %r19850, -8388608;
	sub.s32 	%r19852, %r19849, %r19851;
	mov.b32 	%f7158, %r19852;
	cvt.rn.f32.s32 	%f7159, %r19851;
	fma.rn.f32 	%f7160, %f7159, 0f34000000, %f7157;
	add.f32 	%f7161, %f7158, 0fBF800000;
	fma.rn.f32 	%f7162, %f7161, 0fBE055027, 0f3E1039F6;
	fma.rn.f32 	%f7163, %f7162, %f7161, 0fBDF8CDCC;
	fma.rn.f32 	%f7164, %f7163, %f7161, 0f3E0F2955;
	fma.rn.f32 	%f7165, %f7164, %f7161, 0fBE2AD8B9;
	fma.rn.f32 	%f7166, %f7165, %f7161, 0f3E4CED0B;
	fma.rn.f32 	%f7167, %f7166, %f7161, 0fBE7FFF22;
	fma.rn.f32 	%f7168, %f7167, %f7161, 0f3EAAAA78;
	fma.rn.f32 	%f7169, %f7168, %f7161, 0fBF000000;
	mul.f32 	%f7170, %f7161, %f7169;
	fma.rn.f32 	%f7171, %f7170, %f7161, %f7161;
	fma.rn.f32 	%f7172, %f7160, 0f3F317218, %f7171;
	setp.gt.u32 	%p3708, %r19849, 2139095039;
	fma.rn.f32 	%f7173, %f7156, 0f7F800000, 0f7F800000;
	selp.f32 	%f7174, %f7173, %f7172, %p3708;
	setp.eq.f32 	%p3709, %f7156, 0f00000000;
	fma.rn.f32 	%f7175, %f7174, 0f3EDE5BD9, 0f3F800000;
	selp.f32 	%f7176, 0fFF800000, %f7175, %p3709;
	cvt.rzi.u32.f32 	%r3340, %f7176;
	setp.eq.s32 	%p3710, %r21961, 0;
	mov.b32 	%r22008, 0;
	@%p3710 bra 	$L__BB5_1597;
	mov.b32 	%r22008, 0;
	mov.u32 	%r22006, %r21961;
$L__BB5_1596:
	mul.hi.s32 	%r19854, %r22006, 1717986919;
	shr.u32 	%r19855, %r19854, 31;
	shr.s32 	%r19856, %r19854, 2;
	add.s32 	%r3344, %r19856, %r19855;
	mul.lo.s32 	%r19857, %r3344, 10;
	sub.s32 	%r19858, %r22006, %r19857;
	mad.lo.s32 	%r22008, %r22008, 10, %r19858;
	add.s32 	%r19859, %r22006, 9;
	setp.gt.u32 	%p3711, %r19859, 18;
	mov.u32 	%r22006, %r3344;
	@%p3711 bra 	$L__BB5_1596;
$L__BB5_1597:
	setp.eq.s32 	%p3712, %r21971, 0;
	mov.b32 	%r22011, 0;
	@%p3712 bra 	$L__BB5_1600;
	mov.b32 	%r22011, 0;
	mov.u32 	%r22009, %r21971;
$L__BB5_1599:
	mul.hi.s32 	%r19862, %r22009, 1717986919;
	shr.u32 	%r19863, %r19862, 31;
	shr.s32 	%r19864, %r19862, 2;
	add.s32 	%r3349, %r19864, %r19863;
	mul.lo.s32 	%r19865, %r3349, 10;
	sub.s32 	%r19866, %r22009, %r19865;
	mad.lo.s32 	%r22011, %r22011, 10, %r19866;
	add.s32 	%r19867, %r22009, 9;
	setp.gt.u32 	%p3713, %r19867, 18;
	mov.u32 	%r22009, %r3349;
	@%p3713 bra 	$L__BB5_1599;
$L__BB5_1600:
	setp.eq.s32 	%p3715, %r3340, 0;
	mov.pred 	%p3911, %p3703;
	@%p3715 bra 	$L__BB5_1605;
	mov.b32 	%r22012, 0;
$L__BB5_1602:
	mul.hi.s32 	%r19869, %r22008, 1717986919;
	shr.u32 	%r19870, %r19869, 31;
	shr.s32 	%r19871, %r19869, 2;
	add.s32 	%r19872, %r19871, %r19870;
	mul.lo.s32 	%r19873, %r19872, 10;
	sub.s32 	%r3354, %r22008, %r19873;
	mul.hi.s32 	%r19874, %r22011, 1717986919;
	shr.u32 	%r19875, %r19874, 31;
	shr.s32 	%r19876, %r19874, 2;
	add.s32 	%r19877, %r19876, %r19875;
	mul.lo.s32 	%r19878, %r19877, 10;
	sub.s32 	%r3355, %r22011, %r19878;
	setp.eq.s32 	%p3716, %r3354, %r3355;
	@%p3716 bra 	$L__BB5_1604;
	setp.le.s32 	%p3911, %r3354, %r3355;
	bra.uni 	$L__BB5_1605;
$L__BB5_1604:
	add.s32 	%r22012, %r22012, 1;
	setp.ne.s32 	%p3718, %r22012, %r3340;
	mov.u32 	%r22008, %r19872;
	mov.u32 	%r22011, %r19877;
	mov.pred 	%p3911, %p3703;
	@%p3718 bra 	$L__BB5_1602;
$L__BB5_1605:
	selp.b32 	%r20545, %r21961, %r21971, %p3911;
	selp.u32 	%r19885, 1, 0, %p3911;
	add.s32 	%r3360, %r3334, %r19885;
	not.pred 	%p3719, %p3911;
	selp.u32 	%r19886, 1, 0, %p3719;
	add.s32 	%r3361, %r3335, %r19886;
	@%p3911 bra 	$L__BB5_1607;
	shl.b32 	%r19887, %r3361, 2;
	add.s32 	%r19889, %r14384, %r19887;
	ld.shared.u32 	%r21971, [%r19889];
	bra.uni 	$L__BB5_1608;
$L__BB5_1607:
	shl.b32 	%r19890, %r3360, 2;
	add.s32 	%r19892, %r14384, %r19890;
	ld.shared.u32 	%r21961, [%r19892];
$L__BB5_1608:
	setp.ge.s32 	%p3721, %r3360, %r3173;
	mov.pred 	%p3720, 0;
	mov.pred 	%p3912, %p3720;
	@%p3721 bra 	$L__BB5_1621;
	setp.ge.s32 	%p3723, %r3361, %r3172;
	mov.pred 	%p3912, -1;
	@%p3723 bra 	$L__BB5_1621;
	max.s32 	%r19894, %r21961, %r21971;
	cvt.rn.f32.s32 	%f7177, %r19894;
	setp.lt.s32 	%p3724, %r19894, 1;
	mul.f32 	%f7178, %f7177, 0f4B000000;
	selp.f32 	%f7179, %f7178, %f7177, %p3724;
	selp.f32 	%f7180, 0fC1B80000, 0f00000000, %p3724;
	mov.b32 	%r19895, %f7179;
	add.s32 	%r19896, %r19895, -1059760811;
	and.b32  	%r19897, %r19896, -8388608;
	sub.s32 	%r19898, %r19895, %r19897;
	mov.b32 	%f7181, %r19898;
	cvt.rn.f32.s32 	%f7182, %r19897;
	fma.rn.f32 	%f7183, %f7182, 0f34000000, %f7180;
	add.f32 	%f7184, %f7181, 0fBF800000;
	fma.rn.f32 	%f7185, %f7184, 0fBE055027, 0f3E1039F6;
	fma.rn.f32 	%f7186, %f7185, %f7184, 0fBDF8CDCC;
	fma.rn.f32 	%f7187, %f7186, %f7184, 0f3E0F2955;
	fma.rn.f32 	%f7188, %f7187, %f7184, 0fBE2AD8B9;
	fma.rn.f32 	%f7189, %f7188, %f7184, 0f3E4CED0B;
	fma.rn.f32 	%f7190, %f7189, %f7184, 0fBE7FFF22;
	fma.rn.f32 	%f7191, %f7190, %f7184, 0f3EAAAA78;
	fma.rn.f32 	%f7192, %f7191, %f7184, 0fBF000000;
	mul.f32 	%f7193, %f7184, %f7192;
	fma.rn.f32 	%f7194, %f7193, %f7184, %f7184;
	fma.rn.f32 	%f7195, %f7183, 0f3F317218, %f7194;
	setp.gt.u32 	%p3725, %r19895, 2139095039;
	fma.rn.f32 	%f7196, %f7179, 0f7F800000, 0f7F800000;
	selp.f32 	%f7197, %f7196, %f7195, %p3725;
	setp.eq.f32 	%p3726, %f7179, 0f00000000;
	fma.rn.f32 	%f7198, %f7197, 0f3EDE5BD9, 0f3F800000;
	selp.f32 	%f7199, 0fFF800000, %f7198, %p3726;
	cvt.rzi.u32.f32 	%r3366, %f7199;
	setp.eq.s32 	%p3727, %r21961, 0;
	mov.b32 	%r22019, 0;
	@%p3727 bra 	$L__BB5_1613;
	mov.b32 	%r22019, 0;
	mov.u32 	%r22017, %r21961;
$L__BB5_1612:
	mul.hi.s32 	%r19900, %r22017, 1717986919;
	shr.u32 	%r19901, %r19900, 31;
	shr.s32 	%r19902, %r19900, 2;
	add.s32 	%r3370, %r19902, %r19901;
	mul.lo.s32 	%r19903, %r3370, 10;
	sub.s32 	%r19904, %r22017, %r19903;
	mad.lo.s32 	%r22019, %r22019, 10, %r19904;
	add.s32 	%r19905, %r22017, 9;
	setp.gt.u32 	%p3728, %r19905, 18;
	mov.u32 	%r22017, %r3370;
	@%p3728 bra 	$L__BB5_1612;
$L__BB5_1613:
	setp.eq.s32 	%p3729, %r21971, 0;
	mov.b32 	%r22022, 0;
	@%p3729 bra 	$L__BB5_1616;
	mov.b32 	%r22022, 0;
	mov.u32 	%r22020, %r21971;
$L__BB5_1615:
	mul.hi.s32 	%r19908, %r22020, 1717986919;
	shr.u32 	%r19909, %r19908, 31;
	shr.s32 	%r19910, %r19908, 2;
	add.s32 	%r3375, %r19910, %r19909;
	mul.lo.s32 	%r19911, %r3375, 10;
	sub.s32 	%r19912, %r22020, %r19911;
	mad.lo.s32 	%r22022, %r22022, 10, %r19912;
	add.s32 	%r19913, %r22020, 9;
	setp.gt.u32 	%p3730, %r19913, 18;
	mov.u32 	%r22020, %r3375;
	@%p3730 bra 	$L__BB5_1615;
$L__BB5_1616:
	setp.eq.s32 	%p3732, %r3366, 0;
	mov.pred 	%p3912, %p3720;
	@%p3732 bra 	$L__BB5_1621;
	mov.b32 	%r22023, 0;
$L__BB5_1618:
	mul.hi.s32 	%r19915, %r22019, 1717986919;
	shr.u32 	%r19916, %r19915, 31;
	shr.s32 	%r19917, %r19915, 2;
	add.s32 	%r19918, %r19917, %r19916;
	mul.lo.s32 	%r19919, %r19918, 10;
	sub.s32 	%r3380, %r22019, %r19919;
	mul.hi.s32 	%r19920, %r22022, 1717986919;
	shr.u32 	%r19921, %r19920, 31;
	shr.s32 	%r19922, %r19920, 2;
	add.s32 	%r19923, %r19922, %r19921;
	mul.lo.s32 	%r19924, %r19923, 10;
	sub.s32 	%r3381, %r22022, %r19924;
	setp.eq.s32 	%p3733, %r3380, %r3381;
	@%p3733 bra 	$L__BB5_1620;
	setp.le.s32 	%p3912, %r3380, %r3381;
	bra.uni 	$L__BB5_1621;
$L__BB5_1620:
	add.s32 	%r22023, %r22023, 1;
	setp.ne.s32 	%p3735, %r22023, %r3366;
	mov.u32 	%r22019, %r19918;
	mov.u32 	%r22022, %r19923;
	mov.pred 	%p3912, %p3720;
	@%p3735 bra 	$L__BB5_1618;
$L__BB5_1621:
	selp.b32 	%r20544, %r21961, %r21971, %p3912;
	selp.u32 	%r19931, 1, 0, %p3912;
	add.s32 	%r3386, %r3360, %r19931;
	not.pred 	%p3736, %p3912;
	selp.u32 	%r19932, 1, 0, %p3736;
	add.s32 	%r3387, %r3361, %r19932;
	@%p3912 bra 	$L__BB5_1623;
	shl.b32 	%r19933, %r3387, 2;
	add.s32 	%r19935, %r14384, %r19933;
	ld.shared.u32 	%r21971, [%r19935];
	bra.uni 	$L__BB5_1624;
$L__BB5_1623:
	shl.b32 	%r19936, %r3386, 2;
	add.s32 	%r19938, %r14384, %r19936;
	ld.shared.u32 	%r21961, [%r19938];
$L__BB5_1624:
	setp.ge.s32 	%p3738, %r3386, %r3173;
	mov.pred 	%p3737, 0;
	mov.pred 	%p3913, %p3737;
	@%p3738 bra 	$L__BB5_1637;
	setp.ge.s32 	%p3740, %r3387, %r3172;
	mov.pred 	%p3913, -1;
	@%p3740 bra 	$L__BB5_1637;
	max.s32 	%r19940, %r21961, %r21971;
	cvt.rn.f32.s32 	%f7200, %r19940;
	setp.lt.s32 	%p3741, %r19940, 1;
	mul.f32 	%f7201, %f7200, 0f4B000000;
	selp.f32 	%f7202, %f7201, %f7200, %p3741;
	selp.f32 	%f7203, 0fC1B80000, 0f00000000, %p3741;
	mov.b32 	%r19941, %f7202;
	add.s32 	%r19942, %r19941, -1059760811;
	and.b32  	%r19943, %r19942, -8388608;
	sub.s32 	%r19944, %r19941, %r19943;
	mov.b32 	%f7204, %r19944;
	cvt.rn.f32.s32 	%f7205, %r19943;
	fma.rn.f32 	%f7206, %f7205, 0f34000000, %f7203;
	add.f32 	%f7207, %f7204, 0fBF800000;
	fma.rn.f32 	%f7208, %f7207, 0fBE055027, 0f3E1039F6;
	fma.rn.f32 	%f7209, %f7208, %f7207, 0fBDF8CDCC;
	fma.rn.f32 	%f7210, %f7209, %f7207, 0f3E0F2955;
	fma.rn.f32 	%f7211, %f7210, %f7207, 0fBE2AD8B9;
	fma.rn.f32 	%f7212, %f7211, %f7207, 0f3E4CED0B;
	fma.rn.f32 	%f7213, %f7212, %f7207, 0fBE7FFF22;
	fma.rn.f32 	%f7214, %f7213, %f7207, 0f3EAAAA78;
	fma.rn.f32 	%f7215, %f7214, %f7207, 0fBF000000;
	mul.f32 	%f7216, %f7207, %f7215;
	fma.rn.f32 	%f7217, %f7216, %f7207, %f7207;
	fma.rn.f32 	%f7218, %f7206, 0f3F317218, %f7217;
	setp.gt.u32 	%p3742, %r19941, 2139095039;
	fma.rn.f32 	%f7219, %f7202, 0f7F800000, 0f7F800000;
	selp.f32 	%f7220, %f7219, %f7218, %p3742;
	setp.eq.f32 	%p3743, %f7202, 0f00000000;
	fma.rn.f32 	%f7221, %f7220, 0f3EDE5BD9, 0f3F800000;
	selp.f32 	%f7222, 0fFF800000, %f7221, %p3743;
	cvt.rzi.u32.f32 	%r3392, %f7222;
	setp.eq.s32 	%p3744, %r21961, 0;
	mov.b32 	%r22030, 0;
	@%p3744 bra 	$L__BB5_1629;
	mov.b32 	%r22030, 0;
	mov.u32 	%r22028, %r21961;
$L__BB5_1628:
	mul.hi.s32 	%r19946, %r22028, 1717986919;
	shr.u32 	%r19947, %r19946, 31;
	shr.s32 	%r19948, %r19946, 2;
	add.s32 	%r3396, %r19948, %r19947;
	mul.lo.s32 	%r19949, %r3396, 10;
	sub.s32 	%r19950, %r22028, %r19949;
	mad.lo.s32 	%r22030, %r22030, 10, %r19950;
	add.s32 	%r19951, %r22028, 9;
	setp.gt.u32 	%p3745, %r19951, 18;
	mov.u32 	%r22028, %r3396;
	@%p3745 bra 	$L__BB5_1628;
$L__BB5_1629:
	setp.eq.s32 	%p3746, %r21971, 0;
	mov.b32 	%r22033, 0;
	@%p3746 bra 	$L__BB5_1632;
	mov.b32 	%r22033, 0;
	mov.u32 	%r22031, %r21971;
$L__BB5_1631:
	mul.hi.s32 	%r19954, %r22031, 1717986919;
	shr.u32 	%r19955, %r19954, 31;
	shr.s32 	%r19956, %r19954, 2;
	add.s32 	%r3401, %r19956, %r19955;
	mul.lo.s32 	%r19957, %r3401, 10;
	sub.s32 	%r19958, %r22031, %r19957;
	mad.lo.s32 	%r22033, %r22033, 10, %r19958;
	add.s32 	%r19959, %r22031, 9;
	setp.gt.u32 	%p3747, %r19959, 18;
	mov.u32 	%r22031, %r3401;
	@%p3747 bra 	$L__BB5_1631;
$L__BB5_1632:
	setp.eq.s32 	%p3749, %r3392, 0;
	mov.pred 	%p3913, %p3737;
	@%p3749 bra 	$L__BB5_1637;
	mov.b32 	%r22034, 0;
$L__BB5_1634:
	mul.hi.s32 	%r19961, %r22030, 1717986919;
	shr.u32 	%r19962, %r19961, 31;
	shr.s32 	%r19963, %r19961, 2;
	add.s32 	%r19964, %r19963, %r19962;
	mul.lo.s32 	%r19965, %r19964, 10;
	sub.s32 	%r3406, %r22030, %r19965;
	mul.hi.s32 	%r19966, %r22033, 1717986919;
	shr.u32 	%r19967, %r19966, 31;
	shr.s32 	%r19968, %r19966, 2;
	add.s32 	%r19969, %r19968, %r19967;
	mul.lo.s32 	%r19970, %r19969, 10;
	sub.s32 	%r3407, %r22033, %r19970;
	setp.eq.s32 	%p3750, %r3406, %r3407;
	@%p3750 bra 	$L__BB5_1636;
	setp.le.s32 	%p3913, %r3406, %r3407;
	bra.uni 	$L__BB5_1637;
$L__BB5_1636:
	add.s32 	%r22034, %r22034, 1;
	setp.ne.s32 	%p3752, %r22034, %r3392;
	mov.u32 	%r22030, %r19964;
	mov.u32 	%r22033, %r19969;
	mov.pred 	%p3913, %p3737;
	@%p3752 bra 	$L__BB5_1634;
$L__BB5_1637:
	selp.b32 	%r20556, %r21961, %r21971, %p3913;
	selp.u32 	%r19977, 1, 0, %p3913;
	add.s32 	%r3412, %r3386, %r19977;
	not.pred 	%p3753, %p3913;
	selp.u32 	%r19978, 1, 0, %p3753;
	add.s32 	%r3413, %r3387, %r19978;
	@%p3913 bra 	$L__BB5_1639;
	shl.b32 	%r19979, %r3413, 2;
	add.s32 	%r19981, %r14384, %r19979;
	ld.shared.u32 	%r21971, [%r19981];
	bra.uni 	$L__BB5_1640;
$L__BB5_1639:
	shl.b32 	%r19982, %r3412, 2;
	add.s32 	%r19984, %r14384, %r19982;
	ld.shared.u32 	%r21961, [%r19984];
$L__BB5_1640:
	setp.ge.s32 	%p3755, %r3412, %r3173;
	mov.pred 	%p3754, 0;
	mov.pred 	%p3914, %p3754;
	@%p3755 bra 	$L__BB5_1653;
	setp.ge.s32 	%p3757, %r3413, %r3172;
	mov.pred 	%p3914, -1;
	@%p3757 bra 	$L__BB5_1653;
	max.s32 	%r19986, %r21961, %r21971;
	cvt.rn.f32.s32 	%f7223, %r19986;
	setp.lt.s32 	%p3758, %r19986, 1;
	mul.f32 	%f7224, %f7223, 0f4B000000;
	selp.f32 	%f7225, %f7224, %f7223, %p3758;
	selp.f32 	%f7226, 0fC1B80000, 0f00000000, %p3758;
	mov.b32 	%r19987, %f7225;
	add.s32 	%r19988, %r19987, -1059760811;
	and.b32  	%r19989, %r19988, -8388608;
	sub.s32 	%r19990, %r19987, %r19989;
	mov.b32 	%f7227, %r19990;
	cvt.rn.f32.s32 	%f7228, %r19989;
	fma.rn.f32 	%f7229, %f7228, 0f34000000, %f7226;
	add.f32 	%f7230, %f7227, 0fBF800000;
	fma.rn.f32 	%f7231, %f7230, 0fBE055027, 0f3E1039F6;
	fma.rn.f32 	%f7232, %f7231, %f7230, 0fBDF8CDCC;
	fma.rn.f32 	%f7233, %f7232, %f7230, 0f3E0F2955;
	fma.rn.f32 	%f7234, %f7233, %f7230, 0fBE2AD8B9;
	fma.rn.f32 	%f7235, %f7234, %f7230, 0f3E4CED0B;
	fma.rn.f32 	%f7236, %f7235, %f7230, 0fBE7FFF22;
	fma.rn.f32 	%f7237, %f7236, %f7230, 0f3EAAAA78;
	fma.rn.f32 	%f7238, %f7237, %f7230, 0fBF000000;
	mul.f32 	%f7239, %f7230, %f7238;
	fma.rn.f32 	%f7240, %f7239, %f7230, %f7230;
	fma.rn.f32 	%f7241, %f7229, 0f3F317218, %f7240;
	setp.gt.u32 	%p3759, %r19987, 2139095039;
	fma.rn.f32 	%f7242, %f7225, 0f7F800000, 0f7F800000;
	selp.f32 	%f7243, %f7242, %f7241, %p3759;
	setp.eq.f32 	%p3760, %f7225, 0f00000000;
	fma.rn.f32 	%f7244, %f7243, 0f3EDE5BD9, 0f3F800000;
	selp.f32 	%f7245, 0fFF800000, %f7244, %p3760;
	cvt.rzi.u32.f32 	%r3418, %f7245;
	setp.eq.s32 	%p3761, %r21961, 0;
	mov.b32 	%r22041, 0;
	@%p3761 bra 	$L__BB5_1645;
	mov.b32 	%r22041, 0;
	mov.u32 	%r22039, %r21961;
$L__BB5_1644:
	mul.hi.s32 	%r19992, %r22039, 1717986919;
	shr.u32 	%r19993, %r19992, 31;
	shr.s32 	%r19994, %r19992, 2;
	add.s32 	%r3422, %r19994, %r19993;
	mul.lo.s32 	%r19995, %r3422, 10;
	sub.s32 	%r19996, %r22039, %r19995;
	mad.lo.s32 	%r22041, %r22041, 10, %r19996;
	add.s32 	%r19997, %r22039, 9;
	setp.gt.u32 	%p3762, %r19997, 18;
	mov.u32 	%r22039, %r3422;
	@%p3762 bra 	$L__BB5_1644;
$L__BB5_1645:
	setp.eq.s32 	%p3763, %r21971, 0;
	mov.b32 	%r22044, 0;
	@%p3763 bra 	$L__BB5_1648;
	mov.b32 	%r22044, 0;
	mov.u32 	%r22042, %r21971;
$L__BB5_1647:
	mul.hi.s32 	%r20000, %r22042, 1717986919;
	shr.u32 	%r20001, %r20000, 31;
	shr.s32 	%r20002, %r20000, 2;
	add.s32 	%r3427, %r20002, %r20001;
	mul.lo.s32 	%r20003, %r3427, 10;
	sub.s32 	%r20004, %r22042, %r20003;
	mad.lo.s32 	%r22044, %r22044, 10, %r20004;
	add.s32 	%r20005, %r22042, 9;
	setp.gt.u32 	%p3764, %r20005, 18;
	mov.u32 	%r22042, %r3427;
	@%p3764 bra 	$L__BB5_1647;
$L__BB5_1648:
	setp.eq.s32 	%p3766, %r3418, 0;
	mov.pred 	%p3914, %p3754;
	@%p3766 bra 	$L__BB5_1653;
	mov.b32 	%r22045, 0;
$L__BB5_1650:
	mul.hi.s32 	%r20007, %r22041, 1717986919;
	shr.u32 	%r20008, %r20007, 31;
	shr.s32 	%r20009, %r20007, 2;
	add.s32 	%r20010, %r20009, %r20008;
	mul.lo.s32 	%r20011, %r20010, 10;
	sub.s32 	%r3432, %r22041, %r20011;
	mul.hi.s32 	%r20012, %r22044, 1717986919;
	shr.u32 	%r20013, %r20012, 31;
	shr.s32 	%r20014, %r20012, 2;
	add.s32 	%r20015, %r20014, %r20013;
	mul.lo.s32 	%r20016, %r20015, 10;
	sub.s32 	%r3433, %r22044, %r20016;
	setp.eq.s32 	%p3767, %r3432, %r3433;
	@%p3767 bra 	$L__BB5_1652;
	setp.le.s32 	%p3914, %r3432, %r3433;
	bra.uni 	$L__BB5_1653;
$L__BB5_1652:
	add.s32 	%r22045, %r22045, 1;
	setp.ne.s32 	%p3769, %r22045, %r3418;
	mov.u32 	%r22041, %r20010;
	mov.u32 	%r22044, %r20015;
	mov.pred 	%p3914, %p3754;
	@%p3769 bra 	$L__BB5_1650;
$L__BB5_1653:
	selp.b32 	%r20555, %r21961, %r21971, %p3914;
	selp.u32 	%r20023, 1, 0, %p3914;
	add.s32 	%r3438, %r3412, %r20023;
	not.pred 	%p3770, %p3914;
	selp.u32 	%r20024, 1, 0, %p3770;
	add.s32 	%r3439, %r3413, %r20024;
	@%p3914 bra 	$L__BB5_1655;
	shl.b32 	%r20025, %r3439, 2;
	add.s32 	%r20027, %r14384, %r20025;
	ld.shared.u32 	%r21971, [%r20027];
	bra.uni 	$L__BB5_1656;
$L__BB5_1655:
	shl.b32 	%r20028, %r3438, 2;
	add.s32 	%r20030, %r14384, %r20028;
	ld.shared.u32 	%r21961, [%r20030];
$L__BB5_1656:
	setp.ge.s32 	%p3772, %r3438, %r3173;
	mov.pred 	%p3771, 0;
	mov.pred 	%p3915, %p3771;
	@%p3772 bra 	$L__BB5_1669;
	setp.ge.s32 	%p3774, %r3439, %r3172;
	mov.pred 	%p3915, -1;
	@%p3774 bra 	$L__BB5_1669;
	max.s32 	%r20032, %r21961, %r21971;
	cvt.rn.f32.s32 	%f7246, %r20032;
	setp.lt.s32 	%p3775, %r20032, 1;
	mul.f32 	%f7247, %f7246, 0f4B000000;
	selp.f32 	%f7248, %f7247, %f7246, %p3775;
	selp.f32 	%f7249, 0fC1B80000, 0f00000000, %p3775;
	mov.b32 	%r20033, %f7248;
	add.s32 	%r20034, %r20033, -1059760811;
	and.b32  	%r20035, %r20034, -8388608;
	sub.s32 	%r20036, %r20033, %r20035;
	mov.b32 	%f7250, %r20036;
	cvt.rn.f32.s32 	%f7251, %r20035;
	fma.rn.f32 	%f7252, %f7251, 0f34000000, %f7249;
	add.f32 	%f7253, %f7250, 0fBF800000;
	fma.rn.f32 	%f7254, %f7253, 0fBE055027, 0f3E1039F6;
	fma.rn.f32 	%f7255, %f7254, %f7253, 0fBDF8CDCC;
	fma.rn.f32 	%f7256, %f7255, %f7253, 0f3E0F2955;
	fma.rn.f32 	%f7257, %f7256, %f7253, 0fBE2AD8B9;
	fma.rn.f32 	%f7258, %f7257, %f7253, 0f3E4CED0B;
	fma.rn.f32 	%f7259, %f7258, %f7253, 0fBE7FFF22;
	fma.rn.f32 	%f7260, %f7259, %f7253, 0f3EAAAA78;
	fma.rn.f32 	%f7261, %f7260, %f7253, 0fBF000000;
	mul.f32 	%f7262, %f7253, %f7261;
	fma.rn.f32 	%f7263, %f7262, %f7253, %f7253;
	fma.rn.f32 	%f7264, %f7252, 0f3F317218, %f7263;
	setp.gt.u32 	%p3776, %r20033, 2139095039;
	fma.rn.f32 	%f7265, %f7248, 0f7F800000, 0f7F800000;
	selp.f32 	%f7266, %f7265, %f7264, %p3776;
	setp.eq.f32 	%p3777, %f7248, 0f00000000;
	fma.rn.f32 	%f7267, %f7266, 0f3EDE5BD9, 0f3F800000;
	selp.f32 	%f7268, 0fFF800000, %f7267, %p3777;
	cvt.rzi.u32.f32 	%r3444, %f7268;
	setp.eq.s32 	%p3778, %r21961, 0;
	mov.b32 	%r22052, 0;
	@%p3778 bra 	$L__BB5_1661;
	mov.b32 	%r22052, 0;
	mov.u32 	%r22050, %r21961;
$L__BB5_1660:
	mul.hi.s32 	%r20038, %r22050, 1717986919;
	shr.u32 	%r20039, %r20038, 31;
	shr.s32 	%r20040, %r20038, 2;
	add.s32 	%r3448, %r20040, %r20039;
	mul.lo.s32 	%r20041, %r3448, 10;
	sub.s32 	%r20042, %r22050, %r20041;
	mad.lo.s32 	%r22052, %r22052, 10, %r20042;
	add.s32 	%r20043, %r22050, 9;
	setp.gt.u32 	%p3779, %r20043, 18;
	mov.u32 	%r22050, %r3448;
	@%p3779 bra 	$L__BB5_1660;
$L__BB5_1661:
	setp.eq.s32 	%p3780, %r21971, 0;
	mov.b32 	%r22055, 0;
	@%p3780 bra 	$L__BB5_1664;
	mov.b32 	%r22055, 0;
	mov.u32 	%r22053, %r21971;
$L__BB5_1663:
	mul.hi.s32 	%r20046, %r22053, 1717986919;
	shr.u32 	%r20047, %r20046, 31;
	shr.s32 	%r20048, %r20046, 2;
	add.s32 	%r3453, %r20048, %r20047;
	mul.lo.s32 	%r20049, %r3453, 10;
	sub.s32 	%r20050, %r22053, %r20049;
	mad.lo.s32 	%r22055, %r22055, 10, %r20050;
	add.s32 	%r20051, %r22053, 9;
	setp.gt.u32 	%p3781, %r20051, 18;
	mov.u32 	%r22053, %r3453;
	@%p3781 bra 	$L__BB5_1663;
$L__BB5_1664:
	setp.eq.s32 	%p3783, %r3444, 0;
	mov.pred 	%p3915, %p3771;
	@%p3783 bra 	$L__BB5_1669;
	mov.b32 	%r22056, 0;
$L__BB5_1666:
	mul.hi.s32 	%r20053, %r22052, 1717986919;
	shr.u32 	%r20054, %r20053, 31;
	shr.s32 	%r20055, %r20053, 2;
	add.s32 	%r20056, %r20055, %r20054;
	mul.lo.s32 	%r20057, %r20056, 10;
	sub.s32 	%r3458, %r22052, %r20057;
	mul.hi.s32 	%r20058, %r22055, 1717986919;
	shr.u32 	%r20059, %r20058, 31;
	shr.s32 	%r20060, %r20058, 2;
	add.s32 	%r20061, %r20060, %r20059;
	mul.lo.s32 	%r20062, %r20061, 10;
	sub.s32 	%r3459, %r22055, %r20062;
	setp.eq.s32 	%p3784, %r3458, %r3459;
	@%p3784 bra 	$L__BB5_1668;
	setp.le.s32 	%p3915, %r3458, %r3459;
	bra.uni 	$L__BB5_1669;
$L__BB5_1668:
	add.s32 	%r22056, %r22056, 1;
	setp.ne.s32 	%p3786, %r22056, %r3444;
	mov.u32 	%r22052, %r20056;
	mov.u32 	%r22055, %r20061;
	mov.pred 	%p3915, %p3771;
	@%p3786 bra 	$L__BB5_1666;
$L__BB5_1669:
	selp.b32 	%r20567, %r21961, %r21971, %p3915;
	selp.u32 	%r20069, 1, 0, %p3915;
	add.s32 	%r3464, %r3438, %r20069;
	not.pred 	%p3787, %p3915;
	selp.u32 	%r20070, 1, 0, %p3787;
	add.s32 	%r3465, %r3439, %r20070;
	@%p3915 bra 	$L__BB5_1671;
	shl.b32 	%r20071, %r3465, 2;
	add.s32 	%r20073, %r14384, %r20071;
	ld.shared.u32 	%r21971, [%r20073];
	bra.uni 	$L__BB5_1672;
$L__BB5_1671:
	shl.b32 	%r20074, %r3464, 2;
	add.s32 	%r20076, %r14384, %r20074;
	ld.shared.u32 	%r21961, [%r20076];
$L__BB5_1672:
	setp.ge.s32 	%p3789, %r3464, %r3173;
	mov.pred 	%p3788, 0;
	mov.pred 	%p3916, %p3788;
	@%p3789 bra 	$L__BB5_1685;
	setp.ge.s32 	%p3791, %r3465, %r3172;
	mov.pred 	%p3916, -1;
	@%p3791 bra 	$L__BB5_1685;
	max.s32 	%r20078, %r21961, %r21971;
	cvt.rn.f32.s32 	%f7269, %r20078;
	setp.lt.s32 	%p3792, %r20078, 1;
	mul.f32 	%f7270, %f7269, 0f4B000000;
	selp.f32 	%f7271, %f7270, %f7269, %p3792;
	selp.f32 	%f7272, 0fC1B80000, 0f00000000, %p3792;
	mov.b32 	%r20079, %f7271;
	add.s32 	%r20080, %r20079, -1059760811;
	and.b32  	%r20081, %r20080, -8388608;
	sub.s32 	%r20082, %r20079, %r20081;
	mov.b32 	%f7273, %r20082;
	cvt.rn.f32.s32 	%f7274, %r20081;
	fma.rn.f32 	%f7275, %f7274, 0f34000000, %f7272;
	add.f32 	%f7276, %f7273, 0fBF800000;
	fma.rn.f32 	%f7277, %f7276, 0fBE055027, 0f3E1039F6;
	fma.rn.f32 	%f7278, %f7277, %f7276, 0fBDF8CDCC;
	fma.rn.f32 	%f7279, %f7278, %f7276, 0f3E0F2955;
	fma.rn.f32 	%f7280, %f7279, %f7276, 0fBE2AD8B9;
	fma.rn.f32 	%f7281, %f7280, %f7276, 0f3E4CED0B;
	fma.rn.f32 	%f7282, %f7281, %f7276, 0fBE7FFF22;
	fma.rn.f32 	%f7283, %f7282, %f7276, 0f3EAAAA78;
	fma.rn.f32 	%f7284, %f7283, %f7276, 0fBF000000;
	mul.f32 	%f7285, %f7276, %f7284;
	fma.rn.f32 	%f7286, %f7285, %f7276, %f7276;
	fma.rn.f32 	%f7287, %f7275, 0f3F317218, %f7286;
	setp.gt.u32 	%p3793, %r20079, 2139095039;
	fma.rn.f32 	%f7288, %f7271, 0f7F800000, 0f7F800000;
	selp.f32 	%f7289, %f7288, %f7287, %p3793;
	setp.eq.f32 	%p3794, %f7271, 0f00000000;
	fma.rn.f32 	%f7290, %f7289, 0f3EDE5BD9, 0f3F800000;
	selp.f32 	%f7291, 0fFF800000, %f7290, %p3794;
	cvt.rzi.u32.f32 	%r3470, %f7291;
	setp.eq.s32 	%p3795, %r21961, 0;
	mov.b32 	%r22063, 0;
	@%p3795 bra 	$L__BB5_1677;
	mov.b32 	%r22063, 0;
	mov.u32 	%r22061, %r21961;
$L__BB5_1676:
	mul.hi.s32 	%r20084, %r22061, 1717986919;
	shr.u32 	%r20085, %r20084, 31;
	shr.s32 	%r20086, %r20084, 2;
	add.s32 	%r3474, %r20086, %r20085;
	mul.lo.s32 	%r20087, %r3474, 10;
	sub.s32 	%r20088, %r22061, %r20087;
	mad.lo.s32 	%r22063, %r22063, 10, %r20088;
	add.s32 	%r20089, %r22061, 9;
	setp.gt.u32 	%p3796, %r20089, 18;
	mov.u32 	%r22061, %r3474;
	@%p3796 bra 	$L__BB5_1676;
$L__BB5_1677:
	setp.eq.s32 	%p3797, %r21971, 0;
	mov.b32 	%r22066, 0;
	@%p3797 bra 	$L__BB5_1680;
	mov.b32 	%r22066, 0;
	mov.u32 	%r22064, %r21971;
$L__BB5_1679:
	mul.hi.s32 	%r20092, %r22064, 1717986919;
	shr.u32 	%r20093, %r20092, 31;
	shr.s32 	%r20094, %r20092, 2;
	add.s32 	%r3479, %r20094, %r20093;
	mul.lo.s32 	%r20095, %r3479, 10;
	sub.s32 	%r20096, %r22064, %r20095;
	mad.lo.s32 	%r22066, %r22066, 10, %r20096;
	add.s32 	%r20097, %r22064, 9;
	setp.gt.u32 	%p3798, %r20097, 18;
	mov.u32 	%r22064, %r3479;
	@%p3798 bra 	$L__BB5_1679;
$L__BB5_1680:
	setp.eq.s32 	%p3800, %r3470, 0;
	mov.pred 	%p3916, %p3788;
	@%p3800 bra 	$L__BB5_1685;
	mov.b32 	%r22067, 0;
$L__BB5_1682:
	mul.hi.s32 	%r20099, %r22063, 1717986919;
	shr.u32 	%r20100, %r20099, 31;
	shr.s32 	%r20101, %r20099, 2;
	add.s32 	%r20102, %r20101, %r20100;
	mul.lo.s32 	%r20103, %r20102, 10;
	sub.s32 	%r3484, %r22063, %r20103;
	mul.hi.s32 	%r20104, %r22066, 1717986919;
	shr.u32 	%r20105, %r20104, 31;
	shr.s32 	%r20106, %r20104, 2;
	add.s32 	%r20107, %r20106, %r20105;
	mul.lo.s32 	%r20108, %r20107, 10;
	sub.s32 	%r3485, %r22066, %r20108;
	setp.eq.s32 	%p3801, %r3484, %r3485;
	@%p3801 bra 	$L__BB5_1684;
	setp.le.s32 	%p3916, %r3484, %r3485;
	bra.uni 	$L__BB5_1685;
$L__BB5_1684:
	add.s32 	%r22067, %r22067, 1;
	setp.ne.s32 	%p3803, %r22067, %r3470;
	mov.u32 	%r22063, %r20102;
	mov.u32 	%r22066, %r20107;
	mov.pred 	%p3916, %p3788;
	@%p3803 bra 	$L__BB5_1682;
$L__BB5_1685:
	selp.b32 	%r20566, %r21961, %r21971, %p3916;
	selp.u32 	%r20115, 1, 0, %p3916;
	add.s32 	%r3490, %r3464, %r20115;
	not.pred 	%p3804, %p3916;
	selp.u32 	%r20116, 1, 0, %p3804;
	add.s32 	%r3491, %r3465, %r20116;
	@%p3916 bra 	$L__BB5_1687;
	shl.b32 	%r20117, %r3491, 2;
	add.s32 	%r20119, %r14384, %r20117;
	ld.shared.u32 	%r21971, [%r20119];
	bra.uni 	$L__BB5_1688;
$L__BB5_1687:
	shl.b32 	%r20120, %r3490, 2;
	add.s32 	%r20122, %r14384, %r20120;
	ld.shared.u32 	%r21961, [%r20122];
$L__BB5_1688:
	setp.ge.s32 	%p3806, %r3490, %r3173;
	mov.pred 	%p3805, 0;
	mov.pred 	%p3917, %p3805;
	@%p3806 bra 	$L__BB5_1701;
	setp.ge.s32 	%p3808, %r3491, %r3172;
	mov.pred 	%p3917, -1;
	@%p3808 bra 	$L__BB5_1701;
	max.s32 	%r20124, %r21961, %r21971;
	cvt.rn.f32.s32 	%f7292, %r20124;
	setp.lt.s32 	%p3809, %r20124, 1;
	mul.f32 	%f7293, %f7292, 0f4B000000;
	selp.f32 	%f7294, %f7293, %f7292, %p3809;
	selp.f32 	%f7295, 0fC1B80000, 0f00000000, %p3809;
	mov.b32 	%r20125, %f7294;
	add.s32 	%r20126, %r20125, -1059760811;
	and.b32  	%r20127, %r20126, -8388608;
	sub.s32 	%r20128, %r20125, %r20127;
	mov.b32 	%f7296, %r20128;
	cvt.rn.f32.s32 	%f7297, %r20127;
	fma.rn.f32 	%f7298, %f7297, 0f34000000, %f7295;
	add.f32 	%f7299, %f7296, 0fBF800000;
	fma.rn.f32 	%f7300, %f7299, 0fBE055027, 0f3E1039F6;
	fma.rn.f32 	%f7301, %f7300, %f7299, 0fBDF8CDCC;
	fma.rn.f32 	%f7302, %f7301, %f7299, 0f3E0F2955;
	fma.rn.f32 	%f7303, %f7302, %f7299, 0fBE2AD8B9;
	fma.rn.f32 	%f7304, %f7303, %f7299, 0f3E4CED0B;
	fma.rn.f32 	%f7305, %f7304, %f7299, 0fBE7FFF22;
	fma.rn.f32 	%f7306, %f7305, %f7299, 0f3EAAAA78;
	fma.rn.f32 	%f7307, %f7306, %f7299, 0fBF000000;
	mul.f32 	%f7308, %f7299, %f7307;
	fma.rn.f32 	%f7309, %f7308, %f7299, %f7299;
	fma.rn.f32 	%f7310, %f7298, 0f3F317218, %f7309;
	setp.gt.u32 	%p3810, %r20125, 2139095039;
	fma.rn.f32 	%f7311, %f7294, 0f7F800000, 0f7F800000;
	selp.f32 	%f7312, %f7311, %f7310, %p3810;
	setp.eq.f32 	%p3811, %f7294, 0f00000000;
	fma.rn.f32 	%f7313, %f7312, 0f3EDE5BD9, 0f3F800000;
	selp.f32 	%f7314, 0fFF800000, %f7313, %p3811;
	cvt.rzi.u32.f32 	%r3496, %f7314;
	setp.eq.s32 	%p3812, %r21961, 0;
	mov.b32 	%r22074, 0;
	@%p3812 bra 	$L__BB5_1693;
	mov.b32 	%r22074, 0;
	mov.u32 	%r22072, %r21961;
$L__BB5_1692:
	mul.hi.s32 	%r20130, %r22072, 1717986919;
	shr.u32 	%r20131, %r20130, 31;
	shr.s32 	%r20132, %r20130, 2;
	add.s32 	%r3500, %r20132, %r20131;
	mul.lo.s32 	%r20133, %r3500, 10;
	sub.s32 	%r20134, %r22072, %r20133;
	mad.lo.s32 	%r22074, %r22074, 10, %r20134;
	add.s32 	%r20135, %r22072, 9;
	setp.gt.u32 	%p3813, %r20135, 18;
	mov.u32 	%r22072, %r3500;
	@%p3813 bra 	$L__BB5_1692;
$L__BB5_1693:
	setp.eq.s32 	%p3814, %r21971, 0;
	mov.b32 	%r22077, 0;
	@%p3814 bra 	$L__BB5_1696;
	mov.b32 	%r22077, 0;
	mov.u32 	%r22075, %r21971;
$L__BB5_1695:
	mul.hi.s32 	%r20138, %r22075, 1717986919;
	shr.u32 	%r20139, %r20138, 31;
	shr.s32 	%r20140, %r20138, 2;
	add.s32 	%r3505, %r20140, %r20139;
	mul.lo.s32 	%r20141, %r3505, 10;
	sub.s32 	%r20142, %r22075, %r20141;
	mad.lo.s32 	%r22077, %r22077, 10, %r20142;
	add.s32 	%r20143, %r22075, 9;
	setp.gt.u32 	%p3815, %r20143, 18;
	mov.u32 	%r22075, %r3505;
	@%p3815 bra 	$L__BB5_1695;
$L__BB5_1696:
	setp.eq.s32 	%p3817, %r3496, 0;
	mov.pred 	%p3917, %p3805;
	@%p3817 bra 	$L__BB5_1701;
	mov.b32 	%r22078, 0;
$L__BB5_1698:
	mul.hi.s32 	%r20145, %r22074, 1717986919;
	shr.u32 	%r20146, %r20145, 31;
	shr.s32 	%r20147, %r20145, 2;
	add.s32 	%r20148, %r20147, %r20146;
	mul.lo.s32 	%r20149, %r20148, 10;
	sub.s32 	%r3510, %r22074, %r20149;
	mul.hi.s32 	%r20150, %r22077, 1717986919;
	shr.u32 	%r20151, %r20150, 31;
	shr.s32 	%r20152, %r20150, 2;
	add.s32 	%r20153, %r20152, %r20151;
	mul.lo.s32 	%r20154, %r20153, 10;
	sub.s32 	%r3511, %r22077, %r20154;
	setp.eq.s32 	%p3818, %r3510, %r3511;
	@%p3818 bra 	$L__BB5_1700;
	setp.le.s32 	%p3917, %r3510, %r3511;
	bra.uni 	$L__BB5_1701;
$L__BB5_1700:
	add.s32 	%r22078, %r22078, 1;
	setp.ne.s32 	%p3820, %r22078, %r3496;
	mov.u32 	%r22074, %r20148;
	mov.u32 	%r22077, %r20153;
	mov.pred 	%p3917, %p3805;
	@%p3820 bra 	$L__BB5_1698;
$L__BB5_1701:
	selp.b32 	%r20578, %r21961, %r21971, %p3917;
	selp.u32 	%r20161, 1, 0, %p3917;
	add.s32 	%r3516, %r3490, %r20161;
	not.pred 	%p3821, %p3917;
	selp.u32 	%r20162, 1, 0, %p3821;
	add.s32 	%r3517, %r3491, %r20162;
	@%p3917 bra 	$L__BB5_1703;
	shl.b32 	%r20163, %r3517, 2;
	add.s32 	%r20165, %r14384, %r20163;
	ld.shared.u32 	%r21971, [%r20165];
	bra.uni 	$L__BB5_1704;
$L__BB5_1703:
	shl.b32 	%r20166, %r3516, 2;
	add.s32 	%r20168, %r14384, %r20166;
	ld.shared.u32 	%r21961, [%r20168];
$L__BB5_1704:
	setp.ge.s32 	%p3823, %r3516, %r3173;
	mov.pred 	%p3822, 0;
	mov.pred 	%p3918, %p3822;
	@%p3823 bra 	$L__BB5_1717;
	setp.ge.s32 	%p3825, %r3517, %r3172;
	mov.pred 	%p3918, -1;
	@%p3825 bra 	$L__BB5_1717;
	max.s32 	%r20170, %r21961, %r21971;
	cvt.rn.f32.s32 	%f7315, %r20170;
	setp.lt.s32 	%p3826, %r20170, 1;
	mul.f32 	%f7316, %f7315, 0f4B000000;
	selp.f32 	%f7317, %f7316, %f7315, %p3826;
	selp.f32 	%f7318, 0fC1B80000, 0f00000000, %p3826;
	mov.b32 	%r20171, %f7317;
	add.s32 	%r20172, %r20171, -1059760811;
	and.b32  	%r20173, %r20172, -8388608;
	sub.s32 	%r20174, %r20171, %r20173;
	mov.b32 	%f7319, %r20174;
	cvt.rn.f32.s32 	%f7320, %r20173;
	fma.rn.f32 	%f7321, %f7320, 0f34000000, %f7318;
	add.f32 	%f7322, %f7319, 0fBF800000;
	fma.rn.f32 	%f7323, %f7322, 0fBE055027, 0f3E1039F6;
	fma.rn.f32 	%f7324, %f7323, %f7322, 0fBDF8CDCC;
	fma.rn.f32 	%f7325, %f7324, %f7322, 0f3E0F2955;
	fma.rn.f32 	%f7326, %f7325, %f7322, 0fBE2AD8B9;
	fma.rn.f32 	%f7327, %f7326, %f7322, 0f3E4CED0B;
	fma.rn.f32 	%f7328, %f7327, %f7322, 0fBE7FFF22;
	fma.rn.f32 	%f7329, %f7328, %f7322, 0f3EAAAA78;
	fma.rn.f32 	%f7330, %f7329, %f7322, 0fBF000000;
	mul.f32 	%f7331, %f7322, %f7330;
	fma.rn.f32 	%f7332, %f7331, %f7322, %f7322;
	fma.rn.f32 	%f7333, %f7321, 0f3F317218, %f7332;
	setp.gt.u32 	%p3827, %r20171, 2139095039;
	fma.rn.f32 	%f7334, %f7317, 0f7F800000, 0f7F800000;
	selp.f32 	%f7335, %f7334, %f7333, %p3827;
	setp.eq.f32 	%p3828, %f7317, 0f00000000;
	fma.rn.f32 	%f7336, %f7335, 0f3EDE5BD9, 0f3F800000;
	selp.f32 	%f7337, 0fFF800000, %f7336, %p3828;
	cvt.rzi.u32.f32 	%r3522, %f7337;
	setp.eq.s32 	%p3829, %r21961, 0;
	mov.b32 	%r22085, 0;
	@%p3829 bra 	$L__BB5_1709;
	mov.b32 	%r22085, 0;
	mov.u32 	%r22083, %r21961;
$L__BB5_1708:
	mul.hi.s32 	%r20176, %r22083, 1717986919;
	shr.u32 	%r20177, %r20176, 31;
	shr.s32 	%r20178, %r20176, 2;
	add.s32 	%r3526, %r20178, %r20177;
	mul.lo.s32 	%r20179, %r3526, 10;
	sub.s32 	%r20180, %r22083, %r20179;
	mad.lo.s32 	%r22085, %r22085, 10, %r20180;
	add.s32 	%r20181, %r22083, 9;
	setp.gt.u32 	%p3830, %r20181, 18;
	mov.u32 	%r22083, %r3526;
	@%p3830 bra 	$L__BB5_1708;
$L__BB5_1709:
	setp.eq.s32 	%p3831, %r21971, 0;
	mov.b32 	%r22088, 0;
	@%p3831 bra 	$L__BB5_1712;
	mov.b32 	%r22088, 0;
	mov.u32 	%r22086, %r21971;
$L__BB5_1711:
	mul.hi.s32 	%r20184, %r22086, 1717986919;
	shr.u32 	%r20185, %r20184, 31;
	shr.s32 	%r20186, %r20184, 2;
	add.s32 	%r3531, %r20186, %r20185;
	mul.lo.s32 	%r20187, %r3531, 10;
	sub.s32 	%r20188, %r22086, %r20187;
	mad.lo.s32 	%r22088, %r22088, 10, %r20188;
	add.s32 	%r20189, %r22086, 9;
	setp.gt.u32 	%p3832, %r20189, 18;
	mov.u32 	%r22086, %r3531;
	@%p3832 bra 	$L__BB5_1711;
$L__BB5_1712:
	setp.eq.s32 	%p3834, %r3522, 0;
	mov.pred 	%p3918, %p3822;
	@%p3834 bra 	$L__BB5_1717;
	mov.b32 	%r22089, 0;
$L__BB5_1714:
	mul.hi.s32 	%r20191, %r22085, 1717986919;
	shr.u32 	%r20192, %r20191, 31;
	shr.s32 	%r20193, %r20191, 2;
	add.s32 	%r20194, %r20193, %r20192;
	mul.lo.s32 	%r20195, %r20194, 10;
	sub.s32 	%r3536, %r22085, %r20195;
	mul.hi.s32 	%r20196, %r22088, 1717986919;
	shr.u32 	%r20197, %r20196, 31;
	shr.s32 	%r20198, %r20196, 2;
	add.s32 	%r20199, %r20198, %r20197;
	mul.lo.s32 	%r20200, %r20199, 10;
	sub.s32 	%r3537, %r22088, %r20200;
	setp.eq.s32 	%p3835, %r3536, %r3537;
	@%p3835 bra 	$L__BB5_1716;
	setp.le.s32 	%p3918, %r3536, %r3537;
	bra.uni 	$L__BB5_1717;
$L__BB5_1716:
	add.s32 	%r22089, %r22089, 1;
	setp.ne.s32 	%p3837, %r22089, %r3522;
	mov.u32 	%r22085, %r20194;
	mov.u32 	%r22088, %r20199;
	mov.pred 	%p3918, %p3822;
	@%p3837 bra 	$L__BB5_1714;
$L__BB5_1717:
	selp.b32 	%r20577, %r21961, %r21971, %p3918;
	selp.u32 	%r20207, 1, 0, %p3918;
	add.s32 	%r3542, %r3516, %r20207;
	not.pred 	%p3838, %p3918;
	selp.u32 	%r20208, 1, 0, %p3838;
	add.s32 	%r3543, %r3517, %r20208;
	@%p3918 bra 	$L__BB5_1719;
	shl.b32 	%r20209, %r3543, 2;
	add.s32 	%r20211, %r14384, %r20209;
	ld.shared.u32 	%r21971, [%r20211];
	bra.uni 	$L__BB5_1720;
$L__BB5_1719:
	shl.b32 	%r20212, %r3542, 2;
	add.s32 	%r20214, %r14384, %r20212;
	ld.shared.u32 	%r21961, [%r20214];
$L__BB5_1720:
	setp.ge.s32 	%p3840, %r3542, %r3173;
	mov.pred 	%p3839, 0;
	mov.pred 	%p3919, %p3839;
	@%p3840 bra 	$L__BB5_1733;
	setp.ge.s32 	%p3842, %r3543, %r3172;
	mov.pred 	%p3919, -1;
	@%p3842 bra 	$L__BB5_1733;
	max.s32 	%r20216, %r21961, %r21971;
	cvt.rn.f32.s32 	%f7338, %r20216;
	setp.lt.s32 	%p3843, %r20216, 1;
	mul.f32 	%f7339, %f7338, 0f4B000000;
	selp.f32 	%f7340, %f7339, %f7338, %p3843;
	selp.f32 	%f7341, 0fC1B80000, 0f00000000, %p3843;
	mov.b32 	%r20217, %f7340;
	add.s32 	%r20218, %r20217, -1059760811;
	and.b32  	%r20219, %r20218, -8388608;
	sub.s32 	%r20220, %r20217, %r20219;
	mov.b32 	%f7342, %r20220;
	cvt.rn.f32.s32 	%f7343, %r20219;
	fma.rn.f32 	%f7344, %f7343, 0f34000000, %f7341;
	add.f32 	%f7345, %f7342, 0fBF800000;
	fma.rn.f32 	%f7346, %f7345, 0fBE055027, 0f3E1039F6;
	fma.rn.f32 	%f7347, %f7346, %f7345, 0fBDF8CDCC;
	fma.rn.f32 	%f7348, %f7347, %f7345, 0f3E0F2955;
	fma.rn.f32 	%f7349, %f7348, %f7345, 0fBE2AD8B9;
	fma.rn.f32 	%f7350, %f7349, %f7345, 0f3E4CED0B;
	fma.rn.f32 	%f7351, %f7350, %f7345, 0fBE7FFF22;
	fma.rn.f32 	%f7352, %f7351, %f7345, 0f3EAAAA78;
	fma.rn.f32 	%f7353, %f7352, %f7345, 0fBF000000;
	mul.f32 	%f7354, %f7345, %f7353;
	fma.rn.f32 	%f7355, %f7354, %f7345, %f7345;
	fma.rn.f32 	%f7356, %f7344, 0f3F317218, %f7355;
	setp.gt.u32 	%p3844, %r20217, 2139095039;
	fma.rn.f32 	%f7357, %f7340, 0f7F800000, 0f7F800000;
	selp.f32 	%f7358, %f7357, %f7356, %p3844;
	setp.eq.f32 	%p3845, %f7340, 0f00000000;
	fma.rn.f32 	%f7359, %f7358, 0f3EDE5BD9, 0f3F800000;
	selp.f32 	%f7360, 0fFF800000, %f7359, %p3845;
	cvt.rzi.u32.f32 	%r3548, %f7360;
	setp.eq.s32 	%p3846, %r21961, 0;
	mov.b32 	%r22096, 0;
	@%p3846 bra 	$L__BB5_1725;
	mov.b32 	%r22096, 0;
	mov.u32 	%r22094, %r21961;
$L__BB5_1724:
	mul.hi.s32 	%r20222, %r22094, 1717986919;
	shr.u32 	%r20223, %r20222, 31;
	shr.s32 	%r20224, %r20222, 2;
	add.s32 	%r3552, %r20224, %r20223;
	mul.lo.s32 	%r20225, %r3552, 10;
	sub.s32 	%r20226, %r22094, %r20225;
	mad.lo.s32 	%r22096, %r22096, 10, %r20226;
	add.s32 	%r20227, %r22094, 9;
	setp.gt.u32 	%p3847, %r20227, 18;
	mov.u32 	%r22094, %r3552;
	@%p3847 bra 	$L__BB5_1724;
$L__BB5_1725:
	setp.eq.s32 	%p3848, %r21971, 0;
	mov.b32 	%r22099, 0;
	@%p3848 bra 	$L__BB5_1728;
	mov.b32 	%r22099, 0;
	mov.u32 	%r22097, %r21971;
$L__BB5_1727:
	mul.hi.s32 	%r20230, %r22097, 1717986919;
	shr.u32 	%r20231, %r20230, 31;
	shr.s32 	%r20232, %r20230, 2;
	add.s32 	%r3557, %r20232, %r20231;
	mul.lo.s32 	%r20233, %r3557, 10;
	sub.s32 	%r20234, %r22097, %r20233;
	mad.lo.s32 	%r22099, %r22099, 10, %r20234;
	add.s32 	%r20235, %r22097, 9;
	setp.gt.u32 	%p3849, %r20235, 18;
	mov.u32 	%r22097, %r3557;
	@%p3849 bra 	$L__BB5_1727;
$L__BB5_1728:
	setp.eq.s32 	%p3851, %r3548, 0;
	mov.pred 	%p3919, %p3839;
	@%p3851 bra 	$L__BB5_1733;
	mov.b32 	%r22100, 0;
$L__BB5_1730:
	mul.hi.s32 	%r20237, %r22096, 1717986919;
	shr.u32 	%r20238, %r20237, 31;
	shr.s32 	%r20239, %r20237, 2;
	add.s32 	%r20240, %r20239, %r20238;
	mul.lo.s32 	%r20241, %r20240, 10;
	sub.s32 	%r3562, %r22096, %r20241;
	mul.hi.s32 	%r20242, %r22099, 1717986919;
	shr.u32 	%r20243, %r20242, 31;
	shr.s32 	%r20244, %r20242, 2;
	add.s32 	%r20245, %r20244, %r20243;
	mul.lo.s32 	%r20246, %r20245, 10;
	sub.s32 	%r3563, %r22099, %r20246;
	setp.eq.s32 	%p3852, %r3562, %r3563;
	@%p3852 bra 	$L__BB5_1732;
	setp.le.s32 	%p3919, %r3562, %r3563;
	bra.uni 	$L__BB5_1733;
$L__BB5_1732:
	add.s32 	%r22100, %r22100, 1;
	setp.ne.s32 	%p3854, %r22100, %r3548;
	mov.u32 	%r22096, %r20240;
	mov.u32 	%r22099, %r20245;
	mov.pred 	%p3919, %p3839;
	@%p3854 bra 	$L__BB5_1730;
$L__BB5_1733:
	selp.b32 	%r20589, %r21961, %r21971, %p3919;
	selp.u32 	%r20253, 1, 0, %p3919;
	add.s32 	%r3568, %r3542, %r20253;
	not.pred 	%p3855, %p3919;
	selp.u32 	%r20254, 1, 0, %p3855;
	add.s32 	%r3569, %r3543, %r20254;
	@%p3919 bra 	$L__BB5_1735;
	shl.b32 	%r20255, %r3569, 2;
	add.s32 	%r20257, %r14384, %r20255;
	ld.shared.u32 	%r21971, [%r20257];
	bra.uni 	$L__BB5_1736;
$L__BB5_1735:
	shl.b32 	%r20258, %r3568, 2;
	add.s32 	%r20260, %r14384, %r20258;
	ld.shared.u32 	%r21961, [%r20260];
$L__BB5_1736:
	setp.ge.s32 	%p3857, %r3568, %r3173;
	mov.pred 	%p3856, 0;
	mov.pred 	%p3920, %p3856;
	@%p3857 bra 	$L__BB5_1749;
	setp.ge.s32 	%p3859, %r3569, %r3172;
	mov.pred 	%p3920, -1;
	@%p3859 bra 	$L__BB5_1749;
	max.s32 	%r20262, %r21961, %r21971;
	cvt.rn.f32.s32 	%f7361, %r20262;
	setp.lt.s32 	%p3860, %r20262, 1;
	mul.f32 	%f7362, %f7361, 0f4B000000;
	selp.f32 	%f7363, %f7362, %f7361, %p3860;
	selp.f32 	%f7364, 0fC1B80000, 0f00000000, %p3860;
	mov.b32 	%r20263, %f7363;
	add.s32 	%r20264, %r20263, -1059760811;
	and.b32  	%r20265, %r20264, -8388608;
	sub.s32 	%r20266, %r20263, %r20265;
	mov.b32 	%f7365, %r20266;
	cvt.rn.f32.s32 	%f7366, %r20265;
	fma.rn.f32 	%f7367, %f7366, 0f34000000, %f7364;
	add.f32 	%f7368, %f7365, 0fBF800000;
	fma.rn.f32 	%f7369, %f7368, 0fBE055027, 0f3E1039F6;
	fma.rn.f32 	%f7370, %f7369, %f7368, 0fBDF8CDCC;
	fma.rn.f32 	%f7371, %f7370, %f7368, 0f3E0F2955;
	fma.rn.f32 	%f7372, %f7371, %f7368, 0fBE2AD8B9;
	fma.rn.f32 	%f7373, %f7372, %f7368, 0f3E4CED0B;
	fma.rn.f32 	%f7374, %f7373, %f7368, 0fBE7FFF22;
	fma.rn.f32 	%f7375, %f7374, %f7368, 0f3EAAAA78;
	fma.rn.f32 	%f7376, %f7375, %f7368, 0fBF000000;
	mul.f32 	%f7377, %f7368, %f7376;
	fma.rn.f32 	%f7378, %f7377, %f7368, %f7368;
	fma.rn.f32 	%f7379, %f7367, 0f3F317218, %f7378;
	setp.gt.u32 	%p3861, %r20263, 2139095039;
	fma.rn.f32 	%f7380, %f7363, 0f7F800000, 0f7F800000;
	selp.f32 	%f7381, %f7380, %f7379, %p3861;
	setp.eq.f32 	%p3862, %f7363, 0f00000000;
	fma.rn.f32 	%f7382, %f7381, 0f3EDE5BD9, 0f3F800000;
	selp.f32 	%f7383, 0fFF800000, %f7382, %p3862;
	cvt.rzi.u32.f32 	%r3574, %f7383;
	setp.eq.s32 	%p3863, %r21961, 0;
	mov.b32 	%r22107, 0;
	@%p3863 bra 	$L__BB5_1741;
	mov.b32 	%r22107, 0;
	mov.u32 	%r22105, %r21961;
$L__BB5_1740:
	mul.hi.s32 	%r20268, %r22105, 1717986919;
	shr.u32 	%r20269, %r20268, 31;
	shr.s32 	%r20270, %r20268, 2;
	add.s32 	%r3578, %r20270, %r20269;
	mul.lo.s32 	%r20271, %r3578, 10;
	sub.s32 	%r20272, %r22105, %r20271;
	mad.lo.s32 	%r22107, %r22107, 10, %r20272;
	add.s32 	%r20273, %r22105, 9;
	setp.gt.u32 	%p3864, %r20273, 18;
	mov.u32 	%r22105, %r3578;
	@%p3864 bra 	$L__BB5_1740;
$L__BB5_1741:
	setp.eq.s32 	%p3865, %r21971, 0;
	mov.b32 	%r22110, 0;
	@%p3865 bra 	$L__BB5_1744;
	mov.b32 	%r22110, 0;
	mov.u32 	%r22108, %r21971;
$L__BB5_1743:
	mul.hi.s32 	%r20276, %r22108, 1717986919;
	shr.u32 	%r20277, %r20276, 31;
	shr.s32 	%r20278, %r20276, 2;
	add.s32 	%r3583, %r20278, %r20277;
	mul.lo.s32 	%r20279, %r3583, 10;
	sub.s32 	%r20280, %r22108, %r20279;
	mad.lo.s32 	%r22110, %r22110, 10, %r20280;
	add.s32 	%r20281, %r22108, 9;
	setp.gt.u32 	%p3866, %r20281, 18;
	mov.u32 	%r22108, %r3583;
	@%p3866 bra 	$L__BB5_1743;
$L__BB5_1744:
	setp.eq.s32 	%p3868, %r3574, 0;
	mov.pred 	%p3920, %p3856;
	@%p3868 bra 	$L__BB5_1749;
	mov.b32 	%r22111, 0;
$L__BB5_1746:
	mul.hi.s32 	%r20283, %r22107, 1717986919;
	shr.u32 	%r20284, %r20283, 31;
	shr.s32 	%r20285, %r20283, 2;
	add.s32 	%r20286, %r20285, %r20284;
	mul.lo.s32 	%r20287, %r20286, 10;
	sub.s32 	%r3588, %r22107, %r20287;
	mul.hi.s32 	%r20288, %r22110, 1717986919;
	shr.u32 	%r20289, %r20288, 31;
	shr.s32 	%r20290, %r20288, 2;
	add.s32 	%r20291, %r20290, %r20289;
	mul.lo.s32 	%r20292, %r20291, 10;
	sub.s32 	%r3589, %r22110, %r20292;
	setp.eq.s32 	%p3869, %r3588, %r3589;
	@%p3869 bra 	$L__BB5_1748;
	setp.le.s32 	%p3920, %r3588, %r3589;
	bra.uni 	$L__BB5_1749;
$L__BB5_1748:
	add.s32 	%r22111, %r22111, 1;
	setp.ne.s32 	%p3871, %r22111, %r3574;
	mov.u32 	%r22107, %r20286;
	mov.u32 	%r22110, %r20291;
	mov.pred 	%p3920, %p3856;
	@%p3871 bra 	$L__BB5_1746;
$L__BB5_1749:
	selp.b32 	%r20588, %r21961, %r21971, %p3920;
	selp.u32 	%r20299, 1, 0, %p3920;
	add.s32 	%r3594, %r3568, %r20299;
	not.pred 	%p3872, %p3920;
	selp.u32 	%r20300, 1, 0, %p3872;
	add.s32 	%r3595, %r3569, %r20300;
	@%p3920 bra 	$L__BB5_1751;
	shl.b32 	%r20301, %r3595, 2;
	add.s32 	%r20303, %r14384, %r20301;
	ld.shared.u32 	%r21971, [%r20303];
	bra.uni 	$L__BB5_1752;
$L__BB5_1751:
	shl.b32 	%r20304, %r3594, 2;
	add.s32 	%r20306, %r14384, %r20304;
	ld.shared.u32 	%r21961, [%r20306];
$L__BB5_1752:
	setp.ge.s32 	%p3874, %r3594, %r3173;
	mov.pred 	%p3873, 0;
	mov.pred 	%p3921, %p3873;
	@%p3874 bra 	$L__BB5_1765;
	setp.ge.s32 	%p3876, %r3595, %r3172;
	mov.pred 	%p3921, -1;
	@%p3876 bra 	$L__BB5_1765;
	max.s32 	%r20308, %r21961, %r21971;
	cvt.rn.f32.s32 	%f7384, %r20308;
	setp.lt.s32 	%p3877, %r20308, 1;
	mul.f32 	%f7385, %f7384, 0f4B000000;
	selp.f32 	%f7386, %f7385, %f7384, %p3877;
	selp.f32 	%f7387, 0fC1B80000, 0f00000000, %p3877;
	mov.b32 	%r20309, %f7386;
	add.s32 	%r20310, %r20309, -1059760811;
	and.b32  	%r20311, %r20310, -8388608;
	sub.s32 	%r20312, %r20309, %r20311;
	mov.b32 	%f7388, %r20312;
	cvt.rn.f32.s32 	%f7389, %r20311;
	fma.rn.f32 	%f7390, %f7389, 0f34000000, %f7387;
	add.f32 	%f7391, %f7388, 0fBF800000;
	fma.rn.f32 	%f7392, %f7391, 0fBE055027, 0f3E1039F6;
	fma.rn.f32 	%f7393, %f7392, %f7391, 0fBDF8CDCC;
	fma.rn.f32 	%f7394, %f7393, %f7391, 0f3E0F2955;
	fma.rn.f32 	%f7395, %f7394, %f7391, 0fBE2AD8B9;
	fma.rn.f32 	%f7396, %f7395, %f7391, 0f3E4CED0B;
	fma.rn.f32 	%f7397, %f7396, %f7391, 0fBE7FFF22;
	fma.rn.f32 	%f7398, %f7397, %f7391, 0f3EAAAA78;
	fma.rn.f32 	%f7399, %f7398, %f7391, 0fBF000000;
	mul.f32 	%f7400, %f7391, %f7399;
	fma.rn.f32 	%f7401, %f7400, %f7391, %f7391;
	fma.rn.f32 	%f7402, %f7390, 0f3F317218, %f7401;
	setp.gt.u32 	%p3878, %r20309, 2139095039;
	fma.rn.f32 	%f7403, %f7386, 0f7F800000, 0f7F800000;
	selp.f32 	%f7404, %f7403, %f7402, %p3878;
	setp.eq.f32 	%p3879, %f7386, 0f00000000;
	fma.rn.f32 	%f7405, %f7404, 0f3EDE5BD9, 0f3F800000;
	selp.f32 	%f7406, 0fFF800000, %f7405, %p3879;
	cvt.rzi.u32.f32 	%r3600, %f7406;
	setp.eq.s32 	%p3880, %r21961, 0;
	mov.b32 	%r22118, 0;
	@%p3880 bra 	$L__BB5_1757;
	mov.b32 	%r22118, 0;
	mov.u32 	%r22116, %r21961;
$L__BB5_1756:
	mul.hi.s32 	%r20314, %r22116, 1717986919;
	shr.u32 	%r20315, %r20314, 31;
	shr.s32 	%r20316, %r20314, 2;
	add.s32 	%r3604, %r20316, %r20315;
	mul.lo.s32 	%r20317, %r3604, 10;
	sub.s32 	%r20318, %r22116, %r20317;
	mad.lo.s32 	%r22118, %r22118, 10, %r20318;
	add.s32 	%r20319, %r22116, 9;
	setp.gt.u32 	%p3881, %r20319, 18;
	mov.u32 	%r22116, %r3604;
	@%p3881 bra 	$L__BB5_1756;
$L__BB5_1757:
	setp.eq.s32 	%p3882, %r21971, 0;
	mov.b32 	%r22121, 0;
	@%p3882 bra 	$L__BB5_1760;
	mov.b32 	%r22121, 0;
	mov.u32 	%r22119, %r21971;
$L__BB5_1759:
	mul.hi.s32 	%r20322, %r22119, 1717986919;
	shr.u32 	%r20323, %r20322, 31;
	shr.s32 	%r20324, %r20322, 2;
	add.s32 	%r3609, %r20324, %r20323;
	mul.lo.s32 	%r20325, %r3609, 10;
	sub.s32 	%r20326, %r22119, %r20325;
	mad.lo.s32 	%r22121, %r22121, 10, %r20326;
	add.s32 	%r20327, %r22119, 9;
	setp.gt.u32 	%p3883, %r20327, 18;
	mov.u32 	%r22119, %r3609;
	@%p3883 bra 	$L__BB5_1759;
$L__BB5_1760:
	setp.eq.s32 	%p3885, %r3600, 0;
	mov.pred 	%p3921, %p3873;
	@%p3885 bra 	$L__BB5_1765;
	mov.b32 	%r22122, 0;
$L__BB5_1762:
	mul.hi.s32 	%r20329, %r22118, 1717986919;
	shr.u32 	%r20330, %r20329, 31;
	shr.s32 	%r20331, %r20329, 2;
	add.s32 	%r20332, %r20331, %r20330;
	mul.lo.s32 	%r20333, %r20332, 10;
	sub.s32 	%r3614, %r22118, %r20333;
	mul.hi.s32 	%r20334, %r22121, 1717986919;
	shr.u32 	%r20335, %r20334, 31;
	shr.s32 	%r20336, %r20334, 2;
	add.s32 	%r20337, %r20336, %r20335;
	mul.lo.s32 	%r20338, %r20337, 10;
	sub.s32 	%r3615, %r22121, %r20338;
	setp.eq.s32 	%p3886, %r3614, %r3615;
	@%p3886 bra 	$L__BB5_1764;
	setp.le.s32 	%p3921, %r3614, %r3615;
	bra.uni 	$L__BB5_1765;
$L__BB5_1764:
	add.s32 	%r22122, %r22122, 1;
	setp.ne.s32 	%p3888, %r22122, %r3600;
	mov.u32 	%r22118, %r20332;
	mov.u32 	%r22121, %r20337;
	mov.pred 	%p3921, %p3873;
	@%p3888 bra 	$L__BB5_1762;
$L__BB5_1765:
	selp.b32 	%r20600, %r21961, %r21971, %p3921;
	selp.u32 	%r20345, 1, 0, %p3921;
	add.s32 	%r3620, %r3594, %r20345;
	not.pred 	%p3889, %p3921;
	selp.u32 	%r20346, 1, 0, %p3889;
	add.s32 	%r3621, %r3595, %r20346;
	@%p3921 bra 	$L__BB5_1767;
	shl.b32 	%r20347, %r3621, 2;
	add.s32 	%r20349, %r14384, %r20347;
	ld.shared.u32 	%r21971, [%r20349];
	bra.uni 	$L__BB5_1768;
$L__BB5_1767:
	shl.b32 	%r20350, %r3620, 2;
	add.s32 	%r20352, %r14384, %r20350;
	ld.shared.u32 	%r21961, [%r20352];
$L__BB5_1768:
	setp.ge.s32 	%p3890, %r3620, %r3173;
	mov.u32 	%r20775, %r21971;
	@%p3890 bra 	$L__BB5_1781;
	setp.ge.s32 	%p3891, %r3621, %r3172;
	mov.u32 	%r20775, %r21961;
	@%p3891 bra 	$L__BB5_1781;
	max.s32 	%r20354, %r21961, %r21971;
	cvt.rn.f32.s32 	%f7407, %r20354;
	setp.lt.s32 	%p3892, %r20354, 1;
	mul.f32 	%f7408, %f7407, 0f4B000000;
	selp.f32 	%f7409, %f7408, %f7407, %p3892;
	selp.f32 	%f7410, 0fC1B80000, 0f00000000, %p3892;
	mov.b32 	%r20355, %f7409;
	add.s32 	%r20356, %r20355, -1059760811;
	and.b32  	%r20357, %r20356, -8388608;
	sub.s32 	%r20358, %r20355, %r20357;
	mov.b32 	%f7411, %r20358;
	cvt.rn.f32.s32 	%f7412, %r20357;
	fma.rn.f32 	%f7413, %f7412, 0f34000000, %f7410;
	add.f32 	%f7414, %f7411, 0fBF800000;
	fma.rn.f32 	%f7415, %f7414, 0fBE055027, 0f3E1039F6;
	fma.rn.f32 	%f7416, %f7415, %f7414, 0fBDF8CDCC;
	fma.rn.f32 	%f7417, %f7416, %f7414, 0f3E0F2955;
	fma.rn.f32 	%f7418, %f7417, %f7414, 0fBE2AD8B9;
	fma.rn.f32 	%f7419, %f7418, %f7414, 0f3E4CED0B;
	fma.rn.f32 	%f7420, %f7419, %f7414, 0fBE7FFF22;
	fma.rn.f32 	%f7421, %f7420, %f7414, 0f3EAAAA78;
	fma.rn.f32 	%f7422, %f7421, %f7414, 0fBF000000;
	mul.f32 	%f7423, %f7414, %f7422;
	fma.rn.f32 	%f7424, %f7423, %f7414, %f7414;
	fma.rn.f32 	%f7425, %f7413, 0f3F317218, %f7424;
	setp.gt.u32 	%p3893, %r20355, 2139095039;
	fma.rn.f32 	%f7426, %f7409, 0f7F800000, 0f7F800000;
	selp.f32 	%f7427, %f7426, %f7425, %p3893;
	setp.eq.f32 	%p3894, %f7409, 0f00000000;
	fma.rn.f32 	%f7428, %f7427, 0f3EDE5BD9, 0f3F800000;
	selp.f32 	%f7429, 0fFF800000, %f7428, %p3894;
	cvt.rzi.u32.f32 	%r3626, %f7429;
	setp.eq.s32 	%p3895, %r21961, 0;
	mov.b32 	%r22129, 0;
	@%p3895 bra 	$L__BB5_1773;
	mov.b32 	%r22129, 0;
	mov.u32 	%r22127, %r21961;
$L__BB5_1772:
	mul.hi.s32 	%r20360, %r22127, 1717986919;
	shr.u32 	%r20361, %r20360, 31;
	shr.s32 	%r20362, %r20360, 2;
	add.s32 	%r3630, %r20362, %r20361;
	mul.lo.s32 	%r20363, %r3630, 10;
	sub.s32 	%r20364, %r22127, %r20363;
	mad.lo.s32 	%r22129, %r22129, 10, %r20364;
	add.s32 	%r20365, %r22127, 9;
	setp.gt.u32 	%p3896, %r20365, 18;
	mov.u32 	%r22127, %r3630;
	@%p3896 bra 	$L__BB5_1772;
$L__BB5_1773:
	setp.eq.s32 	%p3897, %r21971, 0;
	mov.b32 	%r22132, 0;
	@%p3897 bra 	$L__BB5_1776;
	mov.b32 	%r22132, 0;
	mov.u32 	%r22130, %r21971;
$L__BB5_1775:
	mul.hi.s32 	%r20368, %r22130, 1717986919;
	shr.u32 	%r20369, %r20368, 31;
	shr.s32 	%r20370, %r20368, 2;
	add.s32 	%r3635, %r20370, %r20369;
	mul.lo.s32 	%r20371, %r3635, 10;
	sub.s32 	%r20372, %r22130, %r20371;
	mad.lo.s32 	%r22132, %r22132, 10, %r20372;
	add.s32 	%r20373, %r22130, 9;
	setp.gt.u32 	%p3898, %r20373, 18;
	mov.u32 	%r22130, %r3635;
	@%p3898 bra 	$L__BB5_1775;
$L__BB5_1776:
	setp.eq.s32 	%p3899, %r3626, 0;
	mov.u32 	%r20775, %r21971;
	@%p3899 bra 	$L__BB5_1781;
	mov.b32 	%r22133, 0;
$L__BB5_1778:
	mul.hi.s32 	%r20375, %r22129, 1717986919;
	shr.u32 	%r20376, %r20375, 31;
	shr.s32 	%r20377, %r20375, 2;
	add.s32 	%r20378, %r20377, %r20376;
	mul.lo.s32 	%r20379, %r20378, 10;
	sub.s32 	%r3640, %r22129, %r20379;
	mul.hi.s32 	%r20380, %r22132, 1717986919;
	shr.u32 	%r20381, %r20380, 31;
	shr.s32 	%r20382, %r20380, 2;
	add.s32 	%r20383, %r20382, %r20381;
	mul.lo.s32 	%r20384, %r20383, 10;
	sub.s32 	%r3641, %r22132, %r20384;
	setp.eq.s32 	%p3900, %r3640, %r3641;
	@%p3900 bra 	$L__BB5_1780;
	setp.gt.s32 	%p3901, %r3640, %r3641;
	selp.b32 	%r20775, %r21971, %r21961, %p3901;
	bra.uni 	$L__BB5_1781;
$L__BB5_1780:
	add.s32 	%r22133, %r22133, 1;
	setp.ne.s32 	%p3902, %r22133, %r3626;
	mov.u32 	%r22129, %r20378;
	mov.u32 	%r22132, %r20383;
	mov.u32 	%r20775, %r21971;
	@%p3902 bra 	$L__BB5_1778;
$L__BB5_1781:
	shl.b32 	%r21938, %r3169, 1;
	setp.lt.u32 	%p3903, %r3169, 129;
	@%p3903 bra 	$L__BB5_1498;
	ld.param.s8 	%rs3, [_ZN3cub18CUB_300001_SM_10006detail10merge_sort30DeviceMergeSortBlockSortKernelINS2_10policy_hubIN6thrust24THRUST_300001_SM_1000_NS6detail15normal_iteratorINS6_10device_ptrIiEEEEE9Policy600ESB_PNS0_8NullTypeESB_SF_m14lex_comparatoriSE_EEvbT0_T1_T2_T3_T4_PT6_PT7_T5_NS1_7vsmem_tE_param_0];
	bar.sync 	0;
	setp.eq.s16 	%p3904, %rs3, 0;
	@%p3904 bra 	$L__BB5_1784;
	st.shared.u32 	[%r5], %r20611;
	st.shared.u32 	[%r5+4], %r20523;
	st.shared.u32 	[%r5+8], %r20522;
	st.shared.u32 	[%r5+12], %r20534;
	st.shared.u32 	[%r5+16], %r20533;
	st.shared.u32 	[%r5+20], %r20545;
	st.shared.u32 	[%r5+24], %r20544;
	st.shared.u32 	[%r5+28], %r20556;
	st.shared.u32 	[%r5+32], %r20555;
	st.shared.u32 	[%r5+36], %r20567;
	st.shared.u32 	[%r5+40], %r20566;
	st.shared.u32 	[%r5+44], %r20578;
	st.shared.u32 	[%r5+48], %r20577;
	st.shared.u32 	[%r5+52], %r20589;
	st.shared.u32 	[%r5+56], %r20588;
	st.shared.u32 	[%r5+60], %r20600;
	st.shared.u32 	[%r5+64], %r20775;
	bar.warp.sync 	-1;
	ld.shared.u32 	%r20391, [%r4];
	ld.shared.u32 	%r20392, [%r4+128];
	ld.shared.u32 	%r20393, [%r4+256];
	ld.shared.u32 	%r20394, [%r4+384];
	ld.shared.u32 	%r20395, [%r4+512];
	ld.shared.u32 	%r20396, [%r4+640];
	ld.shared.u32 	%r20397, [%r4+768];
	ld.shared.u32 	%r20398, [%r4+896];
	ld.shared.u32 	%r20399, [%r4+1024];
	ld.shared.u32 	%r20400, [%r4+1152];
	ld.shared.u32 	%r20401, [%r4+1280];
	ld.shared.u32 	%r20402, [%r4+1408];
	ld.shared.u32 	%r20403, [%r4+1536];
	ld.shared.u32 	%r20404, [%r4+1664];
	ld.shared.u32 	%r20405, [%r4+1792];
	ld.shared.u32 	%r20406, [%r4+1920];
	ld.shared.u32 	%r20407, [%r4+2048];
	cvt.u64.u32 	%rd31, %r3;
	cvt.u64.u32 	%rd32, %r2;
	add.s64 	%rd33, %rd4, %rd32;
	add.s64 	%rd34, %rd33, %rd31;
	shl.b64 	%rd35, %rd34, 2;
	add.s64 	%rd36, %rd3, %rd35;
	st.global.u32 	[%rd36], %r20391;
	st.global.u32 	[%rd36+128], %r20392;
	st.global.u32 	[%rd36+256], %r20393;
	st.global.u32 	[%rd36+384], %r20394;
	st.global.u32 	[%rd36+512], %r20395;
	st.global.u32 	[%rd36+640], %r20396;
	st.global.u32 	[%rd36+768], %r20397;
	st.global.u32 	[%rd36+896], %r20398;
	st.global.u32 	[%rd36+1024], %r20399;
	st.global.u32 	[%rd36+1152], %r20400;
	st.global.u32 	[%rd36+1280], %r20401;
	st.global.u32 	[%rd36+1408], %r20402;
	st.global.u32 	[%rd36+1536], %r20403;
	st.global.u32 	[%rd36+1664], %r20404;
	st.global.u32 	[%rd36+1792], %r20405;
	st.global.u32 	[%rd36+1920], %r20406;
	st.global.u32 	[%rd36+2048], %r20407;
	bra.uni 	$L__BB5_3860;
$L__BB5_1784:
	st.shared.u32 	[%r5], %r20611;
	st.shared.u32 	[%r5+4], %r20523;
	st.shared.u32 	[%r5+8], %r20522;
	st.shared.u32 	[%r5+12], %r20534;
	st.shared.u32 	[%r5+16], %r20533;
	st.shared.u32 	[%r5+20], %r20545;
	st.shared.u32 	[%r5+24], %r20544;
	st.shared.u32 	[%r5+28], %r20556;
	st.shared.u32 	[%r5+32], %r20555;
	st.shared.u32 	[%r5+36], %r20567;
	st.shared.u32 	[%r5+40], %r20566;
	st.shared.u32 	[%r5+44], %r20578;
	st.shared.u32 	[%r5+48], %r20577;
	st.shared.u32 	[%r5+52], %r20589;
	st.shared.u32 	[%r5+56], %r20588;
	st.shared.u32 	[%r5+60], %r20600;
	st.shared.u32 	[%r5+64], %r20775;
	bar.warp.sync 	-1;
	ld.shared.u32 	%r20408, [%r4];
	ld.shared.u32 	%r20409, [%r4+128];
	ld.shared.u32 	%r20410, [%r4+256];
	ld.shared.u32 	%r20411, [%r4+384];
	ld.shared.u32 	%r20412, [%r4+512];
	ld.shared.u32 	%r20413, [%r4+640];
	ld.shared.u32 	%r20414, [%r4+768];
	ld.shared.u32 	%r20415, [%r4+896];
	ld.shared.u32 	%r20416, [%r4+1024];
	ld.shared.u32 	%r20417, [%r4+1152];
	ld.shared.u32 	%r20418, [%r4+1280];
	ld.shared.u32 	%r20419, [%r4+1408];
	ld.shared.u32 	%r20420, [%r4+1536];
	ld.shared.u32 	%r20421, [%r4+1664];
	ld.shared.u32 	%r20422, [%r4+1792];
	ld.shared.u32 	%r20423, [%r4+1920];
	ld.shared.u32 	%r20424, [%r4+2048];
	add.s64 	%rd38, %rd1, %rd29;
	st.global.u32 	[%rd38], %r20408;
	st.global.u32 	[%rd38+128], %r20409;
	st.global.u32 	[%rd38+256], %r20410;
	st.global.u32 	[%rd38+384], %r20411;
	st.global.u32 	[%rd38+512], %r20412;
	st.global.u32 	[%rd38+640], %r20413;
	st.global.u32 	[%rd38+768], %r20414;
	st.global.u32 	[%rd38+896], %r20415;
	st.global.u32 	[%rd38+1024], %r20416;
	st.global.u32 	[%rd38+1152], %r20417;
	st.global.u32 	[%rd38+1280], %r20418;
	st.global.u32 	[%rd38+1408], %r20419;
	st.global.u32 	[%rd38+1536], %r20420;
	st.global.u32 	[%rd38+1664], %r20421;
	st.global.u32 	[%rd38+1792], %r20422;
	st.global.u32 	[%rd38+1920], %r20423;
	st.global.u32 	[%rd38+2048], %r20424;
	bra.uni 	$L__BB5_3860;
$L__BB5_1785:
	cvt.u32.u64 	%r7735, %rd4;
	cvt.u32.u64 	%r7736, %rd9;
	sub.s32 	%r7737, %r7736, %r7735;
	min.s32 	%r3648, %r7737, 4352;
	// begin inline asm
	griddepcontrol.wait;
	// end inline asm
	shl.b64 	%rd16, %rd4, 2;
	add.s64 	%rd17, %rd2, %rd16;
	mov.u32 	%r3649, %tid.x;
	ld.global.u32 	%r22153, [%rd17];
	and.b32  	%r7738, %r3649, 31;
	and.b32  	%r7739, %r3649, 992;
	mul.lo.s32 	%r7740, %r7739, 17;
	or.b32  	%r3651, %r7740, %r7738;
	setp.ge.s32 	%p70, %r3651, %r3648;
	shl.b32 	%r7741, %r3651, 2;
	cvt.u64.u32 	%rd18, %r7741;
	add.s64 	%rd6, %rd17, %rd18;
	mov.u32 	%r22137, %r22153;
	@%p70 bra 	$L__BB5_1787;
	ld.global.u32 	%r22137, [%rd6];
$L__BB5_1787:
	add.s32 	%r3654, %r3651, 32;
	setp.ge.s32 	%p71, %r3654, %r3648;
	mov.u32 	%r22138, %r22153;
	@%p71 bra 	$L__BB5_1789;
	ld.global.u32 	%r22138, [%rd6+128];
$L__BB5_1789:
	add.s32 	%r7742, %r3651, 64;
	setp.ge.s32 	%p72, %r7742, %r3648;
	mov.u32 	%r22139, %r22153;
	@%p72 bra 	$L__BB5_1791;
	ld.global.u32 	%r22139, [%rd6+256];
$L__BB5_1791:
	add.s32 	%r3659, %r3651, 96;
	setp.ge.s32 	%p73, %r3659, %r3648;
	mov.u32 	%r22140, %r22153;
	@%p73 bra 	$L__BB5_1793;
	ld.global.u32 	%r22140, [%rd6+384];
$L__BB5_1793:
	add.s32 	%r7743, %r3651, 128;
	setp.ge.s32 	%p74, %r7743, %r3648;
	mov.u32 	%r22141, %r22153;
	@%p74 bra 	$L__BB5_1795;
	ld.global.u32 	%r22141, [%rd6+512];
$L__BB5_1795:
	add.s32 	%r7744, %r3651, 160;
	setp.ge.s32 	%p75, %r7744, %r3648;
	mov.u32 	%r22142, %r22153;
	@%p75 bra 	$L__BB5_1797;
	ld.global.u32 	%r22142, [%rd6+640];
$L__BB5_1797:
	add.s32 	%r7745, %r3651, 192;
	setp.ge.s32 	%p76, %r7745, %r3648;
	mov.u32 	%r22143, %r22153;
	@%p76 bra 	$L__BB5_1799;
	ld.global.u32 	%r22143, [%rd6+768];
$L__BB5_1799:
	add.s32 	%r7746, %r3651, 224;
	setp.ge.s32 	%p77, %r7746, %r3648;
	mov.u32 	%r22144, %r22153;
	@%p77 bra 	$L__BB5_1801;
	ld.global.u32 	%r22144, [%rd6+896];
$L__BB5_1801:
	add.s32 	%r3670, %r3651, 256;
	setp.ge.s32 	%p78, %r3670, %r3648;
	mov.u32 	%r22145, %r22153;
	@%p78 bra 	$L__BB5_1803;
	ld.global.u32 	%r22145, [%rd6+1024];
$L__BB5_1803:
	add.s32 	%r3673, %r3651, 288;
	setp.ge.s32 	%p79, %r3673, %r3648;
	mov.u32 	%r22146, %r22153;
	@%p79 bra 	$L__BB5_1805;
	ld.global.u32 	%r22146, [%rd6+1152];
$L__BB5_1805:
	add.s32 	%r3676, %r3651, 320;
	setp.ge.s32 	%p80, %r3676, %r3648;
	mov.u32 	%r22147, %r22153;
	@%p80 bra 	$L__BB5_1807;
	ld.global.u32 	%r22147, [%rd6+1280];
$L__BB5_1807:
	add.s32 	%r3679, %r3651, 352;
	setp.ge.s32 	%p81, %r3679, %r3648;
	mov.u32 	%r22148, %r22153;
	@%p81 bra 	$L__BB5_1809;
	ld.global.u32 	%r22148, [%rd6+1408];
$L__BB5_1809:
	add.s32 	%r3682, %r3651, 384;
	setp.ge.s32 	%p82, %r3682, %r3648;
	mov.u32 	%r22149, %r22153;
	@%p82 bra 	$L__BB5_1811;
	ld.global.u32 	%r22149, [%rd6+1536];
$L__BB5_1811:
	add.s32 	%r3685, %r3651, 416;
	setp.ge.s32 	%p83, %r3685, %r3648;
	mov.u32 	%r22150, %r22153;
	@%p83 bra 	$L__BB5_1813;
	ld.global.u32 	%r22150, [%rd6+1664];
$L__BB5_1813:
	add.s32 	%r3688, %r3651, 448;
	setp.ge.s32 	%p84, %r3688, %r3648;
	mov.u32 	%r22151, %r22153;
	@%p84 bra 	$L__BB5_1815;
	ld.global.u32 	%r22151, [%rd6+1792];
$L__BB5_1815:
	add.s32 	%r3691, %r3651, 480;
	setp.ge.s32 	%p85, %r3691, %r3648;
	mov.u32 	%r22152, %r22153;
	@%p85 bra 	$L__BB5_1817;
	ld.global.u32 	%r22152, [%rd6+1920];
$L__BB5_1817:
	add.s32 	%r7747, %r3651, 512;
	setp.ge.s32 	%p86, %r7747, %r3648;
	@%p86 bra 	$L__BB5_1819;
	ld.global.u32 	%r22153, [%rd6+2048];
$L__BB5_1819:
	// begin inline asm
	mov.u32 %r7748, %laneid;
	// end inline asm
	shr.u32 	%r7749, %r3649, 5;
	mad.lo.s32 	%r7750, %r7749, 544, %r7748;
	shl.b32 	%r7751, %r7750, 2;
	mov.u32 	%r7752, _ZZN3cub18CUB_300001_SM_10006detail10merge_sort30DeviceMergeSortBlockSortKernelINS2_10policy_hubIN6thrust24THRUST_300001_SM_1000_NS6detail15normal_iteratorINS6_10device_ptrIiEEEEE9Policy600ESB_PNS0_8NullTypeESB_SF_m14lex_comparatoriSE_EEvbT0_T1_T2_T3_T4_PT6_PT7_T5_NS1_7vsmem_tEE19static_temp_storage;
	add.s32 	%r3696, %r7752, %r7751;
	st.shared.u32 	[%r3696], %r22137;
	st.shared.u32 	[%r3696+128], %r22138;
	st.shared.u32 	[%r3696+256], %r22139;
	st.shared.u32 	[%r3696+384], %r22140;
	st.shared.u32 	[%r3696+512], %r22141;
	st.shared.u32 	[%r3696+640], %r22142;
	st.shared.u32 	[%r3696+768], %r22143;
	st.shared.u32 	[%r3696+896], %r22144;
	st.shared.u32 	[%r3696+1024], %r22145;
	st.shared.u32 	[%r3696+1152], %r22146;
	st.shared.u32 	[%r3696+1280], %r22147;
	st.shared.u32 	[%r3696+1408], %r22148;
	st.shared.u32 	[%r3696+1536], %r22149;
	st.shared.u32 	[%r3696+1664], %r22150;
	st.shared.u32 	[%r3696+1792], %r22151;
	st.shared.u32 	[%r3696+1920], %r22152;
	st.shared.u32 	[%r3696+2048], %r22153;
	bar.warp.sync 	-1;
	shl.b32 	%r7753, %r7748, 6;
	add.s32 	%r3697, %r3696, %r7753;
	ld.shared.u32 	%r22332, [%r3697];
	ld.shared.u32 	%r3699, [%r3697+4];
	ld.shared.u32 	%r3700, [%r3697+8];
	ld.shared.u32 	%r3701, [%r3697+12];
	ld.shared.u32 	%r3702, [%r3697+16];
	ld.shared.u32 	%r3703, [%r3697+20];
	ld.shared.u32 	%r3704, [%r3697+24];
	ld.shared.u32 	%r3705, [%r3697+28];
	ld.shared.u32 	%r3706, [%r3697+32];
	ld.shared.u32 	%r3707, [%r3697+36];
	ld.shared.u32 	%r3708, [%r3697+40];
	ld.shared.u32 	%r3709, [%r3697+44];
	ld.shared.u32 	%r3710, [%r3697+48];
	ld.shared.u32 	%r3711, [%r3697+52];
	ld.shared.u32 	%r3712, [%r3697+56];
	ld.shared.u32 	%r3713, [%r3697+60];
	ld.shared.u32 	%r3714, [%r3697+64];
	bar.sync 	0;
	// begin inline asm
	griddepcontrol.launch_dependents;
	// end inline asm
	mul.lo.s32 	%r3715, %r3649, 17;
	add.s32 	%r7754, %r3715, 1;
	setp.ge.u32 	%p87, %r7754, %r3648;
	mov.u32 	%r22163, %r22332;
	mov.u32 	%r22164, %r22332;
	@%p87 bra 	$L__BB5_1831;
	max.s32 	%r7756, %r22332, %r3699;
	cvt.rn.f32.s32 	%f1, %r7756;
	setp.lt.s32 	%p88, %r7756, 1;
	mul.f32 	%f2, %f1, 0f4B000000;
	selp.f32 	%f3, %f2, %f1, %p88;
	selp.f32 	%f4, 0fC1B80000, 0f00000000, %p88;
	mov.b32 	%r7757, %f3;
	add.s32 	%r7758, %r7757, -1059760811;
	and.b32  	%r7759, %r7758, -8388608;
	sub.s32 	%r7760, %r7757, %r7759;
	mov.b32 	%f5, %r7760;
	cvt.rn.f32.s32 	%f6, %r7759;
	fma.rn.f32 	%f7, %f6, 0f34000000, %f4;
	add.f32 	%f8, %f5, 0fBF800000;
	fma.rn.f32 	%f9, %f8, 0fBE055027, 0f3E1039F6;
	fma.rn.f32 	%f10, %f9, %f8, 0fBDF8CDCC;
	fma.rn.f32 	%f11, %f10, %f8, 0f3E0F2955;
	fma.rn.f32 	%f12, %f11, %f8, 0fBE2AD8B9;
	fma.rn.f32 	%f13, %f12, %f8, 0f3E4CED0B;
	fma.rn.f32 	%f14, %f13, %f8, 0fBE7FFF22;
	fma.rn.f32 	%f15, %f14, %f8, 0f3EAAAA78;
	fma.rn.f32 	%f16, %f15, %f8, 0fBF000000;
	mul.f32 	%f17, %f8, %f16;
	fma.rn.f32 	%f18, %f17, %f8, %f8;
	fma.rn.f32 	%f19, %f7, 0f3F317218, %f18;
	setp.gt.u32 	%p89, %r7757, 2139095039;
	fma.rn.f32 	%f20, %f3, 0f7F800000, 0f7F800000;
	selp.f32 	%f21, %f20, %f19, %p89;
	setp.eq.f32 	%p90, %f3, 0f00000000;
	fma.rn.f32 	%f22, %f21, 0f3EDE5BD9, 0f3F800000;
	selp.f32 	%f23, 0fFF800000, %f22, %p90;
	cvt.rzi.u32.f32 	%r3716, %f23;
	setp.eq.s32 	%p91, %r22332, 0;
	mov.b32 	%r22156, 0;
	@%p91 bra 	$L__BB5_1823;
	mov.b32 	%r22156, 0;
	mov.u32 	%r22155, %r22332;
$L__BB5_1822:
	mul.hi.s32 	%r7762, %r22155, 1717986919;
	shr.u32 	%r7763, %r7762, 31;
	shr.s32 	%r7764, %r7762, 2;
	add.s32 	%r3721, %r7764, %r7763;
	mul.lo.s32 	%r7765, %r3721, 10;
	sub.s32 	%r7766, %r22155, %r7765;
	mad.lo.s32 	%r22156, %r22156, 10, %r7766;
	add.s32 	%r7767, %r22155, 9;
	setp.lt.u32 	%p92, %r7767, 19;
	mov.u32 	%r22155, %r3721;
	@%p92 bra 	$L__BB5_1823;
	bra.uni 	$L__BB5_1822;
$L__BB5_1823:
	setp.eq.s32 	%p93, %r3699, 0;
	mov.b32 	%r22159, 0;
	@%p93 bra 	$L__BB5_1826;
	mov.b32 	%r22159, 0;
	mov.u32 	%r22158, %r3699;
$L__BB5_1825:
	mul.hi.s32 	%r7770, %r22158, 1717986919;
	shr.u32 	%r7771, %r7770, 31;
	shr.s32 	%r7772, %r7770, 2;
	add.s32 	%r3726, %r7772, %r7771;
	mul.lo.s32 	%r7773, %r3726, 10;
	sub.s32 	%r7774, %r22158, %r7773;
	mad.lo.s32 	%r22159, %r22159, 10, %r7774;
	add.s32 	%r7775, %r22158, 9;
	setp.lt.u32 	%p94, %r7775, 19;
	mov.u32 	%r22158, %r3726;
	@%p94 bra 	$L__BB5_1826;
	bra.uni 	$L__BB5_1825;
$L__BB5_1826:
	setp.eq.s32 	%p95, %r3716, 0;
	mov.u32 	%r22163, %r3699;
	mov.u32 	%r22164, %r22332;
	@%p95 bra 	$L__BB5_1831;
	mov.b32 	%r22160, 0;
$L__BB5_1828:
	mul.hi.s32 	%r7777, %r22156, 1717986919;
	shr.u32 	%r7778, %r7777, 31;
	shr.s32 	%r7779, %r7777, 2;
	add.s32 	%r7780, %r7779, %r7778;
	mul.lo.s32 	%r7781, %r7780, 10;
	sub.s32 	%r3730, %r22156, %r7781;
	mul.hi.s32 	%r7782, %r22159, 1717986919;
	shr.u32 	%r7783, %r7782, 31;
	shr.s32 	%r7784, %r7782, 2;
	add.s32 	%r7785, %r7784, %r7783;
	mul.lo.s32 	%r7786, %r7785, 10;
	sub.s32 	%r3731, %r22159, %r7786;
	setp.eq.s32 	%p96, %r3730, %r3731;
	@%p96 bra 	$L__BB5_1830;
	setp.gt.s32 	%p97, %r3730, %r3731;
	selp.b32 	%r22164, %r22332, %r3699, %p97;
	mov.u32 	%r22163, %r3699;
	bra.uni 	$L__BB5_1831;
$L__BB5_1830:
	add.s32 	%r22160, %r22160, 1;
	shr.s32 	%r7792, %r7782, 2;
	add.s32 	%r22159, %r7792, %r7783;
	setp.ne.s32 	%p98, %r22160, %r3716;
	mov.u32 	%r22156, %r7780;
	mov.u32 	%r22163, %r3699;
	mov.u32 	%r22164, %r22332;
	@%p98 bra 	$L__BB5_1828;
$L__BB5_1831:
	add.s32 	%r7793, %r3715, 2;
	setp.ge.u32 	%p99, %r7793, %r3648;
	mov.u32 	%r22174, %r22164;
	@%p99 bra 	$L__BB5_1843;
	max.s32 	%r7795, %r22164, %r3700;
	cvt.rn.f32.s32 	%f24, %r7795;
	setp.lt.s32 	%p100, %r7795, 1;
	mul.f32 	%f25, %f24, 0f4B000000;
	selp.f32 	%f26, %f25, %f24, %p100;
	selp.f32 	%f27, 0fC1B80000, 0f00000000, %p100;
	mov.b32 	%r7796, %f26;
	add.s32 	%r7797, %r7796, -1059760811;
	and.b32  	%r7798, %r7797, -8388608;
	sub.s32 	%r7799, %r7796, %r7798;
	mov.b32 	%f28, %r7799;
	cvt.rn.f32.s32 	%f29, %r7798;
	fma.rn.f32 	%f30, %f29, 0f34000000, %f27;
	add.f32 	%f31, %f28, 0fBF800000;
	fma.rn.f32 	%f32, %f31, 0fBE055027, 0f3E1039F6;
	fma.rn.f32 	%f33, %f32, %f31, 0fBDF8CDCC;
	fma.rn.f32 	%f34, %f33, %f31, 0f3E0F2955;
	fma.rn.f32 	%f35, %f34, %f31, 0fBE2AD8B9;
	fma.rn.f32 	%f36, %f35, %f31, 0f3E4CED0B;
	fma.rn.f32 	%f37, %f36, %f31, 0fBE7FFF22;
	fma.rn.f32 	%f38, %f37, %f31, 0f3EAAAA78;
	fma.rn.f32 	%f39, %f38, %f31, 0fBF000000;
	mul.f32 	%f40, %f31, %f39;
	fma.rn.f32 	%f41, %f40, %f31, %f31;
	fma.rn.f32 	%f42, %f30, 0f3F317218, %f41;
	setp.gt.u32 	%p101, %r7796, 2139095039;
	fma.rn.f32 	%f43, %f26, 0f7F800000, 0f7F800000;
	selp.f32 	%f44, %f43, %f42, %p101;
	setp.eq.f32 	%p102, %f26, 0f00000000;
	fma.rn.f32 	%f45, %f44, 0f3EDE5BD9, 0f3F800000;
	selp.f32 	%f46, 0fFF800000, %f45, %p102;
	cvt.rzi.u32.f32 	%r3738, %f46;
	setp.eq.s32 	%p103, %r22164, 0;
	mov.b32 	%r22167, 0;
	@%p103 bra 	$L__BB5_1835;
	mov.b32 	%r22167, 0;
	mov.u32 	%r22165, %r22164;
$L__BB5_1834:
	mul.hi.s32 	%r7801, %r22165, 1717986919;
	shr.u32 	%r7802, %r7801, 31;
	shr.s32 	%r7803, %r7801, 2;
	add.s32 	%r3742, %r7803, %r7802;
	mul.lo.s32 	%r7804, %r3742, 10;
	sub.s32 	%r7805, %r22165, %r7804;
	mad.lo.s32 	%r22167, %r22167, 10, %r7805;
	add.s32 	%r7806, %r22165, 9;
	setp.gt.u32 	%p104, %r7806, 18;
	mov.u32 	%r22165, %r3742;
	@%p104 bra 	$L__BB5_1834;
$L__BB5_1835:
	setp.eq.s32 	%p105, %r3700, 0;
	mov.b32 	%r22170, 0;
	@%p105 bra 	$L__BB5_1838;
	mov.b32 	%r22170, 0;
	mov.u32 	%r22168, %r3700;
$L__BB5_1837:
	mul.hi.s32 	%r7809, %r22168, 1717986919;
	shr.u32 	%r7810, %r7809, 31;
	shr.s32 	%r7811, %r7809, 2;
	add.s32 	%r3747, %r7811, %r7810;
	mul.lo.s32 	%r7812, %r3747, 10;
	sub.s32 	%r7813, %r22168, %r7812;
	mad.lo.s32 	%r22170, %r22170, 10, %r7813;
	add.s32 	%r7814, %r22168, 9;
	setp.gt.u32 	%p106, %r7814, 18;
	mov.u32 	%r22168, %r3747;
	@%p106 bra 	$L__BB5_1837;
$L__BB5_1838:
	setp.eq.s32 	%p107, %r3738, 0;
	mov.u32 	%r22174, %r3700;
	@%p107 bra 	$L__BB5_1843;
	mov.b32 	%r22171, 0;
$L__BB5_1840:
	mul.hi.s32 	%r7816, %r22167, 1717986919;
	shr.u32 	%r7817, %r7816, 31;
	shr.s32 	%r7818, %r7816, 2;
	add.s32 	%r7819, %r7818, %r7817;
	mul.lo.s32 	%r7820, %r7819, 10;
	sub.s32 	%r3752, %r22167, %r7820;
	mul.hi.s32 	%r7821, %r22170, 1717986919;
	shr.u32 	%r7822, %r7821, 31;
	shr.s32 	%r7823, %r7821, 2;
	add.s32 	%r7824, %r7823, %r7822;
	mul.lo.s32 	%r7825, %r7824, 10;
	sub.s32 	%r3753, %r22170, %r7825;
	setp.eq.s32 	%p108, %r3752, %r3753;
	@%p108 bra 	$L__BB5_1842;
	setp.gt.s32 	%p109, %r3752, %r3753;
	selp.b32 	%r22164, %r22164, %r3700, %p109;
	mov.u32 	%r22174, %r3700;
	bra.uni 	$L__BB5_1843;
$L__BB5_1842:
	add.s32 	%r22171, %r22171, 1;
	shr.u32 	%r7830, %r7821, 31;
	shr.s32 	%r7831, %r7821, 2;
	add.s32 	%r22170, %r7831, %r7830;
	setp.ne.s32 	%p110, %r22171, %r3738;
	mov.u32 	%r22167, %r7819;
	mov.u32 	%r22174, %r3700;
	@%p110 bra 	$L__BB5_1840;
$L__BB5_1843:
	add.s32 	%r7832, %r3715, 3;
	setp.ge.u32 	%p111, %r7832, %r3648;
	mov.u32 	%r22185, %r22164;
	@%p111 bra 	$L__BB5_1855;
	max.s32 	%r7834, %r22164, %r3701;
	cvt.rn.f32.s32 	%f47, %r7834;
	setp.lt.s32 	%p112, %r7834, 1;
	mul.f32 	%f48, %f47, 0f4B000000;
	selp.f32 	%f49, %f48, %f47, %p112;
	selp.f32 	%f50, 0fC1B80000, 0f00000000, %p112;
	mov.b32 	%r7835, %f49;
	add.s32 	%r7836, %r7835, -1059760811;
	and.b32  	%r7837, %r7836, -8388608;
	sub.s32 	%r7838, %r7835, %r7837;
	mov.b32 	%f51, %r7838;
	cvt.rn.f32.s32 	%f52, %r7837;
	fma.rn.f32 	%f53, %f52, 0f34000000, %f50;
	add.f32 	%f54, %f51, 0fBF800000;
	fma.rn.f32 	%f55, %f54, 0fBE055027, 0f3E1039F6;
	fma.rn.f32 	%f56, %f55, %f54, 0fBDF8CDCC;
	fma.rn.f32 	%f57, %f56, %f54, 0f3E0F2955;
	fma.rn.f32 	%f58, %f57, %f54, 0fBE2AD8B9;
	fma.rn.f32 	%f59, %f58, %f54, 0f3E4CED0B;
	fma.rn.f32 	%f60, %f59, %f54, 0fBE7FFF22;
	fma.rn.f32 	%f61, %f60, %f54, 0f3EAAAA78;
	fma.rn.f32 	%f62, %f61, %f54, 0fBF000000;
	mul.f32 	%f63, %f54, %f62;
	fma.rn.f32 	%f64, %f63, %f54, %f54;
	fma.rn.f32 	%f65, %f53, 0f3F317218, %f64;
	setp.gt.u32 	%p113, %r7835, 2139095039;
	fma.rn.f32 	%f66, %f49, 0f7F800000, 0f7F800000;
	selp.f32 	%f67, %f66, %f65, %p113;
	setp.eq.f32 	%p114, %f49, 0f00000000;
	fma.rn.f32 	%f68, %f67, 0f3EDE5BD9, 0f3F800000;
	selp.f32 	%f69, 0fFF800000, %f68, %p114;
	cvt.rzi.u32.f32 	%r3760, %f69;
	setp.eq.s32 	%p115, %r22164, 0;
	mov.b32 	%r22178, 0;
	@%p115 bra 	$L__BB5_1847;
	mov.b32 	%r22178, 0;
	mov.u32 	%r22176, %r22164;
$L__BB5_1846:
	mul.hi.s32 	%r7840, %r22176, 1717986919;
	shr.u32 	%r7841, %r7840, 31;
	shr.s32 	%r7842, %r7840, 2;
	add.s32 	%r3764, %r7842, %r7841;
	mul.lo.s32 	%r7843, %r3764, 10;
	sub.s32 	%r7844, %r22176, %r7843;
	mad.lo.s32 	%r22178, %r22178, 10, %r7844;
	add.s32 	%r7845, %r22176, 9;
	setp.gt.u32 	%p116, %r7845, 18;
	mov.u32 	%r22176, %r3764;
	@%p116 bra 	$L__BB5_1846;
$L__BB5_1847:
	setp.eq.s32 	%p117, %r3701, 0;
	mov.b32 	%r22181, 0;
	@%p117 bra 	$L__BB5_1850;
	mov.b32 	%r22181, 0;
	mov.u32 	%r22179, %r3701;
$L__BB5_1849:
	mul.hi.s32 	%r7848, %r22179, 1717986919;
	shr.u32 	%r7849, %r7848, 31;
	shr.s32 	%r7850, %r7848, 2;
	add.s32 	%r3769, %r7850, %r7849;
	mul.lo.s32 	%r7851, %r3769, 10;
	sub.s32 	%r7852, %r22179, %r7851;
	mad.lo.s32 	%r22181, %r22181, 10, %r7852;
	add.s32 	%r7853, %r22179, 9;
	setp.gt.u32 	%p118, %r7853, 18;
	mov.u32 	%r22179, %r3769;
	@%p118 bra 	$L__BB5_1849;
$L__BB5_1850:
	setp.eq.s32 	%p119, %r3760, 0;
	mov.u32 	%r22185, %r3701;
	@%p119 bra 	$L__BB5_1855;
	mov.b32 	%r22182, 0;
$L__BB5_1852:
	mul.hi.s32 	%r7855, %r22178, 1717986919;
	shr.u32 	%r7856, %r7855, 31;
	shr.s32 	%r7857, %r7855, 2;
	add.s32 	%r7858, %r7857, %r7856;
	mul.lo.s32 	%r7859, %r7858, 10;
	sub.s32 	%r3774, %r22178, %r7859;
	mul.hi.s32 	%r7860, %r22181, 1717986919;
	shr.u32 	%r7861, %r7860, 31;
	shr.s32 	%r7862, %r7860, 2;
	add.s32 	%r7863, %r7862, %r7861;
	mul.lo.s32 	%r7864, %r7863, 10;
	sub.s32 	%r3775, %r22181, %r7864;
	setp.eq.s32 	%p120, %r3774, %r3775;
	@%p120 bra 	$L__BB5_1854;
	setp.gt.s32 	%p121, %r3774, %r3775;
	selp.b32 	%r22164, %r22164, %r3701, %p121;
	mov.u32 	%r22185, %r3701;
	bra.uni 	$L__BB5_1855;
$L__BB5_1854:
	add.s32 	%r22182, %r22182, 1;
	shr.u32 	%r7869, %r7860, 31;
	shr.s32 	%r7870, %r7860, 2;
	add.s32 	%r22181, %r7870, %r7869;
	setp.ne.s32 	%p122, %r22182, %r3760;
	mov.u32 	%r22178, %r7858;
	mov.u32 	%r22185, %r3701;
	@%p122 bra 	$L__BB5_1852;
$L__BB5_1855:
	add.s32 	%r7871, %r3715, 4;
	setp.ge.u32 	%p123, %r7871, %r3648;
	mov.u32 	%r22196, %r22164;
	@%p123 bra 	$L__BB5_1867;
	max.s32 	%r7873, %r22164, %r3702;
	cvt.rn.f32.s32 	%f70, %r7873;
	setp.lt.s32 	%p124, %r7873, 1;
	mul.f32 	%f71, %f70, 0f4B000000;
	selp.f32 	%f72, %f71, %f70, %p124;
	selp.f32 	%f73, 0fC1B80000, 0f00000000, %p124;
	mov.b32 	%r7874, %f72;
	add.s32 	%r7875, %r7874, -1059760811;
	and.b32  	%r7876, %r7875, -8388608;
	sub.s32 	%r7877, %r7874, %r7876;
	mov.b32 	%f74, %r7877;
	cvt.rn.f32.s32 	%f75, %r7876;
	fma.rn.f32 	%f76, %f75, 0f34000000, %f73;
	add.f32 	%f77, %f74, 0fBF800000;
	fma.rn.f32 	%f78, %f77, 0fBE055027, 0f3E1039F6;
	fma.rn.f32 	%f79, %f78, %f77, 0fBDF8CDCC;
	fma.rn.f32 	%f80, %f79, %f77, 0f3E0F2955;
	fma.rn.f32 	%f81, %f80, %f77, 0fBE2AD8B9;
	fma.rn.f32 	%f82, %f81, %f77, 0f3E4CED0B;
	fma.rn.f32 	%f83, %f82, %f77, 0fBE7FFF22;
	fma.rn.f32 	%f84, %f83, %f77, 0f3EAAAA78;
	fma.rn.f32 	%f85, %f84, %f77, 0fBF000000;
	mul.f32 	%f86, %f77, %f85;
	fma.rn.f32 	%f87, %f86, %f77, %f77;
	fma.rn.f32 	%f88, %f76, 0f3F317218, %f87;
	setp.gt.u32 	%p125, %r7874, 2139095039;
	fma.rn.f32 	%f89, %f72, 0f7F800000, 0f7F800000;
	selp.f32 	%f90, %f89, %f88, %p125;
	setp.eq.f32 	%p126, %f72, 0f00000000;
	fma.rn.f32 	%f91, %f90, 0f3EDE5BD9, 0f3F800000;
	selp.f32 	%f92, 0fFF800000, %f91, %p126;
	cvt.rzi.u32.f32 	%r3782, %f92;
	setp.eq.s32 	%p127, %r22164, 0;
	mov.b32 	%r22189, 0;
	@%p127 bra 	$L__BB5_1859;
	mov.b32 	%r22189, 0;
	mov.u32 	%r22187, %r22164;
$L__BB5_1858:
	mul.hi.s32 	%r7879, %r22187, 1717986919;
	shr.u32 	%r7880, %r7879, 31;
	shr.s32 	%r7881, %r7879, 2;
	add.s32 	%r3786, %r7881, %r7880;
	mul.lo.s32 	%r7882, %r3786, 10;
	sub.s32 	%r7883, %r22187, %r7882;
	mad.lo.s32 	%r22189, %r22189, 10, %r7883;
	add.s32 	%r7884, %r22187, 9;
	setp.gt.u32 	%p128, %r7884, 18;
	mov.u32 	%r22187, %r3786;
	@%p128 bra 	$L__BB5_1858;
$L__BB5_1859:
	setp.eq.s32 	%p129, %r3702, 0;
	mov.b32 	%r22192, 0;
	@%p129 bra 	$L__BB5_1862;
	mov.b32 	%r22192, 0;
	mov.u32 	%r22190, %r3702;
$L__BB5_1861:
	mul.hi.s32 	%r7887, %r22190, 1717986919;
	shr.u32 	%r7888, %r7887, 31;
	shr.s32 	%r7889, %r7887, 2;
	add.s32 	%r3791, %r7889, %r7888;
	mul.lo.s32 	%r7890, %r3791, 10;
	sub.s32 	%r7891, %r22190, %r7890;
	mad.lo.s32 	%r22192, %r22192, 10, %r7891;
	add.s32 	%r7892, %r22190, 9;
	setp.gt.u32 	%p130, %r7892, 18;
	mov.u32 	%r22190, %r3791;
	@%p130 bra 	$L__BB5_1861;
$L__BB5_1862:
	setp.eq.s32 	%p131, %r3782, 0;
	mov.u32 	%r22196, %r3702;
	@%p131 bra 	$L__BB5_1867;
	mov.b32 	%r22193, 0;
$L__BB5_1864:
	mul.hi.s32 	%r7894, %r22189, 1717986919;
	shr.u32 	%r7895, %r7894, 31;
	shr.s32 	%r7896, %r7894, 2;
	add.s32 	%r7897, %r7896, %r7895;
	mul.lo.s32 	%r7898, %r7897, 10;
	sub.s32 	%r3796, %r22189, %r7898;
	mul.hi.s32 	%r7899, %r22192, 1717986919;
	shr.u32 	%r7900, %r7899, 31;
	shr.s32 	%r7901, %r7899, 2;
	add.s32 	%r7902, %r7901, %r7900;
	mul.lo.s32 	%r7903, %r7902, 10;
	sub.s32 	%r3797, %r22192, %r7903;
	setp.eq.s32 	%p132, %r3796, %r3797;
	@%p132 bra 	$L__BB5_1866;
	setp.gt.s32 	%p133, %r3796, %r3797;
	selp.b32 	%r22164, %r22164, %r3702, %p133;
	mov.u32 	%r22196, %r3702;
	bra.uni 	$L__BB5_1867;
$L__BB5_1866:
	add.s32 	%r22193, %r22193, 1;
	shr.u32 	%r7908, %r7899, 31;
	shr.s32 	%r7909, %r7899, 2;
	add.s32 	%r22192, %r7909, %r7908;
	setp.ne.s32 	%p134, %r22193, %r3782;
	mov.u32 	%r22189, %r7897;
	mov.u32 	%r22196, %r3702;
	@%p134 bra 	$L__BB5_1864;
$L__BB5_1867:
	add.s32 	%r7910, %r3715, 5;
	setp.ge.u32 	%p135, %r7910, %r3648;
	mov.u32 	%r22207, %r22164;
	@%p135 bra 	$L__BB5_1879;
	max.s32 	%r7912, %r22164, %r3703;
	cvt.rn.f32.s32 	%f93, %r7912;
	setp.lt.s32 	%p136, %r7912, 1;
	mul.f32 	%f94, %f93, 0f4B000000;
	selp.f32 	%f95, %f94, %f93, %p136;
	selp.f32 	%f96, 0fC1B80000, 0f00000000, %p136;
	mov.b32 	%r7913, %f95;
	add.s32 	%r7914, %r7913, -1059760811;
	and.b32  	%r7915, %r7914, -8388608;
	sub.s32 	%r7916, %r7913, %r7915;
	mov.b32 	%f97, %r7916;
	cvt.rn.f32.s32 	%f98, %r7915;
	fma.rn.f32 	%f99, %f98, 0f34000000, %f96;
	add.f32 	%f100, %f97, 0fBF800000;
	fma.rn.f32 	%f101, %f100, 0fBE055027, 0f3E1039F6;
	fma.rn.f32 	%f102, %f101, %f100, 0fBDF8CDCC;
	fma.rn.f32 	%f103, %f102, %f100, 0f3E0F2955;
	fma.rn.f32 	%f104, %f103, %f100, 0fBE2AD8B9;
	fma.rn.f32 	%f105, %f104, %f100, 0f3E4CED0B;
	fma.rn.f32 	%f106, %f105, %f100, 0fBE7FFF22;
	fma.rn.f32 	%f107, %f106, %f100, 0f3EAAAA78;
	fma.rn.f32 	%f108, %f107, %f100, 0fBF000000;
	mul.f32 	%f109, %f100, %f108;
	fma.rn.f32 	%f110, %f109, %f100, %f100;
	fma.rn.f32 	%f111, %f99, 0f3F317218, %f110;
	setp.gt.u32 	%p137, %r7913, 2139095039;
	fma.rn.f32 	%f112, %f95, 0f7F800000, 0f7F800000;
	selp.f32 	%f113, %f112, %f111, %p137;
	setp.eq.f32 	%p138, %f95, 0f00000000;
	fma.rn.f32 	%f114, %f113, 0f3EDE5BD9, 0f3F800000;
	selp.f32 	%f115, 0fFF800000, %f114, %p138;
	cvt.rzi.u32.f32 	%r3804, %f115;
	setp.eq.s32 	%p139, %r22164, 0;
	mov.b32 	%r22200, 0;
	@%p139 bra 	$L__BB5_1871;
	mov.b32 	%r22200, 0;
	mov.u32 	%r22198, %r22164;
$L__BB5_1870:
	mul.hi.s32 	%r7918, %r22198, 1717986919;
	shr.u32 	%r7919, %r7918, 31;
	shr.s32 	%r7920, %r7918, 2;
	add.s32 	%r3808, %r7920, %r7919;
	mul.lo.s32 	%r7921, %r3808, 10;
	sub.s32 	%r7922, %r22198, %r7921;
	mad.lo.s32 	%r22200, %r22200, 10, %r7922;
	add.s32 	%r7923, %r22198, 9;
	setp.gt.u32 	%p140, %r7923, 18;
	mov.u32 	%r22198, %r3808;
	@%p140 bra 	$L__BB5_1870;
$L__BB5_1871:
	setp.eq.s32 	%p141, %r3703, 0;
	mov.b32 	%r22203, 0;
	@%p141 bra 	$L__BB5_1874;
	mov.b32 	%r22203, 0;
	mov.u32 	%r22201, %r3703;
$L__BB5_1873:
	mul.hi.s32 	%r7926, %r22201, 1717986919;
	shr.u32 	%r7927, %r7926, 31;
	shr.s32 	%r7928, %r7926, 2;
	add.s32 	%r3813, %r7928, %r7927;
	mul.lo.s32 	%r7929, %r3813, 10;
	sub.s32 	%r7930, %r22201, %r7929;
	mad.lo.s32 	%r22203, %r22203, 10, %r7930;
	add.s32 	%r7931, %r22201, 9;
	setp.gt.u32 	%p142, %r7931, 18;
	mov.u32 	%r22201, %r3813;
	@%p142 bra 	$L__BB5_1873;
$L__BB5_1874:
	setp.eq.s32 	%p143, %r3804, 0;
	mov.u32 	%r22207, %r3703;
	@%p143 bra 	$L__BB5_1879;
	mov.b32 	%r22204, 0;
$L__BB5_1876:
	mul.hi.s32 	%r7933, %r22200, 1717986919;
	shr.u32 	%r7934, %r7933, 31;
	shr.s32 	%r7935, %r7933, 2;
	add.s32 	%r7936, %r7935, %r7934;
	mul.lo.s32 	%r7937, %r7936, 10;
	sub.s32 	%r3818, %r22200, %r7937;
	mul.hi.s32 	%r7938, %r22203, 1717986919;
	shr.u32 	%r7939, %r7938, 31;
	shr.s32 	%r7940, %r7938, 2;
	add.s32 	%r7941, %r7940, %r7939;
	mul.lo.s32 	%r7942, %r7941, 10;
	sub.s32 	%r3819, %r22203, %r7942;
	setp.eq.s32 	%p144, %r3818, %r3819;
	@%p144 bra 	$L__BB5_1878;
	setp.gt.s32 	%p145, %r3818, %r3819;
	selp.b32 	%r22164, %r22164, %r3703, %p145;
	mov.u32 	%r22207, %r3703;
	bra.uni 	$L__BB5_1879;
$L__BB5_1878:
	add.s32 	%r22204, %r22204, 1;
	shr.u32 	%r7947, %r7938, 31;
	shr.s32 	%r7948, %r7938, 2;
	add.s32 	%r22203, %r7948, %r7947;
	setp.ne.s32 	%p146, %r22204, %r3804;
	mov.u32 	%r22200, %r7936;
	mov.u32 	%r22207, %r3703;
	@%p146 bra 	$L__BB5_1876;
$L__BB5_1879:
	add.s32 	%r7949, %r3715, 6;
	setp.ge.u32 	%p147, %r7949, %r3648;
	mov.u32 	%r22218, %r22164;
	@%p147 bra 	$L__BB5_1891;
	max.s32 	%r7951, %r22164, %r3704;
	cvt.rn.f32.s32 	%f116, %r7951;
	setp.lt.s32 	%p148, %r7951, 1;
	mul.f32 	%f117, %f116, 0f4B000000;
	selp.f32 	%f118, %f117, %f116, %p148;
	selp.f32 	%f119, 0fC1B80000, 0f00000000, %p148;
	mov.b32 	%r7952, %f118;
	add.s32 	%r7953, %r7952, -1059760811;
	and.b32  	%r7954, %r7953, -8388608;
	sub.s32 	%r7955, %r7952, %r7954;
	mov.b32 	%f120, %r7955;
	cvt.rn.f32.s32 	%f121, %r7954;
	fma.rn.f32 	%f122, %f121, 0f34000000, %f119;
	add.f32 	%f123, %f120, 0fBF800000;
	fma.rn.f32 	%f124, %f123, 0fBE055027, 0f3E1039F6;
	fma.rn.f32 	%f125, %f124, %f123, 0fBDF8CDCC;
	fma.rn.f32 	%f126, %f125, %f123, 0f3E0F2955;
	fma.rn.f32 	%f127, %f126, %f123, 0fBE2AD8B9;
	fma.rn.f32 	%f128, %f127, %f123, 0f3E4CED0B;
	fma.rn.f32 	%f129, %f128, %f123, 0fBE7FFF22;
	fma.rn.f32 	%f130, %f129, %f123, 0f3EAAAA78;
	fma.rn.f32 	%f131, %f130, %f123, 0fBF000000;
	mul.f32 	%f132, %f123, %f131;
	fma.rn.f32 	%f133, %f132, %f123, %f123;
	fma.rn.f32 	%f134, %f122, 0f3F317218, %f133;
	setp.gt.u32 	%p149, %r7952, 2139095039;
	fma.rn.f32 	%f135, %f118, 0f7F800000, 0f7F800000;
	selp.f32 	%f136, %f135, %f134, %p149;
	setp.eq.f32 	%p150, %f118, 0f00000000;
	fma.rn.f32 	%f137, %f136, 0f3EDE5BD9, 0f3F800000;
	selp.f32 	%f138, 0fFF800000, %f137, %p150;
	cvt.rzi.u32.f32 	%r3826, %f138;
	setp.eq.s32 	%p151, %r22164, 0;
	mov.b32 	%r22211, 0;
	@%p151 bra 	$L__BB5_1883;
	mov.b32 	%r22211, 0;
	mov.u32 	%r22209, %r22164;
$L__BB5_1882:
	mul.hi.s32 	%r7957, %r22209, 1717986919;
	shr.u32 	%r7958, %r7957, 31;
	shr.s32 	%r7959, %r7957, 2;
	add.s32 	%r3830, %r7959, %r7958;
	mul.lo.s32 	%r7960, %r3830, 10;
	sub.s32 	%r7961, %r22209, %r7960;
	mad.lo.s32 	%r22211, %r22211, 10, %r7961;
	add.s32 	%r7962, %r22209, 9;
	setp.gt.u32 	%p152, %r7962, 18;
	mov.u32 	%r22209, %r3830;
	@%p152 bra 	$L__BB5_1882;
$L__BB5_1883:
	setp.eq.s32 	%p153, %r3704, 0;
	mov.b32 	%r22214, 0;
	@%p153 bra 	$L__BB5_1886;
	mov.b32 	%r22214, 0;
	mov.u32 	%r22212, %r3704;
$L__BB5_1885:
	mul.hi.s32 	%r7965, %r22212, 1717986919;
	shr.u32 	%r7966, %r7965, 31;
	shr.s32 	%r7967, %r7965, 2;
	add.s32 	%r3835, %r7967, %r7966;
	mul.lo.s32 	%r7968, %r3835, 10;
	sub.s32 	%r7969, %r22212, %r7968;
	mad.lo.s32 	%r22214, %r22214, 10, %r7969;
	add.s32 	%r7970, %r22212, 9;
	setp.gt.u32 	%p154, %r7970, 18;
	mov.u32 	%r22212, %r3835;
	@%p154 bra 	$L__BB5_1885;
$L__BB5_1886:
	setp.eq.s32 	%p155, %r3826, 0;
	mov.u32 	%r22218, %r3704;
	@%p155 bra 	$L__BB5_1891;
	mov.b32 	%r22215, 0;
$L__BB5_1888:
	mul.hi.s32 	%r7972, %r22211, 1717986919;
	shr.u32 	%r7973, %r7972, 31;
	shr.s32 	%r7974, %r7972, 2;
	add.s32 	%r7975, %r7974, %r7973;
	mul.lo.s32 	%r7976, %r7975, 10;
	sub.s32 	%r3840, %r22211, %r7976;
	mul.hi.s32 	%r7977, %r22214, 1717986919;
	shr.u32 	%r7978, %r7977, 31;
	shr.s32 	%r7979, %r7977, 2;
	add.s32 	%r7980, %r7979, %r7978;
	mul.lo.s32 	%r7981, %r7980, 10;
	sub.s32 	%r3841, %r22214, %r7981;
	setp.eq.s32 	%p156, %r3840, %r3841;
	@%p156 bra 	$L__BB5_1890;
	setp.gt.s32 	%p157, %r3840, %r3841;
	selp.b32 	%r22164, %r22164, %r3704, %p157;
	mov.u32 	%r22218, %r3704;
	bra.uni 	$L__BB5_1891;
$L__BB5_1890:
	add.s32 	%r22215, %r22215, 1;
	shr.u32 	%r7986, %r7977, 31;
	shr.s32 	%r7987, %r7977, 2;
	add.s32 	%r22214, %r7987, %r7986;
	setp.ne.s32 	%p158, %r22215, %r3826;
	mov.u32 	%r22211, %r7975;
	mov.u32 	%r22218, %r3704;
	@%p158 bra 	$L__BB5_1888;
$L__BB5_1891:
	add.s32 	%r7988, %r3715, 7;
	setp.ge.u32 	%p159, %r7988, %r3648;
	mov.u32 	%r22229, %r22164;
	@%p159 bra 	$L__BB5_1903;
	max.s32 	%r7990, %r22164, %r3705;
	cvt.rn.f32.s32 	%f139, %r7990;
	setp.lt.s32 	%p160, %r7990, 1;
	mul.f32 	%f140, %f139, 0f4B000000;
	selp.f32 	%f141, %f140, %f139, %p160;
	selp.f32 	%f142, 0fC1B80000, 0f00000000, %p160;
	mov.b32 	%r7991, %f141;
	add.s32 	%r7992, %r7991, -1059760811;
	and.b32  	%r7993, %r7992, -8388608;
	sub.s32 	%r7994, %r7991, %r7993;
	mov.b32 	%f143, %r7994;
	cvt.rn.f32.s32 	%f144, %r7993;
	fma.rn.f32 	%f145, %f144, 0f34000000, %f142;
	add.f32 	%f146, %f143, 0fBF800000;
	fma.rn.f32 	%f147, %f146, 0fBE055027, 0f3E1039F6;
	fma.rn.f32 	%f148, %f147, %f146, 0fBDF8CDCC;
	fma.rn.f32 	%f149, %f148, %f146, 0f3E0F2955;
	fma.rn.f32 	%f150, %f149, %f146, 0fBE2AD8B9;
	fma.rn.f32 	%f151, %f150, %f146, 0f3E4CED0B;
	fma.rn.f32 	%f152, %f151, %f146, 0fBE7FFF22;
	fma.rn.f32 	%f153, %f152, %f146, 0f3EAAAA78;
	fma.rn.f32 	%f154, %f153, %f146, 0fBF000000;
	mul.f32 	%f155, %f146, %f154;
	fma.rn.f32 	%f156, %f155, %f146, %f146;
	fma.rn.f32 	%f157, %f145, 0f3F317218, %f156;
	setp.gt.u32 	%p161, %r7991, 2139095039;
	fma.rn.f32 	%f158, %f141, 0f7F800000, 0f7F800000;
	selp.f32 	%f159, %f158, %f157, %p161;
	setp.eq.f32 	%p162, %f141, 0f00000000;
	fma.rn.f32 	%f160, %f159, 0f3EDE5BD9, 0f3F800000;
	selp.f32 	%f161, 0fFF800000, %f160, %p162;
	cvt.rzi.u32.f32 	%r3848, %f161;
	setp.eq.s32 	%p163, %r22164, 0;
	mov.b32 	%r22222, 0;
	@%p163 bra 	$L__BB5_1895;
	mov.b32 	%r22222, 0;
	mov.u32 	%r22220, %r22164;
$L__BB5_1894:
	mul.hi.s32 	%r7996, %r22220, 1717986919;
	shr.u32 	%r7997, %r7996, 31;
	shr.s32 	%r7998, %r7996, 2;
	add.s32 	%r3852, %r7998, %r7997;
	mul.lo.s32 	%r7999, %r3852, 10;
	sub.s32 	%r8000, %r22220, %r7999;
	mad.lo.s32 	%r22222, %r22222, 10, %r8000;
	add.s32 	%r8001, %r22220, 9;
	setp.gt.u32 	%p164, %r8001, 18;
	mov.u32 	%r22220, %r3852;
	@%p164 bra 	$L__BB5_1894;
$L__BB5_1895:
	setp.eq.s32 	%p165, %r3705, 0;
	mov.b32 	%r22225, 0;
	@%p165 bra 	$L__BB5_1898;
	mov.b32 	%r22225, 0;
	mov.u32 	%r22223, %r3705;
$L__BB5_1897:
	mul.hi.s32 	%r8004, %r22223, 1717986919;
	shr.u32 	%r8005, %r8004, 31;
	shr.s32 	%r8006, %r8004, 2;
	add.s32 	%r3857, %r8006, %r8005;
	mul.lo.s32 	%r8007, %r3857, 10;
	sub.s32 	%r8008, %r22223, %r8007;
	mad.lo.s32 	%r22225, %r22225, 10, %r8008;
	add.s32 	%r8009, %r22223, 9;
	setp.gt.u32 	%p166, %r8009, 18;
	mov.u32 	%r22223, %r3857;
	@%p166 bra 	$L__BB5_1897;
$L__BB5_1898:
	setp.eq.s32 	%p167, %r3848, 0;
	mov.u32 	%r22229, %r3705;
	@%p167 bra 	$L__BB5_1903;
	mov.b32 	%r22226, 0;
$L__BB5_1900:
	mul.hi.s32 	%r8011, %r22222, 1717986919;
	shr.u32 	%r8012, %r8011, 31;
	shr.s32 	%r8013, %r8011, 2;
	add.s32 	%r8014, %r8013, %r8012;
	mul.lo.s32 	%r8015, %r8014, 10;
	sub.s32 	%r3862, %r22222, %r8015;
	mul.hi.s32 	%r8016, %r22225, 1717986919;
	shr.u32 	%r8017, %r8016, 31;
	shr.s32 	%r8018, %r8016, 2;
	add.s32 	%r8019, %r8018, %r8017;
	mul.lo.s32 	%r8020, %r8019, 10;
	sub.s32 	%r3863, %r22225, %r8020;
	setp.eq.s32 	%p168, %r3862, %r3863;
	@%p168 bra 	$L__BB5_1902;
	setp.gt.s32 	%p169, %r3862, %r3863;
	selp.b32 	%r22164, %r22164, %r3705, %p169;
	mov.u32 	%r22229, %r3705;
	bra.uni 	$L__BB5_1903;
$L__BB5_1902:
	add.s32 	%r22226, %r22226, 1;
	shr.u32 	%r8025, %r8016, 31;
	shr.s32 	%r8026, %r8016, 2;
	add.s32 	%r22225, %r8026, %r8025;
	setp.ne.s32 	%p170, %r22226, %r3848;
	mov.u32 	%r22222, %r8014;
	mov.u32 	%r22229, %r3705;
	@%p170 bra 	$L__BB5_1900;
$L__BB5_1903:
	add.s32 	%r8027, %r3715, 8;
	setp.ge.u32 	%p171, %r8027, %r3648;
	mov.u32 	%r22240, %r22164;
	@%p171 bra 	$L__BB5_1915;
	max.s32 	%r8029, %r22164, %r3706;
	cvt.rn.f32.s32 	%f162, %r8029;
	setp.lt.s32 	%p172, %r8029, 1;
	mul.f32 	%f163, %f162, 0f4B000000;
	selp.f32 	%f164, %f163, %f162, %p172;
	selp.f32 	%f165, 0fC1B80000, 0f00000000, %p172;
	mov.b32 	%r8030, %f164;
	add.s32 	%r8031, %r8030, -1059760811;
	and.b32  	%r8032, %r8031, -8388608;
	sub.s32 	%r8033, %r8030, %r8032;
	mov.b32 	%f166, %r8033;
	cvt.rn.f32.s32 	%f167, %r8032;
	fma.rn.f32 	%f168, %f167, 0f34000000, %f165;
	add.f32 	%f169, %f166, 0fBF800000;
	fma.rn.f32 	%f170, %f169, 0fBE055027, 0f3E1039F6;
	fma.rn.f32 	%f171, %f170, %f169, 0fBDF8CDCC;
	fma.rn.f32 	%f172, %f171, %f169, 0f3E0F2955;
	fma.rn.f32 	%f173, %f172, %f169, 0fBE2AD8B9;
	fma.rn.f32 	%f174, %f173, %f169, 0f3E4CED0B;
	fma.rn.f32 	%f175, %f174, %f169, 0fBE7FFF22;
	fma.rn.f32 	%f176, %f175, %f169, 0f3EAAAA78;
	fma.rn.f32 	%f177, %f176, %f169, 0fBF000000;
	mul.f32 	%f178, %f169, %f177;
	fma.rn.f32 	%f179, %f178, %f169, %f169;
	fma.rn.f32 	%f180, %f168, 0f3F317218, %f179;
	setp.gt.u32 	%p173, %r8030, 2139095039;
	fma.rn.f32 	%f181, %f164, 0f7F800000, 0f7F800000;
	selp.f32 	%f182, %f181, %f180, %p173;
	setp.eq.f32 	%p174, %f164, 0f00000000;
	fma.rn.f32 	%f183, %f182, 0f3EDE5BD9, 0f3F800000;
	selp.f32 	%f184, 0fFF800000, %f183, %p174;
	cvt.rzi.u32.f32 	%r3870, %f184;
	setp.eq.s32 	%p175, %r22164, 0;
	mov.b32 	%r22233, 0;
	@%p175 bra 	$L__BB5_1907;
	mov.b32 	%r22233, 0;
	mov.u32 	%r22231, %r22164;
$L__BB5_1906:
	mul.hi.s32 	%r8035, %r22231, 1717986919;
	shr.u32 	%r8036, %r8035, 31;
	shr.s32 	%r8037, %r8035, 2;
	add.s32 	%r3874, %r8037, %r8036;
	mul.lo.s32 	%r8038, %r3874, 10;
	sub.s32 	%r8039, %r22231, %r8038;
	mad.lo.s32 	%r22233, %r22233, 10, %r8039;
	add.s32 	%r8040, %r22231, 9;
	setp.gt.u32 	%p176, %r8040, 18;
	mov.u32 	%r22231, %r3874;
	@%p176 bra 	$L__BB5_1906;
$L__BB5_1907:
	setp.eq.s32 	%p177, %r3706, 0;
	mov.b32 	%r22236, 0;
	@%p177 bra 	$L__BB5_1910;
	mov.b32 	%r22236, 0;
	mov.u32 	%r22234, %r3706;
$L__BB5_1909:
	mul.hi.s32 	%r8043, %r22234, 1717986919;
	shr.u32 	%r8044, %r8043, 31;
	shr.s32 	%r8045, %r8043, 2;
	add.s32 	%r3879, %r8045, %r8044;
	mul.lo.s32 	%r8046, %r3879, 10;
	sub.s32 	%r8047, %r22234, %r8046;
	mad.lo.s32 	%r22236, %r22236, 10, %r8047;
	add.s32 	%r8048, %r22234, 9;
	setp.gt.u32 	%p178, %r8048, 18;
	mov.u32 	%r22234, %r3879;
	@%p178 bra 	$L__BB5_1909;
$L__BB5_1910:
	setp.eq.s32 	%p179, %r3870, 0;
	mov.u32 	%r22240, %r3706;
	@%p179 bra 	$L__BB5_1915;
	mov.b32 	%r22237, 0;
$L__BB5_1912:
	mul.hi.s32 	%r8050, %r22233, 1717986919;
	shr.u32 	%r8051, %r8050, 31;
	shr.s32 	%r8052, %r8050, 2;
	add.s32 	%r8053, %r8052, %r8051;
	mul.lo.s32 	%r8054, %r8053, 10;
	sub.s32 	%r3884, %r22233, %r8054;
	mul.hi.s32 	%r8055, %r22236, 1717986919;
	shr.u32 	%r8056, %r8055, 31;
	shr.s32 	%r8057, %r8055, 2;
	add.s32 	%r8058, %r8057, %r8056;
	mul.lo.s32 	%r8059, %r8058, 10;
	sub.s32 	%r3885, %r22236, %r8059;
	setp.eq.s32 	%p180, %r3884, %r3885;
	@%p180 bra 	$L__BB5_1914;
	setp.gt.s32 	%p181, %r3884, %r3885;
	selp.b32 	%r22164, %r22164, %r3706, %p181;
	mov.u32 	%r22240, %r3706;
	bra.uni 	$L__BB5_1915;
$L__BB5_1914:
	add.s32 	%r22237, %r22237, 1;
	shr.u32 	%r8064, %r8055, 31;
	shr.s32 	%r8065, %r8055, 2;
	add.s32 	%r22236, %r8065, %r8064;
	setp.ne.s32 	%p182, %r22237, %r3870;
	mov.u32 	%r22233, %r8053;
	mov.u32 	%r22240, %r3706;
	@%p182 bra 	$L__BB5_1912;
$L__BB5_1915:
	add.s32 	%r8066, %r3715, 9;
	setp.ge.u32 	%p183, %r8066, %r3648;
	mov.u32 	%r22251, %r22164;
	@%p183 bra 	$L__BB5_1927;
	max.s32 	%r8068, %r22164, %r3707;
	cvt.rn.f32.s32 	%f185, %r8068;
	setp.lt.s32 	%p184, %r8068, 1;
	mul.f32 	%f186, %f185, 0f4B000000;
	selp.f32 	%f187, %f186, %f185, %p184;
	selp.f32 	%f188, 0fC1B80000, 0f00000000, %p184;
	mov.b32 	%r8069, %f187;
	add.s32 	%r8070, %r8069, -1059760811;
	and.b32  	%r8071, %r8070, -8388608;
	sub.s32 	%r8072, %r8069, %r8071;
	mov.b32 	%f189, %r8072;
	cvt.rn.f32.s32 	%f190, %r8071;
	fma.rn.f32 	%f191, %f190, 0f34000000, %f188;
	add.f32 	%f192, %f189, 0fBF800000;
	fma.rn.f32 	%f193, %f192, 0fBE055027, 0f3E1039F6;
	fma.rn.f32 	%f194, %f193, %f192, 0fBDF8CDCC;
	fma.rn.f32 	%f195, %f194, %f192, 0f3E0F2955;
	fma.rn.f32 	%f196, %f195, %f192, 0fBE2AD8B9;
	fma.rn.f32 	%f197, %f196, %f192, 0f3E4CED0B;
	fma.rn.f32 	%f198, %f197, %f192, 0fBE7FFF22;
	fma.rn.f32 	%f199, %f198, %f192, 0f3EAAAA78;
	fma.rn.f32 	%f200, %f199, %f192, 0fBF000000;
	mul.f32 	%f201, %f192, %f200;
	fma.rn.f32 	%f202, %f201, %f192, %f192;
	fma.rn.f32 	%f203, %f191, 0f3F317218, %f202;
	setp.gt.u32 	%p185, %r8069, 2139095039;
	fma.rn.f32 	%f204, %f187, 0f7F800000, 0f7F800000;
	selp.f32 	%f205, %f204, %f203, %p185;
	setp.eq.f32 	%p186, %f187, 0f00000000;
	fma.rn.f32 	%f206, %f205, 0f3EDE5BD9, 0f3F800000;
	selp.f32 	%f207, 0fFF800000, %f206, %p186;
	cvt.rzi.u32.f32 	%r3892, %f207;
	setp.eq.s32 	%p187, %r22164, 0;
	mov.b32 	%r22244, 0;
	@%p187 bra 	$L__BB5_1919;
	mov.b32 	%r22244, 0;
	mov.u32 	%r22242, %r22164;
$L__BB5_1918:
	mul.hi.s32 	%r8074, %r22242, 1717986919;
	shr.u32 	%r8075, %r8074, 31;
	shr.s32 	%r8076, %r8074, 2;
	add.s32 	%r3896, %r8076, %r8075;
	mul.lo.s32 	%r8077, %r3896, 10;
	sub.s32 	%r8078, %r22242, %r8077;
	mad.lo.s32 	%r22244, %r22244, 10, %r8078;
	add.s32 	%r8079, %r22242, 9;
	setp.gt.u32 	%p188, %r8079, 18;
	mov.u32 	%r22242, %r3896;
	@%p188 bra 	$L__BB5_1918;
$L__BB5_1919:
	setp.eq.s32 	%p189, %r3707, 0;
	mov.b32 	%r22247, 0;
	@%p189 bra 	$L__BB5_1922;
	mov.b32 	%r22247, 0;
	mov.u32 	%r22245, %r3707;
$L__BB5_1921:
	mul.hi.s32 	%r8082, %r22245, 1717986919;
	shr.u32 	%r8083, %r8082, 31;
	shr.s32 	%r8084, %r8082, 2;
	add.s32 	%r3901, %r8084, %r8083;
	mul.lo.s32 	%r8085, %r3901, 10;
	sub.s32 	%r8086, %r22245, %r8085;
	mad.lo.s32 	%r22247, %r22247, 10, %r8086;
	add.s32 	%r8087, %r22245, 9;
	setp.gt.u32 	%p190, %r8087, 18;
	mov.u32 	%r22245, %r3901;
	@%p190 bra 	$L__BB5_1921;
$L__BB5_1922:
	setp.eq.s32 	%p191, %r3892, 0;
	mov.u32 	%r22251, %r3707;
	@%p191 bra 	$L__BB5_1927;
	mov.b32 	%r22248, 0;
$L__BB5_1924:
	mul.hi.s32 	%r8089, %r22244, 1717986919;
	shr.u32 	%r8090, %r8089, 31;
	shr.s32 	%r8091, %r8089, 2;
	add.s32 	%r8092, %r8091, %r8090;
	mul.lo.s32 	%r8093, %r8092, 10;
	sub.s32 	%r3906, %r22244, %r8093;
	mul.hi.s32 	%r8094, %r22247, 1717986919;
	shr.u32 	%r8095, %r8094, 31;
	shr.s32 	%r8096, %r8094, 2;
	add.s32 	%r8097, %r8096, %r8095;
	mul.lo.s32 	%r8098, %r8097, 10;
	sub.s32 	%r3907, %r22247, %r8098;
	setp.eq.s32 	%p192, %r3906, %r3907;
	@%p192 bra 	$L__BB5_1926;
	setp.gt.s32 	%p193, %r3906, %r3907;
	selp.b32 	%r22164, %r22164, %r3707, %p193;
	mov.u32 	%r22251, %r3707;
	bra.uni 	$L__BB5_1927;
$L__BB5_1926:
	add.s32 	%r22248, %r22248, 1;
	shr.u32 	%r8103, %r8094, 31;
	shr.s32 	%r8104, %r8094, 2;
	add.s32 	%r22247, %r8104, %r8103;
	setp.ne.s32 	%p194, %r22248, %r3892;
	mov.u32 	%r22244, %r8092;
	mov.u32 	%r22251, %r3707;
	@%p194 bra 	$L__BB5_1924;
$L__BB5_1927:
	add.s32 	%r8105, %r3715, 10;
	setp.ge.u32 	%p195, %r8105, %r3648;
	mov.u32 	%r22262, %r22164;
	@%p195 bra 	$L__BB5_1939;
	max.s32 	%r8107, %r22164, %r3708;
	cvt.rn.f32.s32 	%f208, %r8107;
	setp.lt.s32 	%p196, %r8107, 1;
	mul.f32 	%f209, %f208, 0f4B000000;
	selp.f32 	%f210, %f209, %f208, %p196;
	selp.f32 	%f211, 0fC1B80000, 0f00000000, %p196;
	mov.b32 	%r8108, %f210;
	add.s32 	%r8109, %r8108, -1059760811;
	and.b32  	%r8110, %r8109, -8388608;
	sub.s32 	%r8111, %r8108, %r8110;
	mov.b32 	%f212, %r8111;
	cvt.rn.f32.s32 	%f213, %r8110;
	fma.rn.f32 	%f214, %f213, 0f34000000, %f211;
	add.f32 	%f215, %f212, 0fBF800000;
	fma.rn.f32 	%f216, %f215, 0fBE055027, 0f3E1039F6;
	fma.rn.f32 	%f217, %f216, %f215, 0fBDF8CDCC;
	fma.rn.f32 	%f218, %f217, %f215, 0f3E0F2955;
	fma.rn.f32 	%f219, %f218, %f215, 0fBE2AD8B9;
	fma.rn.f32 	%f220, %f219, %f215, 0f3E4CED0B;
	fma.rn.f32 	%f221, %f220, %f215, 0fBE7FFF22;
	fma.rn.f32 	%f222, %f221, %f215, 0f3EAAAA78;
	fma.rn.f32 	%f223, %f222, %f215, 0fBF000000;
	mul.f32 	%f224, %f215, %f223;
	fma.rn.f32 	%f225, %f224, %f215, %f215;
	fma.rn.f32 	%f226, %f214, 0f3F317218, %f225;
	setp.gt.u32 	%p197, %r8108, 2139095039;
	fma.rn.f32 	%f227, %f210, 0f7F800000, 0f7F800000;
	selp.f32 	%f228, %f227, %f226, %p197;
	setp.eq.f32 	%p198, %f210, 0f00000000;
	fma.rn.f32 	%f229, %f228, 0f3EDE5BD9, 0f3F800000;
	selp.f32 	%f230, 0fFF800000, %f229, %p198;
	cvt.rzi.u32.f32 	%r3914, %f230;
	setp.eq.s32 	%p199, %r22164, 0;
	mov.b32 	%r22255, 0;
	@%p199 bra 	$L__BB5_1931;
	mov.b32 	%r22255, 0;
	mov.u32 	%r22253, %r22164;
$L__BB5_1930:
	mul.hi.s32 	%r8113, %r22253, 1717986919;
	shr.u32 	%r8114, %r8113, 31;
	shr.s32 	%r8115, %r8113, 2;
	add.s32 	%r3918, %r8115, %r8114;
	mul.lo.s32 	%r8116, %r3918, 10;
	sub.s32 	%r8117, %r22253, %r8116;
	mad.lo.s32 	%r22255, %r22255, 10, %r8117;
	add.s32 	%r8118, %r22253, 9;
	setp.gt.u32 	%p200, %r8118, 18;
	mov.u32 	%r22253, %r3918;
	@%p200 bra 	$L__BB5_1930;
$L__BB5_1931:
	setp.eq.s32 	%p201, %r3708, 0;
	mov.b32 	%r22258, 0;
	@%p201 bra 	$L__BB5_1934;
	mov.b32 	%r22258, 0;
	mov.u32 	%r22256, %r3708;
$L__BB5_1933:
	mul.hi.s32 	%r8121, %r22256, 1717986919;
	shr.u32 	%r8122, %r8121, 31;
	shr.s32 	%r8123, %r8121, 2;
	add.s32 	%r3923, %r8123, %r8122;
	mul.lo.s32 	%r8124, %r3923, 10;
	sub.s32 	%r8125, %r22256, %r8124;
	mad.lo.s32 	%r22258, %r22258, 10, %r8125;
	add.s32 	%r8126, %r22256, 9;
	setp.gt.u32 	%p202, %r8126, 18;
	mov.u32 	%r22256, %r3923;
	@%p202 bra 	$L__BB5_1933;
$L__BB5_1934:
	setp.eq.s32 	%p203, %r3914, 0;
	mov.u32 	%r22262, %r3708;
	@%p203 bra 	$L__BB5_1939;
	mov.b32 	%r22259, 0;
$L__BB5_1936:
	mul.hi.s32 	%r8128, %r22255, 1717986919;
	shr.u32 	%r8129, %r8128, 31;
	shr.s32 	%r8130, %r8128, 2;
	add.s32 	%r8131, %r8130, %r8129;
	mul.lo.s32 	%r8132, %r8131, 10;
	sub.s32 	%r3928, %r22255, %r8132;
	mul.hi.s32 	%r8133, %r22258, 1717986919;
	shr.u32 	%r8134, %r8133, 31;
	shr.s32 	%r8135, %r8133, 2;
	add.s32 	%r8136, %r8135, %r8134;
	mul.lo.s32 	%r8137, %r8136, 10;
	sub.s32 	%r3929, %r22258, %r8137;
	setp.eq.s32 	%p204, %r3928, %r3929;
	@%p204 bra 	$L__BB5_1938;
	setp.gt.s32 	%p205, %r3928, %r3929;
	selp.b32 	%r22164, %r22164, %r3708, %p205;
	mov.u32 	%r22262, %r3708;
	bra.uni 	$L__BB5_1939;
$L__BB5_1938:
	add.s32 	%r22259, %r22259, 1;
	shr.u32 	%r8142, %r8133, 31;
	shr.s32 	%r8143, %r8133, 2;
	add.s32 	%r22258, %r8143, %r8142;
	setp.ne.s32 	%p206, %r22259, %r3914;
	mov.u32 	%r22255, %r8131;
	mov.u32 	%r22262, %r3708;
	@%p206 bra 	$L__BB5_1936;
$L__BB5_1939:
	add.s32 	%r8144, %r3715, 11;
	setp.ge.u32 	%p207, %r8144, %r3648;
	mov.u32 	%r22273, %r22164;
	@%p207 bra 	$L__BB5_1951;
	max.s32 	%r8146, %r22164, %r3709;
	cvt.rn.f32.s32 	%f231, %r8146;
	setp.lt.s32 	%p208, %r8146, 1;
	mul.f32 	%f232, %f231, 0f4B000000;
	selp.f32 	%f233, %f232, %f231, %p208;
	selp.f32 	%f234, 0fC1B80000, 0f00000000, %p208;
	mov.b32 	%r8147, %f233;
	add.s32 	%r8148, %r8147, -1059760811;
	and.b32  	%r8149, %r8148, -8388608;
	sub.s32 	%r8150, %r8147, %r8149;
	mov.b32 	%f235, %r8150;
	cvt.rn.f32.s32 	%f236, %r8149;
	fma.rn.f32 	%f237, %f236, 0f34000000, %f234;
	add.f32 	%f238, %f235, 0fBF800000;
	fma.rn.f32 	%f239, %f238, 0fBE055027, 0f3E1039F6;
	fma.rn.f32 	%f240, %f239, %f238, 0fBDF8CDCC;
	fma.rn.f32 	%f241, %f240, %f238, 0f3E0F2955;
	fma.rn.f32 	%f242, %f241, %f238, 0fBE2AD8B9;
	fma.rn.f32 	%f243, %f242, %f238, 0f3E4CED0B;
	fma.rn.f32 	%f244, %f243, %f238, 0fBE7FFF22;
	fma.rn.f32 	%f245, %f244, %f238, 0f3EAAAA78;
	fma.rn.f32 	%f246, %f245, %f238, 0fBF000000;
	mul.f32 	%f247, %f238, %f246;
	fma.rn.f32 	%f248, %f247, %f238, %f238;
	fma.rn.f32 	%f249, %f237, 0f3F317218, %f248;
	setp.gt.u32 	%p209, %r8147, 2139095039;
	fma.rn.f32 	%f250, %f233, 0f7F800000, 0f7F800000;
	selp.f32 	%f251, %f250, %f249, %p209;
	setp.eq.f32 	%p210, %f233, 0f00000000;
	fma.rn.f32 	%f252, %f251, 0f3EDE5BD9, 0f3F800000;
	selp.f32 	%f253, 0fFF800000, %f252, %p210;
	cvt.rzi.u32.f32 	%r3936, %f253;
	setp.eq.s32 	%p211, %r22164, 0;
	mov.b32 	%r22266, 0;
	@%p211 bra 	$L__BB5_1943;
	mov.b32 	%r22266, 0;
	mov.u32 	%r22264, %r22164;
$L__BB5_1942:
	mul.hi.s32 	%r8152, %r22264, 1717986919;
	shr.u32 	%r8153, %r8152, 31;
	shr.s32 	%r8154, %r8152, 2;
	add.s32 	%r3940, %r8154, %r8153;
	mul.lo.s32 	%r8155, %r3940, 10;
	sub.s32 	%r8156, %r22264, %r8155;
	mad.lo.s32 	%r22266, %r22266, 10, %r8156;
	add.s32 	%r8157, %r22264, 9;
	setp.gt.u32 	%p212, %r8157, 18;
	mov.u32 	%r22264, %r3940;
	@%p212 bra 	$L__BB5_1942;
$L__BB5_1943:
	setp.eq.s32 	%p213, %r3709, 0;
	mov.b32 	%r22269, 0;
	@%p213 bra 	$L__BB5_1946;
	mov.b32 	%r22269, 0;
	mov.u32 	%r22267, %r3709;
$L__BB5_1945:
	mul.hi.s32 	%r8160, %r22267, 1717986919;
	shr.u32 	%r8161, %r8160, 31;
	shr.s32 	%r8162, %r8160, 2;
	add.s32 	%r3945, %r8162, %r8161;
	mul.lo.s32 	%r8163, %r3945, 10;
	sub.s32 	%r8164, %r22267, %r8163;
	mad.lo.s32 	%r22269, %r22269, 10, %r8164;
	add.s32 	%r8165, %r22267, 9;
	setp.gt.u32 	%p214, %r8165, 18;
	mov.u32 	%r22267, %r3945;
	@%p214 bra 	$L__BB5_1945;
$L__BB5_1946:
	setp.eq.s32 	%p215, %r3936, 0;
	mov.u32 	%r22273, %r3709;
	@%p215 bra 	$L__BB5_1951;
	mov.b32 	%r22270, 0;
$L__BB5_1948:
	mul.hi.s32 	%r8167, %r22266, 1717986919;
	shr.u32 	%r8168, %r8167, 31;
	shr.s32 	%r8169, %r8167, 2;
	add.s32 	%r8170, %r8169, %r8168;
	mul.lo.s32 	%r8171, %r8170, 10;
	sub.s32 	%r3950, %r22266, %r8171;
	mul.hi.s32 	%r8172, %r22269, 1717986919;
	shr.u32 	%r8173, %r8172, 31;
	shr.s32 	%r8174, %r8172, 2;
	add.s32 	%r8175, %r8174, %r8173;
	mul.lo.s32 	%r8176, %r8175, 10;
	sub.s32 	%r3951, %r22269, %r8176;
	setp.eq.s32 	%p216, %r3950, %r3951;
	@%p216 bra 	$L__BB5_1950;
	setp.gt.s32 	%p217, %r3950, %r3951;
	selp.b32 	%r22164, %r22164, %r3709, %p217;
	mov.u32 	%r22273, %r3709;
	bra.uni 	$L__BB5_1951;
$L__BB5_1950:
	add.s32 	%r22270, %r22270, 1;
	shr.u32 	%r8181, %r8172, 31;
	shr.s32 	%r8182, %r8172, 2;
	add.s32 	%r22269, %r8182, %r8181;
	setp.ne.s32 	%p218, %r22270, %r3936;
	mov.u32 	%r22266, %r8170;
	mov.u32 	%r22273, %r3709;
	@%p218 bra 	$L__BB5_1948;
$L__BB5_1951:
	add.s32 	%r8183, %r3715, 12;
	setp.ge.u32 	%p219, %r8183, %r3648;
	mov.u32 	%r22284, %r22164;
	@%p219 bra 	$L__BB5_1963;
	max.s32 	%r8185, %r22164, %r3710;
	cvt.rn.f32.s32 	%f254, %r8185;
	setp.lt.s32 	%p220, %r8185, 1;
	mul.f32 	%f255, %f254, 0f4B000000;
	selp.f32 	%f256, %f255, %f254, %p220;
	selp.f32 	%f257, 0fC1B80000, 0f00000000, %p220;
	mov.b32 	%r8186, %f256;
	add.s32 	%r8187, %r8186, -1059760811;
	and.b32  	%r8188, %r8187, -8388608;
	sub.s32 	%r8189, %r8186, %r8188;
	mov.b32 	%f258, %r8189;
	cvt.rn.f32.s32 	%f259, %r8188;
	fma.rn.f32 	%f260, %f259, 0f34000000, %f257;
	add.f32 	%f261, %f258, 0fBF800000;
	fma.rn.f32 	%f262, %f261, 0fBE055027, 0f3E1039F6;
	fma.rn.f32 	%f263, %f262, %f261, 0fBDF8CDCC;
	fma.rn.f32 	%f264, %f263, %f261, 0f3E0F2955;
	fma.rn.f32 	%f265, %f264, %f261, 0fBE2AD8B9;
	fma.rn.f32 	%f266, %f265, %f261, 0f3E4CED0B;
	fma.rn.f32 	%f267, %f266, %f261, 0fBE7FFF22;
	fma.rn.f32 	%f268, %f267, %f261, 0f3EAAAA78;
	fma.rn.f32 	%f269, %f268, %f261, 0fBF000000;
	mul.f32 	%f270, %f261, %f269;
	fma.rn.f32 	%f271, %f270, %f261, %f261;
	fma.rn.f32 	%f272, %f260, 0f3F317218, %f271;
	setp.gt.u32 	%p221, %r8186, 2139095039;
	fma.rn.f32 	%f273, %f256, 0f7F800000, 0f7F800000;
	selp.f32 	%f274, %f273, %f272, %p221;
	setp.eq.f32 	%p222, %f256, 0f00000000;
	fma.rn.f32 	%f275, %f274, 0f3EDE5BD9, 0f3F800000;
	selp.f32 	%f276, 0fFF800000, %f275, %p222;
	cvt.rzi.u32.f32 	%r3958, %f276;
	setp.eq.s32 	%p223, %r22164, 0;
	mov.b32 	%r22277, 0;
	@%p223 bra 	$L__BB5_1955;
	mov.b32 	%r22277, 0;
	mov.u32 	%r22275, %r22164;
$L__BB5_1954:
	mul.hi.s32 	%r8191, %r22275, 1717986919;
	shr.u32 	%r8192, %r8191, 31;
	shr.s32 	%r8193, %r8191, 2;
	add.s32 	%r3962, %r8193, %r8192;
	mul.lo.s32 	%r8194, %r3962, 10;
	sub.s32 	%r8195, %r22275, %r8194;
	mad.lo.s32 	%r22277, %r22277, 10, %r8195;
	add.s32 	%r8196, %r22275, 9;
	setp.gt.u32 	%p224, %r8196, 18;
	mov.u32 	%r22275, %r3962;
	@%p224 bra 	$L__BB5_1954;
$L__BB5_1955:
	setp.eq.s32 	%p225, %r3710, 0;
	mov.b32 	%r22280, 0;
	@%p225 bra 	$L__BB5_1958;
	mov.b32 	%r22280, 0;
	mov.u32 	%r22278, %r3710;
$L__BB5_1957:
	mul.hi.s32 	%r8199, %r22278, 1717986919;
	shr.u32 	%r8200, %r8199, 31;
	shr.s32 	%r8201, %r8199, 2;
	add.s32 	%r3967, %r8201, %r8200;
	mul.lo.s32 	%r8202, %r3967, 10;
	sub.s32 	%r8203, %r22278, %r8202;
	mad.lo.s32 	%r22280, %r22280, 10, %r8203;
	add.s32 	%r8204, %r22278, 9;
	setp.gt.u32 	%p226, %r8204, 18;
	mov.u32 	%r22278, %r3967;
	@%p226 bra 	$L__BB5_1957;
$L__BB5_1958:
	setp.eq.s32 	%p227, %r3958, 0;
	mov.u32 	%r22284, %r3710;
	@%p227 bra 	$L__BB5_1963;
	mov.b32 	%r22281, 0;
$L__BB5_1960:
	mul.hi.s32 	%r8206, %r22277, 1717986919;
	shr.u32 	%r8207, %r8206, 31;
	shr.s32 	%r8208, %r8206, 2;
	add.s32 	%r8209, %r8208, %r8207;
	mul.lo.s32 	%r8210, %r8209, 10;
	sub.s32 	%r3972, %r22277, %r8210;
	mul.hi.s32 	%r8211, %r22280, 1717986919;
	shr.u32 	%r8212, %r8211, 31;
	shr.s32 	%r8213, %r8211, 2;
	add.s32 	%r8214, %r8213, %r8212;
	mul.lo.s32 	%r8215, %r8214, 10;
	sub.s32 	%r3973, %r22280, %r8215;
	setp.eq.s32 	%p228, %r3972, %r3973;
	@%p228 bra 	$L__BB5_1962;
	setp.gt.s32 	%p229, %r3972, %r3973;
	selp.b32 	%r22164, %r22164, %r3710, %p229;
	mov.u32 	%r22284, %r3710;
	bra.uni 	$L__BB5_1963;
$L__BB5_1962:
	add.s32 	%r22281, %r22281, 1;
	shr.u32 	%r8220, %r8211, 31;
	shr.s32 	%r8221, %r8211, 2;
	add.s32 	%r22280, %r8221, %r8220;
	setp.ne.s32 	%p230, %r22281, %r3958;
	mov.u32 	%r22277, %r8209;
	mov.u32 	%r22284, %r3710;
	@%p230 bra 	$L__BB5_1960;
$L__BB5_1963:
	add.s32 	%r8222, %r3715, 13;
	setp.ge.u32 	%p231, %r8222, %r3648;
	mov.u32 	%r22295, %r22164;
	@%p231 bra 	$L__BB5_1975;
	max.s32 	%r8224, %r22164, %r3711;
	cvt.rn.f32.s32 	%f277, %r8224;
	setp.lt.s32 	%p232, %r8224, 1;
	mul.f32 	%f278, %f277, 0f4B000000;
	selp.f32 	%f279, %f278, %f277, %p232;
	selp.f32 	%f280, 0fC1B80000, 0f00000000, %p232;
	mov.b32 	%r8225, %f279;
	add.s32 	%r8226, %r8225, -1059760811;
	and.b32  	%r8227, %r8226, -8388608;
	sub.s32 	%r8228, %r8225, %r8227;
	mov.b32 	%f281, %r8228;
	cvt.rn.f32.s32 	%f282, %r8227;
	fma.rn.f32 	%f283, %f282, 0f34000000, %f280;
	add.f32 	%f284, %f281, 0fBF800000;
	fma.rn.f32 	%f285, %f284, 0fBE055027, 0f3E1039F6;
	fma.rn.f32 	%f286, %f285, %f284, 0fBDF8CDCC;
	fma.rn.f32 	%f287, %f286, %f284, 0f3E0F2955;
	fma.rn.f32 	%f288, %f287, %f284, 0fBE2AD8B9;
	fma.rn.f32 	%f289, %f288, %f284, 0f3E4CED0B;
	fma.rn.f32 	%f290, %f289, %f284, 0fBE7FFF22;
	fma.rn.f32 	%f291, %f290, %f284, 0f3EAAAA78;
	fma.rn.f32 	%f292, %f291, %f284, 0fBF000000;
	mul.f32 	%f293, %f284, %f292;
	fma.rn.f32 	%f294, %f293, %f284, %f284;
	fma.rn.f32 	%f295, %f283, 0f3F317218, %f294;
	setp.gt.u32 	%p233, %r8225, 2139095039;
	fma.rn.f32 	%f296, %f279, 0f7F800000, 0f7F800000;
	selp.f32 	%f297, %f296, %f295, %p233;
	setp.eq.f32 	%p234, %f279, 0f00000000;
	fma.rn.f32 	%f298, %f297, 0f3EDE5BD9, 0f3F800000;
	selp.f32 	%f299, 0fFF800000, %f298, %p234;
	cvt.rzi.u32.f32 	%r3980, %f299;
	setp.eq.s32 	%p235, %r22164, 0;
	mov.b32 	%r22288, 0;
	@%p235 bra 	$L__BB5_1967;
	mov.b32 	%r22288, 0;
	mov.u32 	%r22286, %r22164;
$L__BB5_1966:
	mul.hi.s32 	%r8230, %r22286, 1717986919;
	shr.u32 	%r8231, %r8230, 31;
	shr.s32 	%r8232, %r8230, 2;
	add.s32 	%r3984, %r8232, %r8231;
	mul.lo.s32 	%r8233, %r3984, 10;
	sub.s32 	%r8234, %r22286, %r8233;
	mad.lo.s32 	%r22288, %r22288, 10, %r8234;
	add.s32 	%r8235, %r22286, 9;
	setp.gt.u32 	%p236, %r8235, 18;
	mov.u32 	%r22286, %r3984;
	@%p236 bra 	$L__BB5_1966;
$L__BB5_1967:
	setp.eq.s32 	%p237, %r3711, 0;
	mov.b32 	%r22291, 0;
	@%p237 bra 	$L__BB5_1970;
	mov.b32 	%r22291, 0;
	mov.u32 	%r22289, %r3711;
$L__BB5_1969:
	mul.hi.s32 	%r8238, %r22289, 1717986919;
	shr.u32 	%r8239, %r8238, 31;
	shr.s32 	%r8240, %r8238, 2;
	add.s32 	%r3989, %r8240, %r8239;
	mul.lo.s32 	%r8241, %r3989, 10;
	sub.s32 	%r8242, %r22289, %r8241;
	mad.lo.s32 	%r22291, %r22291, 10, %r8242;
	add.s32 	%r8243, %r22289, 9;
	setp.gt.u32 	%p238, %r8243, 18;
	mov.u32 	%r22289, %r3989;
	@%p238 bra 	$L__BB5_1969;
$L__BB5_1970:
	setp.eq.s32 	%p239, %r3980, 0;
	mov.u32 	%r22295, %r3711;
	@%p239 bra 	$L__BB5_1975;
	mov.b32 	%r22292, 0;
$L__BB5_1972:
	mul.hi.s32 	%r8245, %r22288, 1717986919;
	shr.u32 	%r8246, %r8245, 31;
	shr.s32 	%r8247, %r8245, 2;
	add.s32 	%r8248, %r8247, %r8246;
	mul.lo.s32 	%r8249, %r8248, 10;
	sub.s32 	%r3994, %r22288, %r8249;
	mul.hi.s32 	%r8250, %r22291, 1717986919;
	shr.u32 	%r8251, %r8250, 31;
	shr.s32 	%r8252, %r8250, 2;
	add.s32 	%r8253, %r8252, %r8251;
	mul.lo.s32 	%r8254, %r8253, 10;
	sub.s32 	%r3995, %r22291, %r8254;
	setp.eq.s32 	%p240, %r3994, %r3995;
	@%p240 bra 	$L__BB5_1974;
	setp.gt.s32 	%p241, %r3994, %r3995;
	selp.b32 	%r22164, %r22164, %r3711, %p241;
	mov.u32 	%r22295, %r3711;
	bra.uni 	$L__BB5_1975;
$L__BB5_1974:
	add.s32 	%r22292, %r22292, 1;
	shr.u32 	%r8259, %r8250, 31;
	shr.s32 	%r8260, %r8250, 2;
	add.s32 	%r22291, %r8260, %r8259;
	setp.ne.s32 	%p242, %r22292, %r3980;
	mov.u32 	%r22288, %r8248;
	mov.u32 	%r22295, %r3711;
	@%p242 bra 	$L__BB5_1972;
$L__BB5_1975:
	add.s32 	%r8261, %r3715, 14;
	setp.ge.u32 	%p243, %r8261, %r3648;
	mov.u32 	%r22306, %r22164;
	@%p243 bra 	$L__BB5_1987;
	max.s32 	%r8263, %r22164, %r3712;
	cvt.rn.f32.s32 	%f300, %r8263;
	setp.lt.s32 	%p244, %r8263, 1;
	mul.f32 	%f301, %f300, 0f4B000000;
	selp.f32 	%f302, %f301, %f300, %p244;
	selp.f32 	%f303, 0fC1B80000, 0f00000000, %p244;
	mov.b32 	%r8264, %f302;
	add.s32 	%r8265, %r8264, -1059760811;
	and.b32  	%r8266, %r8265, -8388608;
	sub.s32 	%r8267, %r8264, %r8266;
	mov.b32 	%f304, %r8267;
	cvt.rn.f32.s32 	%f305, %r8266;
	fma.rn.f32 	%f306, %f305, 0f34000000, %f303;
	add.f32 	%f307, %f304, 0fBF800000;
	fma.rn.f32 	%f308, %f307, 0fBE055027, 0f3E1039F6;
	fma.rn.f32 	%f309, %f308, %f307, 0fBDF8CDCC;
	fma.rn.f32 	%f310, %f309, %f307, 0f3E0F2955;
	fma.rn.f32 	%f311, %f310, %f307, 0fBE2AD8B9;
	fma.rn.f32 	%f312, %f311, %f307, 0f3E4CED0B;
	fma.rn.f32 	%f313, %f312, %f307, 0fBE7FFF22;
	fma.rn.f32 	%f314, %f313, %f307, 0f3EAAAA78;
	fma.rn.f32 	%f315, %f314, %f307, 0fBF000000;
	mul.f32 	%f316, %f307, %f315;
	fma.rn.f32 	%f317, %f316, %f307, %f307;
	fma.rn.f32 	%f318, %f306, 0f3F317218, %f317;
	setp.gt.u32 	%p245, %r8264, 2139095039;
	fma.rn.f32 	%f319, %f302, 0f7F800000, 0f7F800000;
	selp.f32 	%f320, %f319, %f318, %p245;
	setp.eq.f32 	%p246, %f302, 0f00000000;
	fma.rn.f32 	%f321, %f320, 0f3EDE5BD9, 0f3F800000;
	selp.f32 	%f322, 0fFF800000, %f321, %p246;
	cvt.rzi.u32.f32 	%r4002, %f322;
	setp.eq.s32 	%p247, %r22164, 0;
	mov.b32 	%r22299, 0;
	@%p247 bra 	$L__BB5_1979;
	mov.b32 	%r22299, 0;
	mov.u32 	%r22297, %r22164;
$L__BB5_1978:
	mul.hi.s32 	%r8269, %r22297, 1717986919;
	shr.u32 	%r8270, %r8269, 31;
	shr.s32 	%r8271, %r8269, 2;
	add.s32 	%r4006, %r8271, %r8270;
	mul.lo.s32 	%r8272, %r4006, 10;
	sub.s32 	%r8273, %r22297, %r8272;
	mad.lo.s32 	%r22299, %r22299, 10, %r8273;
	add.s32 	%r8274, %r22297, 9;
	setp.gt.u32 	%p248, %r8274, 18;
	mov.u32 	%r22297, %r4006;
	@%p248 bra 	$L__BB5_1978;
$L__BB5_1979:
	setp.eq.s32 	%p249, %r3712, 0;
	mov.b32 	%r22302, 0;
	@%p249 bra 	$L__BB5_1982;
	mov.b32 	%r22302, 0;
	mov.u32 	%r22300, %r3712;
$L__BB5_1981:
	mul.hi.s32 	%r8277, %r22300, 1717986919;
	shr.u32 	%r8278, %r8277, 31;
	shr.s32 	%r8279, %r8277, 2;
	add.s32 	%r4011, %r8279, %r8278;
	mul.lo.s32 	%r8280, %r4011, 10;
	sub.s32 	%r8281, %r22300, %r8280;
	mad.lo.s32 	%r22302, %r22302, 10, %r8281;
	add.s32 	%r8282, %r22300, 9;
	setp.gt.u32 	%p250, %r8282, 18;
	mov.u32 	%r22300, %r4011;
	@%p250 bra 	$L__BB5_1981;
$L__BB5_1982:
	setp.eq.s32 	%p251, %r4002, 0;
	mov.u32 	%r22306, %r3712;
	@%p251 bra 	$L__BB5_1987;
	mov.b32 	%r22303, 0;
$L__BB5_1984:
	mul.hi.s32 	%r8284, %r22299, 1717986919;
	shr.u32 	%r8285, %r8284, 31;
	shr.s32 	%r8286, %r8284, 2;
	add.s32 	%r8287, %r8286, %r8285;
	mul.lo.s32 	%r8288, %r8287, 10;
	sub.s32 	%r4016, %r22299, %r8288;
	mul.hi.s32 	%r8289, %r22302, 1717986919;
	shr.u32 	%r8290, %r8289, 31;
	shr.s32 	%r8291, %r8289, 2;
	add.s32 	%r8292, %r8291, %r8290;
	mul.lo.s32 	%r8293, %r8292, 10;
	sub.s32 	%r4017, %r22302, %r8293;
	setp.eq.s32 	%p252, %r4016, %r4017;
	@%p252 bra 	$L__BB5_1986;
	setp.gt.s32 	%p253, %r4016, %r4017;
	selp.b32 	%r22164, %r22164, %r3712, %p253;
	mov.u32 	%r22306, %r3712;
	bra.uni 	$L__BB5_1987;
$L__BB5_1986:
	add.s32 	%r22303, %r22303, 1;
	shr.u32 	%r8298, %r8289, 31;
	shr.s32 	%r8299, %r8289, 2;
	add.s32 	%r22302, %r8299, %r8298;
	setp.ne.s32 	%p254, %r22303, %r4002;
	mov.u32 	%r22299, %r8287;
	mov.u32 	%r22306, %r3712;
	@%p254 bra 	$L__BB5_1984;
$L__BB5_1987:
	add.s32 	%r8300, %r3715, 15;
	setp.ge.u32 	%p255, %r8300, %r3648;
	mov.u32 	%r22317, %r22164;
	@%p255 bra 	$L__BB5_1999;
	max.s32 	%r8302, %r22164, %r3713;
	cvt.rn.f32.s32 	%f323, %r8302;
	setp.lt.s32 	%p256, %r8302, 1;
	mul.f32 	%f324, %f323, 0f4B000000;
	selp.f32 	%f325, %f324, %f323, %p256;
	selp.f32 	%f326, 0fC1B80000, 0f00000000, %p256;
	mov.b32 	%r8303, %f325;
	add.s32 	%r8304, %r8303, -1059760811;
	and.b32  	%r8305, %r8304, -8388608;
	sub.s32 	%r8306, %r8303, %r8305;
	mov.b32 	%f327, %r8306;
	cvt.rn.f32.s32 	%f328, %r8305;
	fma.rn.f32 	%f329, %f328, 0f34000000, %f326;
	add.f32 	%f330, %f327, 0fBF800000;
	fma.rn.f32 	%f331, %f330, 0fBE055027, 0f3E1039F6;
	fma.rn.f32 	%f332, %f331, %f330, 0fBDF8CDCC;
	fma.rn.f32 	%f333, %f332, %f330, 0f3E0F2955;
	fma.rn.f32 	%f334, %f333, %f330, 0fBE2AD8B9;
	fma.rn.f32 	%f335, %f334, %f330, 0f3E4CED0B;
	fma.rn.f32 	%f336, %f335, %f330, 0fBE7FFF22;
	fma.rn.f32 	%f337, %f336, %f330, 0f3EAAAA78;
	fma.rn.f32 	%f338, %f337, %f330, 0fBF000000;
	mul.f32 	%f339, %f330, %f338;
	fma.rn.f32 	%f340, %f339, %f330, %f330;
	fma.rn.f32 	%f341, %f329, 0f3F317218, %f340;
	setp.gt.u32 	%p257, %r8303, 2139095039;
	fma.rn.f32 	%f342, %f325, 0f7F800000, 0f7F800000;
	selp.f32 	%f343, %f342, %f341, %p257;
	setp.eq.f32 	%p258, %f325, 0f00000000;
	fma.rn.f32 	%f344, %f343, 0f3EDE5BD9, 0f3F800000;
	selp.f32 	%f345, 0fFF800000, %f344, %p258;
	cvt.rzi.u32.f32 	%r4024, %f345;
	setp.eq.s32 	%p259, %r22164, 0;
	mov.b32 	%r22310, 0;
	@%p259 bra 	$L__BB5_1991;
	mov.b32 	%r22310, 0;
	mov.u32 	%r22308, %r22164;
$L__BB5_1990:
	mul.hi.s32 	%r8308, %r22308, 1717986919;
	shr.u32 	%r8309, %r8308, 31;
	shr.s32 	%r8310, %r8308, 2;
	add.s32 	%r4028, %r8310, %r8309;
	mul.lo.s32 	%r8311, %r4028, 10;
	sub.s32 	%r8312, %r22308, %r8311;
	mad.lo.s32 	%r22310, %r22310, 10, %r8312;
	add.s32 	%r8313, %r22308, 9;
	setp.gt.u32 	%p260, %r8313, 18;
	mov.u32 	%r22308, %r4028;
	@%p260 bra 	$L__BB5_1990;
$L__BB5_1991:
	setp.eq.s32 	%p261, %r3713, 0;
	mov.b32 	%r22313, 0;
	@%p261 bra 	$L__BB5_1994;
	mov.b32 	%r22313, 0;
	mov.u32 	%r22311, %r3713;
$L__BB5_1993:
	mul.hi.s32 	%r8316, %r22311, 1717986919;
	shr.u32 	%r8317, %r8316, 31;
	shr.s32 	%r8318, %r8316, 2;
	add.s32 	%r4033, %r8318, %r8317;
	mul.lo.s32 	%r8319, %r4033, 10;
	sub.s32 	%r8320, %r22311, %r8319;
	mad.lo.s32 	%r22313, %r22313, 10, %r8320;
	add.s32 	%r8321, %r22311, 9;
	setp.gt.u32 	%p262, %r8321, 18;
	mov.u32 	%r22311, %r4033;
	@%p262 bra 	$L__BB5_1993;
$L__BB5_1994:
	setp.eq.s32 	%p263, %r4024, 0;
	mov.u32 	%r22317, %r3713;
	@%p263 bra 	$L__BB5_1999;
	mov.b32 	%r22314, 0;
$L__BB5_1996:
	mul.hi.s32 	%r8323, %r22310, 1717986919;
	shr.u32 	%r8324, %r8323, 31;
	shr.s32 	%r8325, %r8323, 2;
	add.s32 	%r8326, %r8325, %r8324;
	mul.lo.s32 	%r8327, %r8326, 10;
	sub.s32 	%r4038, %r22310, %r8327;
	mul.hi.s32 	%r8328, %r22313, 1717986919;
	shr.u32 	%r8329, %r8328, 31;
	shr.s32 	%r8330, %r8328, 2;
	add.s32 	%r8331, %r8330, %r8329;
	mul.lo.s32 	%r8332, %r8331, 10;
	sub.s32 	%r4039, %r22313, %r8332;
	setp.eq.s32 	%p264, %r4038, %r4039;
	@%p264 bra 	$L__BB5_1998;
	setp.gt.s32 	%p265, %r4038, %r4039;
	selp.b32 	%r22164, %r22164, %r3713, %p265;
	mov.u32 	%r22317, %r3713;
	bra.uni 	$L__BB5_1999;
$L__BB5_1998:
	add.s32 	%r22314, %r22314, 1;
	shr.u32 	%r8337, %r8328, 31;
	shr.s32 	%r8338, %r8328, 2;
	add.s32 	%r22313, %r8338, %r8337;
	setp.ne.s32 	%p266, %r22314, %r4024;
	mov.u32 	%r22310, %r8326;
	mov.u32 	%r22317, %r3713;
	@%p266 bra 	$L__BB5_1996;
$L__BB5_1999:
	add.s32 	%r8339, %r3715, 16;
	setp.ge.u32 	%p267, %r8339, %r3648;
	@%p267 bra 	$L__BB5_2005;
	setp.eq.s32 	%p268, %r22164, 0;
	@%p268 bra 	$L__BB5_2002;
$L__BB5_2001:
	mul.hi.s32 	%r8340, %r22164, 1717986919;
	shr.u32 	%r8341, %r8340, 31;
	shr.s32 	%r8342, %r8340, 2;
	add.s32 	%r4047, %r8342, %r8341;
	add.s32 	%r8343, %r22164, 9;
	setp.gt.u32 	%p269, %r8343, 18;
	mov.u32 	%r22164, %r4047;
	@%p269 bra 	$L__BB5_2001;
$L__BB5_2002:
	setp.eq.s32 	%p270, %r3714, 0;
	mov.b32 	%r22164, 0;
	@%p270 bra 	$L__BB5_2005;
	mov.u32 	%r22320, %r3714;
$L__BB5_2004:
	mul.hi.s32 	%r8345, %r22320, 1717986919;
	shr.u32 	%r8346, %r8345, 31;
	shr.s32 	%r8347, %r8345, 2;
	add.s32 	%r4049, %r8347, %r8346;
	add.s32 	%r8348, %r22320, 9;
	setp.gt.u32 	%p271, %r8348, 18;
	mov.u32 	%r22320, %r4049;
	mov.u32 	%r22164, %r3714;
	@%p271 bra 	$L__BB5_2004;
$L__BB5_2005:
	setp.ge.u32 	%p272, %r3715, %r3648;
	@%p272 bra 	$L__BB5_3502;
	max.s32 	%r8350, %r22163, %r22332;
	cvt.rn.f32.s32 	%f346, %r8350;
	setp.lt.s32 	%p273, %r8350, 1;
	mul.f32 	%f347, %f346, 0f4B000000;
	selp.f32 	%f348, %f347, %f346, %p273;
	selp.f32 	%f349, 0fC1B80000, 0f00000000, %p273;
	mov.b32 	%r8351, %f348;
	add.s32 	%r8352, %r8351, -1059760811;
	and.b32  	%r8353, %r8352, -8388608;
	sub.s32 	%r8354, %r8351, %r8353;
	mov.b32 	%f350, %r8354;
	cvt.rn.f32.s32 	%f351, %r8353;
	fma.rn.f32 	%f352, %f351, 0f34000000, %f349;
	add.f32 	%f353, %f350, 0fBF800000;
	fma.rn.f32 	%f354, %f353, 0fBE055027, 0f3E1039F6;
	fma.rn.f32 	%f355, %f354, %f353, 0fBDF8CDCC;
	fma.rn.f32 	%f356, %f355, %f353, 0f3E0F2955;
	fma.rn.f32 	%f357, %f356, %f353, 0fBE2AD8B9;
	fma.rn.f32 	%f358, %f357, %f353, 0f3E4CED0B;
	fma.rn.f32 	%f359, %f358, %f353, 0fBE7FFF22;
	fma.rn.f32 	%f360, %f359, %f353, 0f3EAAAA78;
	fma.rn.f32 	%f361, %f360, %f353, 0fBF000000;
	mul.f32 	%f362, %f353, %f361;
	fma.rn.f32 	%f363, %f362, %f353, %f353;
	fma.rn.f32 	%f364, %f352, 0f3F317218, %f363;
	setp.gt.u32 	%p274, %r8351, 2139095039;
	fma.rn.f32 	%f365, %f348, 0f7F800000, 0f7F800000;
	selp.f32 	%f366, %f365, %f364, %p274;
	setp.eq.f32 	%p275, %f348, 0f00000000;
	fma.rn.f32 	%f367, %f366, 0f3EDE5BD9, 0f3F800000;
	selp.f32 	%f368, 0fFF800000, %f367, %p275;
	cvt.rzi.u32.f32 	%r4051, %f368;
	setp.eq.s32 	%p276, %r22163, 0;
	mov.b32 	%r22324, 0;
	@%p276 bra 	$L__BB5_2009;
	mov.b32 	%r22324, 0;
	mov.u32 	%r22323, %r22163;
$L__BB5_2008:
	mul.hi.s32 	%r8356, %r22323, 1717986919;
	shr.u32 	%r8357, %r8356, 31;
	shr.s32 	%r8358, %r8356, 2;
	add.s32 	%r4056, %r8358, %r8357;
	mul.lo.s32 	%r8359, %r4056, 10;
	sub.s32 	%r8360, %r22323, %r8359;
	mad.lo.s32 	%r22324, %r22324, 10, %r8360;
	add.s32 	%r8361, %r22323, 9;
	setp.lt.u32 	%p277, %r8361, 19;
	mov.u32 	%r22323, %r4056;
	@%p277 bra 	$L__BB5_2009;
	bra.uni 	$L__BB5_2008;
$L__BB5_2009:
	setp.eq.s32 	%p278, %r22332, 0;
	mov.b32 	%r22327, 0;
	@%p278 bra 	$L__BB5_2012;
	mov.b32 	%r22327, 0;
	mov.u32 	%r22326, %r22332;
$L__BB5_2011:
	mul.hi.s32 	%r8364, %r22326, 1717986919;
	shr.u32 	%r8365, %r8364, 31;
	shr.s32 	%r8366, %r8364, 2;
	add.s32 	%r4061, %r8366, %r8365;
	mul.lo.s32 	%r8367, %r4061, 10;
	sub.s32 	%r8368, %r22326, %r8367;
	mad.lo.s32 	%r22327, %r22327, 10, %r8368;
	add.s32 	%r8369, %r22326, 9;
	setp.lt.u32 	%p279, %r8369, 19;
	mov.u32 	%r22326, %r4061;
	@%p279 bra 	$L__BB5_2012;
	bra.uni 	$L__BB5_2011;
$L__BB5_2012:
	setp.eq.s32 	%p280, %r4051, 0;
	@%p280 bra 	$L__BB5_2017;
	mov.b32 	%r22328, 0;
$L__BB5_2014:
	mul.hi.s32 	%r8371, %r22324, 1717986919;
	shr.u32 	%r8372, %r8371, 31;
	shr.s32 	%r8373, %r8371, 2;
	add.s32 	%r8374, %r8373, %r8372;
	mul.lo.s32 	%r8375, %r8374, 10;
	sub.s32 	%r4065, %r22324, %r8375;
	mul.hi.s32 	%r8376, %r22327, 1717986919;
	shr.u32 	%r8377, %r8376, 31;
	shr.s32 	%r8378, %r8376, 2;
	add.s32 	%r8379, %r8378, %r8377;
	mul.lo.s32 	%r8380, %r8379, 10;
	sub.s32 	%r4066, %r22327, %r8380;
	setp.eq.s32 	%p281, %r4065, %r4066;
	@%p281 bra 	$L__BB5_2016;
	setp.gt.s32 	%p282, %r4065, %r4066;
	selp.b32 	%r4067, %r22163, %r22332, %p282;
	selp.b32 	%r22332, %r22332, %r22163, %p282;
	mov.u32 	%r22163, %r4067;
	bra.uni 	$L__BB5_2017;
$L__BB5_2016:
	add.s32 	%r22328, %r22328, 1;
	shr.s32 	%r8386, %r8376, 2;
	add.s32 	%r22327, %r8386, %r8377;
	setp.ne.s32 	%p283, %r22328, %r4051;
	mov.u32 	%r22324, %r8374;
	@%p283 bra 	$L__BB5_2014;
$L__BB5_2017:
	max.s32 	%r8388, %r22185, %r22174;
	cvt.rn.f32.s32 	%f369, %r8388;
	setp.lt.s32 	%p284, %r8388, 1;
	mul.f32 	%f370, %f369, 0f4B000000;
	selp.f32 	%f371, %f370, %f369, %p284;
	selp.f32 	%f372, 0fC1B80000, 0f00000000, %p284;
	mov.b32 	%r8389, %f371;
	add.s32 	%r8390, %r8389, -1059760811;
	and.b32  	%r8391, %r8390, -8388608;
	sub.s32 	%r8392, %r8389, %r8391;
	mov.b32 	%f373, %r8392;
	cvt.rn.f32.s32 	%f374, %r8391;
	fma.rn.f32 	%f375, %f374, 0f34000000, %f372;
	add.f32 	%f376, %f373, 0fBF800000;
	fma.rn.f32 	%f377, %f376, 0fBE055027, 0f3E1039F6;
	fma.rn.f32 	%f378, %f377, %f376, 0fBDF8CDCC;
	fma.rn.f32 	%f379, %f378, %f376, 0f3E0F2955;
	fma.rn.f32 	%f380, %f379, %f376, 0fBE2AD8B9;
	fma.rn.f32 	%f381, %f380, %f376, 0f3E4CED0B;
	fma.rn.f32 	%f382, %f381, %f376, 0fBE7FFF22;
	fma.rn.f32 	%f383, %f382, %f376, 0f3EAAAA78;
	fma.rn.f32 	%f384, %f383, %f376, 0fBF000000;
	mul.f32 	%f385, %f376, %f384;
	fma.rn.f32 	%f386, %f385, %f376, %f376;
	fma.rn.f32 	%f387, %f375, 0f3F317218, %f386;
	setp.gt.u32 	%p285, %r8389, 2139095039;
	fma.rn.f32 	%f388, %f371, 0f7F800000, 0f7F800000;
	selp.f32 	%f389, %f388, %f387, %p285;
	setp.eq.f32 	%p286, %f371, 0f00000000;
	fma.rn.f32 	%f390, %f389, 0f3EDE5BD9, 0f3F800000;
	selp.f32 	%f391, 0fFF800000, %f390, %p286;
	cvt.rzi.u32.f32 	%r4074, %f391;
	setp.eq.s32 	%p287, %r22185, 0;
	mov.b32 	%r22335, 0;
	@%p287 bra 	$L__BB5_2020;
	mov.b32 	%r22335, 0;
	mov.u32 	%r22333, %r22185;
$L__BB5_2019:
	mul.hi.s32 	%r8394, %r22333, 1717986919;
	shr.u32 	%r8395, %r8394, 31;
	shr.s32 	%r8396, %r8394, 2;
	add.s32 	%r4078, %r8396, %r8395;
	mul.lo.s32 	%r8397, %r4078, 10;
	sub.s32 	%r8398, %r22333, %r8397;
	mad.lo.s32 	%r22335, %r22335, 10, %r8398;
	add.s32 	%r8399, %r22333, 9;
	setp.gt.u32 	%p288, %r8399, 18;
	mov.u32 	%r22333, %r4078;
	@%p288 bra 	$L__BB5_2019;
$L__BB5_2020:
	setp.eq.s32 	%p289, %r22174, 0;
	mov.b32 	%r22338, 0;
	@%p289 bra 	$L__BB5_2023;
	mov.b32 	%r22338, 0;
	mov.u32 	%r22336, %r22174;
$L__BB5_2022:
	mul.hi.s32 	%r8402, %r22336, 1717986919;
	shr.u32 	%r8403, %r8402, 31;
	shr.s32 	%r8404, %r8402, 2;
	add.s32 	%r4083, %r8404, %r8403;
	mul.lo.s32 	%r8405, %r4083, 10;
	sub.s32 	%r8406, %r22336, %r8405;
	mad.lo.s32 	%r22338, %r22338, 10, %r8406;
	add.s32 	%r8407, %r22336, 9;
	setp.gt.u32 	%p290, %r8407, 18;
	mov.u32 	%r22336, %r4083;
	@%p290 bra 	$L__BB5_2022;
$L__BB5_2023:
	setp.eq.s32 	%p291, %r4074, 0;
	@%p291 bra 	$L__BB5_2028;
	mov.b32 	%r22339, 0;
$L__BB5_2025:
	mul.hi.s32 	%r8409, %r22335, 1717986919;
	shr.u32 	%r8410, %r8409, 31;
	shr.s32 	%r8411, %r8409, 2;
	add.s32 	%r8412, %r8411, %r8410;
	mul.lo.s32 	%r8413, %r8412, 10;
	sub.s32 	%r4088, %r22335, %r8413;
	mul.hi.s32 	%r8414, %r22338, 1717986919;
	shr.u32 	%r8415, %r8414, 31;
	shr.s32 	%r8416, %r8414, 2;
	add.s32 	%r8417, %r8416, %r8415;
	mul.lo.s32 	%r8418, %r8417, 10;
	sub.s32 	%r4089, %r22338, %r8418;
	setp.eq.s32 	%p292, %r4088, %r4089;
	@%p292 bra 	$L__BB5_2027;
	setp.gt.s32 	%p293, %r4088, %r4089;
	selp.b32 	%r4090, %r22185, %r22174, %p293;
	selp.b32 	%r22174, %r22174, %r22185, %p293;
	mov.u32 	%r22185, %r4090;
	bra.uni 	$L__BB5_2028;
$L__BB5_2027:
	add.s32 	%r22339, %r22339, 1;
	shr.s32 	%r8424, %r8414, 2;
	add.s32 	%r22338, %r8424, %r8415;
	setp.ne.s32 	%p294, %r22339, %r4074;
	mov.u32 	%r22335, %r8412;
	@%p294 bra 	$L__BB5_2025;
$L__BB5_2028:
	max.s32 	%r8426, %r22207, %r22196;
	cvt.rn.f32.s32 	%f392, %r8426;
	setp.lt.s32 	%p295, %r8426, 1;
	mul.f32 	%f393, %f392, 0f4B000000;
	selp.f32 	%f394, %f393, %f392, %p295;
	selp.f32 	%f395, 0fC1B80000, 0f00000000, %p295;
	mov.b32 	%r8427, %f394;
	add.s32 	%r8428, %r8427, -1059760811;
	and.b32  	%r8429, %r8428, -8388608;
	sub.s32 	%r8430, %r8427, %r8429;
	mov.b32 	%f396, %r8430;
	cvt.rn.f32.s32 	%f397, %r8429;
	fma.rn.f32 	%f398, %f397, 0f34000000, %f395;
	add.f32 	%f399, %f396, 0fBF800000;
	fma.rn.f32 	%f400, %f399, 0fBE055027, 0f3E1039F6;
	fma.rn.f32 	%f401, %f400, %f399, 0fBDF8CDCC;
	fma.rn.f32 	%f402, %f401, %f399, 0f3E0F2955;
	fma.rn.f32 	%f403, %f402, %f399, 0fBE2AD8B9;
	fma.rn.f32 	%f404, %f403, %f399, 0f3E4CED0B;
	fma.rn.f32 	%f405, %f404, %f399, 0fBE7FFF22;
	fma.rn.f32 	%f406, %f405, %f399, 0f3EAAAA78;
	fma.rn.f32 	%f407, %f406, %f399, 0fBF000000;
	mul.f32 	%f408, %f399, %f407;
	fma.rn.f32 	%f409, %f408, %f399, %f399;
	fma.rn.f32 	%f410, %f398, 0f3F317218, %f409;
	setp.gt.u32 	%p296, %r8427, 2139095039;
	fma.rn.f32 	%f411, %f394, 0f7F800000, 0f7F800000;
	selp.f32 	%f412, %f411, %f410, %p296;
	setp.eq.f32 	%p297, %f394, 0f00000000;
	fma.rn.f32 	%f413, %f412, 0f3EDE5BD9, 0f3F800000;
	selp.f32 	%f414, 0fFF800000, %f413, %p297;
	cvt.rzi.u32.f32 	%r4097, %f414;
	setp.eq.s32 	%p298, %r22207, 0;
	mov.b32 	%r22346, 0;
	@%p298 bra 	$L__BB5_2031;
	mov.b32 	%r22346, 0;
	mov.u32 	%r22344, %r22207;
$L__BB5_2030:
	mul.hi.s32 	%r8432, %r22344, 1717986919;
	shr.u32 	%r8433, %r8432, 31;
	shr.s32 	%r8434, %r8432, 2;
	add.s32 	%r4101, %r8434, %r8433;
	mul.lo.s32 	%r8435, %r4101, 10;
	sub.s32 	%r8436, %r22344, %r8435;
	mad.lo.s32 	%r22346, %r22346, 10, %r8436;
	add.s32 	%r8437, %r22344, 9;
	setp.gt.u32 	%p299, %r8437, 18;
	mov.u32 	%r22344, %r4101;
	@%p299 bra 	$L__BB5_2030;
$L__BB5_2031:
	setp.eq.s32 	%p300, %r22196, 0;
	mov.b32 	%r22349, 0;
	@%p300 bra 	$L__BB5_2034;
	mov.b32 	%r22349, 0;
	mov.u32 	%r22347, %r22196;
$L__BB5_2033:
	mul.hi.s32 	%r8440, %r22347, 1717986919;
	shr.u32 	%r8441, %r8440, 31;
	shr.s32 	%r8442, %r8440, 2;
	add.s32 	%r4106, %r8442, %r8441;
	mul.lo.s32 	%r8443, %r4106, 10;
	sub.s32 	%r8444, %r22347, %r8443;
	mad.lo.s32 	%r22349, %r22349, 10, %r8444;
	add.s32 	%r8445, %r22347, 9;
	setp.gt.u32 	%p301, %r8445, 18;
	mov.u32 	%r22347, %r4106;
	@%p301 bra 	$L__BB5_2033;
$L__BB5_2034:
	setp.eq.s32 	%p302, %r4097, 0;
	@%p302 bra 	$L__BB5_2039;
	mov.b32 	%r22350, 0;
$L__BB5_2036:
	mul.hi.s32 	%r8447, %r22346, 1717986919;
	shr.u32 	%r8448, %r8447, 31;
	shr.s32 	%r8449, %r8447, 2;
	add.s32 	%r8450, %r8449, %r8448;
	mul.lo.s32 	%r8451, %r8450, 10;
	sub.s32 	%r4111, %r22346, %r8451;
	mul.hi.s32 	%r8452, %r22349, 1717986919;
	shr.u32 	%r8453, %r8452, 31;
	shr.s32 	%r8454, %r8452, 2;
	add.s32 	%r8455, %r8454, %r8453;
	mul.lo.s32 	%r8456, %r8455, 10;
	sub.s32 	%r4112, %r22349, %r8456;
	setp.eq.s32 	%p303, %r4111, %r4112;
	@%p303 bra 	$L__BB5_2038;
	setp.gt.s32 	%p304, %r4111, %r4112;
	selp.b32 	%r4113, %r22207, %r22196, %p304;
	selp.b32 	%r22196, %r22196, %r22207, %p304;
	mov.u32 	%r22207, %r4113;
	bra.uni 	$L__BB5_2039;
$L__BB5_2038:
	add.s32 	%r22350, %r22350, 1;
	shr.s32 	%r8462, %r8452, 2;
	add.s32 	%r22349, %r8462, %r8453;
	setp.ne.s32 	%p305, %r22350, %r4097;
	mov.u32 	%r22346, %r8450;
	@%p305 bra 	$L__BB5_2036;
$L__BB5_2039:
	max.s32 	%r8464, %r22229, %r22218;
	cvt.rn.f32.s32 	%f415, %r8464;
	setp.lt.s32 	%p306, %r8464, 1;
	mul.f32 	%f416, %f415, 0f4B000000;
	selp.f32 	%f417, %f416, %f415, %p306;
	selp.f32 	%f418, 0fC1B80000, 0f00000000, %p306;
	mov.b32 	%r8465, %f417;
	add.s32 	%r8466, %r8465, -1059760811;
	and.b32  	%r8467, %r8466, -8388608;
	sub.s32 	%r8468, %r8465, %r8467;
	mov.b32 	%f419, %r8468;
	cvt.rn.f32.s32 	%f420, %r8467;
	fma.rn.f32 	%f421, %f420, 0f34000000, %f418;
	add.f32 	%f422, %f419, 0fBF800000;
	fma.rn.f32 	%f423, %f422, 0fBE055027, 0f3E1039F6;
	fma.rn.f32 	%f424, %f423, %f422, 0fBDF8CDCC;
	fma.rn.f32 	%f425, %f424, %f422, 0f3E0F2955;
	fma.rn.f32 	%f426, %f425, %f422, 0fBE2AD8B9;
	fma.rn.f32 	%f427, %f426, %f422, 0f3E4CED0B;
	fma.rn.f32 	%f428, %f427, %f422, 0fBE7FFF22;
	fma.rn.f32 	%f429, %f428, %f422, 0f3EAAAA78;
	fma.rn.f32 	%f430, %f429, %f422, 0fBF000000;
	mul.f32 	%f431, %f422, %f430;
	fma.rn.f32 	%f432, %f431, %f422, %f422;
	fma.rn.f32 	%f433, %f421, 0f3F317218, %f432;
	setp.gt.u32 	%p307, %r8465, 2139095039;
	fma.rn.f32 	%f434, %f417, 0f7F800000, 0f7F800000;
	selp.f32 	%f435, %f434, %f433, %p307;
	setp.eq.f32 	%p308, %f417, 0f00000000;
	fma.rn.f32 	%f436, %f435, 0f3EDE5BD9, 0f3F800000;
	selp.f32 	%f437, 0fFF800000, %f436, %p308;
	cvt.rzi.u32.f32 	%r4120, %f437;
	setp.eq.s32 	%p309, %r22229, 0;
	mov.b32 	%r22357, 0;
	@%p309 bra 	$L__BB5_2042;
	mov.b32 	%r22357, 0;
	mov.u32 	%r22355, %r22229;
$L__BB5_2041:
	mul.hi.s32 	%r8470, %r22355, 1717986919;
	shr.u32 	%r8471, %r8470, 31;
	shr.s32 	%r8472, %r8470, 2;
	add.s32 	%r4124, %r8472, %r8471;
	mul.lo.s32 	%r8473, %r4124, 10;
	sub.s32 	%r8474, %r22355, %r8473;
	mad.lo.s32 	%r22357, %r22357, 10, %r8474;
	add.s32 	%r8475, %r22355, 9;
	setp.gt.u32 	%p310, %r8475, 18;
	mov.u32 	%r22355, %r4124;
	@%p310 bra 	$L__BB5_2041;
$L__BB5_2042:
	setp.eq.s32 	%p311, %r22218, 0;
	mov.b32 	%r22360, 0;
	@%p311 bra 	$L__BB5_2045;
	mov.b32 	%r22360, 0;
	mov.u32 	%r22358, %r22218;
$L__BB5_2044:
	mul.hi.s32 	%r8478, %r22358, 1717986919;
	shr.u32 	%r8479, %r8478, 31;
	shr.s32 	%r8480, %r8478, 2;
	add.s32 	%r4129, %r8480, %r8479;
	mul.lo.s32 	%r8481, %r4129, 10;
	sub.s32 	%r8482, %r22358, %r8481;
	mad.lo.s32 	%r22360, %r22360, 10, %r8482;
	add.s32 	%r8483, %r22358, 9;
	setp.gt.u32 	%p312, %r8483, 18;
	mov.u32 	%r22358, %r4129;
	@%p312 bra 	$L__BB5_2044;
$L__BB5_2045:
	setp.eq.s32 	%p313, %r4120, 0;
	@%p313 bra 	$L__BB5_2050;
	mov.b32 	%r22361, 0;
$L__BB5_2047:
	mul.hi.s32 	%r8485, %r22357, 1717986919;
	shr.u32 	%r8486, %r8485, 31;
	shr.s32 	%r8487, %r8485, 2;
	add.s32 	%r8488, %r8487, %r8486;
	mul.lo.s32 	%r8489, %r8488, 10;
	sub.s32 	%r4134, %r22357, %r8489;
	mul.hi.s32 	%r8490, %r22360, 1717986919;
	shr.u32 	%r8491, %r8490, 31;
	shr.s32 	%r8492, %r8490, 2;
	add.s32 	%r8493, %r8492, %r8491;
	mul.lo.s32 	%r8494, %r8493, 10;
	sub.s32 	%r4135, %r22360, %r8494;
	setp.eq.s32 	%p314, %r4134, %r4135;
	@%p314 bra 	$L__BB5_2049;
	setp.gt.s32 	%p315, %r4134, %r4135;
	selp.b32 	%r4136, %r22229, %r22218, %p315;
	selp.b32 	%r22218, %r22218, %r22229, %p315;
	mov.u32 	%r22229, %r4136;
	bra.uni 	$L__BB5_2050;
$L__BB5_2049:
	add.s32 	%r22361, %r22361, 1;
	shr.s32 	%r8500, %r8490, 2;
	add.s32 	%r22360, %r8500, %r8491;
	setp.ne.s32 	%p316, %r22361, %r4120;
	mov.u32 	%r22357, %r8488;
	@%p316 bra 	$L__BB5_2047;
$L__BB5_2050:
	max.s32 	%r8502, %r22251, %r22240;
	cvt.rn.f32.s32 	%f438, %r8502;
	setp.lt.s32 	%p317, %r8502, 1;
	mul.f32 	%f439, %f438, 0f4B000000;
	selp.f32 	%f440, %f439, %f438, %p317;
	selp.f32 	%f441, 0fC1B80000, 0f00000000, %p317;
	mov.b32 	%r8503, %f440;
	add.s32 	%r8504, %r8503, -1059760811;
	and.b32  	%r8505, %r8504, -8388608;
	sub.s32 	%r8506, %r8503, %r8505;
	mov.b32 	%f442, %r8506;
	cvt.rn.f32.s32 	%f443, %r8505;
	fma.rn.f32 	%f444, %f443, 0f34000000, %f441;
	add.f32 	%f445, %f442, 0fBF800000;
	fma.rn.f32 	%f446, %f445, 0fBE055027, 0f3E1039F6;
	fma.rn.f32 	%f447, %f446, %f445, 0fBDF8CDCC;
	fma.rn.f32 	%f448, %f447, %f445, 0f3E0F2955;
	fma.rn.f32 	%f449, %f448, %f445, 0fBE2AD8B9;
	fma.rn.f32 	%f450, %f449, %f445, 0f3E4CED0B;
	fma.rn.f32 	%f451, %f450, %f445, 0fBE7FFF22;
	fma.rn.f32 	%f452, %f451, %f445, 0f3EAAAA78;
	fma.rn.f32 	%f453, %f452, %f445, 0fBF000000;
	mul.f32 	%f454, %f445, %f453;
	fma.rn.f32 	%f455, %f454, %f445, %f445;
	fma.rn.f32 	%f456, %f444, 0f3F317218, %f455;
	setp.gt.u32 	%p318, %r8503, 2139095039;
	fma.rn.f32 	%f457, %f440, 0f7F800000, 0f7F800000;
	selp.f32 	%f458, %f457, %f456, %p318;
	setp.eq.f32 	%p319, %f440, 0f00000000;
	fma.rn.f32 	%f459, %f458, 0f3EDE5BD9, 0f3F800000;
	selp.f32 	%f460, 0fFF800000, %f459, %p319;
	cvt.rzi.u32.f32 	%r4143, %f460;
	setp.eq.s32 	%p320, %r22251, 0;
	mov.b32 	%r22368, 0;
	@%p320 bra 	$L__BB5_2053;
	mov.b32 	%r22368, 0;
	mov.u32 	%r22366, %r22251;
$L__BB5_2052:
	mul.hi.s32 	%r8508, %r22366, 1717986919;
	shr.u32 	%r8509, %r8508, 31;
	shr.s32 	%r8510, %r8508, 2;
	add.s32 	%r4147, %r8510, %r8509;
	mul.lo.s32 	%r8511, %r4147, 10;
	sub.s32 	%r8512, %r22366, %r8511;
	mad.lo.s32 	%r22368, %r22368, 10, %r8512;
	add.s32 	%r8513, %r22366, 9;
	setp.gt.u32 	%p321, %r8513, 18;
	mov.u32 	%r22366, %r4147;
	@%p321 bra 	$L__BB5_2052;
$L__BB5_2053:
	setp.eq.s32 	%p322, %r22240, 0;
	mov.b32 	%r22371, 0;
	@%p322 bra 	$L__BB5_2056;
	mov.b32 	%r22371, 0;
	mov.u32 	%r22369, %r22240;
$L__BB5_2055:
	mul.hi.s32 	%r8516, %r22369, 1717986919;
	shr.u32 	%r8517, %r8516, 31;
	shr.s32 	%r8518, %r8516, 2;
	add.s32 	%r4152, %r8518, %r8517;
	mul.lo.s32 	%r8519, %r4152, 10;
	sub.s32 	%r8520, %r22369, %r8519;
	mad.lo.s32 	%r22371, %r22371, 10, %r8520;
	add.s32 	%r8521, %r22369, 9;
	setp.gt.u32 	%p323, %r8521, 18;
	mov.u32 	%r22369, %r4152;
	@%p323 bra 	$L__BB5_2055;
$L__BB5_2056:
	setp.eq.s32 	%p324, %r4143, 0;
	@%p324 bra 	$L__BB5_2061;
	mov.b32 	%r22372, 0;
$L__BB5_2058:
	mul.hi.s32 	%r8523, %r22368, 1717986919;
	shr.u32 	%r8524, %r8523, 31;
	shr.s32 	%r8525, %r8523, 2;
	add.s32 	%r8526, %r8525, %r8524;
	mul.lo.s32 	%r8527, %r8526, 10;
	sub.s32 	%r4157, %r22368, %r8527;
	mul.hi.s32 	%r8528, %r22371, 1717986919;
	shr.u32 	%r8529, %r8528, 31;
	shr.s32 	%r8530, %r8528, 2;
	add.s32 	%r8531, %r8530, %r8529;
	mul.lo.s32 	%r8532, %r8531, 10;
	sub.s32 	%r4158, %r22371, %r8532;
	setp.eq.s32 	%p325, %r4157, %r4158;
	@%p325 bra 	$L__BB5_2060;
	setp.gt.s32 	%p326, %r4157, %r4158;
	selp.b32 	%r4159, %r22251, %r22240, %p326;
	selp.b32 	%r22240, %r22240, %r22251, %p326;
	mov.u32 	%r22251, %r4159;
	bra.uni 	$L__BB5_2061;
$L__BB5_2060:
	add.s32 	%r22372, %r22372, 1;
	shr.s32 	%r8538, %r8528, 2;
	add.s32 	%r22371, %r8538, %r8529;
	setp.ne.s32 	%p327, %r22372, %r4143;
	mov.u32 	%r22368, %r8526;
	@%p327 bra 	$L__BB5_2058;
$L__BB5_2061:
	max.s32 	%r8540, %r22273, %r22262;
	cvt.rn.f32.s32 	%f461, %r8540;
	setp.lt.s32 	%p328, %r8540, 1;
	mul.f32 	%f462, %f461, 0f4B000000;
	selp.f32 	%f463, %f462, %f461, %p328;
	selp.f32 	%f464, 0fC1B80000, 0f00000000, %p328;
	mov.b32 	%r8541, %f463;
	add.s32 	%r8542, %r8541, -1059760811;
	and.b32  	%r8543, %r8542, -8388608;
	sub.s32 	%r8544, %r8541, %r8543;
	mov.b32 	%f465, %r8544;
	cvt.rn.f32.s32 	%f466, %r8543;
	fma.rn.f32 	%f467, %f466, 0f34000000, %f464;
	add.f32 	%f468, %f465, 0fBF800000;
	fma.rn.f32 	%f469, %f468, 0fBE055027, 0f3E1039F6;
	fma.rn.f32 	%f470, %f469, %f468, 0fBDF8CDCC;
	fma.rn.f32 	%f471, %f470, %f468, 0f3E0F2955;
	fma.rn.f32 	%f472, %f471, %f468, 0fBE2AD8B9;
	fma.rn.f32 	%f473, %f472, %f468, 0f3E4CED0B;
	fma.rn.f32 	%f474, %f473, %f468, 0fBE7FFF22;
	fma.rn.f32 	%f475, %f474, %f468, 0f3EAAAA78;
	fma.rn.f32 	%f476, %f475, %f468, 0fBF000000;
	mul.f32 	%f477, %f468, %f476;
	fma.rn.f32 	%f478, %f477, %f468, %f468;
	fma.rn.f32 	%f479, %f467, 0f3F317218, %f478;
	setp.gt.u32 	%p329, %r8541, 2139095039;
	fma.rn.f32 	%f480, %f463, 0f7F800000, 0f7F800000;
	selp.f32 	%f481, %f480, %f479, %p329;
	setp.eq.f32 	%p330, %f463, 0f00000000;
	fma.rn.f32 	%f482, %f481, 0f3EDE5BD9, 0f3F800000;
	selp.f32 	%f483, 0fFF800000, %f482, %p330;
	cvt.rzi.u32.f32 	%r4166, %f483;
	setp.eq.s32 	%p331, %r22273, 0;
	mov.b32 	%r22379, 0;
	@%p331 bra 	$L__BB5_2064;
	mov.b32 	%r22379, 0;
	mov.u32 	%r22377, %r22273;
$L__BB5_2063:
	mul.hi.s32 	%r8546, %r22377, 1717986919;
	shr.u32 	%r8547, %r8546, 31;
	shr.s32 	%r8548, %r8546, 2;
	add.s32 	%r4170, %r8548, %r8547;
	mul.lo.s32 	%r8549, %r4170, 10;
	sub.s32 	%r8550, %r22377, %r8549;
	mad.lo.s32 	%r22379, %r22379, 10, %r8550;
	add.s32 	%r8551, %r22377, 9;
	setp.gt.u32 	%p332, %r8551, 18;
	mov.u32 	%r22377, %r4170;
	@%p332 bra 	$L__BB5_2063;
$L__BB5_2064:
	setp.eq.s32 	%p333, %r22262, 0;
	mov.b32 	%r22382, 0;
	@%p333 bra 	$L__BB5_2067;
	mov.b32 	%r22382, 0;
	mov.u32 	%r22380, %r22262;
$L__BB5_2066:
	mul.hi.s32 	%r8554, %r22380, 1717986919;
	shr.u32 	%r8555, %r8554, 31;
	shr.s32 	%r8556, %r8554, 2;
	add.s32 	%r4175, %r8556, %r8555;
	mul.lo.s32 	%r8557, %r4175, 10;
	sub.s32 	%r8558, %r22380, %r8557;
	mad.lo.s32 	%r22382, %r22382, 10, %r8558;
	add.s32 	%r8559, %r22380, 9;
	setp.gt.u32 	%p334, %r8559, 18;
	mov.u32 	%r22380, %r4175;
	@%p334 bra 	$L__BB5_2066;
$L__BB5_2067:
	setp.eq.s32 	%p335, %r4166, 0;
	@%p335 bra 	$L__BB5_2072;
	mov.b32 	%r22383, 0;
$L__BB5_2069:
	mul.hi.s32 	%r8561, %r22379, 1717986919;
	shr.u32 	%r8562, %r8561, 31;
	shr.s32 	%r8563, %r8561, 2;
	add.s32 	%r8564, %r8563, %r8562;
	mul.lo.s32 	%r8565, %r8564, 10;
	sub.s32 	%r4180, %r22379, %r8565;
	mul.hi.s32 	%r8566, %r22382, 1717986919;
	shr.u32 	%r8567, %r8566, 31;
	shr.s32 	%r8568, %r8566, 2;
	add.s32 	%r8569, %r8568, %r8567;
	mul.lo.s32 	%r8570, %r8569, 10;
	sub.s32 	%r4181, %r22382, %r8570;
	setp.eq.s32 	%p336, %r4180, %r4181;
	@%p336 bra 	$L__BB5_2071;
	setp.gt.s32 	%p337, %r4180, %r4181;
	selp.b32 	%r4182, %r22273, %r22262, %p337;
	selp.b32 	%r22262, %r22262, %r22273, %p337;
	mov.u32 	%r22273, %r4182;
	bra.uni 	$L__BB5_2072;
$L__BB5_2071:
	add.s32 	%r22383, %r22383, 1;
	shr.s32 	%r8576, %r8566, 2;
	add.s32 	%r22382, %r8576, %r8567;
	setp.ne.s32 	%p338, %r22383, %r4166;
	mov.u32 	%r22379, %r8564;
	@%p338 bra 	$L__BB5_2069;
$L__BB5_2072:
	max.s32 	%r8578, %r22295, %r22284;
	cvt.rn.f32.s32 	%f484, %r8578;
	setp.lt.s32 	%p339, %r8578, 1;
	mul.f32 	%f485, %f484, 0f4B000000;
	selp.f32 	%f486, %f485, %f484, %p339;
	selp.f32 	%f487, 0fC1B80000, 0f00000000, %p339;
	mov.b32 	%r8579, %f486;
	add.s32 	%r8580, %r8579, -1059760811;
	and.b32  	%r8581, %r8580, -8388608;
	sub.s32 	%r8582, %r8579, %r8581;
	mov.b32 	%f488, %r8582;
	cvt.rn.f32.s32 	%f489, %r8581;
	fma.rn.f32 	%f490, %f489, 0f34000000, %f487;
	add.f32 	%f491, %f488, 0fBF800000;
	fma.rn.f32 	%f492, %f491, 0fBE055027, 0f3E1039F6;
	fma.rn.f32 	%f493, %f492, %f491, 0fBDF8CDCC;
	fma.rn.f32 	%f494, %f493, %f491, 0f3E0F2955;
	fma.rn.f32 	%f495, %f494, %f491, 0fBE2AD8B9;
	fma.rn.f32 	%f496, %f495, %f491, 0f3E4CED0B;
	fma.rn.f32 	%f497, %f496, %f491, 0fBE7FFF22;
	fma.rn.f32 	%f498, %f497, %f491, 0f3EAAAA78;
	fma.rn.f32 	%f499, %f498, %f491, 0fBF000000;
	mul.f32 	%f500, %f491, %f499;
	fma.rn.f32 	%f501, %f500, %f491, %f491;
	fma.rn.f32 	%f502, %f490, 0f3F317218, %f501;
	setp.gt.u32 	%p340, %r8579, 2139095039;
	fma.rn.f32 	%f503, %f486, 0f7F800000, 0f7F800000;
	selp.f32 	%f504, %f503, %f502, %p340;
	setp.eq.f32 	%p341, %f486, 0f00000000;
	fma.rn.f32 	%f505, %f504, 0f3EDE5BD9, 0f3F800000;
	selp.f32 	%f506, 0fFF800000, %f505, %p341;
	cvt.rzi.u32.f32 	%r4189, %f506;
	setp.eq.s32 	%p342, %r22295, 0;
	mov.b32 	%r22390, 0;
	@%p342 bra 	$L__BB5_2075;
	mov.b32 	%r22390, 0;
	mov.u32 	%r22388, %r22295;
$L__BB5_2074:
	mul.hi.s32 	%r8584, %r22388, 1717986919;
	shr.u32 	%r8585, %r8584, 31;
	shr.s32 	%r8586, %r8584, 2;
	add.s32 	%r4193, %r8586, %r8585;
	mul.lo.s32 	%r8587, %r4193, 10;
	sub.s32 	%r8588, %r22388, %r8587;
	mad.lo.s32 	%r22390, %r22390, 10, %r8588;
	add.s32 	%r8589, %r22388, 9;
	setp.gt.u32 	%p343, %r8589, 18;
	mov.u32 	%r22388, %r4193;
	@%p343 bra 	$L__BB5_2074;
$L__BB5_2075:
	setp.eq.s32 	%p344, %r22284, 0;
	mov.b32 	%r22393, 0;
	@%p344 bra 	$L__BB5_2078;
	mov.b32 	%r22393, 0;
	mov.u32 	%r22391, %r22284;
$L__BB5_2077:
	mul.hi.s32 	%r8592, %r22391, 1717986919;
	shr.u32 	%r8593, %r8592, 31;
	shr.s32 	%r8594, %r8592, 2;
	add.s32 	%r4198, %r8594, %r8593;
	mul.lo.s32 	%r8595, %r4198, 10;
	sub.s32 	%r8596, %r22391, %r8595;
	mad.lo.s32 	%r22393, %r22393, 10, %r8596;
	add.s32 	%r8597, %r22391, 9;
	setp.gt.u32 	%p345, %r8597, 18;
	mov.u32 	%r22391, %r4198;
	@%p345 bra 	$L__BB5_2077;
$L__BB5_2078:
	setp.eq.s32 	%p346, %r4189, 0;
	@%p346 bra 	$L__BB5_2083;
	mov.b32 	%r22394, 0;
$L__BB5_2080:
	mul.hi.s32 	%r8599, %r22390, 1717986919;
	shr.u32 	%r8600, %r8599, 31;
	shr.s32 	%r8601, %r8599, 2;
	add.s32 	%r8602, %r8601, %r8600;
	mul.lo.s32 	%r8603, %r8602, 10;
	sub.s32 	%r4203, %r22390, %r8603;
	mul.hi.s32 	%r8604, %r22393, 1717986919;
	shr.u32 	%r8605, %r8604, 31;
	shr.s32 	%r8606, %r8604, 2;
	add.s32 	%r8607, %r8606, %r8605;
	mul.lo.s32 	%r8608, %r8607, 10;
	sub.s32 	%r4204, %r22393, %r8608;
	setp.eq.s32 	%p347, %r4203, %r4204;
	@%p347 bra 	$L__BB5_2082;
	setp.gt.s32 	%p348, %r4203, %r4204;
	selp.b32 	%r4205, %r22295, %r22284, %p348;
	selp.b32 	%r22284, %r22284, %r22295, %p348;
	mov.u32 	%r22295, %r4205;
	bra.uni 	$L__BB5_2083;
$L__BB5_2082:
	add.s32 	%r22394, %r22394, 1;
	shr.s32 	%r8614, %r8604, 2;
	add.s32 	%r22393, %r8614, %r8605;
	setp.ne.s32 	%p349, %r22394, %r4189;
	mov.u32 	%r22390, %r8602;
	@%p349 bra 	$L__BB5_2080;
$L__BB5_2083:
	max.s32 	%r8616, %r22317, %r22306;
	cvt.rn.f32.s32 	%f507, %r8616;
	setp.lt.s32 	%p350, %r8616, 1;
	mul.f32 	%f508, %f507, 0f4B000000;
	selp.f32 	%f509, %f508, %f507, %p350;
	selp.f32 	%f510, 0fC1B80000, 0f00000000, %p350;
	mov.b32 	%r8617, %f509;
	add.s32 	%r8618, %r8617, -1059760811;
	and.b32  	%r8619, %r8618, -8388608;
	sub.s32 	%r8620, %r8617, %r8619;
	mov.b32 	%f511, %r8620;
	cvt.rn.f32.s32 	%f512, %r8619;
	fma.rn.f32 	%f513, %f512, 0f34000000, %f510;
	add.f32 	%f514, %f511, 0fBF800000;
	fma.rn.f32 	%f515, %f514, 0fBE055027, 0f3E1039F6;
	fma.rn.f32 	%f516, %f515, %f514, 0fBDF8CDCC;
	fma.rn.f32 	%f517, %f516, %f514, 0f3E0F2955;
	fma.rn.f32 	%f518, %f517, %f514, 0fBE2AD8B9;
	fma.rn.f32 	%f519, %f518, %f514, 0f3E4CED0B;
	fma.rn.f32 	%f520, %f519, %f514, 0fBE7FFF22;
	fma.rn.f32 	%f521, %f520, %f514, 0f3EAAAA78;
	fma.rn.f32 	%f522, %f521, %f514, 0fBF000000;
	mul.f32 	%f523, %f514, %f522;
	fma.rn.f32 	%f524, %f523, %f514, %f514;
	fma.rn.f32 	%f525, %f513, 0f3F317218, %f524;
	setp.gt.u32 	%p351, %r8617, 2139095039;
	fma.rn.f32 	%f526, %f509, 0f7F800000, 0f7F800000;
	selp.f32 	%f527, %f526, %f525, %p351;
	setp.eq.f32 	%p352, %f509, 0f00000000;
	fma.rn.f32 	%f528, %f527, 0f3EDE5BD9, 0f3F800000;
	selp.f32 	%f529, 0fFF800000, %f528, %p352;
	cvt.rzi.u32.f32 	%r4212, %f529;
	setp.eq.s32 	%p353, %r22317, 0;
	mov.b32 	%r22401, 0;
	@%p353 bra 	$L__BB5_2086;
	mov.b32 	%r22401, 0;
	mov.u32 	%r22399, %r22317;
$L__BB5_2085:
	mul.hi.s32 	%r8622, %r22399, 1717986919;
	shr.u32 	%r8623, %r8622, 31;
	shr.s32 	%r8624, %r8622, 2;
	add.s32 	%r4216, %r8624, %r8623;
	mul.lo.s32 	%r8625, %r4216, 10;
	sub.s32 	%r8626, %r22399, %r8625;
	mad.lo.s32 	%r22401, %r22401, 10, %r8626;
	add.s32 	%r8627, %r22399, 9;
	setp.gt.u32 	%p354, %r8627, 18;
	mov.u32 	%r22399, %r4216;
	@%p354 bra 	$L__BB5_2085;
$L__BB5_2086:
	setp.eq.s32 	%p355, %r22306, 0;
	mov.b32 	%r22404, 0;
	@%p355 bra 	$L__BB5_2089;
	mov.b32 	%r22404, 0;
	mov.u32 	%r22402, %r22306;
$L__BB5_2088:
	mul.hi.s32 	%r8630, %r22402, 1717986919;
	shr.u32 	%r8631, %r8630, 31;
	shr.s32 	%r8632, %r8630, 2;
	add.s32 	%r4221, %r8632, %r8631;
	mul.lo.s32 	%r8633, %r4221, 10;
	sub.s32 	%r8634, %r22402, %r8633;
	mad.lo.s32 	%r22404, %r22404, 10, %r8634;
	add.s32 	%r8635, %r22402, 9;
	setp.gt.u32 	%p356, %r8635, 18;
	mov.u32 	%r22402, %r4221;
	@%p356 bra 	$L__BB5_2088;
$L__BB5_2089:
	setp.eq.s32 	%p357, %r4212, 0;
	@%p357 bra 	$L__BB5_2094;
	mov.b32 	%r22405, 0;
$L__BB5_2091:
	mul.hi.s32 	%r8637, %r22401, 1717986919;
	shr.u32 	%r8638, %r8637, 31;
	shr.s32 	%r8639, %r8637, 2;
	add.s32 	%r8640, %r8639, %r8638;
	mul.lo.s32 	%r8641, %r8640, 10;
	sub.s32 	%r4226, %r22401, %r8641;
	mul.hi.s32 	%r8642, %r22404, 1717986919;
	shr.u32 	%r8643, %r8642, 31;
	shr.s32 	%r8644, %r8642, 2;
	add.s32 	%r8645, %r8644, %r8643;
	mul.lo.s32 	%r8646, %r8645, 10;
	sub.s32 	%r4227, %r22404, %r8646;
	setp.eq.s32 	%p358, %r4226, %r4227;
	@%p358 bra 	$L__BB5_2093;
	setp.gt.s32 	%p359, %r4226, %r4227;
	selp.b32 	%r4228, %r22317, %r22306, %p359;
	selp.b32 	%r22306, %r22306, %r22317, %p359;
	mov.u32 	%r22317, %r4228;
	bra.uni 	$L__BB5_2094;
$L__BB5_2093:
	add.s32 	%r22405, %r22405, 1;
	shr.s32 	%r8652, %r8642, 2;
	add.s32 	%r22404, %r8652, %r8643;
	setp.ne.s32 	%p360, %r22405, %r4212;
	mov.u32 	%r22401, %r8640;
	@%p360 bra 	$L__BB5_2091;
$L__BB5_2094:
	max.s32 	%r8654, %r22174, %r22163;
	cvt.rn.f32.s32 	%f530, %r8654;
	setp.lt.s32 	%p361, %r8654, 1;
	mul.f32 	%f531, %f530, 0f4B000000;
	selp.f32 	%f532, %f531, %f530, %p361;
	selp.f32 	%f533, 0fC1B80000, 0f00000000, %p361;
	mov.b32 	%r8655, %f532;
	add.s32 	%r8656, %r8655, -1059760811;
	and.b32  	%r8657, %r8656, -8388608;
	sub.s32 	%r8658, %r8655, %r8657;
	mov.b32 	%f534, %r8658;
	cvt.rn.f32.s32 	%f535, %r8657;
	fma.rn.f32 	%f536, %f535, 0f34000000, %f533;
	add.f32 	%f537, %f534, 0fBF800000;
	fma.rn.f32 	%f538, %f537, 0fBE055027, 0f3E1039F6;
	fma.rn.f32 	%f539, %f538, %f537, 0fBDF8CDCC;
	fma.rn.f32 	%f540, %f539, %f537, 0f3E0F2955;
	fma.rn.f32 	%f541, %f540, %f537, 0fBE2AD8B9;
	fma.rn.f32 	%f542, %f541, %f537, 0f3E4CED0B;
	fma.rn.f32 	%f543, %f542, %f537, 0fBE7FFF22;
	fma.rn.f32 	%f544, %f543, %f537, 0f3EAAAA78;
	fma.rn.f32 	%f545, %f544, %f537, 0fBF000000;
	mul.f32 	%f546, %f537, %f545;
	fma.rn.f32 	%f547, %f546, %f537, %f537;
	fma.rn.f32 	%f548, %f536, 0f3F317218, %f547;
	setp.gt.u32 	%p362, %r8655, 2139095039;
	fma.rn.f32 	%f549, %f532, 0f7F800000, 0f7F800000;
	selp.f32 	%f550, %f549, %f548, %p362;
	setp.eq.f32 	%p363, %f532, 0f00000000;
	fma.rn.f32 	%f551, %f550, 0f3EDE5BD9, 0f3F800000;
	selp.f32 	%f552, 0fFF800000, %f551, %p363;
	cvt.rzi.u32.f32 	%r4235, %f552;
	setp.eq.s32 	%p364, %r22174, 0;
	mov.b32 	%r22412, 0;
	@%p364 bra 	$L__BB5_2097;
	mov.b32 	%r22412, 0;
	mov.u32 	%r22410, %r22174;
$L__BB5_2096:
	mul.hi.s32 	%r8660, %r22410, 1717986919;
	shr.u32 	%r8661, %r8660, 31;
	shr.s32 	%r8662, %r8660, 2;
	add.s32 	%r4239, %r8662, %r8661;
	mul.lo.s32 	%r8663, %r4239, 10;
	sub.s32 	%r8664, %r22410, %r8663;
	mad.lo.s32 	%r22412, %r22412, 10, %r8664;
	add.s32 	%r8665, %r22410, 9;
	setp.gt.u32 	%p365, %r8665, 18;
	mov.u32 	%r22410, %r4239;
	@%p365 bra 	$L__BB5_2096;
$L__BB5_2097:
	setp.eq.s32 	%p366, %r22163, 0;
	mov.b32 	%r22415, 0;
	@%p366 bra 	$L__BB5_2100;
	mov.b32 	%r22415, 0;
	mov.u32 	%r22413, %r22163;
$L__BB5_2099:
	mul.hi.s32 	%r8668, %r22413, 1717986919;
	shr.u32 	%r8669, %r8668, 31;
	shr.s32 	%r8670, %r8668, 2;
	add.s32 	%r4244, %r8670, %r8669;
	mul.lo.s32 	%r8671, %r4244, 10;
	sub.s32 	%r8672, %r22413, %r8671;
	mad.lo.s32 	%r22415, %r22415, 10, %r8672;
	add.s32 	%r8673, %r22413, 9;
	setp.gt.u32 	%p367, %r8673, 18;
	mov.u32 	%r22413, %r4244;
	@%p367 bra 	$L__BB5_2099;
$L__BB5_2100:
	setp.eq.s32 	%p368, %r4235, 0;
	@%p368 bra 	$L__BB5_2105;
	mov.b32 	%r22416, 0;
$L__BB5_2102:
	mul.hi.s32 	%r8675, %r22412, 1717986919;
	shr.u32 	%r8676, %r8675, 31;
	shr.s32 	%r8677, %r8675, 2;
	add.s32 	%r8678, %r8677, %r8676;
	mul.lo.s32 	%r8679, %r8678, 10;
	sub.s32 	%r4249, %r22412, %r8679;
	mul.hi.s32 	%r8680, %r22415, 1717986919;
	shr.u32 	%r8681, %r8680, 31;
	shr.s32 	%r8682, %r8680, 2;
	add.s32 	%r8683, %r8682, %r8681;
	mul.lo.s32 	%r8684, %r8683, 10;
	sub.s32 	%r4250, %r22415, %r8684;
	setp.eq.s32 	%p369, %r4249, %r4250;
	@%p369 bra 	$L__BB5_2104;
	setp.gt.s32 	%p370, %r4249, %r4250;
	selp.b32 	%r4251, %r22174, %r22163, %p370;
	selp.b32 	%r22163, %r22163, %r22174, %p370;
	mov.u32 	%r22174, %r4251;
	bra.uni 	$L__BB5_2105;
$L__BB5_2104:
	add.s32 	%r22416, %r22416, 1;
	shr.s32 	%r8690, %r8680, 2;
	add.s32 	%r22415, %r8690, %r8681;
	setp.ne.s32 	%p371, %r22416, %r4235;
	mov.u32 	%r22412, %r8678;
	@%p371 bra 	$L__BB5_2102;
$L__BB5_2105:
	max.s32 	%r8692, %r22196, %r22185;
	cvt.rn.f32.s32 	%f553, %r8692;
	setp.lt.s32 	%p372, %r8692, 1;
	mul.f32 	%f554, %f553, 0f4B000000;
	selp.f32 	%f555, %f554, %f553, %p372;
	selp.f32 	%f556, 0fC1B80000, 0f00000000, %p372;
	mov.b32 	%r8693, %f555;
	add.s32 	%r8694, %r8693, -1059760811;
	and.b32  	%r8695, %r8694, -8388608;
	sub.s32 	%r8696, %r8693, %r8695;
	mov.b32 	%f557, %r8696;
	cvt.rn.f32.s32 	%f558, %r8695;
	fma.rn.f32 	%f559, %f558, 0f34000000, %f556;
	add.f32 	%f560, %f557, 0fBF800000;
	fma.rn.f32 	%f561, %f560, 0fBE055027, 0f3E1039F6;
	fma.rn.f32 	%f562, %f561, %f560, 0fBDF8CDCC;
	fma.rn.f32 	%f563, %f562, %f560, 0f3E0F2955;
	fma.rn.f32 	%f564, %f563, %f560, 0fBE2AD8B9;
	fma.rn.f32 	%f565, %f564, %f560, 0f3E4CED0B;
	fma.rn.f32 	%f566, %f565, %f560, 0fBE7FFF22;
	fma.rn.f32 	%f567, %f566, %f560, 0f3EAAAA78;
	fma.rn.f32 	%f568, %f567, %f560, 0fBF000000;
	mul.f32 	%f569, %f560, %f568;
	fma.rn.f32 	%f570, %f569, %f560, %f560;
	fma.rn.f32 	%f571, %f559, 0f3F317218, %f570;
	setp.gt.u32 	%p373, %r8693, 2139095039;
	fma.rn.f32 	%f572, %f555, 0f7F800000, 0f7F800000;
	selp.f32 	%f573, %f572, %f571, %p373;
	setp.eq.f32 	%p374, %f555, 0f00000000;
	fma.rn.f32 	%f574, %f573, 0f3EDE5BD9, 0f3F800000;
	selp.f32 	%f575, 0fFF800000, %f574, %p374;
	cvt.rzi.u32.f32 	%r4258, %f575;
	setp.eq.s32 	%p375, %r22196, 0;
	mov.b32 	%r22423, 0;
	@%p375 bra 	$L__BB5_2108;
	mov.b32 	%r22423, 0;
	mov.u32 	%r22421, %r22196;
$L__BB5_2107:
	mul.hi.s32 	%r8698, %r22421, 1717986919;
	shr.u32 	%r8699, %r8698, 31;
	shr.s32 	%r8700, %r8698, 2;
	add.s32 	%r4262, %r8700, %r8699;
	mul.lo.s32 	%r8701, %r4262, 10;
	sub.s32 	%r8702, %r22421, %r8701;
	mad.lo.s32 	%r22423, %r22423, 10, %r8702;
	add.s32 	%r8703, %r22421, 9;
	setp.gt.u32 	%p376, %r8703, 18;
	mov.u32 	%r22421, %r4262;
	@%p376 bra 	$L__BB5_2107;
$L__BB5_2108:
	setp.eq.s32 	%p377, %r22185, 0;
	mov.b32 	%r22426, 0;
	@%p377 bra 	$L__BB5_2111;
	mov.b32 	%r22426, 0;
	mov.u32 	%r22424, %r22185;
$L__BB5_2110:
	mul.hi.s32 	%r8706, %r22424, 1717986919;
	shr.u32 	%r8707, %r8706, 31;
	shr.s32 	%r8708, %r8706, 2;
	add.s32 	%r4267, %r8708, %r8707;
	mul.lo.s32 	%r8709, %r4267, 10;
	sub.s32 	%r8710, %r22424, %r8709;
	mad.lo.s32 	%r22426, %r22426, 10, %r8710;
	add.s32 	%r8711, %r22424, 9;
	setp.gt.u32 	%p378, %r8711, 18;
	mov.u32 	%r22424, %r4267;
	@%p378 bra 	$L__BB5_2110;
$L__BB5_2111:
	setp.eq.s32 	%p379, %r4258, 0;
	@%p379 bra 	$L__BB5_2116;
	mov.b32 	%r22427, 0;
$L__BB5_2113:
	mul.hi.s32 	%r8713, %r22423, 1717986919;
	shr.u32 	%r8714, %r8713, 31;
	shr.s32 	%r8715, %r8713, 2;
	add.s32 	%r8716, %r8715, %r8714;
	mul.lo.s32 	%r8717, %r8716, 10;
	sub.s32 	%r4272, %r22423, %r8717;
	mul.hi.s32 	%r8718, %r22426, 1717986919;
	shr.u32 	%r8719, %r8718, 31;
	shr.s32 	%r8720, %r8718, 2;
	add.s32 	%r8721, %r8720, %r8719;
	mul.lo.s32 	%r8722, %r8721, 10;
	sub.s32 	%r4273, %r22426, %r8722;
	setp.eq.s32 	%p380, %r4272, %r4273;
	@%p380 bra 	$L__BB5_2115;
	setp.gt.s32 	%p381, %r4272, %r4273;
	selp.b32 	%r4274, %r22196, %r22185, %p381;
	selp.b32 	%r22185, %r22185, %r22196, %p381;
	mov.u32 	%r22196, %r4274;
	bra.uni 	$L__BB5_2116;
$L__BB5_2115:
	add.s32 	%r22427, %r22427, 1;
	shr.s32 	%r8728, %r8718, 2;
	add.s32 	%r22426, %r8728, %r8719;
	setp.ne.s32 	%p382, %r22427, %r4258;
	mov.u32 	%r22423, %r8716;
	@%p382 bra 	$L__BB5_2113;
$L__BB5_2116:
	max.s32 	%r8730, %r22218, %r22207;
	cvt.rn.f32.s32 	%f576, %r8730;
	setp.lt.s32 	%p383, %r8730, 1;
	mul.f32 	%f577, %f576, 0f4B000000;
	selp.f32 	%f578, %f577, %f576, %p383;
	selp.f32 	%f579, 0fC1B80000, 0f00000000, %p383;
	mov.b32 	%r8731, %f578;
	add.s32 	%r8732, %r8731, -1059760811;
	and.b32  	%r8733, %r8732, -8388608;
	sub.s32 	%r8734, %r8731, %r8733;
	mov.b32 	%f580, %r8734;
	cvt.rn.f32.s32 	%f581, %r8733;
	fma.rn.f32 	%f582, %f581, 0f34000000, %f579;
	add.f32 	%f583, %f580, 0fBF800000;
	fma.rn.f32 	%f584, %f583, 0fBE055027, 0f3E1039F6;
	fma.rn.f32 	%f585, %f584, %f583, 0fBDF8CDCC;
	fma.rn.f32 	%f586, %f585, %f583, 0f3E0F2955;
	fma.rn.f32 	%f587, %f586, %f583, 0fBE2AD8B9;
	fma.rn.f32 	%f588, %f587, %f583, 0f3E4CED0B;
	fma.rn.f32 	%f589, %f588, %f583, 0fBE7FFF22;
	fma.rn.f32 	%f590, %f589, %f583, 0f3EAAAA78;
	fma.rn.f32 	%f591, %f590, %f583, 0fBF000000;
	mul.f32 	%f592, %f583, %f591;
	fma.rn.f32 	%f593, %f592, %f583, %f583;
	fma.rn.f32 	%f594, %f582, 0f3F317218, %f593;
	setp.gt.u32 	%p384, %r8731, 2139095039;
	fma.rn.f32 	%f595, %f578, 0f7F800000, 0f7F800000;
	selp.f32 	%f596, %f595, %f594, %p384;
	setp.eq.f32 	%p385, %f578, 0f00000000;
	fma.rn.f32 	%f597, %f596, 0f3EDE5BD9, 0f3F800000;
	selp.f32 	%f598, 0fFF800000, %f597, %p385;
	cvt.rzi.u32.f32 	%r4281, %f598;
	setp.eq.s32 	%p386, %r22218, 0;
	mov.b32 	%r22434, 0;
	@%p386 bra 	$L__BB5_2119;
	mov.b32 	%r22434, 0;
	mov.u32 	%r22432, %r22218;
$L__BB5_2118:
	mul.hi.s32 	%r8736, %r22432, 1717986919;
	shr.u32 	%r8737, %r8736, 31;
	shr.s32 	%r8738, %r8736, 2;
	add.s32 	%r4285, %r8738, %r8737;
	mul.lo.s32 	%r8739, %r4285, 10;
	sub.s32 	%r8740, %r22432, %r8739;
	mad.lo.s32 	%r22434, %r22434, 10, %r8740;
	add.s32 	%r8741, %r22432, 9;
	setp.gt.u32 	%p387, %r8741, 18;
	mov.u32 	%r22432, %r4285;
	@%p387 bra 	$L__BB5_2118;
$L__BB5_2119:
	setp.eq.s32 	%p388, %r22207, 0;
	mov.b32 	%r22437, 0;
	@%p388 bra 	$L__BB5_2122;
	mov.b32 	%r22437, 0;
	mov.u32 	%r22435, %r22207;
$L__BB5_2121:
	mul.hi.s32 	%r8744, %r22435, 1717986919;
	shr.u32 	%r8745, %r8744, 31;
	shr.s32 	%r8746, %r8744, 2;
	add.s32 	%r4290, %r8746, %r8745;
	mul.lo.s32 	%r8747, %r4290, 10;
	sub.s32 	%r8748, %r22435, %r8747;
	mad.lo.s32 	%r22437, %r22437, 10, %r8748;
	add.s32 	%r8749, %r22435, 9;
	setp.gt.u32 	%p389, %r8749, 18;
	mov.u32 	%r22435, %r4290;
	@%p389 bra 	$L__BB5_2121;
$L__BB5_2122:
	setp.eq.s32 	%p390, %r4281, 0;
	@%p390 bra 	$L__BB5_2127;
	mov.b32 	%r22438, 0;
$L__BB5_2124:
	mul.hi.s32 	%r8751, %r22434, 1717986919;
	shr.u32 	%r8752, %r8751, 31;
	shr.s32 	%r8753, %r8751, 2;
	add.s32 	%r8754, %r8753, %r8752;
	mul.lo.s32 	%r8755, %r8754, 10;
	sub.s32 	%r4295, %r22434, %r8755;
	mul.hi.s32 	%r8756, %r22437, 1717986919;
	shr.u32 	%r8757, %r8756, 31;
	shr.s32 	%r8758, %r8756, 2;
	add.s32 	%r8759, %r8758, %r8757;
	mul.lo.s32 	%r8760, %r8759, 10;
	sub.s32 	%r4296, %r22437, %r8760;
	setp.eq.s32 	%p391, %r4295, %r4296;
	@%p391 bra 	$L__BB5_2126;
	setp.gt.s32 	%p392, %r4295, %r4296;
	selp.b32 	%r4297, %r22218, %r22207, %p392;
	selp.b32 	%r22207, %r22207, %r22218, %p392;
	mov.u32 	%r22218, %r4297;
	bra.uni 	$L__BB5_2127;
$L__BB5_2126:
	add.s32 	%r22438, %r22438, 1;
	shr.s32 	%r8766, %r8756, 2;
	add.s32 	%r22437, %r8766, %r8757;
	setp.ne.s32 	%p393, %r22438, %r4281;
	mov.u32 	%r22434, %r8754;
	@%p393 bra 	$L__BB5_2124;
$L__BB5_2127:
	max.s32 	%r8768, %r22240, %r22229;
	cvt.rn.f32.s32 	%f599, %r8768;
	setp.lt.s32 	%p394, %r8768, 1;
	mul.f32 	%f600, %f599, 0f4B000000;
	selp.f32 	%f601, %f600, %f599, %p394;
	selp.f32 	%f602, 0fC1B80000, 0f00000000, %p394;
	mov.b32 	%r8769, %f601;
	add.s32 	%r8770, %r8769, -1059760811;
	and.b32  	%r8771, %r8770, -8388608;
	sub.s32 	%r8772, %r8769, %r8771;
	mov.b32 	%f603, %r8772;
	cvt.rn.f32.s32 	%f604, %r8771;
	fma.rn.f32 	%f605, %f604, 0f34000000, %f602;
	add.f32 	%f606, %f603, 0fBF800000;
	fma.rn.f32 	%f607, %f606, 0fBE055027, 0f3E1039F6;
	fma.rn.f32 	%f608, %f607, %f606, 0fBDF8CDCC;
	fma.rn.f32 	%f609, %f608, %f606, 0f3E0F2955;
	fma.rn.f32 	%f610, %f609, %f606, 0fBE2AD8B9;
	fma.rn.f32 	%f611, %f610, %f606, 0f3E4CED0B;
	fma.rn.f32 	%f612, %f611, %f606, 0fBE7FFF22;
	fma.rn.f32 	%f613, %f612, %f606, 0f3EAAAA78;
	fma.rn.f32 	%f614, %f613, %f606, 0fBF000000;
	mul.f32 	%f615, %f606, %f614;
	fma.rn.f32 	%f616, %f615, %f606, %f606;
	fma.rn.f32 	%f617, %f605, 0f3F317218, %f616;
	setp.gt.u32 	%p395, %r8769, 2139095039;
	fma.rn.f32 	%f618, %f601, 0f7F800000, 0f7F800000;
	selp.f32 	%f619, %f618, %f617, %p395;
	setp.eq.f32 	%p396, %f601, 0f00000000;
	fma.rn.f32 	%f620, %f619, 0f3EDE5BD9, 0f3F800000;
	selp.f32 	%f621, 0fFF800000, %f620, %p396;
	cvt.rzi.u32.f32 	%r4304, %f621;
	setp.eq.s32 	%p397, %r22240, 0;
	mov.b32 	%r22445, 0;
	@%p397 bra 	$L__BB5_2130;
	mov.b32 	%r22445, 0;
	mov.u32 	%r22443, %r22240;
$L__BB5_2129:
	mul.hi.s32 	%r8774, %r22443, 1717986919;
	shr.u32 	%r8775, %r8774, 31;
	shr.s32 	%r8776, %r8774, 2;
	add.s32 	%r4308, %r8776, %r8775;
	mul.lo.s32 	%r8777, %r4308, 10;
	sub.s32 	%r8778, %r22443, %r8777;
	mad.lo.s32 	%r22445, %r22445, 10, %r8778;
	add.s32 	%r8779, %r22443, 9;
	setp.gt.u32 	%p398, %r8779, 18;
	mov.u32 	%r22443, %r4308;
	@%p398 bra 	$L__BB5_2129;
$L__BB5_2130:
	setp.eq.s32 	%p399, %r22229, 0;
	mov.b32 	%r22448, 0;
	@%p399 bra 	$L__BB5_2133;
	mov.b32 	%r22448, 0;
	mov.u32 	%r22446, %r22229;
$L__BB5_2132:
	mul.hi.s32 	%r8782, %r22446, 1717986919;
	shr.u32 	%r8783, %r8782, 31;
	shr.s32 	%r8784, %r8782, 2;
	add.s32 	%r4313, %r8784, %r8783;
	mul.lo.s32 	%r8785, %r4313, 10;
	sub.s32 	%r8786, %r22446, %r8785;
	mad.lo.s32 	%r22448, %r22448, 10, %r8786;
	add.s32 	%r8787, %r22446, 9;
	setp.gt.u32 	%p400, %r8787, 18;
	mov.u32 	%r22446, %r4313;
	@%p400 bra 	$L__BB5_2132;
$L__BB5_2133:
	setp.eq.s32 	%p401, %r4304, 0;
	@%p401 bra 	$L__BB5_2138;
	mov.b32 	%r22449, 0;
$L__BB5_2135:
	mul.hi.s32 	%r8789, %r22445, 1717986919;
	shr.u32 	%r8790, %r8789, 31;
	shr.s32 	%r8791, %r8789, 2;
	add.s32 	%r8792, %r8791, %r8790;
	mul.lo.s32 	%r8793, %r8792, 10;
	sub.s32 	%r4318, %r22445, %r8793;
	mul.hi.s32 	%r8794, %r22448, 1717986919;
	shr.u32 	%r8795, %r8794, 31;
	shr.s32 	%r8796, %r8794, 2;
	add.s32 	%r8797, %r8796, %r8795;
	mul.lo.s32 	%r8798, %r8797, 10;
	sub.s32 	%r4319, %r22448, %r8798;
	setp.eq.s32 	%p402, %r4318, %r4319;
	@%p402 bra 	$L__BB5_2137;
	setp.gt.s32 	%p403, %r4318, %r4319;
	selp.b32 	%r4320, %r22240, %r22229, %p403;
	selp.b32 	%r22229, %r22229, %r22240, %p403;
	mov.u32 	%r22240, %r4320;
	bra.uni 	$L__BB5_2138;
$L__BB5_2137:
	add.s32 	%r22449, %r22449, 1;
	shr.s32 	%r8804, %r8794, 2;
	add.s32 	%r22448, %r8804, %r8795;
	setp.ne.s32 	%p404, %r22449, %r4304;
	mov.u32 	%r22445, %r8792;
	@%p404 bra 	$L__BB5_2135;
$L__BB5_2138:
	max.s32 	%r8806, %r22262, %r22251;
	cvt.rn.f32.s32 	%f622, %r8806;
	setp.lt.s32 	%p405, %r8806, 1;
	mul.f32 	%f623, %f622, 0f4B000000;
	selp.f32 	%f624, %f623, %f622, %p405;
	selp.f32 	%f625, 0fC1B80000, 0f00000000, %p405;
	mov.b32 	%r8807, %f624;
	add.s32 	%r8808, %r8807, -1059760811;
	and.b32  	%r8809, %r8808, -8388608;
	sub.s32 	%r8810, %r8807, %r8809;
	mov.b32 	%f626, %r8810;
	cvt.rn.f32.s32 	%f627, %r8809;
	fma.rn.f32 	%f628, %f627, 0f34000000, %f625;
	add.f32 	%f629, %f626, 0fBF800000;
	fma.rn.f32 	%f630, %f629, 0fBE055027, 0f3E1039F6;
	fma.rn.f32 	%f631, %f630, %f629, 0fBDF8CDCC;
	fma.rn.f32 	%f632, %f631, %f629, 0f3E0F2955;
	fma.rn.f32 	%f633, %f632, %f629, 0fBE2AD8B9;
	fma.rn.f32 	%f634, %f633, %f629, 0f3E4CED0B;
	fma.rn.f32 	%f635, %f634, %f629, 0fBE7FFF22;
	fma.rn.f32 	%f636, %f635, %f629, 0f3EAAAA78;
	fma.rn.f32 	%f637, %f636, %f629, 0fBF000000;
	mul.f32 	%f638, %f629, %f637;
	fma.rn.f32 	%f639, %f638, %f629, %f629;
	fma.rn.f32 	%f640, %f628, 0f3F317218, %f639;
	setp.gt.u32 	%p406, %r8807, 2139095039;
	fma.rn.f32 	%f641, %f624, 0f7F800000, 0f7F800000;
	selp.f32 	%f642, %f641, %f640, %p406;
	setp.eq.f32 	%p407, %f624, 0f00000000;
	fma.rn.f32 	%f643, %f642, 0f3EDE5BD9, 0f3F800000;
	selp.f32 	%f644, 0fFF800000, %f643, %p407;
	cvt.rzi.u32.f32 	%r4327, %f644;
	setp.eq.s32 	%p408, %r22262, 0;
	mov.b32 	%r22456, 0;
	@%p408 bra 	$L__BB5_2141;
	mov.b32 	%r22456, 0;
	mov.u32 	%r22454, %r22262;
$L__BB5_2140:
	mul.hi.s32 	%r8812, %r22454, 1717986919;
	shr.u32 	%r8813, %r8812, 31;
	shr.s32 	%r8814, %r8812, 2;
	add.s32 	%r4331, %r8814, %r8813;
	mul.lo.s32 	%r8815, %r4331, 10;
	sub.s32 	%r8816, %r22454, %r8815;
	mad.lo.s32 	%r22456, %r22456, 10, %r8816;
	add.s32 	%r8817, %r22454, 9;
	setp.gt.u32 	%p409, %r8817, 18;
	mov.u32 	%r22454, %r4331;
	@%p409 bra 	$L__BB5_2140;
$L__BB5_2141:
	setp.eq.s32 	%p410, %r22251, 0;
	mov.b32 	%r22459, 0;
	@%p410 bra 	$L__BB5_2144;
	mov.b32 	%r22459, 0;
	mov.u32 	%r22457, %r22251;
$L__BB5_2143:
	mul.hi.s32 	%r8820, %r22457, 1717986919;
	shr.u32 	%r8821, %r8820, 31;
	shr.s32 	%r8822, %r8820, 2;
	add.s32 	%r4336, %r8822, %r8821;
	mul.lo.s32 	%r8823, %r4336, 10;
	sub.s32 	%r8824, %r22457, %r8823;
	mad.lo.s32 	%r22459, %r22459, 10, %r8824;
	add.s32 	%r8825, %r22457, 9;
	setp.gt.u32 	%p411, %r8825, 18;
	mov.u32 	%r22457, %r4336;
	@%p411 bra 	$L__BB5_2143;
$L__BB5_2144:
	setp.eq.s32 	%p412, %r4327, 0;
	@%p412 bra 	$L__BB5_2149;
	mov.b32 	%r22460, 0;
$L__BB5_2146:
	mul.hi.s32 	%r8827, %r22456, 1717986919;
	shr.u32 	%r8828, %r8827, 31;
	shr.s32 	%r8829, %r8827, 2;
	add.s32 	%r8830, %r8829, %r8828;
	mul.lo.s32 	%r8831, %r8830, 10;
	sub.s32 	%r4341, %r22456, %r8831;
	mul.hi.s32 	%r8832, %r22459, 1717986919;
	shr.u32 	%r8833, %r8832, 31;
	shr.s32 	%r8834, %r8832, 2;
	add.s32 	%r8835, %r8834, %r8833;
	mul.lo.s32 	%r8836, %r8835, 10;
	sub.s32 	%r4342, %r22459, %r8836;
	setp.eq.s32 	%p413, %r4341, %r4342;
	@%p413 bra 	$L__BB5_2148;
	setp.gt.s32 	%p414, %r4341, %r4342;
	selp.b32 	%r4343, %r22262, %r22251, %p414;
	selp.b32 	%r22251, %r22251, %r22262, %p414;
	mov.u32 	%r22262, %r4343;
	bra.uni 	$L__BB5_2149;
$L__BB5_2148:
	add.s32 	%r22460, %r22460, 1;
	shr.s32 	%r8842, %r8832, 2;
	add.s32 	%r22459, %r8842, %r8833;
	setp.ne.s32 	%p415, %r22460, %r4327;
	mov.u32 	%r22456, %r8830;
	@%p415 bra 	$L__BB5_2146;
$L__BB5_2149:
	max.s32 	%r8844, %r22284, %r22273;
	cvt.rn.f32.s32 	%f645, %r8844;
	setp.lt.s32 	%p416, %r8844, 1;
	mul.f32 	%f646, %f645, 0f4B000000;
	selp.f32 	%f647, %f646, %f645, %p416;
	selp.f32 	%f648, 0fC1B80000, 0f00000000, %p416;
	mov.b32 	%r8845, %f647;
	add.s32 	%r8846, %r8845, -1059760811;
	and.b32  	%r8847, %r8846, -8388608;
	sub.s32 	%r8848, %r8845, %r8847;
	mov.b32 	%f649, %r8848;
	cvt.rn.f32.s32 	%f650, %r8847;
	fma.rn.f32 	%f651, %f650, 0f34000000, %f648;
	add.f32 	%f652, %f649, 0fBF800000;
	fma.rn.f32 	%f653, %f652, 0fBE055027, 0f3E1039F6;
	fma.rn.f32 	%f654, %f653, %f652, 0fBDF8CDCC;
	fma.rn.f32 	%f655, %f654, %f652, 0f3E0F2955;
	fma.rn.f32 	%f656, %f655, %f652, 0fBE2AD8B9;
	fma.rn.f32 	%f657, %f656, %f652, 0f3E4CED0B;
	fma.rn.f32 	%f658, %f657, %f652, 0fBE7FFF22;
	fma.rn.f32 	%f659, %f658, %f652, 0f3EAAAA78;
	fma.rn.f32 	%f660, %f659, %f652, 0fBF000000;
	mul.f32 	%f661, %f652, %f660;
	fma.rn.f32 	%f662, %f661, %f652, %f652;
	fma.rn.f32 	%f663, %f651, 0f3F317218, %f662;
	setp.gt.u32 	%p417, %r8845, 2139095039;
	fma.rn.f32 	%f664, %f647, 0f7F800000, 0f7F800000;
	selp.f32 	%f665, %f664, %f663, %p417;
	setp.eq.f32 	%p418, %f647, 0f00000000;
	fma.rn.f32 	%f666, %f665, 0f3EDE5BD9, 0f3F800000;
	selp.f32 	%f667, 0fFF800000, %f666, %p418;
	cvt.rzi.u32.f32 	%r4350, %f667;
	setp.eq.s32 	%p419, %r22284, 0;
	mov.b32 	%r22467, 0;
	@%p419 bra 	$L__BB5_2152;
	mov.b32 	%r22467, 0;
	mov.u32 	%r22465, %r22284;
$L__BB5_2151:
	mul.hi.s32 	%r8850, %r22465, 1717986919;
	shr.u32 	%r8851, %r8850, 31;
	shr.s32 	%r8852, %r8850, 2;
	add.s32 	%r4354, %r8852, %r8851;
	mul.lo.s32 	%r8853, %r4354, 10;
	sub.s32 	%r8854, %r22465, %r8853;
	mad.lo.s32 	%r22467, %r22467, 10, %r8854;
	add.s32 	%r8855, %r22465, 9;
	setp.gt.u32 	%p420, %r8855, 18;
	mov.u32 	%r22465, %r4354;
	@%p420 bra 	$L__BB5_2151;
$L__BB5_2152:
	setp.eq.s32 	%p421, %r22273, 0;
	mov.b32 	%r22470, 0;
	@%p421 bra 	$L__BB5_2155;
	mov.b32 	%r22470, 0;
	mov.u32 	%r22468, %r22273;
$L__BB5_2154:
	mul.hi.s32 	%r8858, %r22468, 1717986919;
	shr.u32 	%r8859, %r8858, 31;
	shr.s32 	%r8860, %r8858, 2;
	add.s32 	%r4359, %r8860, %r8859;
	mul.lo.s32 	%r8861, %r4359, 10;
	sub.s32 	%r8862, %r22468, %r8861;
	mad.lo.s32 	%r22470, %r22470, 10, %r8862;
	add.s32 	%r8863, %r22468, 9;
	setp.gt.u32 	%p422, %r8863, 18;
	mov.u32 	%r22468, %r4359;
	@%p422 bra 	$L__BB5_2154;
$L__BB5_2155:
	setp.eq.s32 	%p423, %r4350, 0;
	@%p423 bra 	$L__BB5_2160;
	mov.b32 	%r22471, 0;
$L__BB5_2157:
	mul.hi.s32 	%r8865, %r22467, 1717986919;
	shr.u32 	%r8866, %r8865, 31;
	shr.s32 	%r8867, %r8865, 2;
	add.s32 	%r8868, %r8867, %r8866;
	mul.lo.s32 	%r8869, %r8868, 10;
	sub.s32 	%r4364, %r22467, %r8869;
	mul.hi.s32 	%r8870, %r22470, 1717986919;
	shr.u32 	%r8871, %r8870, 31;
	shr.s32 	%r8872, %r8870, 2;
	add.s32 	%r8873, %r8872, %r8871;
	mul.lo.s32 	%r8874, %r8873, 10;
	sub.s32 	%r4365, %r22470, %r8874;
	setp.eq.s32 	%p424, %r4364, %r4365;
	@%p424 bra 	$L__BB5_2159;
	setp.gt.s32 	%p425, %r4364, %r4365;
	selp.b32 	%r4366, %r22284, %r22273, %p425;
	selp.b32 	%r22273, %r22273, %r22284, %p425;
	mov.u32 	%r22284, %r4366;
	bra.uni 	$L__BB5_2160;
$L__BB5_2159:
	add.s32 	%r22471, %r22471, 1;
	shr.s32 	%r8880, %r8870, 2;
	add.s32 	%r22470, %r8880, %r8871;
	setp.ne.s32 	%p426, %r22471, %r4350;
	mov.u32 	%r22467, %r8868;
	@%p426 bra 	$L__BB5_2157;
$L__BB5_2160:
	max.s32 	%r8882, %r22306, %r22295;
	cvt.rn.f32.s32 	%f668, %r8882;
	setp.lt.s32 	%p427, %r8882, 1;
	mul.f32 	%f669, %f668, 0f4B000000;
	selp.f32 	%f670, %f669, %f668, %p427;
	selp.f32 	%f671, 0fC1B80000, 0f00000000, %p427;
	mov.b32 	%r8883, %f670;
	add.s32 	%r8884, %r8883, -1059760811;
	and.b32  	%r8885, %r8884, -8388608;
	sub.s32 	%r8886, %r8883, %r8885;
	mov.b32 	%f672, %r8886;
	cvt.rn.f32.s32 	%f673, %r8885;
	fma.rn.f32 	%f674, %f673, 0f34000000, %f671;
	add.f32 	%f675, %f672, 0fBF800000;
	fma.rn.f32 	%f676, %f675, 0fBE055027, 0f3E1039F6;
	fma.rn.f32 	%f677, %f676, %f675, 0fBDF8CDCC;
	fma.rn.f32 	%f678, %f677, %f675, 0f3E0F2955;
	fma.rn.f32 	%f679, %f678, %f675, 0fBE2AD8B9;
	fma.rn.f32 	%f680, %f679, %f675, 0f3E4CED0B;
	fma.rn.f32 	%f681, %f680, %f675, 0fBE7FFF22;
	fma.rn.f32 	%f682, %f681, %f675, 0f3EAAAA78;
	fma.rn.f32 	%f683, %f682, %f675, 0fBF000000;
	mul.f32 	%f684, %f675, %f683;
	fma.rn.f32 	%f685, %f684, %f675, %f675;
	fma.rn.f32 	%f686, %f674, 0f3F317218, %f685;
	setp.gt.u32 	%p428, %r8883, 2139095039;
	fma.rn.f32 	%f687, %f670, 0f7F800000, 0f7F800000;
	selp.f32 	%f688, %f687, %f686, %p428;
	setp.eq.f32 	%p429, %f670, 0f00000000;
	fma.rn.f32 	%f689, %f688, 0f3EDE5BD9, 0f3F800000;
	selp.f32 	%f690, 0fFF800000, %f689, %p429;
	cvt.rzi.u32.f32 	%r4373, %f690;
	setp.eq.s32 	%p430, %r22306, 0;
	mov.b32 	%r22478, 0;
	@%p430 bra 	$L__BB5_2163;
	mov.b32 	%r22478, 0;
	mov.u32 	%r22476, %r22306;
$L__BB5_2162:
	mul.hi.s32 	%r8888, %r22476, 1717986919;
	shr.u32 	%r8889, %r8888, 31;
	shr.s32 	%r8890, %r8888, 2;
	add.s32 	%r4377, %r8890, %r8889;
	mul.lo.s32 	%r8891, %r4377, 10;
	sub.s32 	%r8892, %r22476, %r8891;
	mad.lo.s32 	%r22478, %r22478, 10, %r8892;
	add.s32 	%r8893, %r22476, 9;
	setp.gt.u32 	%p431, %r8893, 18;
	mov.u32 	%r22476, %r4377;
	@%p431 bra 	$L__BB5_2162;
$L__BB5_2163:
	setp.eq.s32 	%p432, %r22295, 0;
	mov.b32 	%r22481, 0;
	@%p432 bra 	$L__BB5_2166;
	mov.b32 	%r22481, 0;
	mov.u32 	%r22479, %r22295;
$L__BB5_2165:
	mul.hi.s32 	%r8896, %r22479, 1717986919;
	shr.u32 	%r8897, %r8896, 31;
	shr.s32 	%r8898, %r8896, 2;
	add.s32 	%r4382, %r8898, %r8897;
	mul.lo.s32 	%r8899, %r4382, 10;
	sub.s32 	%r8900, %r22479, %r8899;
	mad.lo.s32 	%r22481, %r22481, 10, %r8900;
	add.s32 	%r8901, %r22479, 9;
	setp.gt.u32 	%p433, %r8901, 18;
	mov.u32 	%r22479, %r4382;
	@%p433 bra 	$L__BB5_2165;
$L__BB5_2166:
	setp.eq.s32 	%p434, %r4373, 0;
	@%p434 bra 	$L__BB5_2171;
	mov.b32 	%r22482, 0;
$L__BB5_2168:
	mul.hi.s32 	%r8903, %r22478, 1717986919;
	shr.u32 	%r8904, %r8903, 31;
	shr.s32 	%r8905, %r8903, 2;
	add.s32 	%r8906, %r8905, %r8904;
	mul.lo.s32 	%r8907, %r8906, 10;
	sub.s32 	%r4387, %r22478, %r8907;
	mul.hi.s32 	%r8908, %r22481, 1717986919;
	shr.u32 	%r8909, %r8908, 31;
	shr.s32 	%r8910, %r8908, 2;
	add.s32 	%r8911, %r8910, %r8909;
	mul.lo.s32 	%r8912, %r8911, 10;
	sub.s32 	%r4388, %r22481, %r8912;
	setp.eq.s32 	%p435, %r4387, %r4388;
	@%p435 bra 	$L__BB5_2170;
	setp.gt.s32 	%p436, %r4387, %r4388;
	selp.b32 	%r4389, %r22306, %r22295, %p436;
	selp.b32 	%r22295, %r22295, %r22306, %p436;
	mov.u32 	%r22306, %r4389;
	bra.uni 	$L__BB5_2171;
$L__BB5_2170:
	add.s32 	%r22482, %r22482, 1;
	shr.s32 	%r8918, %r8908, 2;
	add.s32 	%r22481, %r8918, %r8909;
	setp.ne.s32 	%p437, %r22482, %r4373;
	mov.u32 	%r22478, %r8906;
	@%p437 bra 	$L__BB5_2168;
$L__BB5_2171:
	max.s32 	%r8920, %r22164, %r22317;
	cvt.rn.f32.s32 	%f691, %r8920;
	setp.lt.s32 	%p438, %r8920, 1;
	mul.f32 	%f692, %f691, 0f4B000000;
	selp.f32 	%f693, %f692, %f691, %p438;
	selp.f32 	%f694, 0fC1B80000, 0f00000000, %p438;
	mov.b32 	%r8921, %f693;
	add.s32 	%r8922, %r8921, -1059760811;
	and.b32  	%r8923, %r8922, -8388608;
	sub.s32 	%r8924, %r8921, %r8923;
	mov.b32 	%f695, %r8924;
	cvt.rn.f32.s32 	%f696, %r8923;
	fma.rn.f32 	%f697, %f696, 0f34000000, %f694;
	add.f32 	%f698, %f695, 0fBF800000;
	fma.rn.f32 	%f699, %f698, 0fBE055027, 0f3E1039F6;
	fma.rn.f32 	%f700, %f699, %f698, 0fBDF8CDCC;
	fma.rn.f32 	%f701, %f700, %f698, 0f3E0F2955;
	fma.rn.f32 	%f702, %f701, %f698, 0fBE2AD8B9;
	fma.rn.f32 	%f703, %f702, %f698, 0f3E4CED0B;
	fma.rn.f32 	%f704, %f703, %f698, 0fBE7FFF22;
	fma.rn.f32 	%f705, %f704, %f698, 0f3EAAAA78;
	fma.rn.f32 	%f706, %f705, %f698, 0fBF000000;
	mul.f32 	%f707, %f698, %f706;
	fma.rn.f32 	%f708, %f707, %f698, %f698;
	fma.rn.f32 	%f709, %f697, 0f3F317218, %f708;
	setp.gt.u32 	%p439, %r8921, 2139095039;
	fma.rn.f32 	%f710, %f693, 0f7F800000, 0f7F800000;
	selp.f32 	%f711, %f710, %f709, %p439;
	setp.eq.f32 	%p440, %f693, 0f00000000;
	fma.rn.f32 	%f712, %f711, 0f3EDE5BD9, 0f3F800000;
	selp.f32 	%f713, 0fFF800000, %f712, %p440;
	cvt.rzi.u32.f32 	%r4396, %f713;
	setp.eq.s32 	%p441, %r22164, 0;
	mov.b32 	%r22489, 0;
	@%p441 bra 	$L__BB5_2174;
	mov.b32 	%r22489, 0;
	mov.u32 	%r22487, %r22164;
$L__BB5_2173:
	mul.hi.s32 	%r8926, %r22487, 1717986919;
	shr.u32 	%r8927, %r8926, 31;
	shr.s32 	%r8928, %r8926, 2;
	add.s32 	%r4400, %r8928, %r8927;
	mul.lo.s32 	%r8929, %r4400, 10;
	sub.s32 	%r8930, %r22487, %r8929;
	mad.lo.s32 	%r22489, %r22489, 10, %r8930;
	add.s32 	%r8931, %r22487, 9;
	setp.gt.u32 	%p442, %r8931, 18;
	mov.u32 	%r22487, %r4400;
	@%p442 bra 	$L__BB5_2173;
$L__BB5_2174:
	setp.eq.s32 	%p443, %r22317, 0;
	mov.b32 	%r22492, 0;
	@%p443 bra 	$L__BB5_2177;
	mov.b32 	%r22492, 0;
	mov.u32 	%r22490, %r22317;
$L__BB5_2176:
	mul.hi.s32 	%r8934, %r22490, 1717986919;
	shr.u32 	%r8935, %r8934, 31;
	shr.s32 	%r8936, %r8934, 2;
	add.s32 	%r4405, %r8936, %r8935;
	mul.lo.s32 	%r8937, %r4405, 10;
	sub.s32 	%r8938, %r22490, %r8937;
	mad.lo.s32 	%r22492, %r22492, 10, %r8938;
	add.s32 	%r8939, %r22490, 9;
	setp.gt.u32 	%p444, %r8939, 18;
	mov.u32 	%r22490, %r4405;
	@%p444 bra 	$L__BB5_2176;
$L__BB5_2177:
	setp.eq.s32 	%p445, %r4396, 0;
	@%p445 bra 	$L__BB5_2182;
	mov.b32 	%r22493, 0;
$L__BB5_2179:
	mul.hi.s32 	%r8941, %r22489, 1717986919;
	shr.u32 	%r8942, %r8941, 31;
	shr.s32 	%r8943, %r8941, 2;
	add.s32 	%r8944, %r8943, %r8942;
	mul.lo.s32 	%r8945, %r8944, 10;
	sub.s32 	%r4410, %r22489, %r8945;
	mul.hi.s32 	%r8946, %r22492, 1717986919;
	shr.u32 	%r8947, %r8946, 31;
	shr.s32 	%r8948, %r8946, 2;
	add.s32 	%r8949, %r8948, %r8947;
	mul.lo.s32 	%r8950, %r8949, 10;
	sub.s32 	%r4411, %r22492, %r8950;
	setp.eq.s32 	%p446, %r4410, %r4411;
	@%p446 bra 	$L__BB5_2181;
	setp.gt.s32 	%p447, %r4410, %r4411;
	selp.b32 	%r4412, %r22164, %r22317, %p447;
	selp.b32 	%r22317, %r22317, %r22164, %p447;
	mov.u32 	%r22164, %r4412;
	bra.uni 	$L__BB5_2182;
$L__BB5_2181:
	add.s32 	%r22493, %r22493, 1;
	shr.s32 	%r8956, %r8946, 2;
	add.s32 	%r22492, %r8956, %r8947;
	setp.ne.s32 	%p448, %r22493, %r4396;
	mov.u32 	%r22489, %r8944;
	@%p448 bra 	$L__BB5_2179;
$L__BB5_2182:
	max.s32 	%r8958, %r22163, %r22332;
	cvt.rn.f32.s32 	%f714, %r8958;
	setp.lt.s32 	%p449, %r8958, 1;
	mul.f32 	%f715, %f714, 0f4B000000;
	selp.f32 	%f716, %f715, %f714, %p449;
	selp.f32 	%f717, 0fC1B80000, 0f00000000, %p449;
	mov.b32 	%r8959, %f716;
	add.s32 	%r8960, %r8959, -1059760811;
	and.b32  	%r8961, %r8960, -8388608;
	sub.s32 	%r8962, %r8959, %r8961;
	mov.b32 	%f718, %r8962;
	cvt.rn.f32.s32 	%f719, %r8961;
	fma.rn.f32 	%f720, %f719, 0f34000000, %f717;
	add.f32 	%f721, %f718, 0fBF800000;
	fma.rn.f32 	%f722, %f721, 0fBE055027, 0f3E1039F6;
	fma.rn.f32 	%f723, %f722, %f721, 0fBDF8CDCC;
	fma.rn.f32 	%f724, %f723, %f721, 0f3E0F2955;
	fma.rn.f32 	%f725, %f724, %f721, 0fBE2AD8B9;
	fma.rn.f32 	%f726, %f725, %f721, 0f3E4CED0B;
	fma.rn.f32 	%f727, %f726, %f721, 0fBE7FFF22;
	fma.rn.f32 	%f728, %f727, %f721, 0f3EAAAA78;
	fma.rn.f32 	%f729, %f728, %f721, 0fBF000000;
	mul.f32 	%f730, %f721, %f729;
	fma.rn.f32 	%f731, %f730, %f721, %f721;
	fma.rn.f32 	%f732, %f720, 0f3F317218, %f731;
	setp.gt.u32 	%p450, %r8959, 2139095039;
	fma.rn.f32 	%f733, %f716, 0f7F800000, 0f7F800000;
	selp.f32 	%f734, %f733, %f732, %p450;
	setp.eq.f32 	%p451, %f716, 0f00000000;
	fma.rn.f32 	%f735, %f734, 0f3EDE5BD9, 0f3F800000;
	selp.f32 	%f736, 0fFF800000, %f735, %p451;
	cvt.rzi.u32.f32 	%r4419, %f736;
	setp.eq.s32 	%p452, %r22163, 0;
	mov.b32 	%r22500, 0;
	@%p452 bra 	$L__BB5_2185;
	mov.b32 	%r22500, 0;
	mov.u32 	%r22498, %r22163;
$L__BB5_2184:
	mul.hi.s32 	%r8964, %r22498, 1717986919;
	shr.u32 	%r8965, %r8964, 31;
	shr.s32 	%r8966, %r8964, 2;
	add.s32 	%r4423, %r8966, %r8965;
	mul.lo.s32 	%r8967, %r4423, 10;
	sub.s32 	%r8968, %r22498, %r8967;
	mad.lo.s32 	%r22500, %r22500, 10, %r8968;
	add.s32 	%r8969, %r22498, 9;
	setp.gt.u32 	%p453, %r8969, 18;
	mov.u32 	%r22498, %r4423;
	@%p453 bra 	$L__BB5_2184;
$L__BB5_2185:
	setp.eq.s32 	%p454, %r22332, 0;
	mov.b32 	%r22503, 0;
	@%p454 bra 	$L__BB5_2188;
	mov.b32 	%r22503, 0;
	mov.u32 	%r22501, %r22332;
$L__BB5_2187:
	mul.hi.s32 	%r8972, %r22501, 1717986919;
	shr.u32 	%r8973, %r8972, 31;
	shr.s32 	%r8974, %r8972, 2;
	add.s32 	%r4428, %r8974, %r8973;
	mul.lo.s32 	%r8975, %r4428, 10;
	sub.s32 	%r8976, %r22501, %r8975;
	mad.lo.s32 	%r22503, %r22503, 10, %r8976;
	add.s32 	%r8977, %r22501, 9;
	setp.gt.u32 	%p455, %r8977, 18;
	mov.u32 	%r22501, %r4428;
	@%p455 bra 	$L__BB5_2187;
$L__BB5_2188:
	setp.eq.s32 	%p456, %r4419, 0;
	@%p456 bra 	$L__BB5_2193;
	mov.b32 	%r22504, 0;
$L__BB5_2190:
	mul.hi.s32 	%r8979, %r22500, 1717986919;
	shr.u32 	%r8980, %r8979, 31;
	shr.s32 	%r8981, %r8979, 2;
	add.s32 	%r8982, %r8981, %r8980;
	mul.lo.s32 	%r8983, %r8982, 10;
	sub.s32 	%r4433, %r22500, %r8983;
	mul.hi.s32 	%r8984, %r22503, 1717986919;
	shr.u32 	%r8985, %r8984, 31;
	shr.s32 	%r8986, %r8984, 2;
	add.s32 	%r8987, %r8986, %r8985;
	mul.lo.s32 	%r8988, %r8987, 10;
	sub.s32 	%r4434, %r22503, %r8988;
	setp.eq.s32 	%p457, %r4433, %r4434;
	@%p457 bra 	$L__BB5_2192;
	setp.gt.s32 	%p458, %r4433, %r4434;
	selp.b32 	%r4435, %r22163, %r22332, %p458;
	selp.b32 	%r22332, %r22332, %r22163, %p458;
	mov.u32 	%r22163, %r4435;
	bra.uni 	$L__BB5_2193;
$L__BB5_2192:
	add.s32 	%r22504, %r22504, 1;
	shr.s32 	%r8994, %r8984, 2;
	add.s32 	%r22503, %r8994, %r8985;
	setp.ne.s32 	%p459, %r22504, %r4419;
	mov.u32 	%r22500, %r8982;
	@%p459 bra 	$L__BB5_2190;
$L__BB5_2193:
	max.s32 	%r8996, %r22185, %r22174;
	cvt.rn.f32.s32 	%f737, %r8996;
	setp.lt.s32 	%p460, %r8996, 1;
	mul.f32 	%f738, %f737, 0f4B000000;
	selp.f32 	%f739, %f738, %f737, %p460;
	selp.f32 	%f740, 0fC1B80000, 0f00000000, %p460;
	mov.b32 	%r8997, %f739;
	add.s32 	%r8998, %r8997, -1059760811;
	and.b32  	%r8999, %r8998, -8388608;
	sub.s32 	%r9000, %r8997, %r8999;
	mov.b32 	%f741, %r9000;
	cvt.rn.f32.s32 	%f742, %r8999;
	fma.rn.f32 	%f743, %f742, 0f34000000, %f740;
	add.f32 	%f744, %f741, 0fBF800000;
	fma.rn.f32 	%f745, %f744, 0fBE055027, 0f3E1039F6;
	fma.rn.f32 	%f746, %f745, %f744, 0fBDF8CDCC;
	fma.rn.f32 	%f747, %f746, %f744, 0f3E0F2955;
	fma.rn.f32 	%f748, %f747, %f744, 0fBE2AD8B9;
	fma.rn.f32 	%f749, %f748, %f744, 0f3E4CED0B;
	fma.rn.f32 	%f750, %f749, %f744, 0fBE7FFF22;
	fma.rn.f32 	%f751, %f750, %f744, 0f3EAAAA78;
	fma.rn.f32 	%f752, %f751, %f744, 0fBF000000;
	mul.f32 	%f753, %f744, %f752;
	fma.rn.f32 	%f754, %f753, %f744, %f744;
	fma.rn.f32 	%f755, %f743, 0f3F317218, %f754;
	setp.gt.u32 	%p461, %r8997, 2139095039;
	fma.rn.f32 	%f756, %f739, 0f7F800000, 0f7F800000;
	selp.f32 	%f757, %f756, %f755, %p461;
	setp.eq.f32 	%p462, %f739, 0f00000000;
	fma.rn.f32 	%f758, %f757, 0f3EDE5BD9, 0f3F800000;
	selp.f32 	%f759, 0fFF800000, %f758, %p462;
	cvt.rzi.u32.f32 	%r4442, %f759;
	setp.eq.s32 	%p463, %r22185, 0;
	mov.b32 	%r22511, 0;
	@%p463 bra 	$L__BB5_2196;
	mov.b32 	%r22511, 0;
	mov.u32 	%r22509, %r22185;
$L__BB5_2195:
	mul.hi.s32 	%r9002, %r22509, 1717986919;
	shr.u32 	%r9003, %r9002, 31;
	shr.s32 	%r9004, %r9002, 2;
	add.s32 	%r4446, %r9004, %r9003;
	mul.lo.s32 	%r9005, %r4446, 10;
	sub.s32 	%r9006, %r22509, %r9005;
	mad.lo.s32 	%r22511, %r22511, 10, %r9006;
	add.s32 	%r9007, %r22509, 9;
	setp.gt.u32 	%p464, %r9007, 18;
	mov.u32 	%r22509, %r4446;
	@%p464 bra 	$L__BB5_2195;
$L__BB5_2196:
	setp.eq.s32 	%p465, %r22174, 0;
	mov.b32 	%r22514, 0;
	@%p465 bra 	$L__BB5_2199;
	mov.b32 	%r22514, 0;
	mov.u32 	%r22512, %r22174;
$L__BB5_2198:
	mul.hi.s32 	%r9010, %r22512, 1717986919;
	shr.u32 	%r9011, %r9010, 31;
	shr.s32 	%r9012, %r9010, 2;
	add.s32 	%r4451, %r9012, %r9011;
	mul.lo.s32 	%r9013, %r4451, 10;
	sub.s32 	%r9014, %r22512, %r9013;
	mad.lo.s32 	%r22514, %r22514, 10, %r9014;
	add.s32 	%r9015, %r22512, 9;
	setp.gt.u32 	%p466, %r9015, 18;
	mov.u32 	%r22512, %r4451;
	@%p466 bra 	$L__BB5_2198;
$L__BB5_2199:
	setp.eq.s32 	%p467, %r4442, 0;
	@%p467 bra 	$L__BB5_2204;
	mov.b32 	%r22515, 0;
$L__BB5_2201:
	mul.hi.s32 	%r9017, %r22511, 1717986919;
	shr.u32 	%r9018, %r9017, 31;
	shr.s32 	%r9019, %r9017, 2;
	add.s32 	%r9020, %r9019, %r9018;
	mul.lo.s32 	%r9021, %r9020, 10;
	sub.s32 	%r4456, %r22511, %r9021;
	mul.hi.s32 	%r9022, %r22514, 1717986919;
	shr.u32 	%r9023, %r9022, 31;
	shr.s32 	%r9024, %r9022, 2;
	add.s32 	%r9025, %r9024, %r9023;
	mul.lo.s32 	%r9026, %r9025, 10;
	sub.s32 	%r4457, %r22514, %r9026;
	setp.eq.s32 	%p468, %r4456, %r4457;
	@%p468 bra 	$L__BB5_2203;
	setp.gt.s32 	%p469, %r4456, %r4457;
	selp.b32 	%r4458, %r22185, %r22174, %p469;
	selp.b32 	%r22174, %r22174, %r22185, %p469;
	mov.u32 	%r22185, %r4458;
	bra.uni 	$L__BB5_2204;
$L__BB5_2203:
	add.s32 	%r22515, %r22515, 1;
	shr.s32 	%r9032, %r9022, 2;
	add.s32 	%r22514, %r9032, %r9023;
	setp.ne.s32 	%p470, %r22515, %r4442;
	mov.u32 	%r22511, %r9020;
	@%p470 bra 	$L__BB5_2201;
$L__BB5_2204:
	max.s32 	%r9034, %r22207, %r22196;
	cvt.rn.f32.s32 	%f760, %r9034;
	setp.lt.s32 	%p471, %r9034, 1;
	mul.f32 	%f761, %f760, 0f4B000000;
	selp.f32 	%f762, %f761, %f760, %p471;
	selp.f32 	%f763, 0fC1B80000, 0f00000000, %p471;
	mov.b32 	%r9035, %f762;
	add.s32 	%r9036, %r9035, -1059760811;
	and.b32  	%r9037, %r9036, -8388608;
	sub.s32 	%r9038, %r9035, %r9037;
	mov.b32 	%f764, %r9038;
	cvt.rn.f32.s32 	%f765, %r9037;
	fma.rn.f32 	%f766, %f765, 0f34000000, %f763;
	add.f32 	%f767, %f764, 0fBF800000;
	fma.rn.f32 	%f768, %f767, 0fBE055027, 0f3E1039F6;
	fma.rn.f32 	%f769, %f768, %f767, 0fBDF8CDCC;
	fma.rn.f32 	%f770, %f769, %f767, 0f3E0F2955;
	fma.rn.f32 	%f771, %f770, %f767, 0fBE2AD8B9;
	fma.rn.f32 	%f772, %f771, %f767, 0f3E4CED0B;
	fma.rn.f32 	%f773, %f772, %f767, 0fBE7FFF22;
	fma.rn.f32 	%f774, %f773, %f767, 0f3EAAAA78;
	fma.rn.f32 	%f775, %f774, %f767, 0fBF000000;
	mul.f32 	%f776, %f767, %f775;
	fma.rn.f32 	%f777, %f776, %f767, %f767;
	fma.rn.f32 	%f778, %f766, 0f3F317218, %f777;
	setp.gt.u32 	%p472, %r9035, 2139095039;
	fma.rn.f32 	%f779, %f762, 0f7F800000, 0f7F800000;
	selp.f32 	%f780, %f779, %f778, %p472;
	setp.eq.f32 	%p473, %f762, 0f00000000;
	fma.rn.f32 	%f781, %f780, 0f3EDE5BD9, 0f3F800000;
	selp.f32 	%f782, 0fFF800000, %f781, %p473;
	cvt.rzi.u32.f32 	%r4465, %f782;
	setp.eq.s32 	%p474, %r22207, 0;
	mov.b32 	%r22522, 0;
	@%p474 bra 	$L__BB5_2207;
	mov.b32 	%r22522, 0;
	mov.u32 	%r22520, %r22207;
$L__BB5_2206:
	mul.hi.s32 	%r9040, %r22520, 1717986919;
	shr.u32 	%r9041, %r9040, 31;
	shr.s32 	%r9042, %r9040, 2;
	add.s32 	%r4469, %r9042, %r9041;
	mul.lo.s32 	%r9043, %r4469, 10;
	sub.s32 	%r9044, %r22520, %r9043;
	mad.lo.s32 	%r22522, %r22522, 10, %r9044;
	add.s32 	%r9045, %r22520, 9;
	setp.gt.u32 	%p475, %r9045, 18;
	mov.u32 	%r22520, %r4469;
	@%p475 bra 	$L__BB5_2206;
$L__BB5_2207:
	setp.eq.s32 	%p476, %r22196, 0;
	mov.b32 	%r22525, 0;
	@%p476 bra 	$L__BB5_2210;
	mov.b32 	%r22525, 0;
	mov.u32 	%r22523, %r22196;
$L__BB5_2209:
	mul.hi.s32 	%r9048, %r22523, 1717986919;
	shr.u32 	%r9049, %r9048, 31;
	shr.s32 	%r9050, %r9048, 2;
	add.s32 	%r4474, %r9050, %r9049;
	mul.lo.s32 	%r9051, %r4474, 10;
	sub.s32 	%r9052, %r22523, %r9051;
	mad.lo.s32 	%r22525, %r22525, 10, %r9052;
	add.s32 	%r9053, %r22523, 9;
	setp.gt.u32 	%p477, %r9053, 18;
	mov.u32 	%r22523, %r4474;
	@%p477 bra 	$L__BB5_2209;
$L__BB5_2210:
	setp.eq.s32 	%p478, %r4465, 0;
	@%p478 bra 	$L__BB5_2215;
	mov.b32 	%r22526, 0;
$L__BB5_2212:
	mul.hi.s32 	%r9055, %r22522, 1717986919;
	shr.u32 	%r9056, %r9055, 31;
	shr.s32 	%r9057, %r9055, 2;
	add.s32 	%r9058, %r9057, %r9056;
	mul.lo.s32 	%r9059, %r9058, 10;
	sub.s32 	%r4479, %r22522, %r9059;
	mul.hi.s32 	%r9060, %r22525, 1717986919;
	shr.u32 	%r9061, %r9060, 31;
	shr.s32 	%r9062, %r9060, 2;
	add.s32 	%r9063, %r9062, %r9061;
	mul.lo.s32 	%r9064, %r9063, 10;
	sub.s32 	%r4480, %r22525, %r9064;
	setp.eq.s32 	%p479, %r4479, %r4480;
	@%p479 bra 	$L__BB5_2214;
	setp.gt.s32 	%p480, %r4479, %r4480;
	selp.b32 	%r4481, %r22207, %r22196, %p480;
	selp.b32 	%r22196, %r22196, %r22207, %p480;
	mov.u32 	%r22207, %r4481;
	bra.uni 	$L__BB5_2215;
$L__BB5_2214:
	add.s32 	%r22526, %r22526, 1;
	shr.s32 	%r9070, %r9060, 2;
	add.s32 	%r22525, %r9070, %r9061;
	setp.ne.s32 	%p481, %r22526, %r4465;
	mov.u32 	%r22522, %r9058;
	@%p481 bra 	$L__BB5_2212;
$L__BB5_2215:
	max.s32 	%r9072, %r22229, %r22218;
	cvt.rn.f32.s32 	%f783, %r9072;
	setp.lt.s32 	%p482, %r9072, 1;
	mul.f32 	%f784, %f783, 0f4B000000;
	selp.f32 	%f785, %f784, %f783, %p482;
	selp.f32 	%f786, 0fC1B80000, 0f00000000, %p482;
	mov.b32 	%r9073, %f785;
	add.s32 	%r9074, %r9073, -1059760811;
	and.b32  	%r9075, %r9074, -8388608;
	sub.s32 	%r9076, %r9073, %r9075;
	mov.b32 	%f787, %r9076;
	cvt.rn.f32.s32 	%f788, %r9075;
	fma.rn.f32 	%f789, %f788, 0f34000000, %f786;
	add.f32 	%f790, %f787, 0fBF800000;
	fma.rn.f32 	%f791, %f790, 0fBE055027, 0f3E1039F6;
	fma.rn.f32 	%f792, %f791, %f790, 0fBDF8CDCC;
	fma.rn.f32 	%f793, %f792, %f790, 0f3E0F2955;
	fma.rn.f32 	%f794, %f793, %f790, 0fBE2AD8B9;
	fma.rn.f32 	%f795, %f794, %f790, 0f3E4CED0B;
	fma.rn.f32 	%f796, %f795, %f790, 0fBE7FFF22;
	fma.rn.f32 	%f797, %f796, %f790, 0f3EAAAA78;
	fma.rn.f32 	%f798, %f797, %f790, 0fBF000000;
	mul.f32 	%f799, %f790, %f798;
	fma.rn.f32 	%f800, %f799, %f790, %f790;
	fma.rn.f32 	%f801, %f789, 0f3F317218, %f800;
	setp.gt.u32 	%p483, %r9073, 2139095039;
	fma.rn.f32 	%f802, %f785, 0f7F800000, 0f7F800000;
	selp.f32 	%f803, %f802, %f801, %p483;
	setp.eq.f32 	%p484, %f785, 0f00000000;
	fma.rn.f32 	%f804, %f803, 0f3EDE5BD9, 0f3F800000;
	selp.f32 	%f805, 0fFF800000, %f804, %p484;
	cvt.rzi.u32.f32 	%r4488, %f805;
	setp.eq.s32 	%p485, %r22229, 0;
	mov.b32 	%r22533, 0;
	@%p485 bra 	$L__BB5_2218;
	mov.b32 	%r22533, 0;
	mov.u32 	%r22531, %r22229;
$L__BB5_2217:
	mul.hi.s32 	%r9078, %r22531, 1717986919;
	shr.u32 	%r9079, %r9078, 31;
	shr.s32 	%r9080, %r9078, 2;
	add.s32 	%r4492, %r9080, %r9079;
	mul.lo.s32 	%r9081, %r4492, 10;
	sub.s32 	%r9082, %r22531, %r9081;
	mad.lo.s32 	%r22533, %r22533, 10, %r9082;
	add.s32 	%r9083, %r22531, 9;
	setp.gt.u32 	%p486, %r9083, 18;
	mov.u32 	%r22531, %r4492;
	@%p486 bra 	$L__BB5_2217;
$L__BB5_2218:
	setp.eq.s32 	%p487, %r22218, 0;
	mov.b32 	%r22536, 0;
	@%p487 bra 	$L__BB5_2221;
	mov.b32 	%r22536, 0;
	mov.u32 	%r22534, %r22218;
$L__BB5_2220:
	mul.hi.s32 	%r9086, %r22534, 1717986919;
	shr.u32 	%r9087, %r9086, 31;
	shr.s32 	%r9088, %r9086, 2;
	add.s32 	%r4497, %r9088, %r9087;
	mul.lo.s32 	%r9089, %r4497, 10;
	sub.s32 	%r9090, %r22534, %r9089;
	mad.lo.s32 	%r22536, %r22536, 10, %r9090;
	add.s32 	%r9091, %r22534, 9;
	setp.gt.u32 	%p488, %r9091, 18;
	mov.u32 	%r22534, %r4497;
	@%p488 bra 	$L__BB5_2220;
$L__BB5_2221:
	setp.eq.s32 	%p489, %r4488, 0;
	@%p489 bra 	$L__BB5_2226;
	mov.b32 	%r22537, 0;
$L__BB5_2223:
	mul.hi.s32 	%r9093, %r22533, 1717986919;
	shr.u32 	%r9094, %r9093, 31;
	shr.s32 	%r9095, %r9093, 2;
	add.s32 	%r9096, %r9095, %r9094;
	mul.lo.s32 	%r9097, %r9096, 10;
	sub.s32 	%r4502, %r22533, %r9097;
	mul.hi.s32 	%r9098, %r22536, 1717986919;
	shr.u32 	%r9099, %r9098, 31;
	shr.s32 	%r9100, %r9098, 2;
	add.s32 	%r9101, %r9100, %r9099;
	mul.lo.s32 	%r9102, %r9101, 10;
	sub.s32 	%r4503, %r22536, %r9102;
	setp.eq.s32 	%p490, %r4502, %r4503;
	@%p490 bra 	$L__BB5_2225;
	setp.gt.s32 	%p491, %r4502, %r4503;
	selp.b32 	%r4504, %r22229, %r22218, %p491;
	selp.b32 	%r22218, %r22218, %r22229, %p491;
	mov.u32 	%r22229, %r4504;
	bra.uni 	$L__BB5_2226;
$L__BB5_2225:
	add.s32 	%r22537, %r22537, 1;
	shr.s32 	%r9108, %r9098, 2;
	add.s32 	%r22536, %r9108, %r9099;
	setp.ne.s32 	%p492, %r22537, %r4488;
	mov.u32 	%r22533, %r9096;
	@%p492 bra 	$L__BB5_2223;
$L__BB5_2226:
	max.s32 	%r9110, %r22251, %r22240;
	cvt.rn.f32.s32 	%f806, %r9110;
	setp.lt.s32 	%p493, %r9110, 1;
	mul.f32 	%f807, %f806, 0f4B000000;
	selp.f32 	%f808, %f807, %f806, %p493;
	selp.f32 	%f809, 0fC1B80000, 0f00000000, %p493;
	mov.b32 	%r9111, %f808;
	add.s32 	%r9112, %r9111, -1059760811;
	and.b32  	%r9113, %r9112, -8388608;
	sub.s32 	%r9114, %r9111, %r9113;
	mov.b32 	%f810, %r9114;
	cvt.rn.f32.s32 	%f811, %r9113;
	fma.rn.f32 	%f812, %f811, 0f34000000, %f809;
	add.f32 	%f813, %f810, 0fBF800000;
	fma.rn.f32 	%f814, %f813, 0fBE055027, 0f3E1039F6;
	fma.rn.f32 	%f815, %f814, %f813, 0fBDF8CDCC;
	fma.rn.f32 	%f816, %f815, %f813, 0f3E0F2955;
	fma.rn.f32 	%f817, %f816, %f813, 0fBE2AD8B9;
	fma.rn.f32 	%f818, %f817, %f813, 0f3E4CED0B;
	fma.rn.f32 	%f819, %f818, %f813, 0fBE7FFF22;
	fma.rn.f32 	%f820, %f819, %f813, 0f3EAAAA78;
	fma.rn.f32 	%f821, %f820, %f813, 0fBF000000;
	mul.f32 	%f822, %f813, %f821;
	fma.rn.f32 	%f823, %f822, %f813, %f813;
	fma.rn.f32 	%f824, %f812, 0f3F317218, %f823;
	setp.gt.u32 	%p494, %r9111, 2139095039;
	fma.rn.f32 	%f825, %f808, 0f7F800000, 0f7F800000;
	selp.f32 	%f826, %f825, %f824, %p494;
	setp.eq.f32 	%p495, %f808, 0f00000000;
	fma.rn.f32 	%f827, %f826, 0f3EDE5BD9, 0f3F800000;
	selp.f32 	%f828, 0fFF800000, %f827, %p495;
	cvt.rzi.u32.f32 	%r4511, %f828;
	setp.eq.s32 	%p496, %r22251, 0;
	mov.b32 	%r22544, 0;
	@%p496 bra 	$L__BB5_2229;
	mov.b32 	%r22544, 0;
	mov.u32 	%r22542, %r22251;
$L__BB5_2228:
	mul.hi.s32 	%r9116, %r22542, 1717986919;
	shr.u32 	%r9117, %r9116, 31;
	shr.s32 	%r9118, %r9116, 2;
	add.s32 	%r4515, %r9118, %r9117;
	mul.lo.s32 	%r9119, %r4515, 10;
	sub.s32 	%r9120, %r22542, %r9119;
	mad.lo.s32 	%r22544, %r22544, 10, %r9120;
	add.s32 	%r9121, %r22542, 9;
	setp.gt.u32 	%p497, %r9121, 18;
	mov.u32 	%r22542, %r4515;
	@%p497 bra 	$L__BB5_2228;
$L__BB5_2229:
	setp.eq.s32 	%p498, %r22240, 0;
	mov.b32 	%r22547, 0;
	@%p498 bra 	$L__BB5_2232;
	mov.b32 	%r22547, 0;
	mov.u32 	%r22545, %r22240;
$L__BB5_2231:
	mul.hi.s32 	%r9124, %r22545, 1717986919;
	shr.u32 	%r9125, %r9124, 31;
	shr.s32 	%r9126, %r9124, 2;
	add.s32 	%r4520, %r9126, %r9125;
	mul.lo.s32 	%r9127, %r4520, 10;
	sub.s32 	%r9128, %r22545, %r9127;
	mad.lo.s32 	%r22547, %r22547, 10, %r9128;
	add.s32 	%r9129, %r22545, 9;
	setp.gt.u32 	%p499, %r9129, 18;
	mov.u32 	%r22545, %r4520;
	@%p499 bra 	$L__BB5_2231;
$L__BB5_2232:
	setp.eq.s32 	%p500, %r4511, 0;
	@%p500 bra 	$L__BB5_2237;
	mov.b32 	%r22548, 0;
$L__BB5_2234:
	mul.hi.s32 	%r9131, %r22544, 1717986919;
	shr.u32 	%r9132, %r9131, 31;
	shr.s32 	%r9133, %r9131, 2;
	add.s32 	%r9134, %r9133, %r9132;
	mul.lo.s32 	%r9135, %r9134, 10;
	sub.s32 	%r4525, %r22544, %r9135;
	mul.hi.s32 	%r9136, %r22547, 1717986919;
	shr.u32 	%r9137, %r9136, 31;
	shr.s32 	%r9138, %r9136, 2;
	add.s32 	%r9139, %r9138, %r9137;
	mul.lo.s32 	%r9140, %r9139, 10;
	sub.s32 	%r4526, %r22547, %r9140;
	setp.eq.s32 	%p501, %r4525, %r4526;
	@%p501 bra 	$L__BB5_2236;
	setp.gt.s32 	%p502, %r4525, %r4526;
	selp.b32 	%r4527, %r22251, %r22240, %p502;
	selp.b32 	%r22240, %r22240, %r22251, %p502;
	mov.u32 	%r22251, %r4527;
	bra.uni 	$L__BB5_2237;
$L__BB5_2236:
	add.s32 	%r22548, %r22548, 1;
	shr.s32 	%r9146, %r9136, 2;
	add.s32 	%r22547, %r9146, %r9137;
	setp.ne.s32 	%p503, %r22548, %r4511;
	mov.u32 	%r22544, %r9134;
	@%p503 bra 	$L__BB5_2234;
$L__BB5_2237:
	max.s32 	%r9148, %r22273, %r22262;
	cvt.rn.f32.s32 	%f829, %r9148;
	setp.lt.s32 	%p504, %r9148, 1;
	mul.f32 	%f830, %f829, 0f4B000000;
	selp.f32 	%f831, %f830, %f829, %p504;
	selp.f32 	%f832, 0fC1B80000, 0f00000000, %p504;
	mov.b32 	%r9149, %f831;
	add.s32 	%r9150, %r9149, -1059760811;
	and.b32  	%r9151, %r9150, -8388608;
	sub.s32 	%r9152, %r9149, %r9151;
	mov.b32 	%f833, %r9152;
	cvt.rn.f32.s32 	%f834, %r9151;
	fma.rn.f32 	%f835, %f834, 0f34000000, %f832;
	add.f32 	%f836, %f833, 0fBF800000;
	fma.rn.f32 	%f837, %f836, 0fBE055027, 0f3E1039F6;
	fma.rn.f32 	%f838, %f837, %f836, 0fBDF8CDCC;
	fma.rn.f32 	%f839, %f838, %f836, 0f3E0F2955;
	fma.rn.f32 	%f840, %f839, %f836, 0fBE2AD8B9;
	fma.rn.f32 	%f841, %f840, %f836, 0f3E4CED0B;
	fma.rn.f32 	%f842, %f841, %f836, 0fBE7FFF22;
	fma.rn.f32 	%f843, %f842, %f836, 0f3EAAAA78;
	fma.rn.f32 	%f844, %f843, %f836, 0fBF000000;
	mul.f32 	%f845, %f836, %f844;
	fma.rn.f32 	%f846, %f845, %f836, %f836;
	fma.rn.f32 	%f847, %f835, 0f3F317218, %f846;
	setp.gt.u32 	%p505, %r9149, 2139095039;
	fma.rn.f32 	%f848, %f831, 0f7F800000, 0f7F800000;
	selp.f32 	%f849, %f848, %f847, %p505;
	setp.eq.f32 	%p506, %f831, 0f00000000;
	fma.rn.f32 	%f850, %f849, 0f3EDE5BD9, 0f3F800000;
	selp.f32 	%f851, 0fFF800000, %f850, %p506;
	cvt.rzi.u32.f32 	%r4534, %f851;
	setp.eq.s32 	%p507, %r22273, 0;
	mov.b32 	%r22555, 0;
	@%p507 bra 	$L__BB5_2240;
	mov.b32 	%r22555, 0;
	mov.u32 	%r22553, %r22273;
$L__BB5_2239:
	mul.hi.s32 	%r9154, %r22553, 1717986919;
	shr.u32 	%r9155, %r9154, 31;
	shr.s32 	%r9156, %r9154, 2;
	add.s32 	%r4538, %r9156, %r9155;
	mul.lo.s32 	%r9157, %r4538, 10;
	sub.s32 	%r9158, %r22553, %r9157;
	mad.lo.s32 	%r22555, %r22555, 10, %r9158;
	add.s32 	%r9159, %r22553, 9;
	setp.gt.u32 	%p508, %r9159, 18;
	mov.u32 	%r22553, %r4538;
	@%p508 bra 	$L__BB5_2239;
$L__BB5_2240:
	setp.eq.s32 	%p509, %r22262, 0;
	mov.b32 	%r22558, 0;
	@%p509 bra 	$L__BB5_2243;
	mov.b32 	%r22558, 0;
	mov.u32 	%r22556, %r22262;
$L__BB5_2242:
	mul.hi.s32 	%r9162, %r22556, 1717986919;
	shr.u32 	%r9163, %r9162, 31;
	shr.s32 	%r9164, %r9162, 2;
	add.s32 	%r4543, %r9164, %r9163;
	mul.lo.s32 	%r9165, %r4543, 10;
	sub.s32 	%r9166, %r22556, %r9165;
	mad.lo.s32 	%r22558, %r22558, 10, %r9166;
	add.s32 	%r9167, %r22556, 9;
	setp.gt.u32 	%p510, %r9167, 18;
	mov.u32 	%r22556, %r4543;
	@%p510 bra 	$L__BB5_2242;
$L__BB5_2243:
	setp.eq.s32 	%p511, %r4534, 0;
	@%p511 bra 	$L__BB5_2248;
	mov.b32 	%r22559, 0;
$L__BB5_2245:
	mul.hi.s32 	%r9169, %r22555, 1717986919;
	shr.u32 	%r9170, %r9169, 31;
	shr.s32 	%r9171, %r9169, 2;
	add.s32 	%r9172, %r9171, %r9170;
	mul.lo.s32 	%r9173, %r9172, 10;
	sub.s32 	%r4548, %r22555, %r9173;
	mul.hi.s32 	%r9174, %r22558, 1717986919;
	shr.u32 	%r9175, %r9174, 31;
	shr.s32 	%r9176, %r9174, 2;
	add.s32 	%r9177, %r9176, %r9175;
	mul.lo.s32 	%r9178, %r9177, 10;
	sub.s32 	%r4549, %r22558, %r9178;
	setp.eq.s32 	%p512, %r4548, %r4549;
	@%p512 bra 	$L__BB5_2247;
	setp.gt.s32 	%p513, %r4548, %r4549;
	selp.b32 	%r4550, %r22273, %r22262, %p513;
	selp.b32 	%r22262, %r22262, %r22273, %p513;
	mov.u32 	%r22273, %r4550;
	bra.uni 	$L__BB5_2248;
$L__BB5_2247:
	add.s32 	%r22559, %r22559, 1;
	shr.s32 	%r9184, %r9174, 2;
	add.s32 	%r22558, %r9184, %r9175;
	setp.ne.s32 	%p514, %r22559, %r4534;
	mov.u32 	%r22555, %r9172;
	@%p514 bra 	$L__BB5_2245;
$L__BB5_2248:
	max.s32 	%r9186, %r22295, %r22284;
	cvt.rn.f32.s32 	%f852, %r9186;
	setp.lt.s32 	%p515, %r9186, 1;
	mul.f32 	%f853, %f852, 0f4B000000;
	selp.f32 	%f854, %f853, %f852, %p515;
	selp.f32 	%f855, 0fC1B80000, 0f00000000, %p515;
	mov.b32 	%r9187, %f854;
	add.s32 	%r9188, %r9187, -1059760811;
	and.b32  	%r9189, %r9188, -8388608;
	sub.s32 	%r9190, %r9187, %r9189;
	mov.b32 	%f856, %r9190;
	cvt.rn.f32.s32 	%f857, %r9189;
	fma.rn.f32 	%f858, %f857, 0f34000000, %f855;
	add.f32 	%f859, %f856, 0fBF800000;
	fma.rn.f32 	%f860, %f859, 0fBE055027, 0f3E1039F6;
	fma.rn.f32 	%f861, %f860, %f859, 0fBDF8CDCC;
	fma.rn.f32 	%f862, %f861, %f859, 0f3E0F2955;
	fma.rn.f32 	%f863, %f862, %f859, 0fBE2AD8B9;
	fma.rn.f32 	%f864, %f863, %f859, 0f3E4CED0B;
	fma.rn.f32 	%f865, %f864, %f859, 0fBE7FFF22;
	fma.rn.f32 	%f866, %f865, %f859, 0f3EAAAA78;
	fma.rn.f32 	%f867, %f866, %f859, 0fBF000000;
	mul.f32 	%f868, %f859, %f867;
	fma.rn.f32 	%f869, %f868, %f859, %f859;
	fma.rn.f32 	%f870, %f858, 0f3F317218, %f869;
	setp.gt.u32 	%p516, %r9187, 2139095039;
	fma.rn.f32 	%f871, %f854, 0f7F800000, 0f7F800000;
	selp.f32 	%f872, %f871, %f870, %p516;
	setp.eq.f32 	%p517, %f854, 0f00000000;
	fma.rn.f32 	%f873, %f872, 0f3EDE5BD9, 0f3F800000;
	selp.f32 	%f874, 0fFF800000, %f873, %p517;
	cvt.rzi.u32.f32 	%r4557, %f874;
	setp.eq.s32 	%p518, %r22295, 0;
	mov.b32 	%r22566, 0;
	@%p518 bra 	$L__BB5_2251;
	mov.b32 	%r22566, 0;
	mov.u32 	%r22564, %r22295;
$L__BB5_2250:
	mul.hi.s32 	%r9192, %r22564, 1717986919;
	shr.u32 	%r9193, %r9192, 31;
	shr.s32 	%r9194, %r9192, 2;
	add.s32 	%r4561, %r9194, %r9193;
	mul.lo.s32 	%r9195, %r4561, 10;
	sub.s32 	%r9196, %r22564, %r9195;
	mad.lo.s32 	%r22566, %r22566, 10, %r9196;
	add.s32 	%r9197, %r22564, 9;
	setp.gt.u32 	%p519, %r9197, 18;
	mov.u32 	%r22564, %r4561;
	@%p519 bra 	$L__BB5_2250;
$L__BB5_2251:
	setp.eq.s32 	%p520, %r22284, 0;
	mov.b32 	%r22569, 0;
	@%p520 bra 	$L__BB5_2254;
	mov.b32 	%r22569, 0;
	mov.u32 	%r22567, %r22284;
$L__BB5_2253:
	mul.hi.s32 	%r9200, %r22567, 1717986919;
	shr.u32 	%r9201, %r9200, 31;
	shr.s32 	%r9202, %r9200, 2;
	add.s32 	%r4566, %r9202, %r9201;
	mul.lo.s32 	%r9203, %r4566, 10;
	sub.s32 	%r9204, %r22567, %r9203;
	mad.lo.s32 	%r22569, %r22569, 10, %r9204;
	add.s32 	%r9205, %r22567, 9;
	setp.gt.u32 	%p521, %r9205, 18;
	mov.u32 	%r22567, %r4566;
	@%p521 bra 	$L__BB5_2253;
$L__BB5_2254:
	setp.eq.s32 	%p522, %r4557, 0;
	@%p522 bra 	$L__BB5_2259;
	mov.b32 	%r22570, 0;
$L__BB5_2256:
	mul.hi.s32 	%r9207, %r22566, 1717986919;
	shr.u32 	%r9208, %r9207, 31;
	shr.s32 	%r9209, %r9207, 2;
	add.s32 	%r9210, %r9209, %r9208;
	mul.lo.s32 	%r9211, %r9210, 10;
	sub.s32 	%r4571, %r22566, %r9211;
	mul.hi.s32 	%r9212, %r22569, 1717986919;
	shr.u32 	%r9213, %r9212, 31;
	shr.s32 	%r9214, %r9212, 2;
	add.s32 	%r9215, %r9214, %r9213;
	mul.lo.s32 	%r9216, %r9215, 10;
	sub.s32 	%r4572, %r22569, %r9216;
	setp.eq.s32 	%p523, %r4571, %r4572;
	@%p523 bra 	$L__BB5_2258;
	setp.gt.s32 	%p524, %r4571, %r4572;
	selp.b32 	%r4573, %r22295, %r22284, %p524;
	selp.b32 	%r22284, %r22284, %r22295, %p524;
	mov.u32 	%r22295, %r4573;
	bra.uni 	$L__BB5_2259;
$L__BB5_2258:
	add.s32 	%r22570, %r22570, 1;
	shr.s32 	%r9222, %r9212, 2;
	add.s32 	%r22569, %r9222, %r9213;
	setp.ne.s32 	%p525, %r22570, %r4557;
	mov.u32 	%r22566, %r9210;
	@%p525 bra 	$L__BB5_2256;
$L__BB5_2259:
	max.s32 	%r9224, %r22317, %r22306;
	cvt.rn.f32.s32 	%f875, %r9224;
	setp.lt.s32 	%p526, %r9224, 1;
	mul.f32 	%f876, %f875, 0f4B000000;
	selp.f32 	%f877, %f876, %f875, %p526;
	selp.f32 	%f878, 0fC1B80000, 0f00000000, %p526;
	mov.b32 	%r9225, %f877;
	add.s32 	%r9226, %r9225, -1059760811;
	and.b32  	%r9227, %r9226, -8388608;
	sub.s32 	%r9228, %r9225, %r9227;
	mov.b32 	%f879, %r9228;
	cvt.rn.f32.s32 	%f880, %r9227;
	fma.rn.f32 	%f881, %f880, 0f34000000, %f878;
	add.f32 	%f882, %f879, 0fBF800000;
	fma.rn.f32 	%f883, %f882, 0fBE055027, 0f3E1039F6;
	fma.rn.f32 	%f884, %f883, %f882, 0fBDF8CDCC;
	fma.rn.f32 	%f885, %f884, %f882, 0f3E0F2955;
	fma.rn.f32 	%f886, %f885, %f882, 0fBE2AD8B9;
	fma.rn.f32 	%f887, %f886, %f882, 0f3E4CED0B;
	fma.rn.f32 	%f888, %f887, %f882, 0fBE7FFF22;
	fma.rn.f32 	%f889, %f888, %f882, 0f3EAAAA78;
	fma.rn.f32 	%f890, %f889, %f882, 0fBF000000;
	mul.f32 	%f891, %f882, %f890;
	fma.rn.f32 	%f892, %f891, %f882, %f882;
	fma.rn.f32 	%f893, %f881, 0f3F317218, %f892;
	setp.gt.u32 	%p527, %r9225, 2139095039;
	fma.rn.f32 	%f894, %f877, 0f7F800000, 0f7F800000;
	selp.f32 	%f895, %f894, %f893, %p527;
	setp.eq.f32 	%p528, %f877, 0f00000000;
	fma.rn.f32 	%f896, %f895, 0f3EDE5BD9, 0f3F800000;
	selp.f32 	%f897, 0fFF800000, %f896, %p528;
	cvt.rzi.u32.f32 	%r4580, %f897;
	setp.eq.s32 	%p529, %r22317, 0;
	mov.b32 	%r22577, 0;
	@%p529 bra 	$L__BB5_2262;
	mov.b32 	%r22577, 0;
	mov.u32 	%r22575, %r22317;
$L__BB5_2261:
	mul.hi.s32 	%r9230, %r22575, 1717986919;
	shr.u32 	%r9231, %r9230, 31;
	shr.s32 	%r9232, %r9230, 2;
	add.s32 	%r4584, %r9232, %r9231;
	mul.lo.s32 	%r9233, %r4584, 10;
	sub.s32 	%r9234, %r22575, %r9233;
	mad.lo.s32 	%r22577, %r22577, 10, %r9234;
	add.s32 	%r9235, %r22575, 9;
	setp.gt.u32 	%p530, %r9235, 18;
	mov.u32 	%r22575, %r4584;
	@%p530 bra 	$L__BB5_2261;
$L__BB5_2262:
	setp.eq.s32 	%p531, %r22306, 0;
	mov.b32 	%r22580, 0;
	@%p531 bra 	$L__BB5_2265;
	mov.b32 	%r22580, 0;
	mov.u32 	%r22578, %r22306;
$L__BB5_2264:
	mul.hi.s32 	%r9238, %r22578, 1717986919;
	shr.u32 	%r9239, %r9238, 31;
	shr.s32 	%r9240, %r9238, 2;
	add.s32 	%r4589, %r9240, %r9239;
	mul.lo.s32 	%r9241, %r4589, 10;
	sub.s32 	%r9242, %r22578, %r9241;
	mad.lo.s32 	%r22580, %r22580, 10, %r9242;
	add.s32 	%r9243, %r22578, 9;
	setp.gt.u32 	%p532, %r9243, 18;
	mov.u32 	%r22578, %r4589;
	@%p532 bra 	$L__BB5_2264;
$L__BB5_2265:
	setp.eq.s32 	%p533, %r4580, 0;
	@%p533 bra 	$L__BB5_2270;
	mov.b32 	%r22581, 0;
$L__BB5_2267:
	mul.hi.s32 	%r9245, %r22577, 1717986919;
	shr.u32 	%r9246, %r9245, 31;
	shr.s32 	%r9247, %r9245, 2;
	add.s32 	%r9248, %r9247, %r9246;
	mul.lo.s32 	%r9249, %r9248, 10;
	sub.s32 	%r4594, %r22577, %r9249;
	mul.hi.s32 	%r9250, %r22580, 1717986919;
	shr.u32 	%r9251, %r9250, 31;
	shr.s32 	%r9252, %r9250, 2;
	add.s32 	%r9253, %r9252, %r9251;
	mul.lo.s32 	%r9254, %r9253, 10;
	sub.s32 	%r4595, %r22580, %r9254;
	setp.eq.s32 	%p534, %r4594, %r4595;
	@%p534 bra 	$L__BB5_2269;
	setp.gt.s32 	%p535, %r4594, %r4595;
	selp.b32 	%r4596, %r22317, %r22306, %p535;
	selp.b32 	%r22306, %r22306, %r22317, %p535;
	mov.u32 	%r22317, %r4596;
	bra.uni 	$L__BB5_2270;
$L__BB5_2269:
	add.s32 	%r22581, %r22581, 1;
	shr.s32 	%r9260, %r9250, 2;
	add.s32 	%r22580, %r9260, %r9251;
	setp.ne.s32 	%p536, %r22581, %r4580;
	mov.u32 	%r22577, %r9248;
	@%p536 bra 	$L__BB5_2267;
$L__BB5_2270:
	max.s32 	%r9262, %r22174, %r22163;
	cvt.rn.f32.s32 	%f898, %r9262;
	setp.lt.s32 	%p537, %r9262, 1;
	mul.f32 	%f899, %f898, 0f4B000000;
	selp.f32 	%f900, %f899, %f898, %p537;
	selp.f32 	%f901, 0fC1B80000, 0f00000000, %p537;
	mov.b32 	%r9263, %f900;
	add.s32 	%r9264, %r9263, -1059760811;
	and.b32  	%r9265, %r9264, -8388608;
	sub.s32 	%r9266, %r9263, %r9265;
	mov.b32 	%f902, %r9266;
	cvt.rn.f32.s32 	%f903, %r9265;
	fma.rn.f32 	%f904, %f903, 0f34000000, %f901;
	add.f32 	%f905, %f902, 0fBF800000;
	fma.rn.f32 	%f906, %f905, 0fBE055027, 0f3E1039F6;
	fma.rn.f32 	%f907, %f906, %f905, 0fBDF8CDCC;
	fma.rn.f32 	%f908, %f907, %f905, 0f3E0F2955;
	fma.rn.f32 	%f909, %f908, %f905, 0fBE2AD8B9;
	fma.rn.f32 	%f910, %f909, %f905, 0f3E4CED0B;
	fma.rn.f32 	%f911, %f910, %f905, 0fBE7FFF22;
	fma.rn.f32 	%f912, %f911, %f905, 0f3EAAAA78;
	fma.rn.f32 	%f913, %f912, %f905, 0fBF000000;
	mul.f32 	%f914, %f905, %f913;
	fma.rn.f32 	%f915, %f914, %f905, %f905;
	fma.rn.f32 	%f916, %f904, 0f3F317218, %f915;
	setp.gt.u32 	%p538, %r9263, 2139095039;
	fma.rn.f32 	%f917, %f900, 0f7F800000, 0f7F800000;
	selp.f32 	%f918, %f917, %f916, %p538;
	setp.eq.f32 	%p539, %f900, 0f00000000;
	fma.rn.f32 	%f919, %f918, 0f3EDE5BD9, 0f3F800000;
	selp.f32 	%f920, 0fFF800000, %f919, %p539;
	cvt.rzi.u32.f32 	%r4603, %f920;
	setp.eq.s32 	%p540, %r22174, 0;
	mov.b32 	%r22588, 0;
	@%p540 bra 	$L__BB5_2273;
	mov.b32 	%r22588, 0;
	mov.u32 	%r22586, %r22174;
$L__BB5_2272:
	mul.hi.s32 	%r9268, %r22586, 1717986919;
	shr.u32 	%r9269, %r9268, 31;
	shr.s32 	%r9270, %r9268, 2;
	add.s32 	%r4607, %r9270, %r9269;
	mul.lo.s32 	%r9271, %r4607, 10;
	sub.s32 	%r9272, %r22586, %r9271;
	mad.lo.s32 	%r22588, %r22588, 10, %r9272;
	add.s32 	%r9273, %r22586, 9;
	setp.gt.u32 	%p541, %r9273, 18;
	mov.u32 	%r22586, %r4607;
	@%p541 bra 	$L__BB5_2272;
$L__BB5_2273:
	setp.eq.s32 	%p542, %r22163, 0;
	mov.b32 	%r22591, 0;
	@%p542 bra 	$L__BB5_2276;
	mov.b32 	%r22591, 0;
	mov.u32 	%r22589, %r22163;
$L__BB5_2275:
	mul.hi.s32 	%r9276, %r22589, 1717986919;
	shr.u32 	%r9277, %r9276, 31;
	shr.s32 	%r9278, %r9276, 2;
	add.s32 	%r4612, %r9278, %r9277;
	mul.lo.s32 	%r9279, %r4612, 10;
	sub.s32 	%r9280, %r22589, %r9279;
	mad.lo.s32 	%r22591, %r22591, 10, %r9280;
	add.s32 	%r9281, %r22589, 9;
	setp.gt.u32 	%p543, %r9281, 18;
	mov.u32 	%r22589, %r4612;
	@%p543 bra 	$L__BB5_2275;
$L__BB5_2276:
	setp.eq.s32 	%p544, %r4603, 0;
	@%p544 bra 	$L__BB5_2281;
	mov.b32 	%r22592, 0;
$L__BB5_2278:
	mul.hi.s32 	%r9283, %r22588, 1717986919;
	shr.u32 	%r9284, %r9283, 31;
	shr.s32 	%r9285, %r9283, 2;
	add.s32 	%r9286, %r9285, %r9284;
	mul.lo.s32 	%r9287, %r9286, 10;
	sub.s32 	%r4617, %r22588, %r9287;
	mul.hi.s32 	%r9288, %r22591, 1717986919;
	shr.u32 	%r9289, %r9288, 31;
	shr.s32 	%r9290, %r9288, 2;
	add.s32 	%r9291, %r9290, %r9289;
	mul.lo.s32 	%r9292, %r9291, 10;
	sub.s32 	%r4618, %r22591, %r9292;
	setp.eq.s32 	%p545, %r4617, %r4618;
	@%p545 bra 	$L__BB5_2280;
	setp.gt.s32 	%p546, %r4617, %r4618;
	selp.b32 	%r4619, %r22174, %r22163, %p546;
	selp.b32 	%r22163, %r22163, %r22174, %p546;
	mov.u32 	%r22174, %r4619;
	bra.uni 	$L__BB5_2281;
$L__BB5_2280:
	add.s32 	%r22592, %r22592, 1;
	shr.s32 	%r9298, %r9288, 2;
	add.s32 	%r22591, %r9298, %r9289;
	setp.ne.s32 	%p547, %r22592, %r4603;
	mov.u32 	%r22588, %r9286;
	@%p547 bra 	$L__BB5_2278;
$L__BB5_2281:
	max.s32 	%r9300, %r22196, %r22185;
	cvt.rn.f32.s32 	%f921, %r9300;
	setp.lt.s32 	%p548, %r9300, 1;
	mul.f32 	%f922, %f921, 0f4B000000;
	selp.f32 	%f923, %f922, %f921, %p548;
	selp.f32 	%f924, 0fC1B80000, 0f00000000, %p548;
	mov.b32 	%r9301, %f923;
	add.s32 	%r9302, %r9301, -1059760811;
	and.b32  	%r9303, %r9302, -8388608;
	sub.s32 	%r9304, %r9301, %r9303;
	mov.b32 	%f925, %r9304;
	cvt.rn.f32.s32 	%f926, %r9303;
	fma.rn.f32 	%f927, %f926, 0f34000000, %f924;
	add.f32 	%f928, %f925, 0fBF800000;
	fma.rn.f32 	%f929, %f928, 0fBE055027, 0f3E1039F6;
	fma.rn.f32 	%f930, %f929, %f928, 0fBDF8CDCC;
	fma.rn.f32 	%f931, %f930, %f928, 0f3E0F2955;
	fma.rn.f32 	%f932, %f931, %f928, 0fBE2AD8B9;
	fma.rn.f32 	%f933, %f932, %f928, 0f3E4CED0B;
	fma.rn.f32 	%f934, %f933, %f928, 0fBE7FFF22;
	fma.rn.f32 	%f935, %f934, %f928, 0f3EAAAA78;
	fma.rn.f32 	%f936, %f935, %f928, 0fBF000000;
	mul.f32 	%f937, %f928, %f936;
	fma.rn.f32 	%f938, %f937, %f928, %f928;
	fma.rn.f32 	%f939, %f927, 0f3F317218, %f938;
	setp.gt.u32 	%p549, %r9301, 2139095039;
	fma.rn.f32 	%f940, %f923, 0f7F800000, 0f7F800000;
	selp.f32 	%f941, %f940, %f939, %p549;
	setp.eq.f32 	%p550, %f923, 0f00000000;
	fma.rn.f32 	%f942, %f941, 0f3EDE5BD9, 0f3F800000;
	selp.f32 	%f943, 0fFF800000, %f942, %p550;
	cvt.rzi.u32.f32 	%r4626, %f943;
	setp.eq.s32 	%p551, %r22196, 0;
	mov.b32 	%r22599, 0;
	@%p551 bra 	$L__BB5_2284;
	mov.b32 	%r22599, 0;
	mov.u32 	%r22597, %r22196;
$L__BB5_2283:
	mul.hi.s32 	%r9306, %r22597, 1717986919;
	shr.u32 	%r9307, %r9306, 31;
	shr.s32 	%r9308, %r9306, 2;
	add.s32 	%r4630, %r9308, %r9307;
	mul.lo.s32 	%r9309, %r4630, 10;
	sub.s32 	%r9310, %r22597, %r9309;
	mad.lo.s32 	%r22599, %r22599, 10, %r9310;
	add.s32 	%r9311, %r22597, 9;
	setp.gt.u32 	%p552, %r9311, 18;
	mov.u32 	%r22597, %r4630;
	@%p552 bra 	$L__BB5_2283;
$L__BB5_2284:
	setp.eq.s32 	%p553, %r22185, 0;
	mov.b32 	%r22602, 0;
	@%p553 bra 	$L__BB5_2287;
	mov.b32 	%r22602, 0;
	mov.u32 	%r22600, %r22185;
$L__BB5_2286:
	mul.hi.s32 	%r9314, %r22600, 1717986919;
	shr.u32 	%r9315, %r9314, 31;
	shr.s32 	%r9316, %r9314, 2;
	add.s32 	%r4635, %r9316, %r9315;
	mul.lo.s32 	%r9317, %r4635, 10;
	sub.s32 	%r9318, %r22600, %r9317;
	mad.lo.s32 	%r22602, %r22602, 10, %r9318;
	add.s32 	%r9319, %r22600, 9;
	setp.gt.u32 	%p554, %r9319, 18;
	mov.u32 	%r22600, %r4635;
	@%p554 bra 	$L__BB5_2286;
$L__BB5_2287:
	setp.eq.s32 	%p555, %r4626, 0;
	@%p555 bra 	$L__BB5_2292;
	mov.b32 	%r22603, 0;
$L__BB5_2289:
	mul.hi.s32 	%r9321, %r22599, 1717986919;
	shr.u32 	%r9322, %r9321, 31;
	shr.s32 	%r9323, %r9321, 2;
	add.s32 	%r9324, %r9323, %r9322;
	mul.lo.s32 	%r9325, %r9324, 10;
	sub.s32 	%r4640, %r22599, %r9325;
	mul.hi.s32 	%r9326, %r22602, 1717986919;
	shr.u32 	%r9327, %r9326, 31;
	shr.s32 	%r9328, %r9326, 2;
	add.s32 	%r9329, %r9328, %r9327;
	mul.lo.s32 	%r9330, %r9329, 10;
	sub.s32 	%r4641, %r22602, %r9330;
	setp.eq.s32 	%p556, %r4640, %r4641;
	@%p556 bra 	$L__BB5_2291;
	setp.gt.s32 	%p557, %r4640, %r4641;
	selp.b32 	%r4642, %r22196, %r22185, %p557;
	selp.b32 	%r22185, %r22185, %r22196, %p557;
	mov.u32 	%r22196, %r4642;
	bra.uni 	$L__BB5_2292;
$L__BB5_2291:
	add.s32 	%r22603, %r22603, 1;
	shr.s32 	%r9336, %r9326, 2;
	add.s32 	%r22602, %r9336, %r9327;
	setp.ne.s32 	%p558, %r22603, %r4626;
	mov.u32 	%r22599, %r9324;
	@%p558 bra 	$L__BB5_2289;
$L__BB5_2292:
	max.s32 	%r9338, %r22218, %r22207;
	cvt.rn.f32.s32 	%f944, %r9338;
	setp.lt.s32 	%p559, %r9338, 1;
	mul.f32 	%f945, %f944, 0f4B000000;
	selp.f32 	%f946, %f945, %f944, %p559;
	selp.f32 	%f947, 0fC1B80000, 0f00000000, %p559;
	mov.b32 	%r9339, %f946;
	add.s32 	%r9340, %r9339, -1059760811;
	and.b32  	%r9341, %r9340, -8388608;
	sub.s32 	%r9342, %r9339, %r9341;
	mov.b32 	%f948, %r9342;
	cvt.rn.f32.s32 	%f949, %r9341;
	fma.rn.f32 	%f950, %f949, 0f34000000, %f947;
	add.f32 	%f951, %f948, 0fBF800000;
	fma.rn.f32 	%f952, %f951, 0fBE055027, 0f3E1039F6;
	fma.rn.f32 	%f953, %f952, %f951, 0fBDF8CDCC;
	fma.rn.f32 	%f954, %f953, %f951, 0f3E0F2955;
	fma.rn.f32 	%f955, %f954, %f951, 0fBE2AD8B9;
	fma.rn.f32 	%f956, %f955, %f951, 0f3E4CED0B;
	fma.rn.f32 	%f957, %f956, %f951, 0fBE7FFF22;
	fma.rn.f32 	%f958, %f957, %f951, 0f3EAAAA78;
	fma.rn.f32 	%f959, %f958, %f951, 0fBF000000;
	mul.f32 	%f960, %f951, %f959;
	fma.rn.f32 	%f961, %f960, %f951, %f951;
	fma.rn.f32 	%f962, %f950, 0f3F317218, %f961;
	setp.gt.u32 	%p560, %r9339, 2139095039;
	fma.rn.f32 	%f963, %f946, 0f7F800000, 0f7F800000;
	selp.f32 	%f964, %f963, %f962, %p560;
	setp.eq.f32 	%p561, %f946, 0f00000000;
	fma.rn.f32 	%f965, %f964, 0f3EDE5BD9, 0f3F800000;
	selp.f32 	%f966, 0fFF800000, %f965, %p561;
	cvt.rzi.u32.f32 	%r4649, %f966;
	setp.eq.s32 	%p562, %r22218, 0;
	mov.b32 	%r22610, 0;
	@%p562 bra 	$L__BB5_2295;
	mov.b32 	%r22610, 0;
	mov.u32 	%r22608, %r22218;
$L__BB5_2294:
	mul.hi.s32 	%r9344, %r22608, 1717986919;
	shr.u32 	%r9345, %r9344, 31;
	shr.s32 	%r9346, %r9344, 2;
	add.s32 	%r4653, %r9346, %r9345;
	mul.lo.s32 	%r9347, %r4653, 10;
	sub.s32 	%r9348, %r22608, %r9347;
	mad.lo.s32 	%r22610, %r22610, 10, %r9348;
	add.s32 	%r9349, %r22608, 9;
	setp.gt.u32 	%p563, %r9349, 18;
	mov.u32 	%r22608, %r4653;
	@%p563 bra 	$L__BB5_2294;
$L__BB5_2295:
	setp.eq.s32 	%p564, %r22207, 0;
	mov.b32 	%r22613, 0;
	@%p564 bra 	$L__BB5_2298;
	mov.b32 	%r22613, 0;
	mov.u32 	%r22611, %r22207;
$L__BB5_2297:
	mul.hi.s32 	%r9352, %r22611, 1717986919;
	shr.u32 	%r9353, %r9352, 31;
	shr.s32 	%r9354, %r9352, 2;
	add.s32 	%r4658, %r9354, %r9353;
	mul.lo.s32 	%r9355, %r4658, 10;
	sub.s32 	%r9356, %r22611, %r9355;
	mad.lo.s32 	%r22613, %r22613, 10, %r9356;
	add.s32 	%r9357, %r22611, 9;
	setp.gt.u32 	%p565, %r9357, 18;
	mov.u32 	%r22611, %r4658;
	@%p565 bra 	$L__BB5_2297;
$L__BB5_2298:
	setp.eq.s32 	%p566, %r4649, 0;
	@%p566 bra 	$L__BB5_2303;
	mov.b32 	%r22614, 0;
$L__BB5_2300:
	mul.hi.s32 	%r9359, %r22610, 1717986919;
	shr.u32 	%r9360, %r9359, 31;
	shr.s32 	%r9361, %r9359, 2;
	add.s32 	%r9362, %r9361, %r9360;
	mul.lo.s32 	%r9363, %r9362, 10;
	sub.s32 	%r4663, %r22610, %r9363;
	mul.hi.s32 	%r9364, %r22613, 1717986919;
	shr.u32 	%r9365, %r9364, 31;
	shr.s32 	%r9366, %r9364, 2;
	add.s32 	%r9367, %r9366, %r9365;
	mul.lo.s32 	%r9368, %r9367, 10;
	sub.s32 	%r4664, %r22613, %r9368;
	setp.eq.s32 	%p567, %r4663, %r4664;
	@%p567 bra 	$L__BB5_2302;
	setp.gt.s32 	%p568, %r4663, %r4664;
	selp.b32 	%r4665, %r22218, %r22207, %p568;
	selp.b32 	%r22207, %r22207, %r22218, %p568;
	mov.u32 	%r22218, %r4665;
	bra.uni 	$L__BB5_2303;
$L__BB5_2302:
	add.s32 	%r22614, %r22614, 1;
	shr.s32 	%r9374, %r9364, 2;
	add.s32 	%r22613, %r9374, %r9365;
	setp.ne.s32 	%p569, %r22614, %r4649;
	mov.u32 	%r22610, %r9362;
	@%p569 bra 	$L__BB5_2300;
$L__BB5_2303:
	max.s32 	%r9376, %r22240, %r22229;
	cvt.rn.f32.s32 	%f967, %r9376;
	setp.lt.s32 	%p570, %r9376, 1;
	mul.f32 	%f968, %f967, 0f4B000000;
	selp.f32 	%f969, %f968, %f967, %p570;
	selp.f32 	%f970, 0fC1B80000, 0f00000000, %p570;
	mov.b32 	%r9377, %f969;
	add.s32 	%r9378, %r9377, -1059760811;
	and.b32  	%r9379, %r9378, -8388608;
	sub.s32 	%r9380, %r9377, %r9379;
	mov.b32 	%f971, %r9380;
	cvt.rn.f32.s32 	%f972, %r9379;
	fma.rn.f32 	%f973, %f972, 0f34000000, %f970;
	add.f32 	%f974, %f971, 0fBF800000;
	fma.rn.f32 	%f975, %f974, 0fBE055027, 0f3E1039F6;
	fma.rn.f32 	%f976, %f975, %f974, 0fBDF8CDCC;
	fma.rn.f32 	%f977, %f976, %f974, 0f3E0F2955;
	fma.rn.f32 	%f978, %f977, %f974, 0fBE2AD8B9;
	fma.rn.f32 	%f979, %f978, %f974, 0f3E4CED0B;
	fma.rn.f32 	%f980, %f979, %f974, 0fBE7FFF22;
	fma.rn.f32 	%f981, %f980, %f974, 0f3EAAAA78;
	fma.rn.f32 	%f982, %f981, %f974, 0fBF000000;
	mul.f32 	%f983, %f974, %f982;
	fma.rn.f32 	%f984, %f983, %f974, %f974;
	fma.rn.f32 	%f985, %f973, 0f3F317218, %f984;
	setp.gt.u32 	%p571, %r9377, 2139095039;
	fma.rn.f32 	%f986, %f969, 0f7F800000, 0f7F800000;
	selp.f32 	%f987, %f986, %f985, %p571;
	setp.eq.f32 	%p572, %f969, 0f00000000;
	fma.rn.f32 	%f988, %f987, 0f3EDE5BD9, 0f3F800000;
	selp.f32 	%f989, 0fFF800000, %f988, %p572;
	cvt.rzi.u32.f32 	%r4672, %f989;
	setp.eq.s32 	%p573, %r22240, 0;
	mov.b32 	%r22621, 0;
	@%p573 bra 	$L__BB5_2306;
	mov.b32 	%r22621, 0;
	mov.u32 	%r22619, %r22240;
$L__BB5_2305:
	mul.hi.s32 	%r9382, %r22619, 1717986919;
	shr.u32 	%r9383, %r9382, 31;
	shr.s32 	%r9384, %r9382, 2;
	add.s32 	%r4676, %r9384, %r9383;
	mul.lo.s32 	%r9385, %r4676, 10;
	sub.s32 	%r9386, %r22619, %r9385;
	mad.lo.s32 	%r22621, %r22621, 10, %r9386;
	add.s32 	%r9387, %r22619, 9;
	setp.gt.u32 	%p574, %r9387, 18;
	mov.u32 	%r22619, %r4676;
	@%p574 bra 	$L__BB5_2305;
$L__BB5_2306:
	setp.eq.s32 	%p575, %r22229, 0;
	mov.b32 	%r22624, 0;
	@%p575 bra 	$L__BB5_2309;
	mov.b32 	%r22624, 0;
	mov.u32 	%r22622, %r22229;
$L__BB5_2308:
	mul.hi.s32 	%r9390, %r22622, 1717986919;
	shr.u32 	%r9391, %r9390, 31;
	shr.s32 	%r9392, %r9390, 2;
	add.s32 	%r4681, %r9392, %r9391;
	mul.lo.s32 	%r9393, %r4681, 10;
	sub.s32 	%r9394, %r22622, %r9393;
	mad.lo.s32 	%r22624, %r22624, 10, %r9394;
	add.s32 	%r9395, %r22622, 9;
	setp.gt.u32 	%p576, %r9395, 18;
	mov.u32 	%r22622, %r4681;
	@%p576 bra 	$L__BB5_2308;
$L__BB5_2309:
	setp.eq.s32 	%p577, %r4672, 0;
	@%p577 bra 	$L__BB5_2314;
	mov.b32 	%r22625, 0;
$L__BB5_2311:
	mul.hi.s32 	%r9397, %r22621, 1717986919;
	shr.u32 	%r9398, %r9397, 31;
	shr.s32 	%r9399, %r9397, 2;
	add.s32 	%r9400, %r9399, %r9398;
	mul.lo.s32 	%r9401, %r9400, 10;
	sub.s32 	%r4686, %r22621, %r9401;
	mul.hi.s32 	%r9402, %r22624, 1717986919;
	shr.u32 	%r9403, %r9402, 31;
	shr.s32 	%r9404, %r9402, 2;
	add.s32 	%r9405, %r9404, %r9403;
	mul.lo.s32 	%r9406, %r9405, 10;
	sub.s32 	%r4687, %r22624, %r9406;
	setp.eq.s32 	%p578, %r4686, %r4687;
	@%p578 bra 	$L__BB5_2313;
	setp.gt.s32 	%p579, %r4686, %r4687;
	selp.b32 	%r4688, %r22240, %r22229, %p579;
	selp.b32 	%r22229, %r22229, %r22240, %p579;
	mov.u32 	%r22240, %r4688;
	bra.uni 	$L__BB5_2314;
$L__BB5_2313:
	add.s32 	%r22625, %r22625, 1;
	shr.s32 	%r9412, %r9402, 2;
	add.s32 	%r22624, %r9412, %r9403;
	setp.ne.s32 	%p580, %r22625, %r4672;
	mov.u32 	%r22621, %r9400;
	@%p580 bra 	$L__BB5_2311;
$L__BB5_2314:
	max.s32 	%r9414, %r22262, %r22251;
	cvt.rn.f32.s32 	%f990, %r9414;
	setp.lt.s32 	%p581, %r9414, 1;
	mul.f32 	%f991, %f990, 0f4B000000;
	selp.f32 	%f992, %f991, %f990, %p581;
	selp.f32 	%f993, 0fC1B80000, 0f00000000, %p581;
	mov.b32 	%r9415, %f992;
	add.s32 	%r9416, %r9415, -1059760811;
	and.b32  	%r9417, %r9416, -8388608;
	sub.s32 	%r9418, %r9415, %r9417;
	mov.b32 	%f994, %r9418;
	cvt.rn.f32.s32 	%f995, %r9417;
	fma.rn.f32 	%f996, %f995, 0f34000000, %f993;
	add.f32 	%f997, %f994, 0fBF800000;
	fma.rn.f32 	%f998, %f997, 0fBE055027, 0f3E1039F6;
	fma.rn.f32 	%f999, %f998, %f997, 0fBDF8CDCC;
	fma.rn.f32 	%f1000, %f999, %f997, 0f3E0F2955;
	fma.rn.f32 	%f1001, %f1000, %f997, 0fBE2AD8B9;
	fma.rn.f32 	%f1002, %f1001, %f997, 0f3E4CED0B;
	fma.rn.f32 	%f1003, %f1002, %f997, 0fBE7FFF22;
	fma.rn.f32 	%f1004, %f1003, %f997, 0f3EAAAA78;
	fma.rn.f32 	%f1005, %f1004, %f997, 0fBF000000;
	mul.f32 	%f1006, %f997, %f1005;
	fma.rn.f32 	%f1007, %f1006, %f997, %f997;
	fma.rn.f32 	%f1008, %f996, 0f3F317218, %f1007;
	setp.gt.u32 	%p582, %r9415, 2139095039;
	fma.rn.f32 	%f1009, %f992, 0f7F800000, 0f7F800000;
	selp.f32 	%f1010, %f1009, %f1008, %p582;
	setp.eq.f32 	%p583, %f992, 0f00000000;
	fma.rn.f32 	%f1011, %f1010, 0f3EDE5BD9, 0f3F800000;
	selp.f32 	%f1012, 0fFF800000, %f1011, %p583;
	cvt.rzi.u32.f32 	%r4695, %f1012;
	setp.eq.s32 	%p584, %r22262, 0;
	mov.b32 	%r22632, 0;
	@%p584 bra 	$L__BB5_2317;
	mov.b32 	%r22632, 0;
	mov.u32 	%r22630, %r22262;
$L__BB5_2316:
	mul.hi.s32 	%r9420, %r22630, 1717986919;
	shr.u32 	%r9421, %r9420, 31;
	shr.s32 	%r9422, %r9420, 2;
	add.s32 	%r4699, %r9422, %r9421;
	mul.lo.s32 	%r9423, %r4699, 10;
	sub.s32 	%r9424, %r22630, %r9423;
	mad.lo.s32 	%r22632, %r22632, 10, %r9424;
	add.s32 	%r9425, %r22630, 9;
	setp.gt.u32 	%p585, %r9425, 18;
	mov.u32 	%r22630, %r4699;
	@%p585 bra 	$L__BB5_2316;
$L__BB5_2317:
	setp.eq.s32 	%p586, %r22251, 0;
	mov.b32 	%r22635, 0;
	@%p586 bra 	$L__BB5_2320;
	mov.b32 	%r22635, 0;
	mov.u32 	%r22633, %r22251;
$L__BB5_2319:
	mul.hi.s32 	%r9428, %r22633, 1717986919;
	shr.u32 	%r9429, %r9428, 31;
	shr.s32 	%r9430, %r9428, 2;
	add.s32 	%r4704, %r9430, %r9429;
	mul.lo.s32 	%r9431, %r4704, 10;
	sub.s32 	%r9432, %r22633, %r9431;
	mad.lo.s32 	%r22635, %r22635, 10, %r9432;
	add.s32 	%r9433, %r22633, 9;
	setp.gt.u32 	%p587, %r9433, 18;
	mov.u32 	%r22633, %r4704;
	@%p587 bra 	$L__BB5_2319;
$L__BB5_2320:
	setp.eq.s32 	%p588, %r4695, 0;
	@%p588 bra 	$L__BB5_2325;
	mov.b32 	%r22636, 0;
$L__BB5_2322:
	mul.hi.s32 	%r9435, %r22632, 1717986919;
	shr.u32 	%r9436, %r9435, 31;
	shr.s32 	%r9437, %r9435, 2;
	add.s32 	%r9438, %r9437, %r9436;
	mul.lo.s32 	%r9439, %r9438, 10;
	sub.s32 	%r4709, %r22632, %r9439;
	mul.hi.s32 	%r9440, %r22635, 1717986919;
	shr.u32 	%r9441, %r9440, 31;
	shr.s32 	%r9442, %r9440, 2;
	add.s32 	%r9443, %r9442, %r9441;
	mul.lo.s32 	%r9444, %r9443, 10;
	sub.s32 	%r4710, %r22635, %r9444;
	setp.eq.s32 	%p589, %r4709, %r4710;
	@%p589 bra 	$L__BB5_2324;
	setp.gt.s32 	%p590, %r4709, %r4710;
	selp.b32 	%r4711, %r22262, %r22251, %p590;
	selp.b32 	%r22251, %r22251, %r22262, %p590;
	mov.u32 	%r22262, %r4711;
	bra.uni 	$L__BB5_2325;
$L__BB5_2324:
	add.s32 	%r22636, %r22636, 1;
	shr.s32 	%r9450, %r9440, 2;
	add.s32 	%r22635, %r9450, %r9441;
	setp.ne.s32 	%p591, %r22636, %r4695;
	mov.u32 	%r22632, %r9438;
	@%p591 bra 	$L__BB5_2322;
$L__BB5_2325:
	max.s32 	%r9452, %r22284, %r22273;
	cvt.rn.f32.s32 	%f1013, %r9452;
	setp.lt.s32 	%p592, %r9452, 1;
	mul.f32 	%f1014, %f1013, 0f4B000000;
	selp.f32 	%f1015, %f1014, %f1013, %p592;
	selp.f32 	%f1016, 0fC1B80000, 0f00000000, %p592;
	mov.b32 	%r9453, %f1015;
	add.s32 	%r9454, %r9453, -1059760811;
	and.b32  	%r9455, %r9454, -8388608;
	sub.s32 	%r9456, %r9453, %r9455;
	mov.b32 	%f1017, %r9456;
	cvt.rn.f32.s32 	%f1018, %r9455;
	fma.rn.f32 	%f1019, %f1018, 0f34000000, %f1016;
	add.f32 	%f1020, %f1017, 0fBF800000;
	fma.rn.f32 	%f1021, %f1020, 0fBE055027, 0f3E1039F6;
	fma.rn.f32 	%f1022, %f1021, %f1020, 0fBDF8CDCC;
	fma.rn.f32 	%f1023, %f1022, %f1020, 0f3E0F2955;
	fma.rn.f32 	%f1024, %f1023, %f1020, 0fBE2AD8B9;
	fma.rn.f32 	%f1025, %f1024, %f1020, 0f3E4CED0B;
	fma.rn.f32 	%f1026, %f1025, %f1020, 0fBE7FFF22;
	fma.rn.f32 	%f1027, %f1026, %f1020, 0f3EAAAA78;
	fma.rn.f32 	%f1028, %f1027, %f1020, 0fBF000000;
	mul.f32 	%f1029, %f1020, %f1028;
	fma.rn.f32 	%f1030, %f1029, %f1020, %f1020;
	fma.rn.f32 	%f1031, %f1019, 0f3F317218, %f1030;
	setp.gt.u32 	%p593, %r9453, 2139095039;
	fma.rn.f32 	%f1032, %f1015, 0f7F800000, 0f7F800000;
	selp.f32 	%f1033, %f1032, %f1031, %p593;
	setp.eq.f32 	%p594, %f1015, 0f00000000;
	fma.rn.f32 	%f1034, %f1033, 0f3EDE5BD9, 0f3F800000;
	selp.f32 	%f1035, 0fFF800000, %f1034, %p594;
	cvt.rzi.u32.f32 	%r4718, %f1035;
	setp.eq.s32 	%p595, %r22284, 0;
	mov.b32 	%r22643, 0;
	@%p595 bra 	$L__BB5_2328;
	mov.b32 	%r22643, 0;
	mov.u32 	%r22641, %r22284;
$L__BB5_2327:
	mul.hi.s32 	%r9458, %r22641, 1717986919;
	shr.u32 	%r9459, %r9458, 31;
	shr.s32 	%r9460, %r9458, 2;
	add.s32 	%r4722, %r9460, %r9459;
	mul.lo.s32 	%r9461, %r4722, 10;
	sub.s32 	%r9462, %r22641, %r9461;
	mad.lo.s32 	%r22643, %r22643, 10, %r9462;
	add.s32 	%r9463, %r22641, 9;
	setp.gt.u32 	%p596, %r9463, 18;
	mov.u32 	%r22641, %r4722;
	@%p596 bra 	$L__BB5_2327;
$L__BB5_2328:
	setp.eq.s32 	%p597, %r22273, 0;
	mov.b32 	%r22646, 0;
	@%p597 bra 	$L__BB5_2331;
	mov.b32 	%r22646, 0;
	mov.u32 	%r22644, %r22273;
$L__BB5_2330:
	mul.hi.s32 	%r9466, %r22644, 1717986919;
	shr.u32 	%r9467, %r9466, 31;
	shr.s32 	%r9468, %r9466, 2;
	add.s32 	%r4727, %r9468, %r9467;
	mul.lo.s32 	%r9469, %r4727, 10;
	sub.s32 	%r9470, %r22644, %r9469;
	mad.lo.s32 	%r22646, %r22646, 10, %r9470;
	add.s32 	%r9471, %r22644, 9;
	setp.gt.u32 	%p598, %r9471, 18;
	mov.u32 	%r22644, %r4727;
	@%p598 bra 	$L__BB5_2330;
$L__BB5_2331:
	setp.eq.s32 	%p599, %r4718, 0;
	@%p599 bra 	$L__BB5_2336;
	mov.b32 	%r22647, 0;
$L__BB5_2333:
	mul.hi.s32 	%r9473, %r22643, 1717986919;
	shr.u32 	%r9474, %r9473, 31;
	shr.s32 	%r9475, %r9473, 2;
	add.s32 	%r9476, %r9475, %r9474;
	mul.lo.s32 	%r9477, %r9476, 10;
	sub.s32 	%r4732, %r22643, %r9477;
	mul.hi.s32 	%r9478, %r22646, 1717986919;
	shr.u32 	%r9479, %r9478, 31;
	shr.s32 	%r9480, %r9478, 2;
	add.s32 	%r9481, %r9480, %r9479;
	mul.lo.s32 	%r9482, %r9481, 10;
	sub.s32 	%r4733, %r22646, %r9482;
	setp.eq.s32 	%p600, %r4732, %r4733;
	@%p600 bra 	$L__BB5_2335;
	setp.gt.s32 	%p601, %r4732, %r4733;
	selp.b32 	%r4734, %r22284, %r22273, %p601;
	selp.b32 	%r22273, %r22273, %r22284, %p601;
	mov.u32 	%r22284, %r4734;
	bra.uni 	$L__BB5_2336;
$L__BB5_2335:
	add.s32 	%r22647, %r22647, 1;
	shr.s32 	%r9488, %r9478, 2;
	add.s32 	%r22646, %r9488, %r9479;
	setp.ne.s32 	%p602, %r22647, %r4718;
	mov.u32 	%r22643, %r9476;
	@%p602 bra 	$L__BB5_2333;
$L__BB5_2336:
	max.s32 	%r9490, %r22306, %r22295;
	cvt.rn.f32.s32 	%f1036, %r9490;
	setp.lt.s32 	%p603, %r9490, 1;
	mul.f32 	%f1037, %f1036, 0f4B000000;
	selp.f32 	%f1038, %f1037, %f1036, %p603;
	selp.f32 	%f1039, 0fC1B80000, 0f00000000, %p603;
	mov.b32 	%r9491, %f1038;
	add.s32 	%r9492, %r9491, -1059760811;
	and.b32  	%r9493, %r9492, -8388608;
	sub.s32 	%r9494, %r9491, %r9493;
	mov.b32 	%f1040, %r9494;
	cvt.rn.f32.s32 	%f1041, %r9493;
	fma.rn.f32 	%f1042, %f1041, 0f34000000, %f1039;
	add.f32 	%f1043, %f1040, 0fBF800000;
	fma.rn.f32 	%f1044, %f1043, 0fBE055027, 0f3E1039F6;
	fma.rn.f32 	%f1045, %f1044, %f1043, 0fBDF8CDCC;
	fma.rn.f32 	%f1046, %f1045, %f1043, 0f3E0F2955;
	fma.rn.f32 	%f1047, %f1046, %f1043, 0fBE2AD8B9;
	fma.rn.f32 	%f1048, %f1047, %f1043, 0f3E4CED0B;
	fma.rn.f32 	%f1049, %f1048, %f1043, 0fBE7FFF22;
	fma.rn.f32 	%f1050, %f1049, %f1043, 0f3EAAAA78;
	fma.rn.f32 	%f1051, %f1050, %f1043, 0fBF000000;
	mul.f32 	%f1052, %f1043, %f1051;
	fma.rn.f32 	%f1053, %f1052, %f1043, %f1043;
	fma.rn.f32 	%f1054, %f1042, 0f3F317218, %f1053;
	setp.gt.u32 	%p604, %r9491, 2139095039;
	fma.rn.f32 	%f1055, %f1038, 0f7F800000, 0f7F800000;
	selp.f32 	%f1056, %f1055, %f1054, %p604;
	setp.eq.f32 	%p605, %f1038, 0f00000000;
	fma.rn.f32 	%f1057, %f1056, 0f3EDE5BD9, 0f3F800000;
	selp.f32 	%f1058, 0fFF800000, %f1057, %p605;
	cvt.rzi.u32.f32 	%r4741, %f1058;
	setp.eq.s32 	%p606, %r22306, 0;
	mov.b32 	%r22654, 0;
	@%p606 bra 	$L__BB5_2339;
	mov.b32 	%r22654, 0;
	mov.u32 	%r22652, %r22306;
$L__BB5_2338:
	mul.hi.s32 	%r9496, %r22652, 1717986919;
	shr.u32 	%r9497, %r9496, 31;
	shr.s32 	%r9498, %r9496, 2;
	add.s32 	%r4745, %r9498, %r9497;
	mul.lo.s32 	%r9499, %r4745, 10;
	sub.s32 	%r9500, %r22652, %r9499;
	mad.lo.s32 	%r22654, %r22654, 10, %r9500;
	add.s32 	%r9501, %r22652, 9;
	setp.gt.u32 	%p607, %r9501, 18;
	mov.u32 	%r22652, %r4745;
	@%p607 bra 	$L__BB5_2338;
$L__BB5_2339:
	setp.eq.s32 	%p608, %r22295, 0;
	mov.b32 	%r22657, 0;
	@%p608 bra 	$L__BB5_2342;
	mov.b32 	%r22657, 0;
	mov.u32 	%r22655, %r22295;
$L__BB5_2341:
	mul.hi.s32 	%r9504, %r22655, 1717986919;
	shr.u32 	%r9505, %r9504, 31;
	shr.s32 	%r9506, %r9504, 2;
	add.s32 	%r4750, %r9506, %r9505;
	mul.lo.s32 	%r9507, %r4750, 10;
	sub.s32 	%r9508, %r22655, %r9507;
	mad.lo.s32 	%r22657, %r22657, 10, %r9508;
	add.s32 	%r9509, %r22655, 9;
	setp.gt.u32 	%p609, %r9509, 18;
	mov.u32 	%r22655, %r4750;
	@%p609 bra 	$L__BB5_2341;
$L__BB5_2342:
	setp.eq.s32 	%p610, %r4741, 0;
	@%p610 bra 	$L__BB5_2347;
	mov.b32 	%r22658, 0;
$L__BB5_2344:
	mul.hi.s32 	%r9511, %r22654, 1717986919;
	shr.u32 	%r9512, %r9511, 31;
	shr.s32 	%r9513, %r9511, 2;
	add.s32 	%r9514, %r9513, %r9512;
	mul.lo.s32 	%r9515, %r9514, 10;
	sub.s32 	%r4755, %r22654, %r9515;
	mul.hi.s32 	%r9516, %r22657, 1717986919;
	shr.u32 	%r9517, %r9516, 31;
	shr.s32 	%r9518, %r9516, 2;
	add.s32 	%r9519, %r9518, %r9517;
	mul.lo.s32 	%r9520, %r9519, 10;
	sub.s32 	%r4756, %r22657, %r9520;
	setp.eq.s32 	%p611, %r4755, %r4756;
	@%p611 bra 	$L__BB5_2346;
	setp.gt.s32 	%p612, %r4755, %r4756;
	selp.b32 	%r4757, %r22306, %r22295, %p612;
	selp.b32 	%r22295, %r22295, %r22306, %p612;
	mov.u32 	%r22306, %r4757;
	bra.uni 	$L__BB5_2347;
$L__BB5_2346:
	add.s32 	%r22658, %r22658, 1;
	shr.s32 	%r9526, %r9516, 2;
	add.s32 	%r22657, %r9526, %r9517;
	setp.ne.s32 	%p613, %r22658, %r4741;
	mov.u32 	%r22654, %r9514;
	@%p613 bra 	$L__BB5_2344;
$L__BB5_2347:
	max.s32 	%r9528, %r22164, %r22317;
	cvt.rn.f32.s32 	%f1059, %r9528;
	setp.lt.s32 	%p614, %r9528, 1;
	mul.f32 	%f1060, %f1059, 0f4B000000;
	selp.f32 	%f1061, %f1060, %f1059, %p614;
	selp.f32 	%f1062, 0fC1B80000, 0f00000000, %p614;
	mov.b32 	%r9529, %f1061;
	add.s32 	%r9530, %r9529, -1059760811;
	and.b32  	%r9531, %r9530, -8388608;
	sub.s32 	%r9532, %r9529, %r9531;
	mov.b32 	%f1063, %r9532;
	cvt.rn.f32.s32 	%f1064, %r9531;
	fma.rn.f32 	%f1065, %f1064, 0f34000000, %f1062;
	add.f32 	%f1066, %f1063, 0fBF800000;
	fma.rn.f32 	%f1067, %f1066, 0fBE055027, 0f3E1039F6;
	fma.rn.f32 	%f1068, %f1067, %f1066, 0fBDF8CDCC;
	fma.rn.f32 	%f1069, %f1068, %f1066, 0f3E0F2955;
	fma.rn.f32 	%f1070, %f1069, %f1066, 0fBE2AD8B9;
	fma.rn.f32 	%f1071, %f1070, %f1066, 0f3E4CED0B;
	fma.rn.f32 	%f1072, %f1071, %f1066, 0fBE7FFF22;
	fma.rn.f32 	%f1073, %f1072, %f1066, 0f3EAAAA78;
	fma.rn.f32 	%f1074, %f1073, %f1066, 0fBF000000;
	mul.f32 	%f1075, %f1066, %f1074;
	fma.rn.f32 	%f1076, %f1075, %f1066, %f1066;
	fma.rn.f32 	%f1077, %f1065, 0f3F317218, %f1076;
	setp.gt.u32 	%p615, %r9529, 2139095039;
	fma.rn.f32 	%f1078, %f1061, 0f7F800000, 0f7F800000;
	selp.f32 	%f1079, %f1078, %f1077, %p615;
	setp.eq.f32 	%p616, %f1061, 0f00000000;
	fma.rn.f32 	%f1080, %f1079, 0f3EDE5BD9, 0f3F800000;
	selp.f32 	%f1081, 0fFF800000, %f1080, %p616;
	cvt.rzi.u32.f32 	%r4764, %f1081;
	setp.eq.s32 	%p617, %r22164, 0;
	mov.b32 	%r22665, 0;
	@%p617 bra 	$L__BB5_2350;
	mov.b32 	%r22665, 0;
	mov.u32 	%r22663, %r22164;
$L__BB5_2349:
	mul.hi.s32 	%r9534, %r22663, 1717986919;
	shr.u32 	%r9535, %r9534, 31;
	shr.s32 	%r9536, %r9534, 2;
	add.s32 	%r4768, %r9536, %r9535;
	mul.lo.s32 	%r9537, %r4768, 10;
	sub.s32 	%r9538, %r22663, %r9537;
	mad.lo.s32 	%r22665, %r22665, 10, %r9538;
	add.s32 	%r9539, %r22663, 9;
	setp.gt.u32 	%p618, %r9539, 18;
	mov.u32 	%r22663, %r4768;
	@%p618 bra 	$L__BB5_2349;
$L__BB5_2350:
	setp.eq.s32 	%p619, %r22317, 0;
	mov.b32 	%r22668, 0;
	@%p619 bra 	$L__BB5_2353;
	mov.b32 	%r22668, 0;
	mov.u32 	%r22666, %r22317;
$L__BB5_2352:
	mul.hi.s32 	%r9542, %r22666, 1717986919;
	shr.u32 	%r9543, %r9542, 31;
	shr.s32 	%r9544, %r9542, 2;
	add.s32 	%r4773, %r9544, %r9543;
	mul.lo.s32 	%r9545, %r4773, 10;
	sub.s32 	%r9546, %r22666, %r9545;
	mad.lo.s32 	%r22668, %r22668, 10, %r9546;
	add.s32 	%r9547, %r22666, 9;
	setp.gt.u32 	%p620, %r9547, 18;
	mov.u32 	%r22666, %r4773;
	@%p620 bra 	$L__BB5_2352;
$L__BB5_2353:
	setp.eq.s32 	%p621, %r4764, 0;
	@%p621 bra 	$L__BB5_2358;
	mov.b32 	%r22669, 0;
$L__BB5_2355:
	mul.hi.s32 	%r9549, %r22665, 1717986919;
	shr.u32 	%r9550, %r9549, 31;
	shr.s32 	%r9551, %r9549, 2;
	add.s32 	%r9552, %r9551, %r9550;
	mul.lo.s32 	%r9553, %r9552, 10;
	sub.s32 	%r4778, %r22665, %r9553;
	mul.hi.s32 	%r9554, %r22668, 1717986919;
	shr.u32 	%r9555, %r9554, 31;
	shr.s32 	%r9556, %r9554, 2;
	add.s32 	%r9557, %r9556, %r9555;
	mul.lo.s32 	%r9558, %r9557, 10;
	sub.s32 	%r4779, %r22668, %r9558;
	setp.eq.s32 	%p622, %r4778, %r4779;
	@%p622 bra 	$L__BB5_2357;
	setp.gt.s32 	%p623, %r4778, %r4779;
	selp.b32 	%r4780, %r22164, %r22317, %p623;
	selp.b32 	%r22317, %r22317, %r22164, %p623;
	mov.u32 	%r22164, %r4780;
	bra.uni 	$L__BB5_2358;
$L__BB5_2357:
	add.s32 	%r22669, %r22669, 1;
	shr.s32 	%r9564, %r9554, 2;
	add.s32 	%r22668, %r9564, %r9555;
	setp.ne.s32 	%p624, %r22669, %r4764;
	mov.u32 	%r22665, %r9552;
	@%p624 bra 	$L__BB5_2355;
$L__BB5_2358:
	max.s32 	%r9566, %r22163, %r22332;
	cvt.rn.f32.s32 	%f1082, %r9566;
	setp.lt.s32 	%p625, %r9566, 1;
	mul.f32 	%f1083, %f1082, 0f4B000000;
	selp.f32 	%f1084, %f1083, %f1082, %p625;
	selp.f32 	%f1085, 0fC1B80000, 0f00000000, %p625;
	mov.b32 	%r9567, %f1084;
	add.s32 	%r9568, %r9567, -1059760811;
	and.b32  	%r9569, %r9568, -8388608;
	sub.s32 	%r9570, %r9567, %r9569;
	mov.b32 	%f1086, %r9570;
	cvt.rn.f32.s32 	%f1087, %r9569;
	fma.rn.f32 	%f1088, %f1087, 0f34000000, %f1085;
	add.f32 	%f1089, %f1086, 0fBF800000;
	fma.rn.f32 	%f1090, %f1089, 0fBE055027, 0f3E1039F6;
	fma.rn.f32 	%f1091, %f1090, %f1089, 0fBDF8CDCC;
	fma.rn.f32 	%f1092, %f1091, %f1089, 0f3E0F2955;
	fma.rn.f32 	%f1093, %f1092, %f1089, 0fBE2AD8B9;
	fma.rn.f32 	%f1094, %f1093, %f1089, 0f3E4CED0B;
	fma.rn.f32 	%f1095, %f1094, %f1089, 0fBE7FFF22;
	fma.rn.f32 	%f1096, %f1095, %f1089, 0f3EAAAA78;
	fma.rn.f32 	%f1097, %f1096, %f1089, 0fBF000000;
	mul.f32 	%f1098, %f1089, %f1097;
	fma.rn.f32 	%f1099, %f1098, %f1089, %f1089;
	fma.rn.f32 	%f1100, %f1088, 0f3F317218, %f1099;
	setp.gt.u32 	%p626, %r9567, 2139095039;
	fma.rn.f32 	%f1101, %f1084, 0f7F800000, 0f7F800000;
	selp.f32 	%f1102, %f1101, %f1100, %p626;
	setp.eq.f32 	%p627, %f1084, 0f00000000;
	fma.rn.f32 	%f1103, %f1102, 0f3EDE5BD9, 0f3F800000;
	selp.f32 	%f1104, 0fFF800000, %f1103, %p627;
	cvt.rzi.u32.f32 	%r4787, %f1104;
	setp.eq.s32 	%p628, %r22163, 0;
	mov.b32 	%r22676, 0;
	@%p628 bra 	$L__BB5_2361;
	mov.b32 	%r22676, 0;
	mov.u32 	%r22674, %r22163;
$L__BB5_2360:
	mul.hi.s32 	%r9572, %r22674, 1717986919;
	shr.u32 	%r9573, %r9572, 31;
	shr.s32 	%r9574, %r9572, 2;
	add.s32 	%r4791, %r9574, %r9573;
	mul.lo.s32 	%r9575, %r4791, 10;
	sub.s32 	%r9576, %r22674, %r9575;
	mad.lo.s32 	%r22676, %r22676, 10, %r9576;
	add.s32 	%r9577, %r22674, 9;
	setp.gt.u32 	%p629, %r9577, 18;
	mov.u32 	%r22674, %r4791;
	@%p629 bra 	$L__BB5_2360;
$L__BB5_2361:
	setp.eq.s32 	%p630, %r22332, 0;
	mov.b32 	%r22679, 0;
	@%p630 bra 	$L__BB5_2364;
	mov.b32 	%r22679, 0;
	mov.u32 	%r22677, %r22332;
$L__BB5_2363:
	mul.hi.s32 	%r9580, %r22677, 1717986919;
	shr.u32 	%r9581, %r9580, 31;
	shr.s32 	%r9582, %r9580, 2;
	add.s32 	%r4796, %r9582, %r9581;
	mul.lo.s32 	%r9583, %r4796, 10;
	sub.s32 	%r9584, %r22677, %r9583;
	mad.lo.s32 	%r22679, %r22679, 10, %r9584;
	add.s32 	%r9585, %r22677, 9;
	setp.gt.u32 	%p631, %r9585, 18;
	mov.u32 	%r22677, %r4796;
	@%p631 bra 	$L__BB5_2363;
$L__BB5_2364:
	setp.eq.s32 	%p632, %r4787, 0;
	@%p632 bra 	$L__BB5_2369;
	mov.b32 	%r22680, 0;
$L__BB5_2366:
	mul.hi.s32 	%r9587, %r22676, 1717986919;
	shr.u32 	%r9588, %r9587, 31;
	shr.s32 	%r9589, %r9587, 2;
	add.s32 	%r9590, %r9589, %r9588;
	mul.lo.s32 	%r9591, %r9590, 10;
	sub.s32 	%r4801, %r22676, %r9591;
	mul.hi.s32 	%r9592, %r22679, 1717986919;
	shr.u32 	%r9593, %r9592, 31;
	shr.s32 	%r9594, %r9592, 2;
	add.s32 	%r9595, %r9594, %r9593;
	mul.lo.s32 	%r9596, %r9595, 10;
	sub.s32 	%r4802, %r22679, %r9596;
	setp.eq.s32 	%p633, %r4801, %r4802;
	@%p633 bra 	$L__BB5_2368;
	setp.gt.s32 	%p634, %r4801, %r4802;
	selp.b32 	%r4803, %r22163, %r22332, %p634;
	selp.b32 	%r22332, %r22332, %r22163, %p634;
	mov.u32 	%r22163, %r4803;
	bra.uni 	$L__BB5_2369;
$L__BB5_2368:
	add.s32 	%r22680, %r22680, 1;
	shr.s32 	%r9602, %r9592, 2;
	add.s32 	%r22679, %r9602, %r9593;
	setp.ne.s32 	%p635, %r22680, %r4787;
	mov.u32 	%r22676, %r9590;
	@%p635 bra 	$L__BB5_2366;
$L__BB5_2369:
	max.s32 	%r9604, %r22185, %r22174;
	cvt.rn.f32.s32 	%f1105, %r9604;
	setp.lt.s32 	%p636, %r9604, 1;
	mul.f32 	%f1106, %f1105, 0f4B000000;
	selp.f32 	%f1107, %f1106, %f1105, %p636;
	selp.f32 	%f1108, 0fC1B80000, 0f00000000, %p636;
	mov.b32 	%r9605, %f1107;
	add.s32 	%r9606, %r9605, -1059760811;
	and.b32  	%r9607, %r9606, -8388608;
	sub.s32 	%r9608, %r9605, %r9607;
	mov.b32 	%f1109, %r9608;
	cvt.rn.f32.s32 	%f1110, %r9607;
	fma.rn.f32 	%f1111, %f1110, 0f34000000, %f1108;
	add.f32 	%f1112, %f1109, 0fBF800000;
	fma.rn.f32 	%f1113, %f1112, 0fBE055027, 0f3E1039F6;
	fma.rn.f32 	%f1114, %f1113, %f1112, 0fBDF8CDCC;
	fma.rn.f32 	%f1115, %f1114, %f1112, 0f3E0F2955;
	fma.rn.f32 	%f1116, %f1115, %f1112, 0fBE2AD8B9;
	fma.rn.f32 	%f1117, %f1116, %f1112, 0f3E4CED0B;
	fma.rn.f32 	%f1118, %f1117, %f1112, 0fBE7FFF22;
	fma.rn.f32 	%f1119, %f1118, %f1112, 0f3EAAAA78;
	fma.rn.f32 	%f1120, %f1119, %f1112, 0fBF000000;
	mul.f32 	%f1121, %f1112, %f1120;
	fma.rn.f32 	%f1122, %f1121, %f1112, %f1112;
	fma.rn.f32 	%f1123, %f1111, 0f3F317218, %f1122;
	setp.gt.u32 	%p637, %r9605, 2139095039;
	fma.rn.f32 	%f1124, %f1107, 0f7F800000, 0f7F800000;
	selp.f32 	%f1125, %f1124, %f1123, %p637;
	setp.eq.f32 	%p638, %f1107, 0f00000000;
	fma.rn.f32 	%f1126, %f1125, 0f3EDE5BD9, 0f3F800000;
	selp.f32 	%f1127, 0fFF800000, %f1126, %p638;
	cvt.rzi.u32.f32 	%r4810, %f1127;
	setp.eq.s32 	%p639, %r22185, 0;
	mov.b32 	%r22687, 0;
	@%p639 bra 	$L__BB5_2372;
	mov.b32 	%r22687, 0;
	mov.u32 	%r22685, %r22185;
$L__BB5_2371:
	mul.hi.s32 	%r9610, %r22685, 1717986919;
	shr.u32 	%r9611, %r9610, 31;
	shr.s32 	%r9612, %r9610, 2;
	add.s32 	%r4814, %r9612, %r9611;
	mul.lo.s32 	%r9613, %r4814, 10;
	sub.s32 	%r9614, %r22685, %r9613;
	mad.lo.s32 	%r22687, %r22687, 10, %r9614;
	add.s32 	%r9615, %r22685, 9;
	setp.gt.u32 	%p640, %r9615, 18;
	mov.u32 	%r22685, %r4814;
	@%p640 bra 	$L__BB5_2371;
$L__BB5_2372:
	setp.eq.s32 	%p641, %r22174, 0;
	mov.b32 	%r22690, 0;
	@%p641 bra 	$L__BB5_2375;
	mov.b32 	%r22690, 0;
	mov.u32 	%r22688, %r22174;
$L__BB5_2374:
	mul.hi.s32 	%r9618, %r22688, 1717986919;
	shr.u32 	%r9619, %r9618, 31;
	shr.s32 	%r9620, %r9618, 2;
	add.s32 	%r4819, %r9620, %r9619;
	mul.lo.s32 	%r9621, %r4819, 10;
	sub.s32 	%r9622, %r22688, %r9621;
	mad.lo.s32 	%r22690, %r22690, 10, %r9622;
	add.s32 	%r9623, %r22688, 9;
	setp.gt.u32 	%p642, %r9623, 18;
	mov.u32 	%r22688, %r4819;
	@%p642 bra 	$L__BB5_2374;
$L__BB5_2375:
	setp.eq.s32 	%p643, %r4810, 0;
	@%p643 bra 	$L__BB5_2380;
	mov.b32 	%r22691, 0;
$L__BB5_2377:
	mul.hi.s32 	%r9625, %r22687, 1717986919;
	shr.u32 	%r9626, %r9625, 31;
	shr.s32 	%r9627, %r9625, 2;
	add.s32 	%r9628, %r9627, %r9626;
	mul.lo.s32 	%r9629, %r9628, 10;
	sub.s32 	%r4824, %r22687, %r9629;
	mul.hi.s32 	%r9630, %r22690, 1717986919;
	shr.u32 	%r9631, %r9630, 31;
	shr.s32 	%r9632, %r9630, 2;
	add.s32 	%r9633, %r9632, %r9631;
	mul.lo.s32 	%r9634, %r9633, 10;
	sub.s32 	%r4825, %r22690, %r9634;
	setp.eq.s32 	%p644, %r4824, %r4825;
	@%p644 bra 	$L__BB5_2379;
	setp.gt.s32 	%p645, %r4824, %r4825;
	selp.b32 	%r4826, %r22185, %r22174, %p645;
	selp.b32 	%r22174, %r22174, %r22185, %p645;
	mov.u32 	%r22185, %r4826;
	bra.uni 	$L__BB5_2380;
$L__BB5_2379:
	add.s32 	%r22691, %r22691, 1;
	shr.s32 	%r9640, %r9630, 2;
	add.s32 	%r22690, %r9640, %r9631;
	setp.ne.s32 	%p646, %r22691, %r4810;
	mov.u32 	%r22687, %r9628;
	@%p646 bra 	$L__BB5_2377;
$L__BB5_2380:
	max.s32 	%r9642, %r22207, %r22196;
	cvt.rn.f32.s32 	%f1128, %r9642;
	setp.lt.s32 	%p647, %r9642, 1;
	mul.f32 	%f1129, %f1128, 0f4B000000;
	selp.f32 	%f1130, %f1129, %f1128, %p647;
	selp.f32 	%f1131, 0fC1B80000, 0f00000000, %p647;
	mov.b32 	%r9643, %f1130;
	add.s32 	%r9644, %r9643, -1059760811;
	and.b32  	%r9645, %r9644, -8388608;
	sub.s32 	%r9646, %r9643, %r9645;
	mov.b32 	%f1132, %r9646;
	cvt.rn.f32.s32 	%f1133, %r9645;
	fma.rn.f32 	%f1134, %f1133, 0f34000000, %f1131;
	add.f32 	%f1135, %f1132, 0fBF800000;
	fma.rn.f32 	%f1136, %f1135, 0fBE055027, 0f3E1039F6;
	fma.rn.f32 	%f1137, %f1136, %f1135, 0fBDF8CDCC;
	fma.rn.f32 	%f1138, %f1137, %f1135, 0f3E0F2955;
	fma.rn.f32 	%f1139, %f1138, %f1135, 0fBE2AD8B9;
	fma.rn.f32 	%f1140, %f1139, %f1135, 0f3E4CED0B;
	fma.rn.f32 	%f1141, %f1140, %f1135, 0fBE7FFF22;
	fma.rn.f32 	%f1142, %f1141, %f1135, 0f3EAAAA78;
	fma.rn.f32 	%f1143, %f1142, %f1135, 0fBF000000;
	mul.f32 	%f1144, %f1135, %f1143;
	fma.rn.f32 	%f1145, %f1144, %f1135, %f1135;
	fma.rn.f32 	%f1146, %f1134, 0f3F317218, %f1145;
	setp.gt.u32 	%p648, %r9643, 2139095039;
	fma.rn.f32 	%f1147, %f1130, 0f7F800000, 0f7F800000;
	selp.f32 	%f1148, %f1147, %f1146, %p648;
	setp.eq.f32 	%p649, %f1130, 0f00000000;
	fma.rn.f32 	%f1149, %f1148, 0f3EDE5BD9, 0f3F800000;
	selp.f32 	%f1150, 0fFF800000, %f1149, %p649;
	cvt.rzi.u32.f32 	%r4833, %f1150;
	setp.eq.s32 	%p650, %r22207, 0;
	mov.b32 	%r22698, 0;
	@%p650 bra 	$L__BB5_2383;
	mov.b32 	%r22698, 0;
	mov.u32 	%r22696, %r22207;
$L__BB5_2382:
	mul.hi.s32 	%r9648, %r22696, 1717986919;
	shr.u32 	%r9649, %r9648, 31;
	shr.s32 	%r9650, %r9648, 2;
	add.s32 	%r4837, %r9650, %r9649;
	mul.lo.s32 	%r9651, %r4837, 10;
	sub.s32 	%r9652, %r22696, %r9651;
	mad.lo.s32 	%r22698, %r22698, 10, %r9652;
	add.s32 	%r9653, %r22696, 9;
	setp.gt.u32 	%p651, %r9653, 18;
	mov.u32 	%r22696, %r4837;
	@%p651 bra 	$L__BB5_2382;
$L__BB5_2383:
	setp.eq.s32 	%p652, %r22196, 0;
	mov.b32 	%r22701, 0;
	@%p652 bra 	$L__BB5_2386;
	mov.b32 	%r22701, 0;
	mov.u32 	%r22699, %r22196;
$L__BB5_2385:
	mul.hi.s32 	%r9656, %r22699, 1717986919;
	shr.u32 	%r9657, %r9656, 31;
	shr.s32 	%r9658, %r9656, 2;
	add.s32 	%r4842, %r9658, %r9657;
	mul.lo.s32 	%r9659, %r4842, 10;
	sub.s32 	%r9660, %r22699, %r9659;
	mad.lo.s32 	%r22701, %r22701, 10, %r9660;
	add.s32 	%r9661, %r22699, 9;
	setp.gt.u32 	%p653, %r9661, 18;
	mov.u32 	%r22699, %r4842;
	@%p653 bra 	$L__BB5_2385;
$L__BB5_2386:
	setp.eq.s32 	%p654, %r4833, 0;
	@%p654 bra 	$L__BB5_2391;
	mov.b32 	%r22702, 0;
$L__BB5_2388:
	mul.hi.s32 	%r9663, %r22698, 1717986919;
	shr.u32 	%r9664, %r9663, 31;
	shr.s32 	%r9665, %r9663, 2;
	add.s32 	%r9666, %r9665, %r9664;
	mul.lo.s32 	%r9667, %r9666, 10;
	sub.s32 	%r4847, %r22698, %r9667;
	mul.hi.s32 	%r9668, %r22701, 1717986919;
	shr.u32 	%r9669, %r9668, 31;
	shr.s32 	%r9670, %r9668, 2;
	add.s32 	%r9671, %r9670, %r9669;
	mul.lo.s32 	%r9672, %r9671, 10;
	sub.s32 	%r4848, %r22701, %r9672;
	setp.eq.s32 	%p655, %r4847, %r4848;
	@%p655 bra 	$L__BB5_2390;
	setp.gt.s32 	%p656, %r4847, %r4848;
	selp.b32 	%r4849, %r22207, %r22196, %p656;
	selp.b32 	%r22196, %r22196, %r22207, %p656;
	mov.u32 	%r22207, %r4849;
	bra.uni 	$L__BB5_2391;
$L__BB5_2390:
	add.s32 	%r22702, %r22702, 1;
	shr.s32 	%r9678, %r9668, 2;
	add.s32 	%r22701, %r9678, %r9669;
	setp.ne.s32 	%p657, %r22702, %r4833;
	mov.u32 	%r22698, %r9666;
	@%p657 bra 	$L__BB5_2388;
$L__BB5_2391:
	max.s32 	%r9680, %r22229, %r22218;
	cvt.rn.f32.s32 	%f1151, %r9680;
	setp.lt.s32 	%p658, %r9680, 1;
	mul.f32 	%f1152, %f1151, 0f4B000000;
	selp.f32 	%f1153, %f1152, %f1151, %p658;
	selp.f32 	%f1154, 0fC1B80000, 0f00000000, %p658;
	mov.b32 	%r9681, %f1153;
	add.s32 	%r9682, %r9681, -1059760811;
	and.b32  	%r9683, %r9682, -8388608;
	sub.s32 	%r9684, %r9681, %r9683;
	mov.b32 	%f1155, %r9684;
	cvt.rn.f32.s32 	%f1156, %r9683;
	fma.rn.f32 	%f1157, %f1156, 0f34000000, %f1154;
	add.f32 	%f1158, %f1155, 0fBF800000;
	fma.rn.f32 	%f1159, %f1158, 0fBE055027, 0f3E1039F6;
	fma.rn.f32 	%f1160, %f1159, %f1158, 0fBDF8CDCC;
	fma.rn.f32 	%f1161, %f1160, %f1158, 0f3E0F2955;
	fma.rn.f32 	%f1162, %f1161, %f1158, 0fBE2AD8B9;
	fma.rn.f32 	%f1163, %f1162, %f1158, 0f3E4CED0B;
	fma.rn.f32 	%f1164, %f1163, %f1158, 0fBE7FFF22;
	fma.rn.f32 	%f1165, %f1164, %f1158, 0f3EAAAA78;
	fma.rn.f32 	%f1166, %f1165, %f1158, 0fBF000000;
	mul.f32 	%f1167, %f1158, %f1166;
	fma.rn.f32 	%f1168, %f1167, %f1158, %f1158;
	fma.rn.f32 	%f1169, %f1157, 0f3F317218, %f1168;
	setp.gt.u32 	%p659, %r9681, 2139095039;
	fma.rn.f32 	%f1170, %f1153, 0f7F800000, 0f7F800000;
	selp.f32 	%f1171, %f1170, %f1169, %p659;
	setp.eq.f32 	%p660, %f1153, 0f00000000;
	fma.rn.f32 	%f1172, %f1171, 0f3EDE5BD9, 0f3F800000;
	selp.f32 	%f1173, 0fFF800000, %f1172, %p660;
	cvt.rzi.u32.f32 	%r4856, %f1173;
	setp.eq.s32 	%p661, %r22229, 0;
	mov.b32 	%r22709, 0;
	@%p661 bra 	$L__BB5_2394;
	mov.b32 	%r22709, 0;
	mov.u32 	%r22707, %r22229;
$L__BB5_2393:
	mul.hi.s32 	%r9686, %r22707, 1717986919;
	shr.u32 	%r9687, %r9686, 31;
	shr.s32 	%r9688, %r9686, 2;
	add.s32 	%r4860, %r9688, %r9687;
	mul.lo.s32 	%r9689, %r4860, 10;
	sub.s32 	%r9690, %r22707, %r9689;
	mad.lo.s32 	%r22709, %r22709, 10, %r9690;
	add.s32 	%r9691, %r22707, 9;
	setp.gt.u32 	%p662, %r9691, 18;
	mov.u32 	%r22707, %r4860;
	@%p662 bra 	$L__BB5_2393;
$L__BB5_2394:
	setp.eq.s32 	%p663, %r22218, 0;
	mov.b32 	%r22712, 0;
	@%p663 bra 	$L__BB5_2397;
	mov.b32 	%r22712, 0;
	mov.u32 	%r22710, %r22218;
$L__BB5_2396:
	mul.hi.s32 	%r9694, %r22710, 1717986919;
	shr.u32 	%r9695, %r9694, 31;
	shr.s32 	%r9696, %r9694, 2;
	add.s32 	%r4865, %r9696, %r9695;
	mul.lo.s32 	%r9697, %r4865, 10;
	sub.s32 	%r9698, %r22710, %r9697;
	mad.lo.s32 	%r22712, %r22712, 10, %r9698;
	add.s32 	%r9699, %r22710, 9;
	setp.gt.u32 	%p664, %r9699, 18;
	mov.u32 	%r22710, %r4865;
	@%p664 bra 	$L__BB5_2396;
$L__BB5_2397:
	setp.eq.s32 	%p665, %r4856, 0;
	@%p665 bra 	$L__BB5_2402;
	mov.b32 	%r22713, 0;
$L__BB5_2399:
	mul.hi.s32 	%r9701, %r22709, 1717986919;
	shr.u32 	%r9702, %r9701, 31;
	shr.s32 	%r9703, %r9701, 2;
	add.s32 	%r9704, %r9703, %r9702;
	mul.lo.s32 	%r9705, %r9704, 10;
	sub.s32 	%r4870, %r22709, %r9705;
	mul.hi.s32 	%r9706, %r22712, 1717986919;
	shr.u32 	%r9707, %r9706, 31;
	shr.s32 	%r9708, %r9706, 2;
	add.s32 	%r9709, %r9708, %r9707;
	mul.lo.s32 	%r9710, %r9709, 10;
	sub.s32 	%r4871, %r22712, %r9710;
	setp.eq.s32 	%p666, %r4870, %r4871;
	@%p666 bra 	$L__BB5_2401;
	setp.gt.s32 	%p667, %r4870, %r4871;
	selp.b32 	%r4872, %r22229, %r22218, %p667;
	selp.b32 	%r22218, %r22218, %r22229, %p667;
	mov.u32 	%r22229, %r4872;
	bra.uni 	$L__BB5_2402;
$L__BB5_2401:
	add.s32 	%r22713, %r22713, 1;
	shr.s32 	%r9716, %r9706, 2;
	add.s32 	%r22712, %r9716, %r9707;
	setp.ne.s32 	%p668, %r22713, %r4856;
	mov.u32 	%r22709, %r9704;
	@%p668 bra 	$L__BB5_2399;
$L__BB5_2402:
	max.s32 	%r9718, %r22251, %r22240;
	cvt.rn.f32.s32 	%f1174, %r9718;
	setp.lt.s32 	%p669, %r9718, 1;
	mul.f32 	%f1175, %f1174, 0f4B000000;
	selp.f32 	%f1176, %f1175, %f1174, %p669;
	selp.f32 	%f1177, 0fC1B80000, 0f00000000, %p669;
	mov.b32 	%r9719, %f1176;
	add.s32 	%r9720, %r9719, -1059760811;
	and.b32  	%r9721, %r9720, -8388608;
	sub.s32 	%r9722, %r9719, %r9721;
	mov.b32 	%f1178, %r9722;
	cvt.rn.f32.s32 	%f1179, %r9721;
	fma.rn.f32 	%f1180, %f1179, 0f34000000, %f1177;
	add.f32 	%f1181, %f1178, 0fBF800000;
	fma.rn.f32 	%f1182, %f1181, 0fBE055027, 0f3E1039F6;
	fma.rn.f32 	%f1183, %f1182, %f1181, 0fBDF8CDCC;
	fma.rn.f32 	%f1184, %f1183, %f1181, 0f3E0F2955;
	fma.rn.f32 	%f1185, %f1184, %f1181, 0fBE2AD8B9;
	fma.rn.f32 	%f1186, %f1185, %f1181, 0f3E4CED0B;
	fma.rn.f32 	%f1187, %f1186, %f1181, 0fBE7FFF22;
	fma.rn.f32 	%f1188, %f1187, %f1181, 0f3EAAAA78;
	fma.rn.f32 	%f1189, %f1188, %f1181, 0fBF000000;
	mul.f32 	%f1190, %f1181, %f1189;
	fma.rn.f32 	%f1191, %f1190, %f1181, %f1181;
	fma.rn.f32 	%f1192, %f1180, 0f3F317218, %f1191;
	setp.gt.u32 	%p670, %r9719, 2139095039;
	fma.rn.f32 	%f1193, %f1176, 0f7F800000, 0f7F800000;
	selp.f32 	%f1194, %f1193, %f1192, %p670;
	setp.eq.f32 	%p671, %f1176, 0f00000000;
	fma.rn.f32 	%f1195, %f1194, 0f3EDE5BD9, 0f3F800000;
	selp.f32 	%f1196, 0fFF800000, %f1195, %p671;
	cvt.rzi.u32.f32 	%r4879, %f1196;
	setp.eq.s32 	%p672, %r22251, 0;
	mov.b32 	%r22720, 0;
	@%p672 bra 	$L__BB5_2405;
	mov.b32 	%r22720, 0;
	mov.u32 	%r22718, %r22251;
$L__BB5_2404:
	mul.hi.s32 	%r9724, %r22718, 1717986919;
	shr.u32 	%r9725, %r9724, 31;
	shr.s32 	%r9726, %r9724, 2;
	add.s32 	%r4883, %r9726, %r9725;
	mul.lo.s32 	%r9727, %r4883, 10;
	sub.s32 	%r9728, %r22718, %r9727;
	mad.lo.s32 	%r22720, %r22720, 10, %r9728;
	add.s32 	%r9729, %r22718, 9;
	setp.gt.u32 	%p673, %r9729, 18;
	mov.u32 	%r22718, %r4883;
	@%p673 bra 	$L__BB5_2404;
$L__BB5_2405:
	setp.eq.s32 	%p674, %r22240, 0;
	mov.b32 	%r22723, 0;
	@%p674 bra 	$L__BB5_2408;
	mov.b32 	%r22723, 0;
	mov.u32 	%r22721, %r22240;
$L__BB5_2407:
	mul.hi.s32 	%r9732, %r22721, 1717986919;
	shr.u32 	%r9733, %r9732, 31;
	shr.s32 	%r9734, %r9732, 2;
	add.s32 	%r4888, %r9734, %r9733;
	mul.lo.s32 	%r9735, %r4888, 10;
	sub.s32 	%r9736, %r22721, %r9735;
	mad.lo.s32 	%r22723, %r22723, 10, %r9736;
	add.s32 	%r9737, %r22721, 9;
	setp.gt.u32 	%p675, %r9737, 18;
	mov.u32 	%r22721, %r4888;
	@%p675 bra 	$L__BB5_2407;
$L__BB5_2408:
	setp.eq.s32 	%p676, %r4879, 0;
	@%p676 bra 	$L__BB5_2413;
	mov.b32 	%r22724, 0;
$L__BB5_2410:
	mul.hi.s32 	%r9739, %r22720, 1717986919;
	shr.u32 	%r9740, %r9739, 31;
	shr.s32 	%r9741, %r9739, 2;
	add.s32 	%r9742, %r9741, %r9740;
	mul.lo.s32 	%r9743, %r9742, 10;
	sub.s32 	%r4893, %r22720, %r9743;
	mul.hi.s32 	%r9744, %r22723, 1717986919;
	shr.u32 	%r9745, %r9744, 31;
	shr.s32 	%r9746, %r9744, 2;
	add.s32 	%r9747, %r9746, %r9745;
	mul.lo.s32 	%r9748, %r9747, 10;
	sub.s32 	%r4894, %r22723, %r9748;
	setp.eq.s32 	%p677, %r4893, %r4894;
	@%p677 bra 	$L__BB5_2412;
	setp.gt.s32 	%p678, %r4893, %r4894;
	selp.b32 	%r4895, %r22251, %r22240, %p678;
	selp.b32 	%r22240, %r22240, %r22251, %p678;
	mov.u32 	%r22251, %r4895;
	bra.uni 	$L__BB5_2413;
$L__BB5_2412:
	add.s32 	%r22724, %r22724, 1;
	shr.s32 	%r9754, %r9744, 2;
	add.s32 	%r22723, %r9754, %r9745;
	setp.ne.s32 	%p679, %r22724, %r4879;
	mov.u32 	%r22720, %r9742;
	@%p679 bra 	$L__BB5_2410;
$L__BB5_2413:
	max.s32 	%r9756, %r22273, %r22262;
	cvt.rn.f32.s32 	%f1197, %r9756;
	setp.lt.s32 	%p680, %r9756, 1;
	mul.f32 	%f1198, %f1197, 0f4B000000;
	selp.f32 	%f1199, %f1198, %f1197, %p680;
	selp.f32 	%f1200, 0fC1B80000, 0f00000000, %p680;
	mov.b32 	%r9757, %f1199;
	add.s32 	%r9758, %r9757, -1059760811;
	and.b32  	%r9759, %r9758, -8388608;
	sub.s32 	%r9760, %r9757, %r9759;
	mov.b32 	%f1201, %r9760;
	cvt.rn.f32.s32 	%f1202, %r9759;
	fma.rn.f32 	%f1203, %f1202, 0f34000000, %f1200;
	add.f32 	%f1204, %f1201, 0fBF800000;
	fma.rn.f32 	%f1205, %f1204, 0fBE055027, 0f3E1039F6;
	fma.rn.f32 	%f1206, %f1205, %f1204, 0fBDF8CDCC;
	fma.rn.f32 	%f1207, %f1206, %f1204, 0f3E0F2955;
	fma.rn.f32 	%f1208, %f1207, %f1204, 0fBE2AD8B9;
	fma.rn.f32 	%f1209, %f1208, %f1204, 0f3E4CED0B;
	fma.rn.f32 	%f1210, %f1209, %f1204, 0fBE7FFF22;
	fma.rn.f32 	%f1211, %f1210, %f1204, 0f3EAAAA78;
	fma.rn.f32 	%f1212, %f1211, %f1204, 0fBF000000;
	mul.f32 	%f1213, %f1204, %f1212;
	fma.rn.f32 	%f1214, %f1213, %f1204, %f1204;
	fma.rn.f32 	%f1215, %f1203, 0f3F317218, %f1214;
	setp.gt.u32 	%p681, %r9757, 2139095039;
	fma.rn.f32 	%f1216, %f1199, 0f7F800000, 0f7F800000;
	selp.f32 	%f1217, %f1216, %f1215, %p681;
	setp.eq.f32 	%p682, %f1199, 0f00000000;
	fma.rn.f32 	%f1218, %f1217, 0f3EDE5BD9, 0f3F800000;
	selp.f32 	%f1219, 0fFF800000, %f1218, %p682;
	cvt.rzi.u32.f32 	%r4902, %f1219;
	setp.eq.s32 	%p683, %r22273, 0;
	mov.b32 	%r22731, 0;
	@%p683 bra 	$L__BB5_2416;
	mov.b32 	%r22731, 0;
	mov.u32 	%r22729, %r22273;
$L__BB5_2415:
	mul.hi.s32 	%r9762, %r22729, 1717986919;
	shr.u32 	%r9763, %r9762, 31;
	shr.s32 	%r9764, %r9762, 2;
	add.s32 	%r4906, %r9764, %r9763;
	mul.lo.s32 	%r9765, %r4906, 10;
	sub.s32 	%r9766, %r22729, %r9765;
	mad.lo.s32 	%r22731, %r22731, 10, %r9766;
	add.s32 	%r9767, %r22729, 9;
	setp.gt.u32 	%p684, %r9767, 18;
	mov.u32 	%r22729, %r4906;
	@%p684 bra 	$L__BB5_2415;
$L__BB5_2416:
	setp.eq.s32 	%p685, %r22262, 0;
	mov.b32 	%r22734, 0;
	@%p685 bra 	$L__BB5_2419;
	mov.b32 	%r22734, 0;
	mov.u32 	%r22732, %r22262;
$L__BB5_2418:
	mul.hi.s32 	%r9770, %r22732, 1717986919;
	shr.u32 	%r9771, %r9770, 31;
	shr.s32 	%r9772, %r9770, 2;
	add.s32 	%r4911, %r9772, %r9771;
	mul.lo.s32 	%r9773, %r4911, 10;
	sub.s32 	%r9774, %r22732, %r9773;
	mad.lo.s32 	%r22734, %r22734, 10, %r9774;
	add.s32 	%r9775, %r22732, 9;
	setp.gt.u32 	%p686, %r9775, 18;
	mov.u32 	%r22732, %r4911;
	@%p686 bra 	$L__BB5_2418;
$L__BB5_2419:
	setp.eq.s32 	%p687, %r4902, 0;
	@%p687 bra 	$L__BB5_2424;
	mov.b32 	%r22735, 0;
$L__BB5_2421:
	mul.hi.s32 	%r9777, %r22731, 1717986919;
	shr.u32 	%r9778, %r9777, 31;
	shr.s32 	%r9779, %r9777, 2;
	add.s32 	%r9780, %r9779, %r9778;
	mul.lo.s32 	%r9781, %r9780, 10;
	sub.s32 	%r4916, %r22731, %r9781;
	mul.hi.s32 	%r9782, %r22734, 1717986919;
	shr.u32 	%r9783, %r9782, 31;
	shr.s32 	%r9784, %r9782, 2;
	add.s32 	%r9785, %r9784, %r9783;
	mul.lo.s32 	%r9786, %r9785, 10;
	sub.s32 	%r4917, %r22734, %r9786;
	setp.eq.s32 	%p688, %r4916, %r4917;
	@%p688 bra 	$L__BB5_2423;
	setp.gt.s32 	%p689, %r4916, %r4917;
	selp.b32 	%r4918, %r22273, %r22262, %p689;
	selp.b32 	%r22262, %r22262, %r22273, %p689;
	mov.u32 	%r22273, %r4918;
	bra.uni 	$L__BB5_2424;
$L__BB5_2423:
	add.s32 	%r22735, %r22735, 1;
	shr.s32 	%r9792, %r9782, 2;
	add.s32 	%r22734, %r9792, %r9783;
	setp.ne.s32 	%p690, %r22735, %r4902;
	mov.u32 	%r22731, %r9780;
	@%p690 bra 	$L__BB5_2421;
$L__BB5_2424:
	max.s32 	%r9794, %r22295, %r22284;
	cvt.rn.f32.s32 	%f1220, %r9794;
	setp.lt.s32 	%p691, %r9794, 1;
	mul.f32 	%f1221, %f1220, 0f4B000000;
	selp.f32 	%f1222, %f1221, %f1220, %p691;
	selp.f32 	%f1223, 0fC1B80000, 0f00000000, %p691;
	mov.b32 	%r9795, %f1222;
	add.s32 	%r9796, %r9795, -1059760811;
	and.b32  	%r9797, %r9796, -8388608;
	sub.s32 	%r9798, %r9795, %r9797;
	mov.b32 	%f1224, %r9798;
	cvt.rn.f32.s32 	%f1225, %r9797;
	fma.rn.f32 	%f1226, %f1225, 0f34000000, %f1223;
	add.f32 	%f1227, %f1224, 0fBF800000;
	fma.rn.f32 	%f1228, %f1227, 0fBE055027, 0f3E1039F6;
	fma.rn.f32 	%f1229, %f1228, %f1227, 0fBDF8CDCC;
	fma.rn.f32 	%f1230, %f1229, %f1227, 0f3E0F2955;
	fma.rn.f32 	%f1231, %f1230, %f1227, 0fBE2AD8B9;
	fma.rn.f32 	%f1232, %f1231, %f1227, 0f3E4CED0B;
	fma.rn.f32 	%f1233, %f1232, %f1227, 0fBE7FFF22;
	fma.rn.f32 	%f1234, %f1233, %f1227, 0f3EAAAA78;
	fma.rn.f32 	%f1235, %f1234, %f1227, 0fBF000000;
	mul.f32 	%f1236, %f1227, %f1235;
	fma.rn.f32 	%f1237, %f1236, %f1227, %f1227;
	fma.rn.f32 	%f1238, %f1226, 0f3F317218, %f1237;
	setp.gt.u32 	%p692, %r9795, 2139095039;
	fma.rn.f32 	%f1239, %f1222, 0f7F800000, 0f7F800000;
	selp.f32 	%f1240, %f1239, %f1238, %p692;
	setp.eq.f32 	%p693, %f1222, 0f00000000;
	fma.rn.f32 	%f1241, %f1240, 0f3EDE5BD9, 0f3F800000;
	selp.f32 	%f1242, 0fFF800000, %f1241, %p693;
	cvt.rzi.u32.f32 	%r4925, %f1242;
	setp.eq.s32 	%p694, %r22295, 0;
	mov.b32 	%r22742, 0;
	@%p694 bra 	$L__BB5_2427;
	mov.b32 	%r22742, 0;
	mov.u32 	%r22740, %r22295;
$L__BB5_2426:
	mul.hi.s32 	%r9800, %r22740, 1717986919;
	shr.u32 	%r9801, %r9800, 31;
	shr.s32 	%r9802, %r9800, 2;
	add.s32 	%r4929, %r9802, %r9801;
	mul.lo.s32 	%r9803, %r4929, 10;
	sub.s32 	%r9804, %r22740, %r9803;
	mad.lo.s32 	%r22742, %r22742, 10, %r9804;
	add.s32 	%r9805, %r22740, 9;
	setp.gt.u32 	%p695, %r9805, 18;
	mov.u32 	%r22740, %r4929;
	@%p695 bra 	$L__BB5_2426;
$L__BB5_2427:
	setp.eq.s32 	%p696, %r22284, 0;
	mov.b32 	%r22745, 0;
	@%p696 bra 	$L__BB5_2430;
	mov.b32 	%r22745, 0;
	mov.u32 	%r22743, %r22284;
$L__BB5_2429:
	mul.hi.s32 	%r9808, %r22743, 1717986919;
	shr.u32 	%r9809, %r9808, 31;
	shr.s32 	%r9810, %r9808, 2;
	add.s32 	%r4934, %r9810, %r9809;
	mul.lo.s32 	%r9811, %r4934, 10;
	sub.s32 	%r9812, %r22743, %r9811;
	mad.lo.s32 	%r22745, %r22745, 10, %r9812;
	add.s32 	%r9813, %r22743, 9;
	setp.gt.u32 	%p697, %r9813, 18;
	mov.u32 	%r22743, %r4934;
	@%p697 bra 	$L__BB5_2429;
$L__BB5_2430:
	setp.eq.s32 	%p698, %r4925, 0;
	@%p698 bra 	$L__BB5_2435;
	mov.b32 	%r22746, 0;
$L__BB5_2432:
	mul.hi.s32 	%r9815, %r22742, 1717986919;
	shr.u32 	%r9816, %r9815, 31;
	shr.s32 	%r9817, %r9815, 2;
	add.s32 	%r9818, %r9817, %r9816;
	mul.lo.s32 	%r9819, %r9818, 10;
	sub.s32 	%r4939, %r22742, %r9819;
	mul.hi.s32 	%r9820, %r22745, 1717986919;
	shr.u32 	%r9821, %r9820, 31;
	shr.s32 	%r9822, %r9820, 2;
	add.s32 	%r9823, %r9822, %r9821;
	mul.lo.s32 	%r9824, %r9823, 10;
	sub.s32 	%r4940, %r22745, %r9824;
	setp.eq.s32 	%p699, %r4939, %r4940;
	@%p699 bra 	$L__BB5_2434;
	setp.gt.s32 	%p700, %r4939, %r4940;
	selp.b32 	%r4941, %r22295, %r22284, %p700;
	selp.b32 	%r22284, %r22284, %r22295, %p700;
	mov.u32 	%r22295, %r4941;
	bra.uni 	$L__BB5_2435;
$L__BB5_2434:
	add.s32 	%r22746, %r22746, 1;
	shr.s32 	%r9830, %r9820, 2;
	add.s32 	%r22745, %r9830, %r9821;
	setp.ne.s32 	%p701, %r22746, %r4925;
	mov.u32 	%r22742, %r9818;
	@%p701 bra 	$L__BB5_2432;
$L__BB5_2435:
	max.s32 	%r9832, %r22317, %r22306;
	cvt.rn.f32.s32 	%f1243, %r9832;
	setp.lt.s32 	%p702, %r9832, 1;
	mul.f32 	%f1244, %f1243, 0f4B000000;
	selp.f32 	%f1245, %f1244, %f1243, %p702;
	selp.f32 	%f1246, 0fC1B80000, 0f00000000, %p702;
	mov.b32 	%r9833, %f1245;
	add.s32 	%r9834, %r9833, -1059760811;
	and.b32  	%r9835, %r9834, -8388608;
	sub.s32 	%r9836, %r9833, %r9835;
	mov.b32 	%f1247, %r9836;
	cvt.rn.f32.s32 	%f1248, %r9835;
	fma.rn.f32 	%f1249, %f1248, 0f34000000, %f1246;
	add.f32 	%f1250, %f1247, 0fBF800000;
	fma.rn.f32 	%f1251, %f1250, 0fBE055027, 0f3E1039F6;
	fma.rn.f32 	%f1252, %f1251, %f1250, 0fBDF8CDCC;
	fma.rn.f32 	%f1253, %f1252, %f1250, 0f3E0F2955;
	fma.rn.f32 	%f1254, %f1253, %f1250, 0fBE2AD8B9;
	fma.rn.f32 	%f1255, %f1254, %f1250, 0f3E4CED0B;
	fma.rn.f32 	%f1256, %f1255, %f1250, 0fBE7FFF22;
	fma.rn.f32 	%f1257, %f1256, %f1250, 0f3EAAAA78;
	fma.rn.f32 	%f1258, %f1257, %f1250, 0fBF000000;
	mul.f32 	%f1259, %f1250, %f1258;
	fma.rn.f32 	%f1260, %f1259, %f1250, %f1250;
	fma.rn.f32 	%f1261, %f1249, 0f3F317218, %f1260;
	setp.gt.u32 	%p703, %r9833, 2139095039;
	fma.rn.f32 	%f1262, %f1245, 0f7F800000, 0f7F800000;
	selp.f32 	%f1263, %f1262, %f1261, %p703;
	setp.eq.f32 	%p704, %f1245, 0f00000000;
	fma.rn.f32 	%f1264, %f1263, 0f3EDE5BD9, 0f3F800000;
	selp.f32 	%f1265, 0fFF800000, %f1264, %p704;
	cvt.rzi.u32.f32 	%r4948, %f1265;
	setp.eq.s32 	%p705, %r22317, 0;
	mov.b32 	%r22753, 0;
	@%p705 bra 	$L__BB5_2438;
	mov.b32 	%r22753, 0;
	mov.u32 	%r22751, %r22317;
$L__BB5_2437:
	mul.hi.s32 	%r9838, %r22751, 1717986919;
	shr.u32 	%r9839, %r9838, 31;
	shr.s32 	%r9840, %r9838, 2;
	add.s32 	%r4952, %r9840, %r9839;
	mul.lo.s32 	%r9841, %r4952, 10;
	sub.s32 	%r9842, %r22751, %r9841;
	mad.lo.s32 	%r22753, %r22753, 10, %r9842;
	add.s32 	%r9843, %r22751, 9;
	setp.gt.u32 	%p706, %r9843, 18;
	mov.u32 	%r22751, %r4952;
	@%p706 bra 	$L__BB5_2437;
$L__BB5_2438:
	setp.eq.s32 	%p707, %r22306, 0;
	mov.b32 	%r22756, 0;
	@%p707 bra 	$L__BB5_2441;
	mov.b32 	%r22756, 0;
	mov.u32 	%r22754, %r22306;
$L__BB5_2440:
	mul.hi.s32 	%r9846, %r22754, 1717986919;
	shr.u32 	%r9847, %r9846, 31;
	shr.s32 	%r9848, %r9846, 2;
	add.s32 	%r4957, %r9848, %r9847;
	mul.lo.s32 	%r9849, %r4957, 10;
	sub.s32 	%r9850, %r22754, %r9849;
	mad.lo.s32 	%r22756, %r22756, 10, %r9850;
	add.s32 	%r9851, %r22754, 9;
	setp.gt.u32 	%p708, %r9851, 18;
	mov.u32 	%r22754, %r4957;
	@%p708 bra 	$L__BB5_2440;
$L__BB5_2441:
	setp.eq.s32 	%p709, %r4948, 0;
	@%p709 bra 	$L__BB5_2446;
	mov.b32 	%r22757, 0;
$L__BB5_2443:
	mul.hi.s32 	%r9853, %r22753, 1717986919;
	shr.u32 	%r9854, %r9853, 31;
	shr.s32 	%r9855, %r9853, 2;
	add.s32 	%r9856, %r9855, %r9854;
	mul.lo.s32 	%r9857, %r9856, 10;
	sub.s32 	%r4962, %r22753, %r9857;
	mul.hi.s32 	%r9858, %r22756, 1717986919;
	shr.u32 	%r9859, %r9858, 31;
	shr.s32 	%r9860, %r9858, 2;
	add.s32 	%r9861, %r9860, %r9859;
	mul.lo.s32 	%r9862, %r9861, 10;
	sub.s32 	%r4963, %r22756, %r9862;
	setp.eq.s32 	%p710, %r4962, %r4963;
	@%p710 bra 	$L__BB5_2445;
	setp.gt.s32 	%p711, %r4962, %r4963;
	selp.b32 	%r4964, %r22317, %r22306, %p711;
	selp.b32 	%r22306, %r22306, %r22317, %p711;
	mov.u32 	%r22317, %r4964;
	bra.uni 	$L__BB5_2446;
$L__BB5_2445:
	add.s32 	%r22757, %r22757, 1;
	shr.s32 	%r9868, %r9858, 2;
	add.s32 	%r22756, %r9868, %r9859;
	setp.ne.s32 	%p712, %r22757, %r4948;
	mov.u32 	%r22753, %r9856;
	@%p712 bra 	$L__BB5_2443;
$L__BB5_2446:
	max.s32 	%r9870, %r22174, %r22163;
	cvt.rn.f32.s32 	%f1266, %r9870;
	setp.lt.s32 	%p713, %r9870, 1;
	mul.f32 	%f1267, %f1266, 0f4B000000;
	selp.f32 	%f1268, %f1267, %f1266, %p713;
	selp.f32 	%f1269, 0fC1B80000, 0f00000000, %p713;
	mov.b32 	%r9871, %f1268;
	add.s32 	%r9872, %r9871, -1059760811;
	and.b32  	%r9873, %r9872, -8388608;
	sub.s32 	%r9874, %r9871, %r9873;
	mov.b32 	%f1270, %r9874;
	cvt.rn.f32.s32 	%f1271, %r9873;
	fma.rn.f32 	%f1272, %f1271, 0f34000000, %f1269;
	add.f32 	%f1273, %f1270, 0fBF800000;
	fma.rn.f32 	%f1274, %f1273, 0fBE055027, 0f3E1039F6;
	fma.rn.f32 	%f1275, %f1274, %f1273, 0fBDF8CDCC;
	fma.rn.f32 	%f1276, %f1275, %f1273, 0f3E0F2955;
	fma.rn.f32 	%f1277, %f1276, %f1273, 0fBE2AD8B9;
	fma.rn.f32 	%f1278, %f1277, %f1273, 0f3E4CED0B;
	fma.rn.f32 	%f1279, %f1278, %f1273, 0fBE7FFF22;
	fma.rn.f32 	%f1280, %f1279, %f1273, 0f3EAAAA78;
	fma.rn.f32 	%f1281, %f1280, %f1273, 0fBF000000;
	mul.f32 	%f1282, %f1273, %f1281;
	fma.rn.f32 	%f1283, %f1282, %f1273, %f1273;
	fma.rn.f32 	%f1284, %f1272, 0f3F317218, %f1283;
	setp.gt.u32 	%p714, %r9871, 2139095039;
	fma.rn.f32 	%f1285, %f1268, 0f7F800000, 0f7F800000;
	selp.f32 	%f1286, %f1285, %f1284, %p714;
	setp.eq.f32 	%p715, %f1268, 0f00000000;
	fma.rn.f32 	%f1287, %f1286, 0f3EDE5BD9, 0f3F800000;
	selp.f32 	%f1288, 0fFF800000, %f1287, %p715;
	cvt.rzi.u32.f32 	%r4971, %f1288;
	setp.eq.s32 	%p716, %r22174, 0;
	mov.b32 	%r22764, 0;
	@%p716 bra 	$L__BB5_2449;
	mov.b32 	%r22764, 0;
	mov.u32 	%r22762, %r22174;
$L__BB5_2448:
	mul.hi.s32 	%r9876, %r22762, 1717986919;
	shr.u32 	%r9877, %r9876, 31;
	shr.s32 	%r9878, %r9876, 2;
	add.s32 	%r4975, %r9878, %r9877;
	mul.lo.s32 	%r9879, %r4975, 10;
	sub.s32 	%r9880, %r22762, %r9879;
	mad.lo.s32 	%r22764, %r22764, 10, %r9880;
	add.s32 	%r9881, %r22762, 9;
	setp.gt.u32 	%p717, %r9881, 18;
	mov.u32 	%r22762, %r4975;
	@%p717 bra 	$L__BB5_2448;
$L__BB5_2449:
	setp.eq.s32 	%p718, %r22163, 0;
	mov.b32 	%r22767, 0;
	@%p718 bra 	$L__BB5_2452;
	mov.b32 	%r22767, 0;
	mov.u32 	%r22765, %r22163;
$L__BB5_2451:
	mul.hi.s32 	%r9884, %r22765, 1717986919;
	shr.u32 	%r9885, %r9884, 31;
	shr.s32 	%r9886, %r9884, 2;
	add.s32 	%r4980, %r9886, %r9885;
	mul.lo.s32 	%r9887, %r4980, 10;
	sub.s32 	%r9888, %r22765, %r9887;
	mad.lo.s32 	%r22767, %r22767, 10, %r9888;
	add.s32 	%r9889, %r22765, 9;
	setp.gt.u32 	%p719, %r9889, 18;
	mov.u32 	%r22765, %r4980;
	@%p719 bra 	$L__BB5_2451;
$L__BB5_2452:
	setp.eq.s32 	%p720, %r4971, 0;
	@%p720 bra 	$L__BB5_2457;
	mov.b32 	%r22768, 0;
$L__BB5_2454:
	mul.hi.s32 	%r9891, %r22764, 1717986919;
	shr.u32 	%r9892, %r9891, 31;
	shr.s32 	%r9893, %r9891, 2;
	add.s32 	%r9894, %r9893, %r9892;
	mul.lo.s32 	%r9895, %r9894, 10;
	sub.s32 	%r4985, %r22764, %r9895;
	mul.hi.s32 	%r9896, %r22767, 1717986919;
	shr.u32 	%r9897, %r9896, 31;
	shr.s32 	%r9898, %r9896, 2;
	add.s32 	%r9899, %r9898, %r9897;
	mul.lo.s32 	%r9900, %r9899, 10;
	sub.s32 	%r4986, %r22767, %r9900;
	setp.eq.s32 	%p721, %r4985, %r4986;
	@%p721 bra 	$L__BB5_2456;
	setp.gt.s32 	%p722, %r4985, %r4986;
	selp.b32 	%r4987, %r22174, %r22163, %p722;
	selp.b32 	%r22163, %r22163, %r22174, %p722;
	mov.u32 	%r22174, %r4987;
	bra.uni 	$L__BB5_2457;
$L__BB5_2456:
	add.s32 	%r22768, %r22768, 1;
	shr.s32 	%r9906, %r9896, 2;
	add.s32 	%r22767, %r9906, %r9897;
	setp.ne.s32 	%p723, %r22768, %r4971;
	mov.u32 	%r22764, %r9894;
	@%p723 bra 	$L__BB5_2454;
$L__BB5_2457:
	max.s32 	%r9908, %r22196, %r22185;
	cvt.rn.f32.s32 	%f1289, %r9908;
	setp.lt.s32 	%p724, %r9908, 1;
	mul.f32 	%f1290, %f1289, 0f4B000000;
	selp.f32 	%f1291, %f1290, %f1289, %p724;
	selp.f32 	%f1292, 0fC1B80000, 0f00000000, %p724;
	mov.b32 	%r9909, %f1291;
	add.s32 	%r9910, %r9909, -1059760811;
	and.b32  	%r9911, %r9910, -8388608;
	sub.s32 	%r9912, %r9909, %r9911;
	mov.b32 	%f1293, %r9912;
	cvt.rn.f32.s32 	%f1294, %r9911;
	fma.rn.f32 	%f1295, %f1294, 0f34000000, %f1292;
	add.f32 	%f1296, %f1293, 0fBF800000;
	fma.rn.f32 	%f1297, %f1296, 0fBE055027, 0f3E1039F6;
	fma.rn.f32 	%f1298, %f1297, %f1296, 0fBDF8CDCC;
	fma.rn.f32 	%f1299, %f1298, %f1296, 0f3E0F2955;
	fma.rn.f32 	%f1300, %f1299, %f1296, 0fBE2AD8B9;
	fma.rn.f32 	%f1301, %f1300, %f1296, 0f3E4CED0B;
	fma.rn.f32 	%f1302, %f1301, %f1296, 0fBE7FFF22;
	fma.rn.f32 	%f1303, %f1302, %f1296, 0f3EAAAA78;
	fma.rn.f32 	%f1304, %f1303, %f1296, 0fBF000000;
	mul.f32 	%f1305, %f1296, %f1304;
	fma.rn.f32 	%f1306, %f1305, %f1296, %f1296;
	fma.rn.f32 	%f1307, %f1295, 0f3F317218, %f1306;
	setp.gt.u32 	%p725, %r9909, 2139095039;
	fma.rn.f32 	%f1308, %f1291, 0f7F800000, 0f7F800000;
	selp.f32 	%f1309, %f1308, %f1307, %p725;
	setp.eq.f32 	%p726, %f1291, 0f00000000;
	fma.rn.f32 	%f1310, %f1309, 0f3EDE5BD9, 0f3F800000;
	selp.f32 	%f1311, 0fFF800000, %f1310, %p726;
	cvt.rzi.u32.f32 	%r4994, %f1311;
	setp.eq.s32 	%p727, %r22196, 0;
	mov.b32 	%r22775, 0;
	@%p727 bra 	$L__BB5_2460;
	mov.b32 	%r22775, 0;
	mov.u32 	%r22773, %r22196;
$L__BB5_2459:
	mul.hi.s32 	%r9914, %r22773, 1717986919;
	shr.u32 	%r9915, %r9914, 31;
	shr.s32 	%r9916, %r9914, 2;
	add.s32 	%r4998, %r9916, %r9915;
	mul.lo.s32 	%r9917, %r4998, 10;
	sub.s32 	%r9918, %r22773, %r9917;
	mad.lo.s32 	%r22775, %r22775, 10, %r9918;
	add.s32 	%r9919, %r22773, 9;
	setp.gt.u32 	%p728, %r9919, 18;
	mov.u32 	%r22773, %r4998;
	@%p728 bra 	$L__BB5_2459;
$L__BB5_2460:
	setp.eq.s32 	%p729, %r22185, 0;
	mov.b32 	%r22778, 0;
	@%p729 bra 	$L__BB5_2463;
	mov.b32 	%r22778, 0;
	mov.u32 	%r22776, %r22185;
$L__BB5_2462:
	mul.hi.s32 	%r9922, %r22776, 1717986919;
	shr.u32 	%r9923, %r9922, 31;
	shr.s32 	%r9924, %r9922, 2;
	add.s32 	%r5003, %r9924, %r9923;
	mul.lo.s32 	%r9925, %r5003, 10;
	sub.s32 	%r9926, %r22776, %r9925;
	mad.lo.s32 	%r22778, %r22778, 10, %r9926;
	add.s32 	%r9927, %r22776, 9;
	setp.gt.u32 	%p730, %r9927, 18;
	mov.u32 	%r22776, %r5003;
	@%p730 bra 	$L__BB5_2462;
$L__BB5_2463:
	setp.eq.s32 	%p731, %r4994, 0;
	@%p731 bra 	$L__BB5_2468;
	mov.b32 	%r22779, 0;
$L__BB5_2465:
	mul.hi.s32 	%r9929, %r22775, 1717986919;
	shr.u32 	%r9930, %r9929, 31;
	shr.s32 	%r9931, %r9929, 2;
	add.s32 	%r9932, %r9931, %r9930;
	mul.lo.s32 	%r9933, %r9932, 10;
	sub.s32 	%r5008, %r22775, %r9933;
	mul.hi.s32 	%r9934, %r22778, 1717986919;
	shr.u32 	%r9935, %r9934, 31;
	shr.s32 	%r9936, %r9934, 2;
	add.s32 	%r9937, %r9936, %r9935;
	mul.lo.s32 	%r9938, %r9937, 10;
	sub.s32 	%r5009, %r22778, %r9938;
	setp.eq.s32 	%p732, %r5008, %r5009;
	@%p732 bra 	$L__BB5_2467;
	setp.gt.s32 	%p733, %r5008, %r5009;
	selp.b32 	%r5010, %r22196, %r22185, %p733;
	selp.b32 	%r22185, %r22185, %r22196, %p733;
	mov.u32 	%r22196, %r5010;
	bra.uni 	$L__BB5_2468;
$L__BB5_2467:
	add.s32 	%r22779, %r22779, 1;
	shr.s32 	%r9944, %r9934, 2;
	add.s32 	%r22778, %r9944, %r9935;
	setp.ne.s32 	%p734, %r22779, %r4994;
	mov.u32 	%r22775, %r9932;
	@%p734 bra 	$L__BB5_2465;
$L__BB5_2468:
	max.s32 	%r9946, %r22218, %r22207;
	cvt.rn.f32.s32 	%f1312, %r9946;
	setp.lt.s32 	%p735, %r9946, 1;
	mul.f32 	%f1313, %f1312, 0f4B000000;
	selp.f32 	%f1314, %f1313, %f1312, %p735;
	selp.f32 	%f1315, 0fC1B80000, 0f00000000, %p735;
	mov.b32 	%r9947, %f1314;
	add.s32 	%r9948, %r9947, -1059760811;
	and.b32  	%r9949, %r9948, -8388608;
	sub.s32 	%r9950, %r9947, %r9949;
	mov.b32 	%f1316, %r9950;
	cvt.rn.f32.s32 	%f1317, %r9949;
	fma.rn.f32 	%f1318, %f1317, 0f34000000, %f1315;
	add.f32 	%f1319, %f1316, 0fBF800000;
	fma.rn.f32 	%f1320, %f1319, 0fBE055027, 0f3E1039F6;
	fma.rn.f32 	%f1321, %f1320, %f1319, 0fBDF8CDCC;
	fma.rn.f32 	%f1322, %f1321, %f1319, 0f3E0F2955;
	fma.rn.f32 	%f1323, %f1322, %f1319, 0fBE2AD8B9;
	fma.rn.f32 	%f1324, %f1323, %f1319, 0f3E4CED0B;
	fma.rn.f32 	%f1325, %f1324, %f1319, 0fBE7FFF22;
	fma.rn.f32 	%f1326, %f1325, %f1319, 0f3EAAAA78;
	fma.rn.f32 	%f1327, %f1326, %f1319, 0fBF000000;
	mul.f32 	%f1328, %f1319, %f1327;
	fma.rn.f32 	%f1329, %f1328, %f1319, %f1319;
	fma.rn.f32 	%f1330, %f1318, 0f3F317218, %f1329;
	setp.gt.u32 	%p736, %r9947, 2139095039;
	fma.rn.f32 	%f1331, %f1314, 0f7F800000, 0f7F800000;
	selp.f32 	%f1332, %f1331, %f1330, %p736;
	setp.eq.f32 	%p737, %f1314, 0f00000000;
	fma.rn.f32 	%f1333, %f1332, 0f3EDE5BD9, 0f3F800000;
	selp.f32 	%f1334, 0fFF800000, %f1333, %p737;
	cvt.rzi.u32.f32 	%r5017, %f1334;
	setp.eq.s32 	%p738, %r22218, 0;
	mov.b32 	%r22786, 0;
	@%p738 bra 	$L__BB5_2471;
	mov.b32 	%r22786, 0;
	mov.u32 	%r22784, %r22218;
$L__BB5_2470:
	mul.hi.s32 	%r9952, %r22784, 1717986919;
	shr.u32 	%r9953, %r9952, 31;
	shr.s32 	%r9954, %r9952, 2;
	add.s32 	%r5021, %r9954, %r9953;
	mul.lo.s32 	%r9955, %r5021, 10;
	sub.s32 	%r9956, %r22784, %r9955;
	mad.lo.s32 	%r22786, %r22786, 10, %r9956;
	add.s32 	%r9957, %r22784, 9;
	setp.gt.u32 	%p739, %r9957, 18;
	mov.u32 	%r22784, %r5021;
	@%p739 bra 	$L__BB5_2470;
$L__BB5_2471:
	setp.eq.s32 	%p740, %r22207, 0;
	mov.b32 	%r22789, 0;
	@%p740 bra 	$L__BB5_2474;
	mov.b32 	%r22789, 0;
	mov.u32 	%r22787, %r22207;
$L__BB5_2473:
	mul.hi.s32 	%r9960, %r22787, 1717986919;
	shr.u32 	%r9961, %r9960, 31;
	shr.s32 	%r9962, %r9960, 2;
	add.s32 	%r5026, %r9962, %r9961;
	mul.lo.s32 	%r9963, %r5026, 10;
	sub.s32 	%r9964, %r22787, %r9963;
	mad.lo.s32 	%r22789, %r22789, 10, %r9964;
	add.s32 	%r9965, %r22787, 9;
	setp.gt.u32 	%p741, %r9965, 18;
	mov.u32 	%r22787, %r5026;
	@%p741 bra 	$L__BB5_2473;
$L__BB5_2474:
	setp.eq.s32 	%p742, %r5017, 0;
	@%p742 bra 	$L__BB5_2479;
	mov.b32 	%r22790, 0;
$L__BB5_2476:
	mul.hi.s32 	%r9967, %r22786, 1717986919;
	shr.u32 	%r9968, %r9967, 31;
	shr.s32 	%r9969, %r9967, 2;
	add.s32 	%r9970, %r9969, %r9968;
	mul.lo.s32 	%r9971, %r9970, 10;
	sub.s32 	%r5031, %r22786, %r9971;
	mul.hi.s32 	%r9972, %r22789, 1717986919;
	shr.u32 	%r9973, %r9972, 31;
	shr.s32 	%r9974, %r9972, 2;
	add.s32 	%r9975, %r9974, %r9973;
	mul.lo.s32 	%r9976, %r9975, 10;
	sub.s32 	%r5032, %r22789, %r9976;
	setp.eq.s32 	%p743, %r5031, %r5032;
	@%p743 bra 	$L__BB5_2478;
	setp.gt.s32 	%p744, %r5031, %r5032;
	selp.b32 	%r5033, %r22218, %r22207, %p744;
	selp.b32 	%r22207, %r22207, %r22218, %p744;
	mov.u32 	%r22218, %r5033;
	bra.uni 	$L__BB5_2479;
$L__BB5_2478:
	add.s32 	%r22790, %r22790, 1;
	shr.s32 	%r9982, %r9972, 2;
	add.s32 	%r22789, %r9982, %r9973;
	setp.ne.s32 	%p745, %r22790, %r5017;
	mov.u32 	%r22786, %r9970;
	@%p745 bra 	$L__BB5_2476;
$L__BB5_2479:
	max.s32 	%r9984, %r22240, %r22229;
	cvt.rn.f32.s32 	%f1335, %r9984;
	setp.lt.s32 	%p746, %r9984, 1;
	mul.f32 	%f1336, %f1335, 0f4B000000;
	selp.f32 	%f1337, %f1336, %f1335, %p746;
	selp.f32 	%f1338, 0fC1B80000, 0f00000000, %p746;
	mov.b32 	%r9985, %f1337;
	add.s32 	%r9986, %r9985, -1059760811;
	and.b32  	%r9987, %r9986, -8388608;
	sub.s32 	%r9988, %r9985, %r9987;
	mov.b32 	%f1339, %r9988;
	cvt.rn.f32.s32 	%f1340, %r9987;
	fma.rn.f32 	%f1341, %f1340, 0f34000000, %f1338;
	add.f32 	%f1342, %f1339, 0fBF800000;
	fma.rn.f32 	%f1343, %f1342, 0fBE055027, 0f3E1039F6;
	fma.rn.f32 	%f1344, %f1343, %f1342, 0fBDF8CDCC;
	fma.rn.f32 	%f1345, %f1344, %f1342, 0f3E0F2955;
	fma.rn.f32 	%f1346, %f1345, %f1342, 0fBE2AD8B9;
	fma.rn.f32 	%f1347, %f1346, %f1342, 0f3E4CED0B;
	fma.rn.f32 	%f1348, %f1347, %f1342, 0fBE7FFF22;
	fma.rn.f32 	%f1349, %f1348, %f1342, 0f3EAAAA78;
	fma.rn.f32 	%f1350, %f1349, %f1342, 0fBF000000;
	mul.f32 	%f1351, %f1342, %f1350;
	fma.rn.f32 	%f1352, %f1351, %f1342, %f1342;
	fma.rn.f32 	%f1353, %f1341, 0f3F317218, %f1352;
	setp.gt.u32 	%p747, %r9985, 2139095039;
	fma.rn.f32 	%f1354, %f1337, 0f7F800000, 0f7F800000;
	selp.f32 	%f1355, %f1354, %f1353, %p747;
	setp.eq.f32 	%p748, %f1337, 0f00000000;
	fma.rn.f32 	%f1356, %f1355, 0f3EDE5BD9, 0f3F800000;
	selp.f32 	%f1357, 0fFF800000, %f1356, %p748;
	cvt.rzi.u32.f32 	%r5040, %f1357;
	setp.eq.s32 	%p749, %r22240, 0;
	mov.b32 	%r22797, 0;
	@%p749 bra 	$L__BB5_2482;
	mov.b32 	%r22797, 0;
	mov.u32 	%r22795, %r22240;
$L__BB5_2481:
	mul.hi.s32 	%r9990, %r22795, 1717986919;
	shr.u32 	%r9991, %r9990, 31;
	shr.s32 	%r9992, %r9990, 2;
	add.s32 	%r5044, %r9992, %r9991;
	mul.lo.s32 	%r9993, %r5044, 10;
	sub.s32 	%r9994, %r22795, %r9993;
	mad.lo.s32 	%r22797, %r22797, 10, %r9994;
	add.s32 	%r9995, %r22795, 9;
	setp.gt.u32 	%p750, %r9995, 18;
	mov.u32 	%r22795, %r5044;
	@%p750 bra 	$L__BB5_2481;
$L__BB5_2482:
	setp.eq.s32 	%p751, %r22229, 0;
	mov.b32 	%r22800, 0;
	@%p751 bra 	$L__BB5_2485;
	mov.b32 	%r22800, 0;
	mov.u32 	%r22798, %r22229;
$L__BB5_2484:
	mul.hi.s32 	%r9998, %r22798, 1717986919;
	shr.u32 	%r9999, %r9998, 31;
	shr.s32 	%r10000, %r9998, 2;
	add.s32 	%r5049, %r10000, %r9999;
	mul.lo.s32 	%r10001, %r5049, 10;
	sub.s32 	%r10002, %r22798, %r10001;
	mad.lo.s32 	%r22800, %r22800, 10, %r10002;
	add.s32 	%r10003, %r22798, 9;
	setp.gt.u32 	%p752, %r10003, 18;
	mov.u32 	%r22798, %r5049;
	@%p752 bra 	$L__BB5_2484;
$L__BB5_2485:
	setp.eq.s32 	%p753, %r5040, 0;
	@%p753 bra 	$L__BB5_2490;
	mov.b32 	%r22801, 0;
$L__BB5_2487:
	mul.hi.s32 	%r10005, %r22797, 1717986919;
	shr.u32 	%r10006, %r10005, 31;
	shr.s32 	%r10007, %r10005, 2;
	add.s32 	%r10008, %r10007, %r10006;
	mul.lo.s32 	%r10009, %r10008, 10;
	sub.s32 	%r5054, %r22797, %r10009;
	mul.hi.s32 	%r10010, %r22800, 1717986919;
	shr.u32 	%r10011, %r10010, 31;
	shr.s32 	%r10012, %r10010, 2;
	add.s32 	%r10013, %r10012, %r10011;
	mul.lo.s32 	%r10014, %r10013, 10;
	sub.s32 	%r5055, %r22800, %r10014;
	setp.eq.s32 	%p754, %r5054, %r5055;
	@%p754 bra 	$L__BB5_2489;
	setp.gt.s32 	%p755, %r5054, %r5055;
	selp.b32 	%r5056, %r22240, %r22229, %p755;
	selp.b32 	%r22229, %r22229, %r22240, %p755;
	mov.u32 	%r22240, %r5056;
	bra.uni 	$L__BB5_2490;
$L__BB5_2489:
	add.s32 	%r22801, %r22801, 1;
	shr.s32 	%r10020, %r10010, 2;
	add.s32 	%r22800, %r10020, %r10011;
	setp.ne.s32 	%p756, %r22801, %r5040;
	mov.u32 	%r22797, %r10008;
	@%p756 bra 	$L__BB5_2487;
$L__BB5_2490:
	max.s32 	%r10022, %r22262, %r22251;
	cvt.rn.f32.s32 	%f1358, %r10022;
	setp.lt.s32 	%p757, %r10022, 1;
	mul.f32 	%f1359, %f1358, 0f4B000000;
	selp.f32 	%f1360, %f1359, %f1358, %p757;
	selp.f32 	%f1361, 0fC1B80000, 0f00000000, %p757;
	mov.b32 	%r10023, %f1360;
	add.s32 	%r10024, %r10023, -1059760811;
	and.b32  	%r10025, %r10024, -8388608;
	sub.s32 	%r10026, %r10023, %r10025;
	mov.b32 	%f1362, %r10026;
	cvt.rn.f32.s32 	%f1363, %r10025;
	fma.rn.f32 	%f1364, %f1363, 0f34000000, %f1361;
	add.f32 	%f1365, %f1362, 0fBF800000;
	fma.rn.f32 	%f1366, %f1365, 0fBE055027, 0f3E1039F6;
	fma.rn.f32 	%f1367, %f1366, %f1365, 0fBDF8CDCC;
	fma.rn.f32 	%f1368, %f1367, %f1365, 0f3E0F2955;
	fma.rn.f32 	%f1369, %f1368, %f1365, 0fBE2AD8B9;
	fma.rn.f32 	%f1370, %f1369, %f1365, 0f3E4CED0B;
	fma.rn.f32 	%f1371, %f1370, %f1365, 0fBE7FFF22;
	fma.rn.f32 	%f1372, %f1371, %f1365, 0f3EAAAA78;
	fma.rn.f32 	%f1373, %f1372, %f1365, 0fBF000000;
	mul.f32 	%f1374, %f1365, %f1373;
	fma.rn.f32 	%f1375, %f1374, %f1365, %f1365;
	fma.rn.f32 	%f1376, %f1364, 0f3F317218, %f1375;
	setp.gt.u32 	%p758, %r10023, 2139095039;
	fma.rn.f32 	%f1377, %f1360, 0f7F800000, 0f7F800000;
	selp.f32 	%f1378, %f1377, %f1376, %p758;
	setp.eq.f32 	%p759, %f1360, 0f00000000;
	fma.rn.f32 	%f1379, %f1378, 0f3EDE5BD9, 0f3F800000;
	selp.f32 	%f1380, 0fFF800000, %f1379, %p759;
	cvt.rzi.u32.f32 	%r5063, %f1380;
	setp.eq.s32 	%p760, %r22262, 0;
	mov.b32 	%r22808, 0;
	@%p760 bra 	$L__BB5_2493;
	mov.b32 	%r22808, 0;
	mov.u32 	%r22806, %r22262;
$L__BB5_2492:
	mul.hi.s32 	%r10028, %r22806, 1717986919;
	shr.u32 	%r10029, %r10028, 31;
	shr.s32 	%r10030, %r10028, 2;
	add.s32 	%r5067, %r10030, %r10029;
	mul.lo.s32 	%r10031, %r5067, 10;
	sub.s32 	%r10032, %r22806, %r10031;
	mad.lo.s32 	%r22808, %r22808, 10, %r10032;
	add.s32 	%r10033, %r22806, 9;
	setp.gt.u32 	%p761, %r10033, 18;
	mov.u32 	%r22806, %r5067;
	@%p761 bra 	$L__BB5_2492;
$L__BB5_2493:
	setp.eq.s32 	%p762, %r22251, 0;
	mov.b32 	%r22811, 0;
	@%p762 bra 	$L__BB5_2496;
	mov.b32 	%r22811, 0;
	mov.u32 	%r22809, %r22251;
$L__BB5_2495:
	mul.hi.s32 	%r10036, %r22809, 1717986919;
	shr.u32 	%r10037, %r10036, 31;
	shr.s32 	%r10038, %r10036, 2;
	add.s32 	%r5072, %r10038, %r10037;
	mul.lo.s32 	%r10039, %r5072, 10;
	sub.s32 	%r10040, %r22809, %r10039;
	mad.lo.s32 	%r22811, %r22811, 10, %r10040;
	add.s32 	%r10041, %r22809, 9;
	setp.gt.u32 	%p763, %r10041, 18;
	mov.u32 	%r22809, %r5072;
	@%p763 bra 	$L__BB5_2495;
$L__BB5_2496:
	setp.eq.s32 	%p764, %r5063, 0;
	@%p764 bra 	$L__BB5_2501;
	mov.b32 	%r22812, 0;
$L__BB5_2498:
	mul.hi.s32 	%r10043, %r22808, 1717986919;
	shr.u32 	%r10044, %r10043, 31;
	shr.s32 	%r10045, %r10043, 2;
	add.s32 	%r10046, %r10045, %r10044;
	mul.lo.s32 	%r10047, %r10046, 10;
	sub.s32 	%r5077, %r22808, %r10047;
	mul.hi.s32 	%r10048, %r22811, 1717986919;
	shr.u32 	%r10049, %r10048, 31;
	shr.s32 	%r10050, %r10048, 2;
	add.s32 	%r10051, %r10050, %r10049;
	mul.lo.s32 	%r10052, %r10051, 10;
	sub.s32 	%r5078, %r22811, %r10052;
	setp.eq.s32 	%p765, %r5077, %r5078;
	@%p765 bra 	$L__BB5_2500;
	setp.gt.s32 	%p766, %r5077, %r5078;
	selp.b32 	%r5079, %r22262, %r22251, %p766;
	selp.b32 	%r22251, %r22251, %r22262, %p766;
	mov.u32 	%r22262, %r5079;
	bra.uni 	$L__BB5_2501;
$L__BB5_2500:
	add.s32 	%r22812, %r22812, 1;
	shr.s32 	%r10058, %r10048, 2;
	add.s32 	%r22811, %r10058, %r10049;
	setp.ne.s32 	%p767, %r22812, %r5063;
	mov.u32 	%r22808, %r10046;
	@%p767 bra 	$L__BB5_2498;
$L__BB5_2501:
	max.s32 	%r10060, %r22284, %r22273;
	cvt.rn.f32.s32 	%f1381, %r10060;
	setp.lt.s32 	%p768, %r10060, 1;
	mul.f32 	%f1382, %f1381, 0f4B000000;
	selp.f32 	%f1383, %f1382, %f1381, %p768;
	selp.f32 	%f1384, 0fC1B80000, 0f00000000, %p768;
	mov.b32 	%r10061, %f1383;
	add.s32 	%r10062, %r10061, -1059760811;
	and.b32  	%r10063, %r10062, -8388608;
	sub.s32 	%r10064, %r10061, %r10063;
	mov.b32 	%f1385, %r10064;
	cvt.rn.f32.s32 	%f1386, %r10063;
	fma.rn.f32 	%f1387, %f1386, 0f34000000, %f1384;
	add.f32 	%f1388, %f1385, 0fBF800000;
	fma.rn.f32 	%f1389, %f1388, 0fBE055027, 0f3E1039F6;
	fma.rn.f32 	%f1390, %f1389, %f1388, 0fBDF8CDCC;
	fma.rn.f32 	%f1391, %f1390, %f1388, 0f3E0F2955;
	fma.rn.f32 	%f1392, %f1391, %f1388, 0fBE2AD8B9;
	fma.rn.f32 	%f1393, %f1392, %f1388, 0f3E4CED0B;
	fma.rn.f32 	%f1394, %f1393, %f1388, 0fBE7FFF22;
	fma.rn.f32 	%f1395, %f1394, %f1388, 0f3EAAAA78;
	fma.rn.f32 	%f1396, %f1395, %f1388, 0fBF000000;
	mul.f32 	%f1397, %f1388, %f1396;
	fma.rn.f32 	%f1398, %f1397, %f1388, %f1388;
	fma.rn.f32 	%f1399, %f1387, 0f3F317218, %f1398;
	setp.gt.u32 	%p769, %r10061, 2139095039;
	fma.rn.f32 	%f1400, %f1383, 0f7F800000, 0f7F800000;
	selp.f32 	%f1401, %f1400, %f1399, %p769;
	setp.eq.f32 	%p770, %f1383, 0f00000000;
	fma.rn.f32 	%f1402, %f1401, 0f3EDE5BD9, 0f3F800000;
	selp.f32 	%f1403, 0fFF800000, %f1402, %p770;
	cvt.rzi.u32.f32 	%r5086, %f1403;
	setp.eq.s32 	%p771, %r22284, 0;
	mov.b32 	%r22819, 0;
	@%p771 bra 	$L__BB5_2504;
	mov.b32 	%r22819, 0;
	mov.u32 	%r22817, %r22284;
$L__BB5_2503:
	mul.hi.s32 	%r10066, %r22817, 1717986919;
	shr.u32 	%r10067, %r10066, 31;
	shr.s32 	%r10068, %r10066, 2;
	add.s32 	%r5090, %r10068, %r10067;
	mul.lo.s32 	%r10069, %r5090, 10;
	sub.s32 	%r10070, %r22817, %r10069;
	mad.lo.s32 	%r22819, %r22819, 10, %r10070;
	add.s32 	%r10071, %r22817, 9;
	setp.gt.u32 	%p772, %r10071, 18;
	mov.u32 	%r22817, %r5090;
	@%p772 bra 	$L__BB5_2503;
$L__BB5_2504:
	setp.eq.s32 	%p773, %r22273, 0;
	mov.b32 	%r22822, 0;
	@%p773 bra 	$L__BB5_2507;
	mov.b32 	%r22822, 0;
	mov.u32 	%r22820, %r22273;
$L__BB5_2506:
	mul.hi.s32 	%r10074, %r22820, 1717986919;
	shr.u32 	%r10075, %r10074, 31;
	shr.s32 	%r10076, %r10074, 2;
	add.s32 	%r5095, %r10076, %r10075;
	mul.lo.s32 	%r10077, %r5095, 10;
	sub.s32 	%r10078, %r22820, %r10077;
	mad.lo.s32 	%r22822, %r22822, 10, %r10078;
	add.s32 	%r10079, %r22820, 9;
	setp.gt.u32 	%p774, %r10079, 18;
	mov.u32 	%r22820, %r5095;
	@%p774 bra 	$L__BB5_2506;
$L__BB5_2507:
	setp.eq.s32 	%p775, %r5086, 0;
	@%p775 bra 	$L__BB5_2512;
	mov.b32 	%r22823, 0;
$L__BB5_2509:
	mul.hi.s32 	%r10081, %r22819, 1717986919;
	shr.u32 	%r10082, %r10081, 31;
	shr.s32 	%r10083, %r10081, 2;
	add.s32 	%r10084, %r10083, %r10082;
	mul.lo.s32 	%r10085, %r10084, 10;
	sub.s32 	%r5100, %r22819, %r10085;
	mul.hi.s32 	%r10086, %r22822, 1717986919;
	shr.u32 	%r10087, %r10086, 31;
	shr.s32 	%r10088, %r10086, 2;
	add.s32 	%r10089, %r10088, %r10087;
	mul.lo.s32 	%r10090, %r10089, 10;
	sub.s32 	%r5101, %r22822, %r10090;
	setp.eq.s32 	%p776, %r5100, %r5101;
	@%p776 bra 	$L__BB5_2511;
	setp.gt.s32 	%p777, %r5100, %r5101;
	selp.b32 	%r5102, %r22284, %r22273, %p777;
	selp.b32 	%r22273, %r22273, %r22284, %p777;
	mov.u32 	%r22284, %r5102;
	bra.uni 	$L__BB5_2512;
$L__BB5_2511:
	add.s32 	%r22823, %r22823, 1;
	shr.s32 	%r10096, %r10086, 2;
	add.s32 	%r22822, %r10096, %r10087;
	setp.ne.s32 	%p778, %r22823, %r5086;
	mov.u32 	%r22819, %r10084;
	@%p778 bra 	$L__BB5_2509;
$L__BB5_2512:
	max.s32 	%r10098, %r22306, %r22295;
	cvt.rn.f32.s32 	%f1404, %r10098;
	setp.lt.s32 	%p779, %r10098, 1;
	mul.f32 	%f1405, %f1404, 0f4B000000;
	selp.f32 	%f1406, %f1405, %f1404, %p779;
	selp.f32 	%f1407, 0fC1B80000, 0f00000000, %p779;
	mov.b32 	%r10099, %f1406;
	add.s32 	%r10100, %r10099, -1059760811;
	and.b32  	%r10101, %r10100, -8388608;
	sub.s32 	%r10102, %r10099, %r10101;
	mov.b32 	%f1408, %r10102;
	cvt.rn.f32.s32 	%f1409, %r10101;
	fma.rn.f32 	%f1410, %f1409, 0f34000000, %f1407;
	add.f32 	%f1411, %f1408, 0fBF800000;
	fma.rn.f32 	%f1412, %f1411, 0fBE055027, 0f3E1039F6;
	fma.rn.f32 	%f1413, %f1412, %f1411, 0fBDF8CDCC;
	fma.rn.f32 	%f1414, %f1413, %f1411, 0f3E0F2955;
	fma.rn.f32 	%f1415, %f1414, %f1411, 0fBE2AD8B9;
	fma.rn.f32 	%f1416, %f1415, %f1411, 0f3E4CED0B;
	fma.rn.f32 	%f1417, %f1416, %f1411, 0fBE7FFF22;
	fma.rn.f32 	%f1418, %f1417, %f1411, 0f3EAAAA78;
	fma.rn.f32 	%f1419, %f1418, %f1411, 0fBF000000;
	mul.f32 	%f1420, %f1411, %f1419;
	fma.rn.f32 	%f1421, %f1420, %f1411, %f1411;
	fma.rn.f32 	%f1422, %f1410, 0f3F317218, %f1421;
	setp.gt.u32 	%p780, %r10099, 2139095039;
	fma.rn.f32 	%f1423, %f1406, 0f7F800000, 0f7F800000;
	selp.f32 	%f1424, %f1423, %f1422, %p780;
	setp.eq.f32 	%p781, %f1406, 0f00000000;
	fma.rn.f32 	%f1425, %f1424, 0f3EDE5BD9, 0f3F800000;
	selp.f32 	%f1426, 0fFF800000, %f1425, %p781;
	cvt.rzi.u32.f32 	%r5109, %f1426;
	setp.eq.s32 	%p782, %r22306, 0;
	mov.b32 	%r22830, 0;
	@%p782 bra 	$L__BB5_2515;
	mov.b32 	%r22830, 0;
	mov.u32 	%r22828, %r22306;
$L__BB5_2514:
	mul.hi.s32 	%r10104, %r22828, 1717986919;
	shr.u32 	%r10105, %r10104, 31;
	shr.s32 	%r10106, %r10104, 2;
	add.s32 	%r5113, %r10106, %r10105;
	mul.lo.s32 	%r10107, %r5113, 10;
	sub.s32 	%r10108, %r22828, %r10107;
	mad.lo.s32 	%r22830, %r22830, 10, %r10108;
	add.s32 	%r10109, %r22828, 9;
	setp.gt.u32 	%p783, %r10109, 18;
	mov.u32 	%r22828, %r5113;
	@%p783 bra 	$L__BB5_2514;
$L__BB5_2515:
	setp.eq.s32 	%p784, %r22295, 0;
	mov.b32 	%r22833, 0;
	@%p784 bra 	$L__BB5_2518;
	mov.b32 	%r22833, 0;
	mov.u32 	%r22831, %r22295;
$L__BB5_2517:
	mul.hi.s32 	%r10112, %r22831, 1717986919;
	shr.u32 	%r10113, %r10112, 31;
	shr.s32 	%r10114, %r10112, 2;
	add.s32 	%r5118, %r10114, %r10113;
	mul.lo.s32 	%r10115, %r5118, 10;
	sub.s32 	%r10116, %r22831, %r10115;
	mad.lo.s32 	%r22833, %r22833, 10, %r10116;
	add.s32 	%r10117, %r22831, 9;
	setp.gt.u32 	%p785, %r10117, 18;
	mov.u32 	%r22831, %r5118;
	@%p785 bra 	$L__BB5_2517;
$L__BB5_2518:
	setp.eq.s32 	%p786, %r5109, 0;
	@%p786 bra 	$L__BB5_2523;
	mov.b32 	%r22834, 0;
$L__BB5_2520:
	mul.hi.s32 	%r10119, %r22830, 1717986919;
	shr.u32 	%r10120, %r10119, 31;
	shr.s32 	%r10121, %r10119, 2;
	add.s32 	%r10122, %r10121, %r10120;
	mul.lo.s32 	%r10123, %r10122, 10;
	sub.s32 	%r5123, %r22830, %r10123;
	mul.hi.s32 	%r10124, %r22833, 1717986919;
	shr.u32 	%r10125, %r10124, 31;
	shr.s32 	%r10126, %r10124, 2;
	add.s32 	%r10127, %r10126, %r10125;
	mul.lo.s32 	%r10128, %r10127, 10;
	sub.s32 	%r5124, %r22833, %r10128;
	setp.eq.s32 	%p787, %r5123, %r5124;
	@%p787 bra 	$L__BB5_2522;
	setp.gt.s32 	%p788, %r5123, %r5124;
	selp.b32 	%r5125, %r22306, %r22295, %p788;
	selp.b32 	%r22295, %r22295, %r22306, %p788;
	mov.u32 	%r22306, %r5125;
	bra.uni 	$L__BB5_2523;
$L__BB5_2522:
	add.s32 	%r22834, %r22834, 1;
	shr.s32 	%r10134, %r10124, 2;
	add.s32 	%r22833, %r10134, %r10125;
	setp.ne.s32 	%p789, %r22834, %r5109;
	mov.u32 	%r22830, %r10122;
	@%p789 bra 	$L__BB5_2520;
$L__BB5_2523:
	max.s32 	%r10136, %r22164, %r22317;
	cvt.rn.f32.s32 	%f1427, %r10136;
	setp.lt.s32 	%p790, %r10136, 1;
	mul.f32 	%f1428, %f1427, 0f4B000000;
	selp.f32 	%f1429, %f1428, %f1427, %p790;
	selp.f32 	%f1430, 0fC1B80000, 0f00000000, %p790;
	mov.b32 	%r10137, %f1429;
	add.s32 	%r10138, %r10137, -1059760811;
	and.b32  	%r10139, %r10138, -8388608;
	sub.s32 	%r10140, %r10137, %r10139;
	mov.b32 	%f1431, %r10140;
	cvt.rn.f32.s32 	%f1432, %r10139;
	fma.rn.f32 	%f1433, %f1432, 0f34000000, %f1430;
	add.f32 	%f1434, %f1431, 0fBF800000;
	fma.rn.f32 	%f1435, %f1434, 0fBE055027, 0f3E1039F6;
	fma.rn.f32 	%f1436, %f1435, %f1434, 0fBDF8CDCC;
	fma.rn.f32 	%f1437, %f1436, %f1434, 0f3E0F2955;
	fma.rn.f32 	%f1438, %f1437, %f1434, 0fBE2AD8B9;
	fma.rn.f32 	%f1439, %f1438, %f1434, 0f3E4CED0B;
	fma.rn.f32 	%f1440, %f1439, %f1434, 0fBE7FFF22;
	fma.rn.f32 	%f1441, %f1440, %f1434, 0f3EAAAA78;
	fma.rn.f32 	%f1442, %f1441, %f1434, 0fBF000000;
	mul.f32 	%f1443, %f1434, %f1442;
	fma.rn.f32 	%f1444, %f1443, %f1434, %f1434;
	fma.rn.f32 	%f1445, %f1433, 0f3F317218, %f1444;
	setp.gt.u32 	%p791, %r10137, 2139095039;
	fma.rn.f32 	%f1446, %f1429, 0f7F800000, 0f7F800000;
	selp.f32 	%f1447, %f1446, %f1445, %p791;
	setp.eq.f32 	%p792, %f1429, 0f00000000;
	fma.rn.f32 	%f1448, %f1447, 0f3EDE5BD9, 0f3F800000;
	selp.f32 	%f1449, 0fFF800000, %f1448, %p792;
	cvt.rzi.u32.f32 	%r5132, %f1449;
	setp.eq.s32 	%p793, %r22164, 0;
	mov.b32 	%r22841, 0;
	@%p793 bra 	$L__BB5_2526;
	mov.b32 	%r22841, 0;
	mov.u32 	%r22839, %r22164;
$L__BB5_2525:
	mul.hi.s32 	%r10142, %r22839, 1717986919;
	shr.u32 	%r10143, %r10142, 31;
	shr.s32 	%r10144, %r10142, 2;
	add.s32 	%r5136, %r10144, %r10143;
	mul.lo.s32 	%r10145, %r5136, 10;
	sub.s32 	%r10146, %r22839, %r10145;
	mad.lo.s32 	%r22841, %r22841, 10, %r10146;
	add.s32 	%r10147, %r22839, 9;
	setp.gt.u32 	%p794, %r10147, 18;
	mov.u32 	%r22839, %r5136;
	@%p794 bra 	$L__BB5_2525;
$L__BB5_2526:
	setp.eq.s32 	%p795, %r22317, 0;
	mov.b32 	%r22844, 0;
	@%p795 bra 	$L__BB5_2529;
	mov.b32 	%r22844, 0;
	mov.u32 	%r22842, %r22317;
$L__BB5_2528:
	mul.hi.s32 	%r10150, %r22842, 1717986919;
	shr.u32 	%r10151, %r10150, 31;
	shr.s32 	%r10152, %r10150, 2;
	add.s32 	%r5141, %r10152, %r10151;
	mul.lo.s32 	%r10153, %r5141, 10;
	sub.s32 	%r10154, %r22842, %r10153;
	mad.lo.s32 	%r22844, %r22844, 10, %r10154;
	add.s32 	%r10155, %r22842, 9;
	setp.gt.u32 	%p796, %r10155, 18;
	mov.u32 	%r22842, %r5141;
	@%p796 bra 	$L__BB5_2528;
$L__BB5_2529:
	setp.eq.s32 	%p797, %r5132, 0;
	@%p797 bra 	$L__BB5_2534;
	mov.b32 	%r22845, 0;
$L__BB5_2531:
	mul.hi.s32 	%r10157, %r22841, 1717986919;
	shr.u32 	%r10158, %r10157, 31;
	shr.s32 	%r10159, %r10157, 2;
	add.s32 	%r10160, %r10159, %r10158;
	mul.lo.s32 	%r10161, %r10160, 10;
	sub.s32 	%r5146, %r22841, %r10161;
	mul.hi.s32 	%r10162, %r22844, 1717986919;
	shr.u32 	%r10163, %r10162, 31;
	shr.s32 	%r10164, %r10162, 2;
	add.s32 	%r10165, %r10164, %r10163;
	mul.lo.s32 	%r10166, %r10165, 10;
	sub.s32 	%r5147, %r22844, %r10166;
	setp.eq.s32 	%p798, %r5146, %r5147;
	@%p798 bra 	$L__BB5_2533;
	setp.gt.s32 	%p799, %r5146, %r5147;
	selp.b32 	%r5148, %r22164, %r22317, %p799;
	selp.b32 	%r22317, %r22317, %r22164, %p799;
	mov.u32 	%r22164, %r5148;
	bra.uni 	$L__BB5_2534;
$L__BB5_2533:
	add.s32 	%r22845, %r22845, 1;
	shr.s32 	%r10172, %r10162, 2;
	add.s32 	%r22844, %r10172, %r10163;
	setp.ne.s32 	%p800, %r22845, %r5132;
	mov.u32 	%r22841, %r10160;
	@%p800 bra 	$L__BB5_2531;
$L__BB5_2534:
	max.s32 	%r10174, %r22163, %r22332;
	cvt.rn.f32.s32 	%f1450, %r10174;
	setp.lt.s32 	%p801, %r10174, 1;
	mul.f32 	%f1451, %f1450, 0f4B000000;
	selp.f32 	%f1452, %f1451, %f1450, %p801;
	selp.f32 	%f1453, 0fC1B80000, 0f00000000, %p801;
	mov.b32 	%r10175, %f1452;
	add.s32 	%r10176, %r10175, -1059760811;
	and.b32  	%r10177, %r10176, -8388608;
	sub.s32 	%r10178, %r10175, %r10177;
	mov.b32 	%f1454, %r10178;
	cvt.rn.f32.s32 	%f1455, %r10177;
	fma.rn.f32 	%f1456, %f1455, 0f34000000, %f1453;
	add.f32 	%f1457, %f1454, 0fBF800000;
	fma.rn.f32 	%f1458, %f1457, 0fBE055027, 0f3E1039F6;
	fma.rn.f32 	%f1459, %f1458, %f1457, 0fBDF8CDCC;
	fma.rn.f32 	%f1460, %f1459, %f1457, 0f3E0F2955;
	fma.rn.f32 	%f1461, %f1460, %f1457, 0fBE2AD8B9;
	fma.rn.f32 	%f1462, %f1461, %f1457, 0f3E4CED0B;
	fma.rn.f32 	%f1463, %f1462, %f1457, 0fBE7FFF22;
	fma.rn.f32 	%f1464, %f1463, %f1457, 0f3EAAAA78;
	fma.rn.f32 	%f1465, %f1464, %f1457, 0fBF000000;
	mul.f32 	%f1466, %f1457, %f1465;
	fma.rn.f32 	%f1467, %f1466, %f1457, %f1457;
	fma.rn.f32 	%f1468, %f1456, 0f3F317218, %f1467;
	setp.gt.u32 	%p802, %r10175, 2139095039;
	fma.rn.f32 	%f1469, %f1452, 0f7F800000, 0f7F800000;
	selp.f32 	%f1470, %f1469, %f1468, %p802;
	setp.eq.f32 	%p803, %f1452, 0f00000000;
	fma.rn.f32 	%f1471, %f1470, 0f3EDE5BD9, 0f3F800000;
	selp.f32 	%f1472, 0fFF800000, %f1471, %p803;
	cvt.rzi.u32.f32 	%r5155, %f1472;
	setp.eq.s32 	%p804, %r22163, 0;
	mov.b32 	%r22852, 0;
	@%p804 bra 	$L__BB5_2537;
	mov.b32 	%r22852, 0;
	mov.u32 	%r22850, %r22163;
$L__BB5_2536:
	mul.hi.s32 	%r10180, %r22850, 1717986919;
	shr.u32 	%r10181, %r10180, 31;
	shr.s32 	%r10182, %r10180, 2;
	add.s32 	%r5159, %r10182, %r10181;
	mul.lo.s32 	%r10183, %r5159, 10;
	sub.s32 	%r10184, %r22850, %r10183;
	mad.lo.s32 	%r22852, %r22852, 10, %r10184;
	add.s32 	%r10185, %r22850, 9;
	setp.gt.u32 	%p805, %r10185, 18;
	mov.u32 	%r22850, %r5159;
	@%p805 bra 	$L__BB5_2536;
$L__BB5_2537:
	setp.eq.s32 	%p806, %r22332, 0;
	mov.b32 	%r22855, 0;
	@%p806 bra 	$L__BB5_2540;
	mov.b32 	%r22855, 0;
	mov.u32 	%r22853, %r22332;
$L__BB5_2539:
	mul.hi.s32 	%r10188, %r22853, 1717986919;
	shr.u32 	%r10189, %r10188, 31;
	shr.s32 	%r10190, %r10188, 2;
	add.s32 	%r5164, %r10190, %r10189;
	mul.lo.s32 	%r10191, %r5164, 10;
	sub.s32 	%r10192, %r22853, %r10191;
	mad.lo.s32 	%r22855, %r22855, 10, %r10192;
	add.s32 	%r10193, %r22853, 9;
	setp.gt.u32 	%p807, %r10193, 18;
	mov.u32 	%r22853, %r5164;
	@%p807 bra 	$L__BB5_2539;
$L__BB5_2540:
	setp.eq.s32 	%p808, %r5155, 0;
	@%p808 bra 	$L__BB5_2545;
	mov.b32 	%r22856, 0;
$L__BB5_2542:
	mul.hi.s32 	%r10195, %r22852, 1717986919;
	shr.u32 	%r10196, %r10195, 31;
	shr.s32 	%r10197, %r10195, 2;
	add.s32 	%r10198, %r10197, %r10196;
	mul.lo.s32 	%r10199, %r10198, 10;
	sub.s32 	%r5169, %r22852, %r10199;
	mul.hi.s32 	%r10200, %r22855, 1717986919;
	shr.u32 	%r10201, %r10200, 31;
	shr.s32 	%r10202, %r10200, 2;
	add.s32 	%r10203, %r10202, %r10201;
	mul.lo.s32 	%r10204, %r10203, 10;
	sub.s32 	%r5170, %r22855, %r10204;
	setp.eq.s32 	%p809, %r5169, %r5170;
	@%p809 bra 	$L__BB5_2544;
	setp.gt.s32 	%p810, %r5169, %r5170;
	selp.b32 	%r5171, %r22163, %r22332, %p810;
	selp.b32 	%r22332, %r22332, %r22163, %p810;
	mov.u32 	%r22163, %r5171;
	bra.uni 	$L__BB5_2545;
$L__BB5_2544:
	add.s32 	%r22856, %r22856, 1;
	shr.s32 	%r10210, %r10200, 2;
	add.s32 	%r22855, %r10210, %r10201;
	setp.ne.s32 	%p811, %r22856, %r5155;
	mov.u32 	%r22852, %r10198;
	@%p811 bra 	$L__BB5_2542;
$L__BB5_2545:
	max.s32 	%r10212, %r22185, %r22174;
	cvt.rn.f32.s32 	%f1473, %r10212;
	setp.lt.s32 	%p812, %r10212, 1;
	mul.f32 	%f1474, %f1473, 0f4B000000;
	selp.f32 	%f1475, %f1474, %f1473, %p812;
	selp.f32 	%f1476, 0fC1B80000, 0f00000000, %p812;
	mov.b32 	%r10213, %f1475;
	add.s32 	%r10214, %r10213, -1059760811;
	and.b32  	%r10215, %r10214, -8388608;
	sub.s32 	%r10216, %r10213, %r10215;
	mov.b32 	%f1477, %r10216;
	cvt.rn.f32.s32 	%f1478, %r10215;
	fma.rn.f32 	%f1479, %f1478, 0f34000000, %f1476;
	add.f32 	%f1480, %f1477, 0fBF800000;
	fma.rn.f32 	%f1481, %f1480, 0fBE055027, 0f3E1039F6;
	fma.rn.f32 	%f1482, %f1481, %f1480, 0fBDF8CDCC;
	fma.rn.f32 	%f1483, %f1482, %f1480, 0f3E0F2955;
	fma.rn.f32 	%f1484, %f1483, %f1480, 0fBE2AD8B9;
	fma.rn.f32 	%f1485, %f1484, %f1480, 0f3E4CED0B;
	fma.rn.f32 	%f1486, %f1485, %f1480, 0fBE7FFF22;
	fma.rn.f32 	%f1487, %f1486, %f1480, 0f3EAAAA78;
	fma.rn.f32 	%f1488, %f1487, %f1480, 0fBF000000;
	mul.f32 	%f1489, %f1480, %f1488;
	fma.rn.f32 	%f1490, %f1489, %f1480, %f1480;
	fma.rn.f32 	%f1491, %f1479, 0f3F317218, %f1490;
	setp.gt.u32 	%p813, %r10213, 2139095039;
	fma.rn.f32 	%f1492, %f1475, 0f7F800000, 0f7F800000;
	selp.f32 	%f1493, %f1492, %f1491, %p813;
	setp.eq.f32 	%p814, %f1475, 0f00000000;
	fma.rn.f32 	%f1494, %f1493, 0f3EDE5BD9, 0f3F800000;
	selp.f32 	%f1495, 0fFF800000, %f1494, %p814;
	cvt.rzi.u32.f32 	%r5178, %f1495;
	setp.eq.s32 	%p815, %r22185, 0;
	mov.b32 	%r22863, 0;
	@%p815 bra 	$L__BB5_2548;
	mov.b32 	%r22863, 0;
	mov.u32 	%r22861, %r22185;
$L__BB5_2547:
	mul.hi.s32 	%r10218, %r22861, 1717986919;
	shr.u32 	%r10219, %r10218, 31;
	shr.s32 	%r10220, %r10218, 2;
	add.s32 	%r5182, %r10220, %r10219;
	mul.lo.s32 	%r10221, %r5182, 10;
	sub.s32 	%r10222, %r22861, %r10221;
	mad.lo.s32 	%r22863, %r22863, 10, %r10222;
	add.s32 	%r10223, %r22861, 9;
	setp.gt.u32 	%p816, %r10223, 18;
	mov.u32 	%r22861, %r5182;
	@%p816 bra 	$L__BB5_2547;
$L__BB5_2548:
	setp.eq.s32 	%p817, %r22174, 0;
	mov.b32 	%r22866, 0;
	@%p817 bra 	$L__BB5_2551;
	mov.b32 	%r22866, 0;
	mov.u32 	%r22864, %r22174;
$L__BB5_2550:
	mul.hi.s32 	%r10226, %r22864, 1717986919;
	shr.u32 	%r10227, %r10226, 31;
	shr.s32 	%r10228, %r10226, 2;
	add.s32 	%r5187, %r10228, %r10227;
	mul.lo.s32 	%r10229, %r5187, 10;
	sub.s32 	%r10230, %r22864, %r10229;
	mad.lo.s32 	%r22866, %r22866, 10, %r10230;
	add.s32 	%r10231, %r22864, 9;
	setp.gt.u32 	%p818, %r10231, 18;
	mov.u32 	%r22864, %r5187;
	@%p818 bra 	$L__BB5_2550;
$L__BB5_2551:
	setp.eq.s32 	%p819, %r5178, 0;
	@%p819 bra 	$L__BB5_2556;
	mov.b32 	%r22867, 0;
$L__BB5_2553:
	mul.hi.s32 	%r10233, %r22863, 1717986919;
	shr.u32 	%r10234, %r10233, 31;
	shr.s32 	%r10235, %r10233, 2;
	add.s32 	%r10236, %r10235, %r10234;
	mul.lo.s32 	%r10237, %r10236, 10;
	sub.s32 	%r5192, %r22863, %r10237;
	mul.hi.s32 	%r10238, %r22866, 1717986919;
	shr.u32 	%r10239, %r10238, 31;
	shr.s32 	%r10240, %r10238, 2;
	add.s32 	%r10241, %r10240, %r10239;
	mul.lo.s32 	%r10242, %r10241, 10;
	sub.s32 	%r5193, %r22866, %r10242;
	setp.eq.s32 	%p820, %r5192, %r5193;
	@%p820 bra 	$L__BB5_2555;
	setp.gt.s32 	%p821, %r5192, %r5193;
	selp.b32 	%r5194, %r22185, %r22174, %p821;
	selp.b32 	%r22174, %r22174, %r22185, %p821;
	mov.u32 	%r22185, %r5194;
	bra.uni 	$L__BB5_2556;
$L__BB5_2555:
	add.s32 	%r22867, %r22867, 1;
	shr.s32 	%r10248, %r10238, 2;
	add.s32 	%r22866, %r10248, %r10239;
	setp.ne.s32 	%p822, %r22867, %r5178;
	mov.u32 	%r22863, %r10236;
	@%p822 bra 	$L__BB5_2553;
$L__BB5_2556:
	max.s32 	%r10250, %r22207, %r22196;
	cvt.rn.f32.s32 	%f1496, %r10250;
	setp.lt.s32 	%p823, %r10250, 1;
	mul.f32 	%f1497, %f1496, 0f4B000000;
	selp.f32 	%f1498, %f1497, %f1496, %p823;
	selp.f32 	%f1499, 0fC1B80000, 0f00000000, %p823;
	mov.b32 	%r10251, %f1498;
	add.s32 	%r10252, %r10251, -1059760811;
	and.b32  	%r10253, %r10252, -8388608;
	sub.s32 	%r10254, %r10251, %r10253;
	mov.b32 	%f1500, %r10254;
	cvt.rn.f32.s32 	%f1501, %r10253;
	fma.rn.f32 	%f1502, %f1501, 0f34000000, %f1499;
	add.f32 	%f1503, %f1500, 0fBF800000;
	fma.rn.f32 	%f1504, %f1503, 0fBE055027, 0f3E1039F6;
	fma.rn.f32 	%f1505, %f1504, %f1503, 0fBDF8CDCC;
	fma.rn.f32 	%f1506, %f1505, %f1503, 0f3E0F2955;
	fma.rn.f32 	%f1507, %f1506, %f1503, 0fBE2AD8B9;
	fma.rn.f32 	%f1508, %f1507, %f1503, 0f3E4CED0B;
	fma.rn.f32 	%f1509, %f1508, %f1503, 0fBE7FFF22;
	fma.rn.f32 	%f1510, %f1509, %f1503, 0f3EAAAA78;
	fma.rn.f32 	%f1511, %f1510, %f1503, 0fBF000000;
	mul.f32 	%f1512, %f1503, %f1511;
	fma.rn.f32 	%f1513, %f1512, %f1503, %f1503;
	fma.rn.f32 	%f1514, %f1502, 0f3F317218, %f1513;
	setp.gt.u32 	%p824, %r10251, 2139095039;
	fma.rn.f32 	%f1515, %f1498, 0f7F800000, 0f7F800000;
	selp.f32 	%f1516, %f1515, %f1514, %p824;
	setp.eq.f32 	%p825, %f1498, 0f00000000;
	fma.rn.f32 	%f1517, %f1516, 0f3EDE5BD9, 0f3F800000;
	selp.f32 	%f1518, 0fFF800000, %f1517, %p825;
	cvt.rzi.u32.f32 	%r5201, %f1518;
	setp.eq.s32 	%p826, %r22207, 0;
	mov.b32 	%r22874, 0;
	@%p826 bra 	$L__BB5_2559;
	mov.b32 	%r22874, 0;
	mov.u32 	%r22872, %r22207;
$L__BB5_2558:
	mul.hi.s32 	%r10256, %r22872, 1717986919;
	shr.u32 	%r10257, %r10256, 31;
	shr.s32 	%r10258, %r10256, 2;
	add.s32 	%r5205, %r10258, %r10257;
	mul.lo.s32 	%r10259, %r5205, 10;
	sub.s32 	%r10260, %r22872, %r10259;
	mad.lo.s32 	%r22874, %r22874, 10, %r10260;
	add.s32 	%r10261, %r22872, 9;
	setp.gt.u32 	%p827, %r10261, 18;
	mov.u32 	%r22872, %r5205;
	@%p827 bra 	$L__BB5_2558;
$L__BB5_2559:
	setp.eq.s32 	%p828, %r22196, 0;
	mov.b32 	%r22877, 0;
	@%p828 bra 	$L__BB5_2562;
	mov.b32 	%r22877, 0;
	mov.u32 	%r22875, %r22196;
$L__BB5_2561:
	mul.hi.s32 	%r10264, %r22875, 1717986919;
	shr.u32 	%r10265, %r10264, 31;
	shr.s32 	%r10266, %r10264, 2;
	add.s32 	%r5210, %r10266, %r10265;
	mul.lo.s32 	%r10267, %r5210, 10;
	sub.s32 	%r10268, %r22875, %r10267;
	mad.lo.s32 	%r22877, %r22877, 10, %r10268;
	add.s32 	%r10269, %r22875, 9;
	setp.gt.u32 	%p829, %r10269, 18;
	mov.u32 	%r22875, %r5210;
	@%p829 bra 	$L__BB5_2561;
$L__BB5_2562:
	setp.eq.s32 	%p830, %r5201, 0;
	@%p830 bra 	$L__BB5_2567;
	mov.b32 	%r22878, 0;
$L__BB5_2564:
	mul.hi.s32 	%r10271, %r22874, 1717986919;
	shr.u32 	%r10272, %r10271, 31;
	shr.s32 	%r10273, %r10271, 2;
	add.s32 	%r10274, %r10273, %r10272;
	mul.lo.s32 	%r10275, %r10274, 10;
	sub.s32 	%r5215, %r22874, %r10275;
	mul.hi.s32 	%r10276, %r22877, 1717986919;
	shr.u32 	%r10277, %r10276, 31;
	shr.s32 	%r10278, %r10276, 2;
	add.s32 	%r10279, %r10278, %r10277;
	mul.lo.s32 	%r10280, %r10279, 10;
	sub.s32 	%r5216, %r22877, %r10280;
	setp.eq.s32 	%p831, %r5215, %r5216;
	@%p831 bra 	$L__BB5_2566;
	setp.gt.s32 	%p832, %r5215, %r5216;
	selp.b32 	%r5217, %r22207, %r22196, %p832;
	selp.b32 	%r22196, %r22196, %r22207, %p832;
	mov.u32 	%r22207, %r5217;
	bra.uni 	$L__BB5_2567;
$L__BB5_2566:
	add.s32 	%r22878, %r22878, 1;
	shr.s32 	%r10286, %r10276, 2;
	add.s32 	%r22877, %r10286, %r10277;
	setp.ne.s32 	%p833, %r22878, %r5201;
	mov.u32 	%r22874, %r10274;
	@%p833 bra 	$L__BB5_2564;
$L__BB5_2567:
	max.s32 	%r10288, %r22229, %r22218;
	cvt.rn.f32.s32 	%f1519, %r10288;
	setp.lt.s32 	%p834, %r10288, 1;
	mul.f32 	%f1520, %f1519, 0f4B000000;
	selp.f32 	%f1521, %f1520, %f1519, %p834;
	selp.f32 	%f1522, 0fC1B80000, 0f00000000, %p834;
	mov.b32 	%r10289, %f1521;
	add.s32 	%r10290, %r10289, -1059760811;
	and.b32  	%r10291, %r10290, -8388608;
	sub.s32 	%r10292, %r10289, %r10291;
	mov.b32 	%f1523, %r10292;
	cvt.rn.f32.s32 	%f1524, %r10291;
	fma.rn.f32 	%f1525, %f1524, 0f34000000, %f1522;
	add.f32 	%f1526, %f1523, 0fBF800000;
	fma.rn.f32 	%f1527, %f1526, 0fBE055027, 0f3E1039F6;
	fma.rn.f32 	%f1528, %f1527, %f1526, 0fBDF8CDCC;
	fma.rn.f32 	%f1529, %f1528, %f1526, 0f3E0F2955;
	fma.rn.f32 	%f1530, %f1529, %f1526, 0fBE2AD8B9;
	fma.rn.f32 	%f1531, %f1530, %f1526, 0f3E4CED0B;
	fma.rn.f32 	%f1532, %f1531, %f1526, 0fBE7FFF22;
	fma.rn.f32 	%f1533, %f1532, %f1526, 0f3EAAAA78;
	fma.rn.f32 	%f1534, %f1533, %f1526, 0fBF000000;
	mul.f32 	%f1535, %f1526, %f1534;
	fma.rn.f32 	%f1536, %f1535, %f1526, %f1526;
	fma.rn.f32 	%f1537, %f1525, 0f3F317218, %f1536;
	setp.gt.u32 	%p835, %r10289, 2139095039;
	fma.rn.f32 	%f1538, %f1521, 0f7F800000, 0f7F800000;
	selp.f32 	%f1539, %f1538, %f1537, %p835;
	setp.eq.f32 	%p836, %f1521, 0f00000000;
	fma.rn.f32 	%f1540, %f1539, 0f3EDE5BD9, 0f3F800000;
	selp.f32 	%f1541, 0fFF800000, %f1540, %p836;
	cvt.rzi.u32.f32 	%r5224, %f1541;
	setp.eq.s32 	%p837, %r22229, 0;
	mov.b32 	%r22885, 0;
	@%p837 bra 	$L__BB5_2570;
	mov.b32 	%r22885, 0;
	mov.u32 	%r22883, %r22229;
$L__BB5_2569:
	mul.hi.s32 	%r10294, %r22883, 1717986919;
	shr.u32 	%r10295, %r10294, 31;
	shr.s32 	%r10296, %r10294, 2;
	add.s32 	%r5228, %r10296, %r10295;
	mul.lo.s32 	%r10297, %r5228, 10;
	sub.s32 	%r10298, %r22883, %r10297;
	mad.lo.s32 	%r22885, %r22885, 10, %r10298;
	add.s32 	%r10299, %r22883, 9;
	setp.gt.u32 	%p838, %r10299, 18;
	mov.u32 	%r22883, %r5228;
	@%p838 bra 	$L__BB5_2569;
$L__BB5_2570:
	setp.eq.s32 	%p839, %r22218, 0;
	mov.b32 	%r22888, 0;
	@%p839 bra 	$L__BB5_2573;
	mov.b32 	%r22888, 0;
	mov.u32 	%r22886, %r22218;
$L__BB5_2572:
	mul.hi.s32 	%r10302, %r22886, 1717986919;
	shr.u32 	%r10303, %r10302, 31;
	shr.s32 	%r10304, %r10302, 2;
	add.s32 	%r5233, %r10304, %r10303;
	mul.lo.s32 	%r10305, %r5233, 10;
	sub.s32 	%r10306, %r22886, %r10305;
	mad.lo.s32 	%r22888, %r22888, 10, %r10306;
	add.s32 	%r10307, %r22886, 9;
	setp.gt.u32 	%p840, %r10307, 18;
	mov.u32 	%r22886, %r5233;
	@%p840 bra 	$L__BB5_2572;
$L__BB5_2573:
	setp.eq.s32 	%p841, %r5224, 0;
	@%p841 bra 	$L__BB5_2578;
	mov.b32 	%r22889, 0;
$L__BB5_2575:
	mul.hi.s32 	%r10309, %r22885, 1717986919;
	shr.u32 	%r10310, %r10309, 31;
	shr.s32 	%r10311, %r10309, 2;
	add.s32 	%r10312, %r10311, %r10310;
	mul.lo.s32 	%r10313, %r10312, 10;
	sub.s32 	%r5238, %r22885, %r10313;
	mul.hi.s32 	%r10314, %r22888, 1717986919;
	shr.u32 	%r10315, %r10314, 31;
	shr.s32 	%r10316, %r10314, 2;
	add.s32 	%r10317, %r10316, %r10315;
	mul.lo.s32 	%r10318, %r10317, 10;
	sub.s32 	%r5239, %r22888, %r10318;
	setp.eq.s32 	%p842, %r5238, %r5239;
	@%p842 bra 	$L__BB5_2577;
	setp.gt.s32 	%p843, %r5238, %r5239;
	selp.b32 	%r5240, %r22229, %r22218, %p843;
	selp.b32 	%r22218, %r22218, %r22229, %p843;
	mov.u32 	%r22229, %r5240;
	bra.uni 	$L__BB5_2578;
$L__BB5_2577:
	add.s32 	%r22889, %r22889, 1;
	shr.s32 	%r10324, %r10314, 2;
	add.s32 	%r22888, %r10324, %r10315;
	setp.ne.s32 	%p844, %r22889, %r5224;
	mov.u32 	%r22885, %r10312;
	@%p844 bra 	$L__BB5_2575;
$L__BB5_2578:
	max.s32 	%r10326, %r22251, %r22240;
	cvt.rn.f32.s32 	%f1542, %r10326;
	setp.lt.s32 	%p845, %r10326, 1;
	mul.f32 	%f1543, %f1542, 0f4B000000;
	selp.f32 	%f1544, %f1543, %f1542, %p845;
	selp.f32 	%f1545, 0fC1B80000, 0f00000000, %p845;
	mov.b32 	%r10327, %f1544;
	add.s32 	%r10328, %r10327, -1059760811;
	and.b32  	%r10329, %r10328, -8388608;
	sub.s32 	%r10330, %r10327, %r10329;
	mov.b32 	%f1546, %r10330;
	cvt.rn.f32.s32 	%f1547, %r10329;
	fma.rn.f32 	%f1548, %f1547, 0f34000000, %f1545;
	add.f32 	%f1549, %f1546, 0fBF800000;
	fma.rn.f32 	%f1550, %f1549, 0fBE055027, 0f3E1039F6;
	fma.rn.f32 	%f1551, %f1550, %f1549, 0fBDF8CDCC;
	fma.rn.f32 	%f1552, %f1551, %f1549, 0f3E0F2955;
	fma.rn.f32 	%f1553, %f1552, %f1549, 0fBE2AD8B9;
	fma.rn.f32 	%f1554, %f1553, %f1549, 0f3E4CED0B;
	fma.rn.f32 	%f1555, %f1554, %f1549, 0fBE7FFF22;
	fma.rn.f32 	%f1556, %f1555, %f1549, 0f3EAAAA78;
	fma.rn.f32 	%f1557, %f1556, %f1549, 0fBF000000;
	mul.f32 	%f1558, %f1549, %f1557;
	fma.rn.f32 	%f1559, %f1558, %f1549, %f1549;
	fma.rn.f32 	%f1560, %f1548, 0f3F317218, %f1559;
	setp.gt.u32 	%p846, %r10327, 2139095039;
	fma.rn.f32 	%f1561, %f1544, 0f7F800000, 0f7F800000;
	selp.f32 	%f1562, %f1561, %f1560, %p846;
	setp.eq.f32 	%p847, %f1544, 0f00000000;
	fma.rn.f32 	%f1563, %f1562, 0f3EDE5BD9, 0f3F800000;
	selp.f32 	%f1564, 0fFF800000, %f1563, %p847;
	cvt.rzi.u32.f32 	%r5247, %f1564;
	setp.eq.s32 	%p848, %r22251, 0;
	mov.b32 	%r22896, 0;
	@%p848 bra 	$L__BB5_2581;
	mov.b32 	%r22896, 0;
	mov.u32 	%r22894, %r22251;
$L__BB5_2580:
	mul.hi.s32 	%r10332, %r22894, 1717986919;
	shr.u32 	%r10333, %r10332, 31;
	shr.s32 	%r10334, %r10332, 2;
	add.s32 	%r5251, %r10334, %r10333;
	mul.lo.s32 	%r10335, %r5251, 10;
	sub.s32 	%r10336, %r22894, %r10335;
	mad.lo.s32 	%r22896, %r22896, 10, %r10336;
	add.s32 	%r10337, %r22894, 9;
	setp.gt.u32 	%p849, %r10337, 18;
	mov.u32 	%r22894, %r5251;
	@%p849 bra 	$L__BB5_2580;
$L__BB5_2581:
	setp.eq.s32 	%p850, %r22240, 0;
	mov.b32 	%r22899, 0;
	@%p850 bra 	$L__BB5_2584;
	mov.b32 	%r22899, 0;
	mov.u32 	%r22897, %r22240;
$L__BB5_2583:
	mul.hi.s32 	%r10340, %r22897, 1717986919;
	shr.u32 	%r10341, %r10340, 31;
	shr.s32 	%r10342, %r10340, 2;
	add.s32 	%r5256, %r10342, %r10341;
	mul.lo.s32 	%r10343, %r5256, 10;
	sub.s32 	%r10344, %r22897, %r10343;
	mad.lo.s32 	%r22899, %r22899, 10, %r10344;
	add.s32 	%r10345, %r22897, 9;
	setp.gt.u32 	%p851, %r10345, 18;
	mov.u32 	%r22897, %r5256;
	@%p851 bra 	$L__BB5_2583;
$L__BB5_2584:
	setp.eq.s32 	%p852, %r5247, 0;
	@%p852 bra 	$L__BB5_2589;
	mov.b32 	%r22900, 0;
$L__BB5_2586:
	mul.hi.s32 	%r10347, %r22896, 1717986919;
	shr.u32 	%r10348, %r10347, 31;
	shr.s32 	%r10349, %r10347, 2;
	add.s32 	%r10350, %r10349, %r10348;
	mul.lo.s32 	%r10351, %r10350, 10;
	sub.s32 	%r5261, %r22896, %r10351;
	mul.hi.s32 	%r10352, %r22899, 1717986919;
	shr.u32 	%r10353, %r10352, 31;
	shr.s32 	%r10354, %r10352, 2;
	add.s32 	%r10355, %r10354, %r10353;
	mul.lo.s32 	%r10356, %r10355, 10;
	sub.s32 	%r5262, %r22899, %r10356;
	setp.eq.s32 	%p853, %r5261, %r5262;
	@%p853 bra 	$L__BB5_2588;
	setp.gt.s32 	%p854, %r5261, %r5262;
	selp.b32 	%r5263, %r22251, %r22240, %p854;
	selp.b32 	%r22240, %r22240, %r22251, %p854;
	mov.u32 	%r22251, %r5263;
	bra.uni 	$L__BB5_2589;
$L__BB5_2588:
	add.s32 	%r22900, %r22900, 1;
	shr.s32 	%r10362, %r10352, 2;
	add.s32 	%r22899, %r10362, %r10353;
	setp.ne.s32 	%p855, %r22900, %r5247;
	mov.u32 	%r22896, %r10350;
	@%p855 bra 	$L__BB5_2586;
$L__BB5_2589:
	max.s32 	%r10364, %r22273, %r22262;
	cvt.rn.f32.s32 	%f1565, %r10364;
	setp.lt.s32 	%p856, %r10364, 1;
	mul.f32 	%f1566, %f1565, 0f4B000000;
	selp.f32 	%f1567, %f1566, %f1565, %p856;
	selp.f32 	%f1568, 0fC1B80000, 0f00000000, %p856;
	mov.b32 	%r10365, %f1567;
	add.s32 	%r10366, %r10365, -1059760811;
	and.b32  	%r10367, %r10366, -8388608;
	sub.s32 	%r10368, %r10365, %r10367;
	mov.b32 	%f1569, %r10368;
	cvt.rn.f32.s32 	%f1570, %r10367;
	fma.rn.f32 	%f1571, %f1570, 0f34000000, %f1568;
	add.f32 	%f1572, %f1569, 0fBF800000;
	fma.rn.f32 	%f1573, %f1572, 0fBE055027, 0f3E1039F6;
	fma.rn.f32 	%f1574, %f1573, %f1572, 0fBDF8CDCC;
	fma.rn.f32 	%f1575, %f1574, %f1572, 0f3E0F2955;
	fma.rn.f32 	%f1576, %f1575, %f1572, 0fBE2AD8B9;
	fma.rn.f32 	%f1577, %f1576, %f1572, 0f3E4CED0B;
	fma.rn.f32 	%f1578, %f1577, %f1572, 0fBE7FFF22;
	fma.rn.f32 	%f1579, %f1578, %f1572, 0f3EAAAA78;
	fma.rn.f32 	%f1580, %f1579, %f1572, 0fBF000000;
	mul.f32 	%f1581, %f1572, %f1580;
	fma.rn.f32 	%f1582, %f1581, %f1572, %f1572;
	fma.rn.f32 	%f1583, %f1571, 0f3F317218, %f1582;
	setp.gt.u32 	%p857, %r10365, 2139095039;
	fma.rn.f32 	%f1584, %f1567, 0f7F800000, 0f7F800000;
	selp.f32 	%f1585, %f1584, %f1583, %p857;
	setp.eq.f32 	%p858, %f1567, 0f00000000;
	fma.rn.f32 	%f1586, %f1585, 0f3EDE5BD9, 0f3F800000;
	selp.f32 	%f1587, 0fFF800000, %f1586, %p858;
	cvt.rzi.u32.f32 	%r5270, %f1587;
	setp.eq.s32 	%p859, %r22273, 0;
	mov.b32 	%r22907, 0;
	@%p859 bra 	$L__BB5_2592;
	mov.b32 	%r22907, 0;
	mov.u32 	%r22905, %r22273;
$L__BB5_2591:
	mul.hi.s32 	%r10370, %r22905, 1717986919;
	shr.u32 	%r10371, %r10370, 31;
	shr.s32 	%r10372, %r10370, 2;
	add.s32 	%r5274, %r10372, %r10371;
	mul.lo.s32 	%r10373, %r5274, 10;
	sub.s32 	%r10374, %r22905, %r10373;
	mad.lo.s32 	%r22907, %r22907, 10, %r10374;
	add.s32 	%r10375, %r22905, 9;
	setp.gt.u32 	%p860, %r10375, 18;
	mov.u32 	%r22905, %r5274;
	@%p860 bra 	$L__BB5_2591;
$L__BB5_2592:
	setp.eq.s32 	%p861, %r22262, 0;
	mov.b32 	%r22910, 0;
	@%p861 bra 	$L__BB5_2595;
	mov.b32 	%r22910, 0;
	mov.u32 	%r22908, %r22262;
$L__BB5_2594:
	mul.hi.s32 	%r10378, %r22908, 1717986919;
	shr.u32 	%r10379, %r10378, 31;
	shr.s32 	%r10380, %r10378, 2;
	add.s32 	%r5279, %r10380, %r10379;
	mul.lo.s32 	%r10381, %r5279, 10;
	sub.s32 	%r10382, %r22908, %r10381;
	mad.lo.s32 	%r22910, %r22910, 10, %r10382;
	add.s32 	%r10383, %r22908, 9;
	setp.gt.u32 	%p862, %r10383, 18;
	mov.u32 	%r22908, %r5279;
	@%p862 bra 	$L__BB5_2594;
$L__BB5_2595:
	setp.eq.s32 	%p863, %r5270, 0;
	@%p863 bra 	$L__BB5_2600;
	mov.b32 	%r22911, 0;
$L__BB5_2597:
	mul.hi.s32 	%r10385, %r22907, 1717986919;
	shr.u32 	%r10386, %r10385, 31;
	shr.s32 	%r10387, %r10385, 2;
	add.s32 	%r10388, %r10387, %r10386;
	mul.lo.s32 	%r10389, %r10388, 10;
	sub.s32 	%r5284, %r22907, %r10389;
	mul.hi.s32 	%r10390, %r22910, 1717986919;
	shr.u32 	%r10391, %r10390, 31;
	shr.s32 	%r10392, %r10390, 2;
	add.s32 	%r10393, %r10392, %r10391;
	mul.lo.s32 	%r10394, %r10393, 10;
	sub.s32 	%r5285, %r22910, %r10394;
	setp.eq.s32 	%p864, %r5284, %r5285;
	@%p864 bra 	$L__BB5_2599;
	setp.gt.s32 	%p865, %r5284, %r5285;
	selp.b32 	%r5286, %r22273, %r22262, %p865;
	selp.b32 	%r22262, %r22262, %r22273, %p865;
	mov.u32 	%r22273, %r5286;
	bra.uni 	$L__BB5_2600;
$L__BB5_2599:
	add.s32 	%r22911, %r22911, 1;
	shr.s32 	%r10400, %r10390, 2;
	add.s32 	%r22910, %r10400, %r10391;
	setp.ne.s32 	%p866, %r22911, %r5270;
	mov.u32 	%r22907, %r10388;
	@%p866 bra 	$L__BB5_2597;
$L__BB5_2600:
	max.s32 	%r10402, %r22295, %r22284;
	cvt.rn.f32.s32 	%f1588, %r10402;
	setp.lt.s32 	%p867, %r10402, 1;
	mul.f32 	%f1589, %f1588, 0f4B000000;
	selp.f32 	%f1590, %f1589, %f1588, %p867;
	selp.f32 	%f1591, 0fC1B80000, 0f00000000, %p867;
	mov.b32 	%r10403, %f1590;
	add.s32 	%r10404, %r10403, -1059760811;
	and.b32  	%r10405, %r10404, -8388608;
	sub.s32 	%r10406, %r10403, %r10405;
	mov.b32 	%f1592, %r10406;
	cvt.rn.f32.s32 	%f1593, %r10405;
	fma.rn.f32 	%f1594, %f1593, 0f34000000, %f1591;
	add.f32 	%f1595, %f1592, 0fBF800000;
	fma.rn.f32 	%f1596, %f1595, 0fBE055027, 0f3E1039F6;
	fma.rn.f32 	%f1597, %f1596, %f1595, 0fBDF8CDCC;
	fma.rn.f32 	%f1598, %f1597, %f1595, 0f3E0F2955;
	fma.rn.f32 	%f1599, %f1598, %f1595, 0fBE2AD8B9;
	fma.rn.f32 	%f1600, %f1599, %f1595, 0f3E4CED0B;
	fma.rn.f32 	%f1601, %f1600, %f1595, 0fBE7FFF22;
	fma.rn.f32 	%f1602, %f1601, %f1595, 0f3EAAAA78;
	fma.rn.f32 	%f1603, %f1602, %f1595, 0fBF000000;
	mul.f32 	%f1604, %f1595, %f1603;
	fma.rn.f32 	%f1605, %f1604, %f1595, %f1595;
	fma.rn.f32 	%f1606, %f1594, 0f3F317218, %f1605;
	setp.gt.u32 	%p868, %r10403, 2139095039;
	fma.rn.f32 	%f1607, %f1590, 0f7F800000, 0f7F800000;
	selp.f32 	%f1608, %f1607, %f1606, %p868;
	setp.eq.f32 	%p869, %f1590, 0f00000000;
	fma.rn.f32 	%f1609, %f1608, 0f3EDE5BD9, 0f3F800000;
	selp.f32 	%f1610, 0fFF800000, %f1609, %p869;
	cvt.rzi.u32.f32 	%r5293, %f1610;
	setp.eq.s32 	%p870, %r22295, 0;
	mov.b32 	%r22918, 0;
	@%p870 bra 	$L__BB5_2603;
	mov.b32 	%r22918, 0;
	mov.u32 	%r22916, %r22295;
$L__BB5_2602:
	mul.hi.s32 	%r10408, %r22916, 1717986919;
	shr.u32 	%r10409, %r10408, 31;
	shr.s32 	%r10410, %r10408, 2;
	add.s32 	%r5297, %r10410, %r10409;
	mul.lo.s32 	%r10411, %r5297, 10;
	sub.s32 	%r10412, %r22916, %r10411;
	mad.lo.s32 	%r22918, %r22918, 10, %r10412;
	add.s32 	%r10413, %r22916, 9;
	setp.gt.u32 	%p871, %r10413, 18;
	mov.u32 	%r22916, %r5297;
	@%p871 bra 	$L__BB5_2602;
$L__BB5_2603:
	setp.eq.s32 	%p872, %r22284, 0;
	mov.b32 	%r22921, 0;
	@%p872 bra 	$L__BB5_2606;
	mov.b32 	%r22921, 0;
	mov.u32 	%r22919, %r22284;
$L__BB5_2605:
	mul.hi.s32 	%r10416, %r22919, 1717986919;
	shr.u32 	%r10417, %r10416, 31;
	shr.s32 	%r10418, %r10416, 2;
	add.s32 	%r5302, %r10418, %r10417;
	mul.lo.s32 	%r10419, %r5302, 10;
	sub.s32 	%r10420, %r22919, %r10419;
	mad.lo.s32 	%r22921, %r22921, 10, %r10420;
	add.s32 	%r10421, %r22919, 9;
	setp.gt.u32 	%p873, %r10421, 18;
	mov.u32 	%r22919, %r5302;
	@%p873 bra 	$L__BB5_2605;
$L__BB5_2606:
	setp.eq.s32 	%p874, %r5293, 0;
	@%p874 bra 	$L__BB5_2611;
	mov.b32 	%r22922, 0;
$L__BB5_2608:
	mul.hi.s32 	%r10423, %r22918, 1717986919;
	shr.u32 	%r10424, %r10423, 31;
	shr.s32 	%r10425, %r10423, 2;
	add.s32 	%r10426, %r10425, %r10424;
	mul.lo.s32 	%r10427, %r10426, 10;
	sub.s32 	%r5307, %r22918, %r10427;
	mul.hi.s32 	%r10428, %r22921, 1717986919;
	shr.u32 	%r10429, %r10428, 31;
	shr.s32 	%r10430, %r10428, 2;
	add.s32 	%r10431, %r10430, %r10429;
	mul.lo.s32 	%r10432, %r10431, 10;
	sub.s32 	%r5308, %r22921, %r10432;
	setp.eq.s32 	%p875, %r5307, %r5308;
	@%p875 bra 	$L__BB5_2610;
	setp.gt.s32 	%p876, %r5307, %r5308;
	selp.b32 	%r5309, %r22295, %r22284, %p876;
	selp.b32 	%r22284, %r22284, %r22295, %p876;
	mov.u32 	%r22295, %r5309;
	bra.uni 	$L__BB5_2611;
$L__BB5_2610:
	add.s32 	%r22922, %r22922, 1;
	shr.s32 	%r10438, %r10428, 2;
	add.s32 	%r22921, %r10438, %r10429;
	setp.ne.s32 	%p877, %r22922, %r5293;
	mov.u32 	%r22918, %r10426;
	@%p877 bra 	$L__BB5_2608;
$L__BB5_2611:
	max.s32 	%r10440, %r22317, %r22306;
	cvt.rn.f32.s32 	%f1611, %r10440;
	setp.lt.s32 	%p878, %r10440, 1;
	mul.f32 	%f1612, %f1611, 0f4B000000;
	selp.f32 	%f1613, %f1612, %f1611, %p878;
	selp.f32 	%f1614, 0fC1B80000, 0f00000000, %p878;
	mov.b32 	%r10441, %f1613;
	add.s32 	%r10442, %r10441, -1059760811;
	and.b32  	%r10443, %r10442, -8388608;
	sub.s32 	%r10444, %r10441, %r10443;
	mov.b32 	%f1615, %r10444;
	cvt.rn.f32.s32 	%f1616, %r10443;
	fma.rn.f32 	%f1617, %f1616, 0f34000000, %f1614;
	add.f32 	%f1618, %f1615, 0fBF800000;
	fma.rn.f32 	%f1619, %f1618, 0fBE055027, 0f3E1039F6;
	fma.rn.f32 	%f1620, %f1619, %f1618, 0fBDF8CDCC;
	fma.rn.f32 	%f1621, %f1620, %f1618, 0f3E0F2955;
	fma.rn.f32 	%f1622, %f1621, %f1618, 0fBE2AD8B9;
	fma.rn.f32 	%f1623, %f1622, %f1618, 0f3E4CED0B;
	fma.rn.f32 	%f1624, %f1623, %f1618, 0fBE7FFF22;
	fma.rn.f32 	%f1625, %f1624, %f1618, 0f3EAAAA78;
	fma.rn.f32 	%f1626, %f1625, %f1618, 0fBF000000;
	mul.f32 	%f1627, %f1618, %f1626;
	fma.rn.f32 	%f1628, %f1627, %f1618, %f1618;
	fma.rn.f32 	%f1629, %f1617, 0f3F317218, %f1628;
	setp.gt.u32 	%p879, %r10441, 2139095039;
	fma.rn.f32 	%f1630, %f1613, 0f7F800000, 0f7F800000;
	selp.f32 	%f1631, %f1630, %f1629, %p879;
	setp.eq.f32 	%p880, %f1613, 0f00000000;
	fma.rn.f32 	%f1632, %f1631, 0f3EDE5BD9, 0f3F800000;
	selp.f32 	%f1633, 0fFF800000, %f1632, %p880;
	cvt.rzi.u32.f32 	%r5316, %f1633;
	setp.eq.s32 	%p881, %r22317, 0;
	mov.b32 	%r22929, 0;
	@%p881 bra 	$L__BB5_2614;
	mov.b32 	%r22929, 0;
	mov.u32 	%r22927, %r22317;
$L__BB5_2613:
	mul.hi.s32 	%r10446, %r22927, 1717986919;
	shr.u32 	%r10447, %r10446, 31;
	shr.s32 	%r10448, %r10446, 2;
	add.s32 	%r5320, %r10448, %r10447;
	mul.lo.s32 	%r10449, %r5320, 10;
	sub.s32 	%r10450, %r22927, %r10449;
	mad.lo.s32 	%r22929, %r22929, 10, %r10450;
	add.s32 	%r10451, %r22927, 9;
	setp.gt.u32 	%p882, %r10451, 18;
	mov.u32 	%r22927, %r5320;
	@%p882 bra 	$L__BB5_2613;
$L__BB5_2614:
	setp.eq.s32 	%p883, %r22306, 0;
	mov.b32 	%r22932, 0;
	@%p883 bra 	$L__BB5_2617;
	mov.b32 	%r22932, 0;
	mov.u32 	%r22930, %r22306;
$L__BB5_2616:
	mul.hi.s32 	%r10454, %r22930, 1717986919;
	shr.u32 	%r10455, %r10454, 31;
	shr.s32 	%r10456, %r10454, 2;
	add.s32 	%r5325, %r10456, %r10455;
	mul.lo.s32 	%r10457, %r5325, 10;
	sub.s32 	%r10458, %r22930, %r10457;
	mad.lo.s32 	%r22932, %r22932, 10, %r10458;
	add.s32 	%r10459, %r22930, 9;
	setp.gt.u32 	%p884, %r10459, 18;
	mov.u32 	%r22930, %r5325;
	@%p884 bra 	$L__BB5_2616;
$L__BB5_2617:
	setp.eq.s32 	%p885, %r5316, 0;
	@%p885 bra 	$L__BB5_2622;
	mov.b32 	%r22933, 0;
$L__BB5_2619:
	mul.hi.s32 	%r10461, %r22929, 1717986919;
	shr.u32 	%r10462, %r10461, 31;
	shr.s32 	%r10463, %r10461, 2;
	add.s32 	%r10464, %r10463, %r10462;
	mul.lo.s32 	%r10465, %r10464, 10;
	sub.s32 	%r5330, %r22929, %r10465;
	mul.hi.s32 	%r10466, %r22932, 1717986919;
	shr.u32 	%r10467, %r10466, 31;
	shr.s32 	%r10468, %r10466, 2;
	add.s32 	%r10469, %r10468, %r10467;
	mul.lo.s32 	%r10470, %r10469, 10;
	sub.s32 	%r5331, %r22932, %r10470;
	setp.eq.s32 	%p886, %r5330, %r5331;
	@%p886 bra 	$L__BB5_2621;
	setp.gt.s32 	%p887, %r5330, %r5331;
	selp.b32 	%r5332, %r22317, %r22306, %p887;
	selp.b32 	%r22306, %r22306, %r22317, %p887;
	mov.u32 	%r22317, %r5332;
	bra.uni 	$L__BB5_2622;
$L__BB5_2621:
	add.s32 	%r22933, %r22933, 1;
	shr.s32 	%r10476, %r10466, 2;
	add.s32 	%r22932, %r10476, %r10467;
	setp.ne.s32 	%p888, %r22933, %r5316;
	mov.u32 	%r22929, %r10464;
	@%p888 bra 	$L__BB5_2619;
$L__BB5_2622:
	max.s32 	%r10478, %r22174, %r22163;
	cvt.rn.f32.s32 	%f1634, %r10478;
	setp.lt.s32 	%p889, %r10478, 1;
	mul.f32 	%f1635, %f1634, 0f4B000000;
	selp.f32 	%f1636, %f1635, %f1634, %p889;
	selp.f32 	%f1637, 0fC1B80000, 0f00000000, %p889;
	mov.b32 	%r10479, %f1636;
	add.s32 	%r10480, %r10479, -1059760811;
	and.b32  	%r10481, %r10480, -8388608;
	sub.s32 	%r10482, %r10479, %r10481;
	mov.b32 	%f1638, %r10482;
	cvt.rn.f32.s32 	%f1639, %r10481;
	fma.rn.f32 	%f1640, %f1639, 0f34000000, %f1637;
	add.f32 	%f1641, %f1638, 0fBF800000;
	fma.rn.f32 	%f1642, %f1641, 0fBE055027, 0f3E1039F6;
	fma.rn.f32 	%f1643, %f1642, %f1641, 0fBDF8CDCC;
	fma.rn.f32 	%f1644, %f1643, %f1641, 0f3E0F2955;
	fma.rn.f32 	%f1645, %f1644, %f1641, 0fBE2AD8B9;
	fma.rn.f32 	%f1646, %f1645, %f1641, 0f3E4CED0B;
	fma.rn.f32 	%f1647, %f1646, %f1641, 0fBE7FFF22;
	fma.rn.f32 	%f1648, %f1647, %f1641, 0f3EAAAA78;
	fma.rn.f32 	%f1649, %f1648, %f1641, 0fBF000000;
	mul.f32 	%f1650, %f1641, %f1649;
	fma.rn.f32 	%f1651, %f1650, %f1641, %f1641;
	fma.rn.f32 	%f1652, %f1640, 0f3F317218, %f1651;
	setp.gt.u32 	%p890, %r10479, 2139095039;
	fma.rn.f32 	%f1653, %f1636, 0f7F800000, 0f7F800000;
	selp.f32 	%f1654, %f1653, %f1652, %p890;
	setp.eq.f32 	%p891, %f1636, 0f00000000;
	fma.rn.f32 	%f1655, %f1654, 0f3EDE5BD9, 0f3F800000;
	selp.f32 	%f1656, 0fFF800000, %f1655, %p891;
	cvt.rzi.u32.f32 	%r5339, %f1656;
	setp.eq.s32 	%p892, %r22174, 0;
	mov.b32 	%r22940, 0;
	@%p892 bra 	$L__BB5_2625;
	mov.b32 	%r22940, 0;
	mov.u32 	%r22938, %r22174;
$L__BB5_2624:
	mul.hi.s32 	%r10484, %r22938, 1717986919;
	shr.u32 	%r10485, %r10484, 31;
	shr.s32 	%r10486, %r10484, 2;
	add.s32 	%r5343, %r10486, %r10485;
	mul.lo.s32 	%r10487, %r5343, 10;
	sub.s32 	%r10488, %r22938, %r10487;
	mad.lo.s32 	%r22940, %r22940, 10, %r10488;
	add.s32 	%r10489, %r22938, 9;
	setp.gt.u32 	%p893, %r10489, 18;
	mov.u32 	%r22938, %r5343;
	@%p893 bra 	$L__BB5_2624;
$L__BB5_2625:
	setp.eq.s32 	%p894, %r22163, 0;
	mov.b32 	%r22943, 0;
	@%p894 bra 	$L__BB5_2628;
	mov.b32 	%r22943, 0;
	mov.u32 	%r22941, %r22163;
$L__BB5_2627:
	mul.hi.s32 	%r10492, %r22941, 1717986919;
	shr.u32 	%r10493, %r10492, 31;
	shr.s32 	%r10494, %r10492, 2;
	add.s32 	%r5348, %r10494, %r10493;
	mul.lo.s32 	%r10495, %r5348, 10;
	sub.s32 	%r10496, %r22941, %r10495;
	mad.lo.s32 	%r22943, %r22943, 10, %r10496;
	add.s32 	%r10497, %r22941, 9;
	setp.gt.u32 	%p895, %r10497, 18;
	mov.u32 	%r22941, %r5348;
	@%p895 bra 	$L__BB5_2627;
$L__BB5_2628:
	setp.eq.s32 	%p896, %r5339, 0;
	@%p896 bra 	$L__BB5_2633;
	mov.b32 	%r22944, 0;
$L__BB5_2630:
	mul.hi.s32 	%r10499, %r22940, 1717986919;
	shr.u32 	%r10500, %r10499, 31;
	shr.s32 	%r10501, %r10499, 2;
	add.s32 	%r10502, %r10501, %r10500;
	mul.lo.s32 	%r10503, %r10502, 10;
	sub.s32 	%r5353, %r22940, %r10503;
	mul.hi.s32 	%r10504, %r22943, 1717986919;
	shr.u32 	%r10505, %r10504, 31;
	shr.s32 	%r10506, %r10504, 2;
	add.s32 	%r10507, %r10506, %r10505;
	mul.lo.s32 	%r10508, %r10507, 10;
	sub.s32 	%r5354, %r22943, %r10508;
	setp.eq.s32 	%p897, %r5353, %r5354;
	@%p897 bra 	$L__BB5_2632;
	setp.gt.s32 	%p898, %r5353, %r5354;
	selp.b32 	%r5355, %r22174, %r22163, %p898;
	selp.b32 	%r22163, %r22163, %r22174, %p898;
	mov.u32 	%r22174, %r5355;
	bra.uni 	$L__BB5_2633;
$L__BB5_2632:
	add.s32 	%r22944, %r22944, 1;
	shr.s32 	%r10514, %r10504, 2;
	add.s32 	%r22943, %r10514, %r10505;
	setp.ne.s32 	%p899, %r22944, %r5339;
	mov.u32 	%r22940, %r10502;
	@%p899 bra 	$L__BB5_2630;
$L__BB5_2633:
	max.s32 	%r10516, %r22196, %r22185;
	cvt.rn.f32.s32 	%f1657, %r10516;
	setp.lt.s32 	%p900, %r10516, 1;
	mul.f32 	%f1658, %f1657, 0f4B000000;
	selp.f32 	%f1659, %f1658, %f1657, %p900;
	selp.f32 	%f1660, 0fC1B80000, 0f00000000, %p900;
	mov.b32 	%r10517, %f1659;
	add.s32 	%r10518, %r10517, -1059760811;
	and.b32  	%r10519, %r10518, -8388608;
	sub.s32 	%r10520, %r10517, %r10519;
	mov.b32 	%f1661, %r10520;
	cvt.rn.f32.s32 	%f1662, %r10519;
	fma.rn.f32 	%f1663, %f1662, 0f34000000, %f1660;
	add.f32 	%f1664, %f1661, 0fBF800000;
	fma.rn.f32 	%f1665, %f1664, 0fBE055027, 0f3E1039F6;
	fma.rn.f32 	%f1666, %f1665, %f1664, 0fBDF8CDCC;
	fma.rn.f32 	%f1667, %f1666, %f1664, 0f3E0F2955;
	fma.rn.f32 	%f1668, %f1667, %f1664, 0fBE2AD8B9;
	fma.rn.f32 	%f1669, %f1668, %f1664, 0f3E4CED0B;
	fma.rn.f32 	%f1670, %f1669, %f1664, 0fBE7FFF22;
	fma.rn.f32 	%f1671, %f1670, %f1664, 0f3EAAAA78;
	fma.rn.f32 	%f1672, %f1671, %f1664, 0fBF000000;
	mul.f32 	%f1673, %f1664, %f1672;
	fma.rn.f32 	%f1674, %f1673, %f1664, %f1664;
	fma.rn.f32 	%f1675, %f1663, 0f3F317218, %f1674;
	setp.gt.u32 	%p901, %r10517, 2139095039;
	fma.rn.f32 	%f1676, %f1659, 0f7F800000, 0f7F800000;
	selp.f32 	%f1677, %f1676, %f1675, %p901;
	setp.eq.f32 	%p902, %f1659, 0f00000000;
	fma.rn.f32 	%f1678, %f1677, 0f3EDE5BD9, 0f3F800000;
	selp.f32 	%f1679, 0fFF800000, %f1678, %p902;
	cvt.rzi.u32.f32 	%r5362, %f1679;
	setp.eq.s32 	%p903, %r22196, 0;
	mov.b32 	%r22951, 0;
	@%p903 bra 	$L__BB5_2636;
	mov.b32 	%r22951, 0;
	mov.u32 	%r22949, %r22196;
$L__BB5_2635:
	mul.hi.s32 	%r10522, %r22949, 1717986919;
	shr.u32 	%r10523, %r10522, 31;
	shr.s32 	%r10524, %r10522, 2;
	add.s32 	%r5366, %r10524, %r10523;
	mul.lo.s32 	%r10525, %r5366, 10;
	sub.s32 	%r10526, %r22949, %r10525;
	mad.lo.s32 	%r22951, %r22951, 10, %r10526;
	add.s32 	%r10527, %r22949, 9;
	setp.gt.u32 	%p904, %r10527, 18;
	mov.u32 	%r22949, %r5366;
	@%p904 bra 	$L__BB5_2635;
$L__BB5_2636:
	setp.eq.s32 	%p905, %r22185, 0;
	mov.b32 	%r22954, 0;
	@%p905 bra 	$L__BB5_2639;
	mov.b32 	%r22954, 0;
	mov.u32 	%r22952, %r22185;
$L__BB5_2638:
	mul.hi.s32 	%r10530, %r22952, 1717986919;
	shr.u32 	%r10531, %r10530, 31;
	shr.s32 	%r10532, %r10530, 2;
	add.s32 	%r5371, %r10532, %r10531;
	mul.lo.s32 	%r10533, %r5371, 10;
	sub.s32 	%r10534, %r22952, %r10533;
	mad.lo.s32 	%r22954, %r22954, 10, %r10534;
	add.s32 	%r10535, %r22952, 9;
	setp.gt.u32 	%p906, %r10535, 18;
	mov.u32 	%r22952, %r5371;
	@%p906 bra 	$L__BB5_2638;
$L__BB5_2639:
	setp.eq.s32 	%p907, %r5362, 0;
	@%p907 bra 	$L__BB5_2644;
	mov.b32 	%r22955, 0;
$L__BB5_2641:
	mul.hi.s32 	%r10537, %r22951, 1717986919;
	shr.u32 	%r10538, %r10537, 31;
	shr.s32 	%r10539, %r10537, 2;
	add.s32 	%r10540, %r10539, %r10538;
	mul.lo.s32 	%r10541, %r10540, 10;
	sub.s32 	%r5376, %r22951, %r10541;
	mul.hi.s32 	%r10542, %r22954, 1717986919;
	shr.u32 	%r10543, %r10542, 31;
	shr.s32 	%r10544, %r10542, 2;
	add.s32 	%r10545, %r10544, %r10543;
	mul.lo.s32 	%r10546, %r10545, 10;
	sub.s32 	%r5377, %r22954, %r10546;
	setp.eq.s32 	%p908, %r5376, %r5377;
	@%p908 bra 	$L__BB5_2643;
	setp.gt.s32 	%p909, %r5376, %r5377;
	selp.b32 	%r5378, %r22196, %r22185, %p909;
	selp.b32 	%r22185, %r22185, %r22196, %p909;
	mov.u32 	%r22196, %r5378;
	bra.uni 	$L__BB5_2644;
$L__BB5_2643:
	add.s32 	%r22955, %r22955, 1;
	shr.s32 	%r10552, %r10542, 2;
	add.s32 	%r22954, %r10552, %r10543;
	setp.ne.s32 	%p910, %r22955, %r5362;
	mov.u32 	%r22951, %r10540;
	@%p910 bra 	$L__BB5_2641;
$L__BB5_2644:
	max.s32 	%r10554, %r22218, %r22207;
	cvt.rn.f32.s32 	%f1680, %r10554;
	setp.lt.s32 	%p911, %r10554, 1;
	mul.f32 	%f1681, %f1680, 0f4B000000;
	selp.f32 	%f1682, %f1681, %f1680, %p911;
	selp.f32 	%f1683, 0fC1B80000, 0f00000000, %p911;
	mov.b32 	%r10555, %f1682;
	add.s32 	%r10556, %r10555, -1059760811;
	and.b32  	%r10557, %r10556, -8388608;
	sub.s32 	%r10558, %r10555, %r10557;
	mov.b32 	%f1684, %r10558;
	cvt.rn.f32.s32 	%f1685, %r10557;
	fma.rn.f32 	%f1686, %f1685, 0f34000000, %f1683;
	add.f32 	%f1687, %f1684, 0fBF800000;
	fma.rn.f32 	%f1688, %f1687, 0fBE055027, 0f3E1039F6;
	fma.rn.f32 	%f1689, %f1688, %f1687, 0fBDF8CDCC;
	fma.rn.f32 	%f1690, %f1689, %f1687, 0f3E0F2955;
	fma.rn.f32 	%f1691, %f1690, %f1687, 0fBE2AD8B9;
	fma.rn.f32 	%f1692, %f1691, %f1687, 0f3E4CED0B;
	fma.rn.f32 	%f1693, %f1692, %f1687, 0fBE7FFF22;
	fma.rn.f32 	%f1694, %f1693, %f1687, 0f3EAAAA78;
	fma.rn.f32 	%f1695, %f1694, %f1687, 0fBF000000;
	mul.f32 	%f1696, %f1687, %f1695;
	fma.rn.f32 	%f1697, %f1696, %f1687, %f1687;
	fma.rn.f32 	%f1698, %f1686, 0f3F317218, %f1697;
	setp.gt.u32 	%p912, %r10555, 2139095039;
	fma.rn.f32 	%f1699, %f1682, 0f7F800000, 0f7F800000;
	selp.f32 	%f1700, %f1699, %f1698, %p912;
	setp.eq.f32 	%p913, %f1682, 0f00000000;
	fma.rn.f32 	%f1701, %f1700, 0f3EDE5BD9, 0f3F800000;
	selp.f32 	%f1702, 0fFF800000, %f1701, %p913;
	cvt.rzi.u32.f32 	%r5385, %f1702;
	setp.eq.s32 	%p914, %r22218, 0;
	mov.b32 	%r22962, 0;
	@%p914 bra 	$L__BB5_2647;
	mov.b32 	%r22962, 0;
	mov.u32 	%r22960, %r22218;
$L__BB5_2646:
	mul.hi.s32 	%r10560, %r22960, 1717986919;
	shr.u32 	%r10561, %r10560, 31;
	shr.s32 	%r10562, %r10560, 2;
	add.s32 	%r5389, %r10562, %r10561;
	mul.lo.s32 	%r10563, %r5389, 10;
	sub.s32 	%r10564, %r22960, %r10563;
	mad.lo.s32 	%r22962, %r22962, 10, %r10564;
	add.s32 	%r10565, %r22960, 9;
	setp.gt.u32 	%p915, %r10565, 18;
	mov.u32 	%r22960, %r5389;
	@%p915 bra 	$L__BB5_2646;
$L__BB5_2647:
	setp.eq.s32 	%p916, %r22207, 0;
	mov.b32 	%r22965, 0;
	@%p916 bra 	$L__BB5_2650;
	mov.b32 	%r22965, 0;
	mov.u32 	%r22963, %r22207;
$L__BB5_2649:
	mul.hi.s32 	%r10568, %r22963, 1717986919;
	shr.u32 	%r10569, %r10568, 31;
	shr.s32 	%r10570, %r10568, 2;
	add.s32 	%r5394, %r10570, %r10569;
	mul.lo.s32 	%r10571, %r5394, 10;
	sub.s32 	%r10572, %r22963, %r10571;
	mad.lo.s32 	%r22965, %r22965, 10, %r10572;
	add.s32 	%r10573, %r22963, 9;
	setp.gt.u32 	%p917, %r10573, 18;
	mov.u32 	%r22963, %r5394;
	@%p917 bra 	$L__BB5_2649;
$L__BB5_2650:
	setp.eq.s32 	%p918, %r5385, 0;
	@%p918 bra 	$L__BB5_2655;
	mov.b32 	%r22966, 0;
$L__BB5_2652:
	mul.hi.s32 	%r10575, %r22962, 1717986919;
	shr.u32 	%r10576, %r10575, 31;
	shr.s32 	%r10577, %r10575, 2;
	add.s32 	%r10578, %r10577, %r10576;
	mul.lo.s32 	%r10579, %r10578, 10;
	sub.s32 	%r5399, %r22962, %r10579;
	mul.hi.s32 	%r10580, %r22965, 1717986919;
	shr.u32 	%r10581, %r10580, 31;
	shr.s32 	%r10582, %r10580, 2;
	add.s32 	%r10583, %r10582, %r10581;
	mul.lo.s32 	%r10584, %r10583, 10;
	sub.s32 	%r5400, %r22965, %r10584;
	setp.eq.s32 	%p919, %r5399, %r5400;
	@%p919 bra 	$L__BB5_2654;
	setp.gt.s32 	%p920, %r5399, %r5400;
	selp.b32 	%r5401, %r22218, %r22207, %p920;
	selp.b32 	%r22207, %r22207, %r22218, %p920;
	mov.u32 	%r22218, %r5401;
	bra.uni 	$L__BB5_2655;
$L__BB5_2654:
	add.s32 	%r22966, %r22966, 1;
	shr.s32 	%r10590, %r10580, 2;
	add.s32 	%r22965, %r10590, %r10581;
	setp.ne.s32 	%p921, %r22966, %r5385;
	mov.u32 	%r22962, %r10578;
	@%p921 bra 	$L__BB5_2652;
$L__BB5_2655:
	max.s32 	%r10592, %r22240, %r22229;
	cvt.rn.f32.s32 	%f1703, %r10592;
	setp.lt.s32 	%p922, %r10592, 1;
	mul.f32 	%f1704, %f1703, 0f4B000000;
	selp.f32 	%f1705, %f1704, %f1703, %p922;
	selp.f32 	%f1706, 0fC1B80000, 0f00000000, %p922;
	mov.b32 	%r10593, %f1705;
	add.s32 	%r10594, %r10593, -1059760811;
	and.b32  	%r10595, %r10594, -8388608;
	sub.s32 	%r10596, %r10593, %r10595;
	mov.b32 	%f1707, %r10596;
	cvt.rn.f32.s32 	%f1708, %r10595;
	fma.rn.f32 	%f1709, %f1708, 0f34000000, %f1706;
	add.f32 	%f1710, %f1707, 0fBF800000;
	fma.rn.f32 	%f1711, %f1710, 0fBE055027, 0f3E1039F6;
	fma.rn.f32 	%f1712, %f1711, %f1710, 0fBDF8CDCC;
	fma.rn.f32 	%f1713, %f1712, %f1710, 0f3E0F2955;
	fma.rn.f32 	%f1714, %f1713, %f1710, 0fBE2AD8B9;
	fma.rn.f32 	%f1715, %f1714, %f1710, 0f3E4CED0B;
	fma.rn.f32 	%f1716, %f1715, %f1710, 0fBE7FFF22;
	fma.rn.f32 	%f1717, %f1716, %f1710, 0f3EAAAA78;
	fma.rn.f32 	%f1718, %f1717, %f1710, 0fBF000000;
	mul.f32 	%f1719, %f1710, %f1718;
	fma.rn.f32 	%f1720, %f1719, %f1710, %f1710;
	fma.rn.f32 	%f1721, %f1709, 0f3F317218, %f1720;
	setp.gt.u32 	%p923, %r10593, 2139095039;
	fma.rn.f32 	%f1722, %f1705, 0f7F800000, 0f7F800000;
	selp.f32 	%f1723, %f1722, %f1721, %p923;
	setp.eq.f32 	%p924, %f1705, 0f00000000;
	fma.rn.f32 	%f1724, %f1723, 0f3EDE5BD9, 0f3F800000;
	selp.f32 	%f1725, 0fFF800000, %f1724, %p924;
	cvt.rzi.u32.f32 	%r5408, %f1725;
	setp.eq.s32 	%p925, %r22240, 0;
	mov.b32 	%r22973, 0;
	@%p925 bra 	$L__BB5_2658;
	mov.b32 	%r22973, 0;
	mov.u32 	%r22971, %r22240;
$L__BB5_2657:
	mul.hi.s32 	%r10598, %r22971, 1717986919;
	shr.u32 	%r10599, %r10598, 31;
	shr.s32 	%r10600, %r10598, 2;
	add.s32 	%r5412, %r10600, %r10599;
	mul.lo.s32 	%r10601, %r5412, 10;
	sub.s32 	%r10602, %r22971, %r10601;
	mad.lo.s32 	%r22973, %r22973, 10, %r10602;
	add.s32 	%r10603, %r22971, 9;
	setp.gt.u32 	%p926, %r10603, 18;
	mov.u32 	%r22971, %r5412;
	@%p926 bra 	$L__BB5_2657;
$L__BB5_2658:
	setp.eq.s32 	%p927, %r22229, 0;
	mov.b32 	%r22976, 0;
	@%p927 bra 	$L__BB5_2661;
	mov.b32 	%r22976, 0;
	mov.u32 	%r22974, %r22229;
$L__BB5_2660:
	mul.hi.s32 	%r10606, %r22974, 1717986919;
	shr.u32 	%r10607, %r10606, 31;
	shr.s32 	%r10608, %r10606, 2;
	add.s32 	%r5417, %r10608, %r10607;
	mul.lo.s32 	%r10609, %r5417, 10;
	sub.s32 	%r10610, %r22974, %r10609;
	mad.lo.s32 	%r22976, %r22976, 10, %r10610;
	add.s32 	%r10611, %r22974, 9;
	setp.gt.u32 	%p928, %r10611, 18;
	mov.u32 	%r22974, %r5417;
	@%p928 bra 	$L__BB5_2660;
$L__BB5_2661:
	setp.eq.s32 	%p929, %r5408, 0;
	@%p929 bra 	$L__BB5_2666;
	mov.b32 	%r22977, 0;
$L__BB5_2663:
	mul.hi.s32 	%r10613, %r22973, 1717986919;
	shr.u32 	%r10614, %r10613, 31;
	shr.s32 	%r10615, %r10613, 2;
	add.s32 	%r10616, %r10615, %r10614;
	mul.lo.s32 	%r10617, %r10616, 10;
	sub.s32 	%r5422, %r22973, %r10617;
	mul.hi.s32 	%r10618, %r22976, 1717986919;
	shr.u32 	%r10619, %r10618, 31;
	shr.s32 	%r10620, %r10618, 2;
	add.s32 	%r10621, %r10620, %r10619;
	mul.lo.s32 	%r10622, %r10621, 10;
	sub.s32 	%r5423, %r22976, %r10622;
	setp.eq.s32 	%p930, %r5422, %r5423;
	@%p930 bra 	$L__BB5_2665;
	setp.gt.s32 	%p931, %r5422, %r5423;
	selp.b32 	%r5424, %r22240, %r22229, %p931;
	selp.b32 	%r22229, %r22229, %r22240, %p931;
	mov.u32 	%r22240, %r5424;
	bra.uni 	$L__BB5_2666;
$L__BB5_2665:
	add.s32 	%r22977, %r22977, 1;
	shr.s32 	%r10628, %r10618, 2;
	add.s32 	%r22976, %r10628, %r10619;
	setp.ne.s32 	%p932, %r22977, %r5408;
	mov.u32 	%r22973, %r10616;
	@%p932 bra 	$L__BB5_2663;
$L__BB5_2666:
	max.s32 	%r10630, %r22262, %r22251;
	cvt.rn.f32.s32 	%f1726, %r10630;
	setp.lt.s32 	%p933, %r10630, 1;
	mul.f32 	%f1727, %f1726, 0f4B000000;
	selp.f32 	%f1728, %f1727, %f1726, %p933;
	selp.f32 	%f1729, 0fC1B80000, 0f00000000, %p933;
	mov.b32 	%r10631, %f1728;
	add.s32 	%r10632, %r10631, -1059760811;
	and.b32  	%r10633, %r10632, -8388608;
	sub.s32 	%r10634, %r10631, %r10633;
	mov.b32 	%f1730, %r10634;
	cvt.rn.f32.s32 	%f1731, %r10633;
	fma.rn.f32 	%f1732, %f1731, 0f34000000, %f1729;
	add.f32 	%f1733, %f1730, 0fBF800000;
	fma.rn.f32 	%f1734, %f1733, 0fBE055027, 0f3E1039F6;
	fma.rn.f32 	%f1735, %f1734, %f1733, 0fBDF8CDCC;
	fma.rn.f32 	%f1736, %f1735, %f1733, 0f3E0F2955;
	fma.rn.f32 	%f1737, %f1736, %f1733, 0fBE2AD8B9;
	fma.rn.f32 	%f1738, %f1737, %f1733, 0f3E4CED0B;
	fma.rn.f32 	%f1739, %f1738, %f1733, 0fBE7FFF22;
	fma.rn.f32 	%f1740, %f1739, %f1733, 0f3EAAAA78;
	fma.rn.f32 	%f1741, %f1740, %f1733, 0fBF000000;
	mul.f32 	%f1742, %f1733, %f1741;
	fma.rn.f32 	%f1743, %f1742, %f1733, %f1733;
	fma.rn.f32 	%f1744, %f1732, 0f3F317218, %f1743;
	setp.gt.u32 	%p934, %r10631, 2139095039;
	fma.rn.f32 	%f1745, %f1728, 0f7F800000, 0f7F800000;
	selp.f32 	%f1746, %f1745, %f1744, %p934;
	setp.eq.f32 	%p935, %f1728, 0f00000000;
	fma.rn.f32 	%f1747, %f1746, 0f3EDE5BD9, 0f3F800000;
	selp.f32 	%f1748, 0fFF800000, %f1747, %p935;
	cvt.rzi.u32.f32 	%r5431, %f1748;
	setp.eq.s32 	%p936, %r22262, 0;
	mov.b32 	%r22984, 0;
	@%p936 bra 	$L__BB5_2669;
	mov.b32 	%r22984, 0;
	mov.u32 	%r22982, %r22262;
$L__BB5_2668:
	mul.hi.s32 	%r10636, %r22982, 1717986919;
	shr.u32 	%r10637, %r10636, 31;
	shr.s32 	%r10638, %r10636, 2;
	add.s32 	%r5435, %r10638, %r10637;
	mul.lo.s32 	%r10639, %r5435, 10;
	sub.s32 	%r10640, %r22982, %r10639;
	mad.lo.s32 	%r22984, %r22984, 10, %r10640;
	add.s32 	%r10641, %r22982, 9;
	setp.gt.u32 	%p937, %r10641, 18;
	mov.u32 	%r22982, %r5435;
	@%p937 bra 	$L__BB5_2668;
$L__BB5_2669:
	setp.eq.s32 	%p938, %r22251, 0;
	mov.b32 	%r22987, 0;
	@%p938 bra 	$L__BB5_2672;
	mov.b32 	%r22987, 0;
	mov.u32 	%r22985, %r22251;
$L__BB5_2671:
	mul.hi.s32 	%r10644, %r22985, 1717986919;
	shr.u32 	%r10645, %r10644, 31;
	shr.s32 	%r10646, %r10644, 2;
	add.s32 	%r5440, %r10646, %r10645;
	mul.lo.s32 	%r10647, %r5440, 10;
	sub.s32 	%r10648, %r22985, %r10647;
	mad.lo.s32 	%r22987, %r22987, 10, %r10648;
	add.s32 	%r10649, %r22985, 9;
	setp.gt.u32 	%p939, %r10649, 18;
	mov.u32 	%r22985, %r5440;
	@%p939 bra 	$L__BB5_2671;
$L__BB5_2672:
	setp.eq.s32 	%p940, %r5431, 0;
	@%p940 bra 	$L__BB5_2677;
	mov.b32 	%r22988, 0;
$L__BB5_2674:
	mul.hi.s32 	%r10651, %r22984, 1717986919;
	shr.u32 	%r10652, %r10651, 31;
	shr.s32 	%r10653, %r10651, 2;
	add.s32 	%r10654, %r10653, %r10652;
	mul.lo.s32 	%r10655, %r10654, 10;
	sub.s32 	%r5445, %r22984, %r10655;
	mul.hi.s32 	%r10656, %r22987, 1717986919;
	shr.u32 	%r10657, %r10656, 31;
	shr.s32 	%r10658, %r10656, 2;
	add.s32 	%r10659, %r10658, %r10657;
	mul.lo.s32 	%r10660, %r10659, 10;
	sub.s32 	%r5446, %r22987, %r10660;
	setp.eq.s32 	%p941, %r5445, %r5446;
	@%p941 bra 	$L__BB5_2676;
	setp.gt.s32 	%p942, %r5445, %r5446;
	selp.b32 	%r5447, %r22262, %r22251, %p942;
	selp.b32 	%r22251, %r22251, %r22262, %p942;
	mov.u32 	%r22262, %r5447;
	bra.uni 	$L__BB5_2677;
$L__BB5_2676:
	add.s32 	%r22988, %r22988, 1;
	shr.s32 	%r10666, %r10656, 2;
	add.s32 	%r22987, %r10666, %r10657;
	setp.ne.s32 	%p943, %r22988, %r5431;
	mov.u32 	%r22984, %r10654;
	@%p943 bra 	$L__BB5_2674;
$L__BB5_2677:
	max.s32 	%r10668, %r22284, %r22273;
	cvt.rn.f32.s32 	%f1749, %r10668;
	setp.lt.s32 	%p944, %r10668, 1;
	mul.f32 	%f1750, %f1749, 0f4B000000;
	selp.f32 	%f1751, %f1750, %f1749, %p944;
	selp.f32 	%f1752, 0fC1B80000, 0f00000000, %p944;
	mov.b32 	%r10669, %f1751;
	add.s32 	%r10670, %r10669, -1059760811;
	and.b32  	%r10671, %r10670, -8388608;
	sub.s32 	%r10672, %r10669, %r10671;
	mov.b32 	%f1753, %r10672;
	cvt.rn.f32.s32 	%f1754, %r10671;
	fma.rn.f32 	%f1755, %f1754, 0f34000000, %f1752;
	add.f32 	%f1756, %f1753, 0fBF800000;
	fma.rn.f32 	%f1757, %f1756, 0fBE055027, 0f3E1039F6;
	fma.rn.f32 	%f1758, %f1757, %f1756, 0fBDF8CDCC;
	fma.rn.f32 	%f1759, %f1758, %f1756, 0f3E0F2955;
	fma.rn.f32 	%f1760, %f1759, %f1756, 0fBE2AD8B9;
	fma.rn.f32 	%f1761, %f1760, %f1756, 0f3E4CED0B;
	fma.rn.f32 	%f1762, %f1761, %f1756, 0fBE7FFF22;
	fma.rn.f32 	%f1763, %f1762, %f1756, 0f3EAAAA78;
	fma.rn.f32 	%f1764, %f1763, %f1756, 0fBF000000;
	mul.f32 	%f1765, %f1756, %f1764;
	fma.rn.f32 	%f1766, %f1765, %f1756, %f1756;
	fma.rn.f32 	%f1767, %f1755, 0f3F317218, %f1766;
	setp.gt.u32 	%p945, %r10669, 2139095039;
	fma.rn.f32 	%f1768, %f1751, 0f7F800000, 0f7F800000;
	selp.f32 	%f1769, %f1768, %f1767, %p945;
	setp.eq.f32 	%p946, %f1751, 0f00000000;
	fma.rn.f32 	%f1770, %f1769, 0f3EDE5BD9, 0f3F800000;
	selp.f32 	%f1771, 0fFF800000, %f1770, %p946;
	cvt.rzi.u32.f32 	%r5454, %f1771;
	setp.eq.s32 	%p947, %r22284, 0;
	mov.b32 	%r22995, 0;
	@%p947 bra 	$L__BB5_2680;
	mov.b32 	%r22995, 0;
	mov.u32 	%r22993, %r22284;
$L__BB5_2679:
	mul.hi.s32 	%r10674, %r22993, 1717986919;
	shr.u32 	%r10675, %r10674, 31;
	shr.s32 	%r10676, %r10674, 2;
	add.s32 	%r5458, %r10676, %r10675;
	mul.lo.s32 	%r10677, %r5458, 10;
	sub.s32 	%r10678, %r22993, %r10677;
	mad.lo.s32 	%r22995, %r22995, 10, %r10678;
	add.s32 	%r10679, %r22993, 9;
	setp.gt.u32 	%p948, %r10679, 18;
	mov.u32 	%r22993, %r5458;
	@%p948 bra 	$L__BB5_2679;
$L__BB5_2680:
	setp.eq.s32 	%p949, %r22273, 0;
	mov.b32 	%r22998, 0;
	@%p949 bra 	$L__BB5_2683;
	mov.b32 	%r22998, 0;
	mov.u32 	%r22996, %r22273;
$L__BB5_2682:
	mul.hi.s32 	%r10682, %r22996, 1717986919;
	shr.u32 	%r10683, %r10682, 31;
	shr.s32 	%r10684, %r10682, 2;
	add.s32 	%r5463, %r10684, %r10683;
	mul.lo.s32 	%r10685, %r5463, 10;
	sub.s32 	%r10686, %r22996, %r10685;
	mad.lo.s32 	%r22998, %r22998, 10, %r10686;
	add.s32 	%r10687, %r22996, 9;
	setp.gt.u32 	%p950, %r10687, 18;
	mov.u32 	%r22996, %r5463;
	@%p950 bra 	$L__BB5_2682;
$L__BB5_2683:
	setp.eq.s32 	%p951, %r5454, 0;
	@%p951 bra 	$L__BB5_2688;
	mov.b32 	%r22999, 0;
$L__BB5_2685:
	mul.hi.s32 	%r10689, %r22995, 1717986919;
	shr.u32 	%r10690, %r10689, 31;
	shr.s32 	%r10691, %r10689, 2;
	add.s32 	%r10692, %r10691, %r10690;
	mul.lo.s32 	%r10693, %r10692, 10;
	sub.s32 	%r5468, %r22995, %r10693;
	mul.hi.s32 	%r10694, %r22998, 1717986919;
	shr.u32 	%r10695, %r10694, 31;
	shr.s32 	%r10696, %r10694, 2;
	add.s32 	%r10697, %r10696, %r10695;
	mul.lo.s32 	%r10698, %r10697, 10;
	sub.s32 	%r5469, %r22998, %r10698;
	setp.eq.s32 	%p952, %r5468, %r5469;
	@%p952 bra 	$L__BB5_2687;
	setp.gt.s32 	%p953, %r5468, %r5469;
	selp.b32 	%r5470, %r22284, %r22273, %p953;
	selp.b32 	%r22273, %r22273, %r22284, %p953;
	mov.u32 	%r22284, %r5470;
	bra.uni 	$L__BB5_2688;
$L__BB5_2687:
	add.s32 	%r22999, %r22999, 1;
	shr.s32 	%r10704, %r10694, 2;
	add.s32 	%r22998, %r10704, %r10695;
	setp.ne.s32 	%p954, %r22999, %r5454;
	mov.u32 	%r22995, %r10692;
	@%p954 bra 	$L__BB5_2685;
$L__BB5_2688:
	max.s32 	%r10706, %r22306, %r22295;
	cvt.rn.f32.s32 	%f1772, %r10706;
	setp.lt.s32 	%p955, %r10706, 1;
	mul.f32 	%f1773, %f1772, 0f4B000000;
	selp.f32 	%f1774, %f1773, %f1772, %p955;
	selp.f32 	%f1775, 0fC1B80000, 0f00000000, %p955;
	mov.b32 	%r10707, %f1774;
	add.s32 	%r10708, %r10707, -1059760811;
	and.b32  	%r10709, %r10708, -8388608;
	sub.s32 	%r10710, %r10707, %r10709;
	mov.b32 	%f1776, %r10710;
	cvt.rn.f32.s32 	%f1777, %r10709;
	fma.rn.f32 	%f1778, %f1777, 0f34000000, %f1775;
	add.f32 	%f1779, %f1776, 0fBF800000;
	fma.rn.f32 	%f1780, %f1779, 0fBE055027, 0f3E1039F6;
	fma.rn.f32 	%f1781, %f1780, %f1779, 0fBDF8CDCC;
	fma.rn.f32 	%f1782, %f1781, %f1779, 0f3E0F2955;
	fma.rn.f32 	%f1783, %f1782, %f1779, 0fBE2AD8B9;
	fma.rn.f32 	%f1784, %f1783, %f1779, 0f3E4CED0B;
	fma.rn.f32 	%f1785, %f1784, %f1779, 0fBE7FFF22;
	fma.rn.f32 	%f1786, %f1785, %f1779, 0f3EAAAA78;
	fma.rn.f32 	%f1787, %f1786, %f1779, 0fBF000000;
	mul.f32 	%f1788, %f1779, %f1787;
	fma.rn.f32 	%f1789, %f1788, %f1779, %f1779;
	fma.rn.f32 	%f1790, %f1778, 0f3F317218, %f1789;
	setp.gt.u32 	%p956, %r10707, 2139095039;
	fma.rn.f32 	%f1791, %f1774, 0f7F800000, 0f7F800000;
	selp.f32 	%f1792, %f1791, %f1790, %p956;
	setp.eq.f32 	%p957, %f1774, 0f00000000;
	fma.rn.f32 	%f1793, %f1792, 0f3EDE5BD9, 0f3F800000;
	selp.f32 	%f1794, 0fFF800000, %f1793, %p957;
	cvt.rzi.u32.f32 	%r5477, %f1794;
	setp.eq.s32 	%p958, %r22306, 0;
	mov.b32 	%r23006, 0;
	@%p958 bra 	$L__BB5_2691;
	mov.b32 	%r23006, 0;
	mov.u32 	%r23004, %r22306;
$L__BB5_2690:
	mul.hi.s32 	%r10712, %r23004, 1717986919;
	shr.u32 	%r10713, %r10712, 31;
	shr.s32 	%r10714, %r10712, 2;
	add.s32 	%r5481, %r10714, %r10713;
	mul.lo.s32 	%r10715, %r5481, 10;
	sub.s32 	%r10716, %r23004, %r10715;
	mad.lo.s32 	%r23006, %r23006, 10, %r10716;
	add.s32 	%r10717, %r23004, 9;
	setp.gt.u32 	%p959, %r10717, 18;
	mov.u32 	%r23004, %r5481;
	@%p959 bra 	$L__BB5_2690;
$L__BB5_2691:
	setp.eq.s32 	%p960, %r22295, 0;
	mov.b32 	%r23009, 0;
	@%p960 bra 	$L__BB5_2694;
	mov.b32 	%r23009, 0;
	mov.u32 	%r23007, %r22295;
$L__BB5_2693:
	mul.hi.s32 	%r10720, %r23007, 1717986919;
	shr.u32 	%r10721, %r10720, 31;
	shr.s32 	%r10722, %r10720, 2;
	add.s32 	%r5486, %r10722, %r10721;
	mul.lo.s32 	%r10723, %r5486, 10;
	sub.s32 	%r10724, %r23007, %r10723;
	mad.lo.s32 	%r23009, %r23009, 10, %r10724;
	add.s32 	%r10725, %r23007, 9;
	setp.gt.u32 	%p961, %r10725, 18;
	mov.u32 	%r23007, %r5486;
	@%p961 bra 	$L__BB5_2693;
$L__BB5_2694:
	setp.eq.s32 	%p962, %r5477, 0;
	@%p962 bra 	$L__BB5_2699;
	mov.b32 	%r23010, 0;
$L__BB5_2696:
	mul.hi.s32 	%r10727, %r23006, 1717986919;
	shr.u32 	%r10728, %r10727, 31;
	shr.s32 	%r10729, %r10727, 2;
	add.s32 	%r10730, %r10729, %r10728;
	mul.lo.s32 	%r10731, %r10730, 10;
	sub.s32 	%r5491, %r23006, %r10731;
	mul.hi.s32 	%r10732, %r23009, 1717986919;
	shr.u32 	%r10733, %r10732, 31;
	shr.s32 	%r10734, %r10732, 2;
	add.s32 	%r10735, %r10734, %r10733;
	mul.lo.s32 	%r10736, %r10735, 10;
	sub.s32 	%r5492, %r23009, %r10736;
	setp.eq.s32 	%p963, %r5491, %r5492;
	@%p963 bra 	$L__BB5_2698;
	setp.gt.s32 	%p964, %r5491, %r5492;
	selp.b32 	%r5493, %r22306, %r22295, %p964;
	selp.b32 	%r22295, %r22295, %r22306, %p964;
	mov.u32 	%r22306, %r5493;
	bra.uni 	$L__BB5_2699;
$L__BB5_2698:
	add.s32 	%r23010, %r23010, 1;
	shr.s32 	%r10742, %r10732, 2;
	add.s32 	%r23009, %r10742, %r10733;
	setp.ne.s32 	%p965, %r23010, %r5477;
	mov.u32 	%r23006, %r10730;
	@%p965 bra 	$L__BB5_2696;
$L__BB5_2699:
	max.s32 	%r10744, %r22164, %r22317;
	cvt.rn.f32.s32 	%f1795, %r10744;
	setp.lt.s32 	%p966, %r10744, 1;
	mul.f32 	%f1796, %f1795, 0f4B000000;
	selp.f32 	%f1797, %f1796, %f1795, %p966;
	selp.f32 	%f1798, 0fC1B80000, 0f00000000, %p966;
	mov.b32 	%r10745, %f1797;
	add.s32 	%r10746, %r10745, -1059760811;
	and.b32  	%r10747, %r10746, -8388608;
	sub.s32 	%r10748, %r10745, %r10747;
	mov.b32 	%f1799, %r10748;
	cvt.rn.f32.s32 	%f1800, %r10747;
	fma.rn.f32 	%f1801, %f1800, 0f34000000, %f1798;
	add.f32 	%f1802, %f1799, 0fBF800000;
	fma.rn.f32 	%f1803, %f1802, 0fBE055027, 0f3E1039F6;
	fma.rn.f32 	%f1804, %f1803, %f1802, 0fBDF8CDCC;
	fma.rn.f32 	%f1805, %f1804, %f1802, 0f3E0F2955;
	fma.rn.f32 	%f1806, %f1805, %f1802, 0fBE2AD8B9;
	fma.rn.f32 	%f1807, %f1806, %f1802, 0f3E4CED0B;
	fma.rn.f32 	%f1808, %f1807, %f1802, 0fBE7FFF22;
	fma.rn.f32 	%f1809, %f1808, %f1802, 0f3EAAAA78;
	fma.rn.f32 	%f1810, %f1809, %f1802, 0fBF000000;
	mul.f32 	%f1811, %f1802, %f1810;
	fma.rn.f32 	%f1812, %f1811, %f1802, %f1802;
	fma.rn.f32 	%f1813, %f1801, 0f3F317218, %f1812;
	setp.gt.u32 	%p967, %r10745, 2139095039;
	fma.rn.f32 	%f1814, %f1797, 0f7F800000, 0f7F800000;
	selp.f32 	%f1815, %f1814, %f1813, %p967;
	setp.eq.f32 	%p968, %f1797, 0f00000000;
	fma.rn.f32 	%f1816, %f1815, 0f3EDE5BD9, 0f3F800000;
	selp.f32 	%f1817, 0fFF800000, %f1816, %p968;
	cvt.rzi.u32.f32 	%r5500, %f1817;
	setp.eq.s32 	%p969, %r22164, 0;
	mov.b32 	%r23017, 0;
	@%p969 bra 	$L__BB5_2702;
	mov.b32 	%r23017, 0;
	mov.u32 	%r23015, %r22164;
$L__BB5_2701:
	mul.hi.s32 	%r10750, %r23015, 1717986919;
	shr.u32 	%r10751, %r10750, 31;
	shr.s32 	%r10752, %r10750, 2;
	add.s32 	%r5504, %r10752, %r10751;
	mul.lo.s32 	%r10753, %r5504, 10;
	sub.s32 	%r10754, %r23015, %r10753;
	mad.lo.s32 	%r23017, %r23017, 10, %r10754;
	add.s32 	%r10755, %r23015, 9;
	setp.gt.u32 	%p970, %r10755, 18;
	mov.u32 	%r23015, %r5504;
	@%p970 bra 	$L__BB5_2701;
$L__BB5_2702:
	setp.eq.s32 	%p971, %r22317, 0;
	mov.b32 	%r23020, 0;
	@%p971 bra 	$L__BB5_2705;
	mov.b32 	%r23020, 0;
	mov.u32 	%r23018, %r22317;
$L__BB5_2704:
	mul.hi.s32 	%r10758, %r23018, 1717986919;
	shr.u32 	%r10759, %r10758, 31;
	shr.s32 	%r10760, %r10758, 2;
	add.s32 	%r5509, %r10760, %r10759;
	mul.lo.s32 	%r10761, %r5509, 10;
	sub.s32 	%r10762, %r23018, %r10761;
	mad.lo.s32 	%r23020, %r23020, 10, %r10762;
	add.s32 	%r10763, %r23018, 9;
	setp.gt.u32 	%p972, %r10763, 18;
	mov.u32 	%r23018, %r5509;
	@%p972 bra 	$L__BB5_2704;
$L__BB5_2705:
	setp.eq.s32 	%p973, %r5500, 0;
	@%p973 bra 	$L__BB5_2710;
	mov.b32 	%r23021, 0;
$L__BB5_2707:
	mul.hi.s32 	%r10765, %r23017, 1717986919;
	shr.u32 	%r10766, %r10765, 31;
	shr.s32 	%r10767, %r10765, 2;
	add.s32 	%r10768, %r10767, %r10766;
	mul.lo.s32 	%r10769, %r10768, 10;
	sub.s32 	%r5514, %r23017, %r10769;
	mul.hi.s32 	%r10770, %r23020, 1717986919;
	shr.u32 	%r10771, %r10770, 31;
	shr.s32 	%r10772, %r10770, 2;
	add.s32 	%r10773, %r10772, %r10771;
	mul.lo.s32 	%r10774, %r10773, 10;
	sub.s32 	%r5515, %r23020, %r10774;
	setp.eq.s32 	%p974, %r5514, %r5515;
	@%p974 bra 	$L__BB5_2709;
	setp.gt.s32 	%p975, %r5514, %r5515;
	selp.b32 	%r5516, %r22164, %r22317, %p975;
	selp.b32 	%r22317, %r22317, %r22164, %p975;
	mov.u32 	%r22164, %r5516;
	bra.uni 	$L__BB5_2710;
$L__BB5_2709:
	add.s32 	%r23021, %r23021, 1;
	shr.s32 	%r10780, %r10770, 2;
	add.s32 	%r23020, %r10780, %r10771;
	setp.ne.s32 	%p976, %r23021, %r5500;
	mov.u32 	%r23017, %r10768;
	@%p976 bra 	$L__BB5_2707;
$L__BB5_2710:
	max.s32 	%r10782, %r22163, %r22332;
	cvt.rn.f32.s32 	%f1818, %r10782;
	setp.lt.s32 	%p977, %r10782, 1;
	mul.f32 	%f1819, %f1818, 0f4B000000;
	selp.f32 	%f1820, %f1819, %f1818, %p977;
	selp.f32 	%f1821, 0fC1B80000, 0f00000000, %p977;
	mov.b32 	%r10783, %f1820;
	add.s32 	%r10784, %r10783, -1059760811;
	and.b32  	%r10785, %r10784, -8388608;
	sub.s32 	%r10786, %r10783, %r10785;
	mov.b32 	%f1822, %r10786;
	cvt.rn.f32.s32 	%f1823, %r10785;
	fma.rn.f32 	%f1824, %f1823, 0f34000000, %f1821;
	add.f32 	%f1825, %f1822, 0fBF800000;
	fma.rn.f32 	%f1826, %f1825, 0fBE055027, 0f3E1039F6;
	fma.rn.f32 	%f1827, %f1826, %f1825, 0fBDF8CDCC;
	fma.rn.f32 	%f1828, %f1827, %f1825, 0f3E0F2955;
	fma.rn.f32 	%f1829, %f1828, %f1825, 0fBE2AD8B9;
	fma.rn.f32 	%f1830, %f1829, %f1825, 0f3E4CED0B;
	fma.rn.f32 	%f1831, %f1830, %f1825, 0fBE7FFF22;
	fma.rn.f32 	%f1832, %f1831, %f1825, 0f3EAAAA78;
	fma.rn.f32 	%f1833, %f1832, %f1825, 0fBF000000;
	mul.f32 	%f1834, %f1825, %f1833;
	fma.rn.f32 	%f1835, %f1834, %f1825, %f1825;
	fma.rn.f32 	%f1836, %f1824, 0f3F317218, %f1835;
	setp.gt.u32 	%p978, %r10783, 2139095039;
	fma.rn.f32 	%f1837, %f1820, 0f7F800000, 0f7F800000;
	selp.f32 	%f1838, %f1837, %f1836, %p978;
	setp.eq.f32 	%p979, %f1820, 0f00000000;
	fma.rn.f32 	%f1839, %f1838, 0f3EDE5BD9, 0f3F800000;
	selp.f32 	%f1840, 0fFF800000, %f1839, %p979;
	cvt.rzi.u32.f32 	%r5523, %f1840;
	setp.eq.s32 	%p980, %r22163, 0;
	mov.b32 	%r23028, 0;
	@%p980 bra 	$L__BB5_2713;
	mov.b32 	%r23028, 0;
	mov.u32 	%r23026, %r22163;
$L__BB5_2712:
	mul.hi.s32 	%r10788, %r23026, 1717986919;
	shr.u32 	%r10789, %r10788, 31;
	shr.s32 	%r10790, %r10788, 2;
	add.s32 	%r5527, %r10790, %r10789;
	mul.lo.s32 	%r10791, %r5527, 10;
	sub.s32 	%r10792, %r23026, %r10791;
	mad.lo.s32 	%r23028, %r23028, 10, %r10792;
	add.s32 	%r10793, %r23026, 9;
	setp.gt.u32 	%p981, %r10793, 18;
	mov.u32 	%r23026, %r5527;
	@%p981 bra 	$L__BB5_2712;
$L__BB5_2713:
	setp.eq.s32 	%p982, %r22332, 0;
	mov.b32 	%r23031, 0;
	@%p982 bra 	$L__BB5_2716;
	mov.b32 	%r23031, 0;
	mov.u32 	%r23029, %r22332;
$L__BB5_2715:
	mul.hi.s32 	%r10796, %r23029, 1717986919;
	shr.u32 	%r10797, %r10796, 31;
	shr.s32 	%r10798, %r10796, 2;
	add.s32 	%r5532, %r10798, %r10797;
	mul.lo.s32 	%r10799, %r5532, 10;
	sub.s32 	%r10800, %r23029, %r10799;
	mad.lo.s32 	%r23031, %r23031, 10, %r10800;
	add.s32 	%r10801, %r23029, 9;
	setp.gt.u32 	%p983, %r10801, 18;
	mov.u32 	%r23029, %r5532;
	@%p983 bra 	$L__BB5_2715;
$L__BB5_2716:
	setp.eq.s32 	%p984, %r5523, 0;
	@%p984 bra 	$L__BB5_2721;
	mov.b32 	%r23032, 0;
$L__BB5_2718:
	mul.hi.s32 	%r10803, %r23028, 1717986919;
	shr.u32 	%r10804, %r10803, 31;
	shr.s32 	%r10805, %r10803, 2;
	add.s32 	%r10806, %r10805, %r10804;
	mul.lo.s32 	%r10807, %r10806, 10;
	sub.s32 	%r5537, %r23028, %r10807;
	mul.hi.s32 	%r10808, %r23031, 1717986919;
	shr.u32 	%r10809, %r10808, 31;
	shr.s32 	%r10810, %r10808, 2;
	add.s32 	%r10811, %r10810, %r10809;
	mul.lo.s32 	%r10812, %r10811, 10;
	sub.s32 	%r5538, %r23031, %r10812;
	setp.eq.s32 	%p985, %r5537, %r5538;
	@%p985 bra 	$L__BB5_2720;
	setp.gt.s32 	%p986, %r5537, %r5538;
	selp.b32 	%r5539, %r22163, %r22332, %p986;
	selp.b32 	%r22332, %r22332, %r22163, %p986;
	mov.u32 	%r22163, %r5539;
	bra.uni 	$L__BB5_2721;
$L__BB5_2720:
	add.s32 	%r23032, %r23032, 1;
	shr.s32 	%r10818, %r10808, 2;
	add.s32 	%r23031, %r10818, %r10809;
	setp.ne.s32 	%p987, %r23032, %r5523;
	mov.u32 	%r23028, %r10806;
	@%p987 bra 	$L__BB5_2718;
$L__BB5_2721:
	max.s32 	%r10820, %r22185, %r22174;
	cvt.rn.f32.s32 	%f1841, %r10820;
	setp.lt.s32 	%p988, %r10820, 1;
	mul.f32 	%f1842, %f1841, 0f4B000000;
	selp.f32 	%f1843, %f1842, %f1841, %p988;
	selp.f32 	%f1844, 0fC1B80000, 0f00000000, %p988;
	mov.b32 	%r10821, %f1843;
	add.s32 	%r10822, %r10821, -1059760811;
	and.b32  	%r10823, %r10822, -8388608;
	sub.s32 	%r10824, %r10821, %r10823;
	mov.b32 	%f1845, %r10824;
	cvt.rn.f32.s32 	%f1846, %r10823;
	fma.rn.f32 	%f1847, %f1846, 0f34000000, %f1844;
	add.f32 	%f1848, %f1845, 0fBF800000;
	fma.rn.f32 	%f1849, %f1848, 0fBE055027, 0f3E1039F6;
	fma.rn.f32 	%f1850, %f1849, %f1848, 0fBDF8CDCC;
	fma.rn.f32 	%f1851, %f1850, %f1848, 0f3E0F2955;
	fma.rn.f32 	%f1852, %f1851, %f1848, 0fBE2AD8B9;
	fma.rn.f32 	%f1853, %f1852, %f1848, 0f3E4CED0B;
	fma.rn.f32 	%f1854, %f1853, %f1848, 0fBE7FFF22;
	fma.rn.f32 	%f1855, %f1854, %f1848, 0f3EAAAA78;
	fma.rn.f32 	%f1856, %f1855, %f1848, 0fBF000000;
	mul.f32 	%f1857, %f1848, %f1856;
	fma.rn.f32 	%f1858, %f1857, %f1848, %f1848;
	fma.rn.f32 	%f1859, %f1847, 0f3F317218, %f1858;
	setp.gt.u32 	%p989, %r10821, 2139095039;
	fma.rn.f32 	%f1860, %f1843, 0f7F800000, 0f7F800000;
	selp.f32 	%f1861, %f1860, %f1859, %p989;
	setp.eq.f32 	%p990, %f1843, 0f00000000;
	fma.rn.f32 	%f1862, %f1861, 0f3EDE5BD9, 0f3F800000;
	selp.f32 	%f1863, 0fFF800000, %f1862, %p990;
	cvt.rzi.u32.f32 	%r5546, %f1863;
	setp.eq.s32 	%p991, %r22185, 0;
	mov.b32 	%r23039, 0;
	@%p991 bra 	$L__BB5_2724;
	mov.b32 	%r23039, 0;
	mov.u32 	%r23037, %r22185;
$L__BB5_2723:
	mul.hi.s32 	%r10826, %r23037, 1717986919;
	shr.u32 	%r10827, %r10826, 31;
	shr.s32 	%r10828, %r10826, 2;
	add.s32 	%r5550, %r10828, %r10827;
	mul.lo.s32 	%r10829, %r5550, 10;
	sub.s32 	%r10830, %r23037, %r10829;
	mad.lo.s32 	%r23039, %r23039, 10, %r10830;
	add.s32 	%r10831, %r23037, 9;
	setp.gt.u32 	%p992, %r10831, 18;
	mov.u32 	%r23037, %r5550;
	@%p992 bra 	$L__BB5_2723;
$L__BB5_2724:
	setp.eq.s32 	%p993, %r22174, 0;
	mov.b32 	%r23042, 0;
	@%p993 bra 	$L__BB5_2727;
	mov.b32 	%r23042, 0;
	mov.u32 	%r23040, %r22174;
$L__BB5_2726:
	mul.hi.s32 	%r10834, %r23040, 1717986919;
	shr.u32 	%r10835, %r10834, 31;
	shr.s32 	%r10836, %r10834, 2;
	add.s32 	%r5555, %r10836, %r10835;
	mul.lo.s32 	%r10837, %r5555, 10;
	sub.s32 	%r10838, %r23040, %r10837;
	mad.lo.s32 	%r23042, %r23042, 10, %r10838;
	add.s32 	%r10839, %r23040, 9;
	setp.gt.u32 	%p994, %r10839, 18;
	mov.u32 	%r23040, %r5555;
	@%p994 bra 	$L__BB5_2726;
$L__BB5_2727:
	setp.eq.s32 	%p995, %r5546, 0;
	@%p995 bra 	$L__BB5_2732;
	mov.b32 	%r23043, 0;
$L__BB5_2729:
	mul.hi.s32 	%r10841, %r23039, 1717986919;
	shr.u32 	%r10842, %r10841, 31;
	shr.s32 	%r10843, %r10841, 2;
	add.s32 	%r10844, %r10843, %r10842;
	mul.lo.s32 	%r10845, %r10844, 10;
	sub.s32 	%r5560, %r23039, %r10845;
	mul.hi.s32 	%r10846, %r23042, 1717986919;
	shr.u32 	%r10847, %r10846, 31;
	shr.s32 	%r10848, %r10846, 2;
	add.s32 	%r10849, %r10848, %r10847;
	mul.lo.s32 	%r10850, %r10849, 10;
	sub.s32 	%r5561, %r23042, %r10850;
	setp.eq.s32 	%p996, %r5560, %r5561;
	@%p996 bra 	$L__BB5_2731;
	setp.gt.s32 	%p997, %r5560, %r5561;
	selp.b32 	%r5562, %r22185, %r22174, %p997;
	selp.b32 	%r22174, %r22174, %r22185, %p997;
	mov.u32 	%r22185, %r5562;
	bra.uni 	$L__BB5_2732;
$L__BB5_2731:
	add.s32 	%r23043, %r23043, 1;
	shr.s32 	%r10856, %r10846, 2;
	add.s32 	%r23042, %r10856, %r10847;
	setp.ne.s32 	%p998, %r23043, %r5546;
	mov.u32 	%r23039, %r10844;
	@%p998 bra 	$L__BB5_2729;
$L__BB5_2732:
	max.s32 	%r10858, %r22207, %r22196;
	cvt.rn.f32.s32 	%f1864, %r10858;
	setp.lt.s32 	%p999, %r10858, 1;
	mul.f32 	%f1865, %f1864, 0f4B000000;
	selp.f32 	%f1866, %f1865, %f1864, %p999;
	selp.f32 	%f1867, 0fC1B80000, 0f00000000, %p999;
	mov.b32 	%r10859, %f1866;
	add.s32 	%r10860, %r10859, -1059760811;
	and.b32  	%r10861, %r10860, -8388608;
	sub.s32 	%r10862, %r10859, %r10861;
	mov.b32 	%f1868, %r10862;
	cvt.rn.f32.s32 	%f1869, %r10861;
	fma.rn.f32 	%f1870, %f1869, 0f34000000, %f1867;
	add.f32 	%f1871, %f1868, 0fBF800000;
	fma.rn.f32 	%f1872, %f1871, 0fBE055027, 0f3E1039F6;
	fma.rn.f32 	%f1873, %f1872, %f1871, 0fBDF8CDCC;
	fma.rn.f32 	%f1874, %f1873, %f1871, 0f3E0F2955;
	fma.rn.f32 	%f1875, %f1874, %f1871, 0fBE2AD8B9;
	fma.rn.f32 	%f1876, %f1875, %f1871, 0f3E4CED0B;
	fma.rn.f32 	%f1877, %f1876, %f1871, 0fBE7FFF22;
	fma.rn.f32 	%f1878, %f1877, %f1871, 0f3EAAAA78;
	fma.rn.f32 	%f1879, %f1878, %f1871, 0fBF000000;
	mul.f32 	%f1880, %f1871, %f1879;
	fma.rn.f32 	%f1881, %f1880, %f1871, %f1871;
	fma.rn.f32 	%f1882, %f1870, 0f3F317218, %f1881;
	setp.gt.u32 	%p1000, %r10859, 2139095039;
	fma.rn.f32 	%f1883, %f1866, 0f7F800000, 0f7F800000;
	selp.f32 	%f1884, %f1883, %f1882, %p1000;
	setp.eq.f32 	%p1001, %f1866, 0f00000000;
	fma.rn.f32 	%f1885, %f1884, 0f3EDE5BD9, 0f3F800000;
	selp.f32 	%f1886, 0fFF800000, %f1885, %p1001;
	cvt.rzi.u32.f32 	%r5569, %f1886;
	setp.eq.s32 	%p1002, %r22207, 0;
	mov.b32 	%r23050, 0;
	@%p1002 bra 	$L__BB5_2735;
	mov.b32 	%r23050, 0;
	mov.u32 	%r23048, %r22207;
$L__BB5_2734:
	mul.hi.s32 	%r10864, %r23048, 1717986919;
	shr.u32 	%r10865, %r10864, 31;
	shr.s32 	%r10866, %r10864, 2;
	add.s32 	%r5573, %r10866, %r10865;
	mul.lo.s32 	%r10867, %r5573, 10;
	sub.s32 	%r10868, %r23048, %r10867;
	mad.lo.s32 	%r23050, %r23050, 10, %r10868;
	add.s32 	%r10869, %r23048, 9;
	setp.gt.u32 	%p1003, %r10869, 18;
	mov.u32 	%r23048, %r5573;
	@%p1003 bra 	$L__BB5_2734;
$L__BB5_2735:
	setp.eq.s32 	%p1004, %r22196, 0;
	mov.b32 	%r23053, 0;
	@%p1004 bra 	$L__BB5_2738;
	mov.b32 	%r23053, 0;
	mov.u32 	%r23051, %r22196;
$L__BB5_2737:
	mul.hi.s32 	%r10872, %r23051, 1717986919;
	shr.u32 	%r10873, %r10872, 31;
	shr.s32 	%r10874, %r10872, 2;
	add.s32 	%r5578, %r10874, %r10873;
	mul.lo.s32 	%r10875, %r5578, 10;
	sub.s32 	%r10876, %r23051, %r10875;
	mad.lo.s32 	%r23053, %r23053, 10, %r10876;
	add.s32 	%r10877, %r23051, 9;
	setp.gt.u32 	%p1005, %r10877, 18;
	mov.u32 	%r23051, %r5578;
	@%p1005 bra 	$L__BB5_2737;
$L__BB5_2738:
	setp.eq.s32 	%p1006, %r5569, 0;
	@%p1006 bra 	$L__BB5_2743;
	mov.b32 	%r23054, 0;
$L__BB5_2740:
	mul.hi.s32 	%r10879, %r23050, 1717986919;
	shr.u32 	%r10880, %r10879, 31;
	shr.s32 	%r10881, %r10879, 2;
	add.s32 	%r10882, %r10881, %r10880;
	mul.lo.s32 	%r10883, %r10882, 10;
	sub.s32 	%r5583, %r23050, %r10883;
	mul.hi.s32 	%r10884, %r23053, 1717986919;
	shr.u32 	%r10885, %r10884, 31;
	shr.s32 	%r10886, %r10884, 2;
	add.s32 	%r10887, %r10886, %r10885;
	mul.lo.s32 	%r10888, %r10887, 10;
	sub.s32 	%r5584, %r23053, %r10888;
	setp.eq.s32 	%p1007, %r5583, %r5584;
	@%p1007 bra 	$L__BB5_2742;
	setp.gt.s32 	%p1008, %r5583, %r5584;
	selp.b32 	%r5585, %r22207, %r22196, %p1008;
	selp.b32 	%r22196, %r22196, %r22207, %p1008;
	mov.u32 	%r22207, %r5585;
	bra.uni 	$L__BB5_2743;
$L__BB5_2742:
	add.s32 	%r23054, %r23054, 1;
	shr.s32 	%r10894, %r10884, 2;
	add.s32 	%r23053, %r10894, %r10885;
	setp.ne.s32 	%p1009, %r23054, %r5569;
	mov.u32 	%r23050, %r10882;
	@%p1009 bra 	$L__BB5_2740;
$L__BB5_2743:
	max.s32 	%r10896, %r22229, %r22218;
	cvt.rn.f32.s32 	%f1887, %r10896;
	setp.lt.s32 	%p1010, %r10896, 1;
	mul.f32 	%f1888, %f1887, 0f4B000000;
	selp.f32 	%f1889, %f1888, %f1887, %p1010;
	selp.f32 	%f1890, 0fC1B80000, 0f00000000, %p1010;
	mov.b32 	%r10897, %f1889;
	add.s32 	%r10898, %r10897, -1059760811;
	and.b32  	%r10899, %r10898, -8388608;
	sub.s32 	%r10900, %r10897, %r10899;
	mov.b32 	%f1891, %r10900;
	cvt.rn.f32.s32 	%f1892, %r10899;
	fma.rn.f32 	%f1893, %f1892, 0f34000000, %f1890;
	add.f32 	%f1894, %f1891, 0fBF800000;
	fma.rn.f32 	%f1895, %f1894, 0fBE055027, 0f3E1039F6;
	fma.rn.f32 	%f1896, %f1895, %f1894, 0fBDF8CDCC;
	fma.rn.f32 	%f1897, %f1896, %f1894, 0f3E0F2955;
	fma.rn.f32 	%f1898, %f1897, %f1894, 0fBE2AD8B9;
	fma.rn.f32 	%f1899, %f1898, %f1894, 0f3E4CED0B;
	fma.rn.f32 	%f1900, %f1899, %f1894, 0fBE7FFF22;
	fma.rn.f32 	%f1901, %f1900, %f1894, 0f3EAAAA78;
	fma.rn.f32 	%f1902, %f1901, %f1894, 0fBF000000;
	mul.f32 	%f1903, %f1894, %f1902;
	fma.rn.f32 	%f1904, %f1903, %f1894, %f1894;
	fma.rn.f32 	%f1905, %f1893, 0f3F317218, %f1904;
	setp.gt.u32 	%p1011, %r10897, 2139095039;
	fma.rn.f32 	%f1906, %f1889, 0f7F800000, 0f7F800000;
	selp.f32 	%f1907, %f1906, %f1905, %p1011;
	setp.eq.f32 	%p1012, %f1889, 0f00000000;
	fma.rn.f32 	%f1908, %f1907, 0f3EDE5BD9, 0f3F800000;
	selp.f32 	%f1909, 0fFF800000, %f1908, %p1012;
	cvt.rzi.u32.f32 	%r5592, %f1909;
	setp.eq.s32 	%p1013, %r22229, 0;
	mov.b32 	%r23061, 0;
	@%p1013 bra 	$L__BB5_2746;
	mov.b32 	%r23061, 0;
	mov.u32 	%r23059, %r22229;
$L__BB5_2745:
	mul.hi.s32 	%r10902, %r23059, 1717986919;
	shr.u32 	%r10903, %r10902, 31;
	shr.s32 	%r10904, %r10902, 2;
	add.s32 	%r5596, %r10904, %r10903;
	mul.lo.s32 	%r10905, %r5596, 10;
	sub.s32 	%r10906, %r23059, %r10905;
	mad.lo.s32 	%r23061, %r23061, 10, %r10906;
	add.s32 	%r10907, %r23059, 9;
	setp.gt.u32 	%p1014, %r10907, 18;
	mov.u32 	%r23059, %r5596;
	@%p1014 bra 	$L__BB5_2745;
$L__BB5_2746:
	setp.eq.s32 	%p1015, %r22218, 0;
	mov.b32 	%r23064, 0;
	@%p1015 bra 	$L__BB5_2749;
	mov.b32 	%r23064, 0;
	mov.u32 	%r23062, %r22218;
$L__BB5_2748:
	mul.hi.s32 	%r10910, %r23062, 1717986919;
	shr.u32 	%r10911, %r10910, 31;
	shr.s32 	%r10912, %r10910, 2;
	add.s32 	%r5601, %r10912, %r10911;
	mul.lo.s32 	%r10913, %r5601, 10;
	sub.s32 	%r10914, %r23062, %r10913;
	mad.lo.s32 	%r23064, %r23064, 10, %r10914;
	add.s32 	%r10915, %r23062, 9;
	setp.gt.u32 	%p1016, %r10915, 18;
	mov.u32 	%r23062, %r5601;
	@%p1016 bra 	$L__BB5_2748;
$L__BB5_2749:
	setp.eq.s32 	%p1017, %r5592, 0;
	@%p1017 bra 	$L__BB5_2754;
	mov.b32 	%r23065, 0;
$L__BB5_2751:
	mul.hi.s32 	%r10917, %r23061, 1717986919;
	shr.u32 	%r10918, %r10917, 31;
	shr.s32 	%r10919, %r10917, 2;
	add.s32 	%r10920, %r10919, %r10918;
	mul.lo.s32 	%r10921, %r10920, 10;
	sub.s32 	%r5606, %r23061, %r10921;
	mul.hi.s32 	%r10922, %r23064, 1717986919;
	shr.u32 	%r10923, %r10922, 31;
	shr.s32 	%r10924, %r10922, 2;
	add.s32 	%r10925, %r10924, %r10923;
	mul.lo.s32 	%r10926, %r10925, 10;
	sub.s32 	%r5607, %r23064, %r10926;
	setp.eq.s32 	%p1018, %r5606, %r5607;
	@%p1018 bra 	$L__BB5_2753;
	setp.gt.s32 	%p1019, %r5606, %r5607;
	selp.b32 	%r5608, %r22229, %r22218, %p1019;
	selp.b32 	%r22218, %r22218, %r22229, %p1019;
	mov.u32 	%r22229, %r5608;
	bra.uni 	$L__BB5_2754;
$L__BB5_2753:
	add.s32 	%r23065, %r23065, 1;
	shr.s32 	%r10932, %r10922, 2;
	add.s32 	%r23064, %r10932, %r10923;
	setp.ne.s32 	%p1020, %r23065, %r5592;
	mov.u32 	%r23061, %r10920;
	@%p1020 bra 	$L__BB5_2751;
$L__BB5_2754:
	max.s32 	%r10934, %r22251, %r22240;
	cvt.rn.f32.s32 	%f1910, %r10934;
	setp.lt.s32 	%p1021, %r10934, 1;
	mul.f32 	%f1911, %f1910, 0f4B000000;
	selp.f32 	%f1912, %f1911, %f1910, %p1021;
	selp.f32 	%f1913, 0fC1B80000, 0f00000000, %p1021;
	mov.b32 	%r10935, %f1912;
	add.s32 	%r10936, %r10935, -1059760811;
	and.b32  	%r10937, %r10936, -8388608;
	sub.s32 	%r10938, %r10935, %r10937;
	mov.b32 	%f1914, %r10938;
	cvt.rn.f32.s32 	%f1915, %r10937;
	fma.rn.f32 	%f1916, %f1915, 0f34000000, %f1913;
	add.f32 	%f1917, %f1914, 0fBF800000;
	fma.rn.f32 	%f1918, %f1917, 0fBE055027, 0f3E1039F6;
	fma.rn.f32 	%f1919, %f1918, %f1917, 0fBDF8CDCC;
	fma.rn.f32 	%f1920, %f1919, %f1917, 0f3E0F2955;
	fma.rn.f32 	%f1921, %f1920, %f1917, 0fBE2AD8B9;
	fma.rn.f32 	%f1922, %f1921, %f1917, 0f3E4CED0B;
	fma.rn.f32 	%f1923, %f1922, %f1917, 0fBE7FFF22;
	fma.rn.f32 	%f1924, %f1923, %f1917, 0f3EAAAA78;
	fma.rn.f32 	%f1925, %f1924, %f1917, 0fBF000000;
	mul.f32 	%f1926, %f1917, %f1925;
	fma.rn.f32 	%f1927, %f1926, %f1917, %f1917;
	fma.rn.f32 	%f1928, %f1916, 0f3F317218, %f1927;
	setp.gt.u32 	%p1022, %r10935, 2139095039;
	fma.rn.f32 	%f1929, %f1912, 0f7F800000, 0f7F800000;
	selp.f32 	%f1930, %f1929, %f1928, %p1022;
	setp.eq.f32 	%p1023, %f1912, 0f00000000;
	fma.rn.f32 	%f1931, %f1930, 0f3EDE5BD9, 0f3F800000;
	selp.f32 	%f1932, 0fFF800000, %f1931, %p1023;
	cvt.rzi.u32.f32 	%r5615, %f1932;
	setp.eq.s32 	%p1024, %r22251, 0;
	mov.b32 	%r23072, 0;
	@%p1024 bra 	$L__BB5_2757;
	mov.b32 	%r23072, 0;
	mov.u32 	%r23070, %r22251;
$L__BB5_2756:
	mul.hi.s32 	%r10940, %r23070, 1717986919;
	shr.u32 	%r10941, %r10940, 31;
	shr.s32 	%r10942, %r10940, 2;
	add.s32 	%r5619, %r10942, %r10941;
	mul.lo.s32 	%r10943, %r5619, 10;
	sub.s32 	%r10944, %r23070, %r10943;
	mad.lo.s32 	%r23072, %r23072, 10, %r10944;
	add.s32 	%r10945, %r23070, 9;
	setp.gt.u32 	%p1025, %r10945, 18;
	mov.u32 	%r23070, %r5619;
	@%p1025 bra 	$L__BB5_2756;
$L__BB5_2757:
	setp.eq.s32 	%p1026, %r22240, 0;
	mov.b32 	%r23075, 0;
	@%p1026 bra 	$L__BB5_2760;
	mov.b32 	%r23075, 0;
	mov.u32 	%r23073, %r22240;
$L__BB5_2759:
	mul.hi.s32 	%r10948, %r23073, 1717986919;
	shr.u32 	%r10949, %r10948, 31;
	shr.s32 	%r10950, %r10948, 2;
	add.s32 	%r5624, %r10950, %r10949;
	mul.lo.s32 	%r10951, %r5624, 10;
	sub.s32 	%r10952, %r23073, %r10951;
	mad.lo.s32 	%r23075, %r23075, 10, %r10952;
	add.s32 	%r10953, %r23073, 9;
	setp.gt.u32 	%p1027, %r10953, 18;
	mov.u32 	%r23073, %r5624;
	@%p1027 bra 	$L__BB5_2759;
$L__BB5_2760:
	setp.eq.s32 	%p1028, %r5615, 0;
	@%p1028 bra 	$L__BB5_2765;
	mov.b32 	%r23076, 0;
$L__BB5_2762:
	mul.hi.s32 	%r10955, %r23072, 1717986919;
	shr.u32 	%r10956, %r10955, 31;
	shr.s32 	%r10957, %r10955, 2;
	add.s32 	%r10958, %r10957, %r10956;
	mul.lo.s32 	%r10959, %r10958, 10;
	sub.s32 	%r5629, %r23072, %r10959;
	mul.hi.s32 	%r10960, %r23075, 1717986919;
	shr.u32 	%r10961, %r10960, 31;
	shr.s32 	%r10962, %r10960, 2;
	add.s32 	%r10963, %r10962, %r10961;
	mul.lo.s32 	%r10964, %r10963, 10;
	sub.s32 	%r5630, %r23075, %r10964;
	setp.eq.s32 	%p1029, %r5629, %r5630;
	@%p1029 bra 	$L__BB5_2764;
	setp.gt.s32 	%p1030, %r5629, %r5630;
	selp.b32 	%r5631, %r22251, %r22240, %p1030;
	selp.b32 	%r22240, %r22240, %r22251, %p1030;
	mov.u32 	%r22251, %r5631;
	bra.uni 	$L__BB5_2765;
$L__BB5_2764:
	add.s32 	%r23076, %r23076, 1;
	shr.s32 	%r10970, %r10960, 2;
	add.s32 	%r23075, %r10970, %r10961;
	setp.ne.s32 	%p1031, %r23076, %r5615;
	mov.u32 	%r23072, %r10958;
	@%p1031 bra 	$L__BB5_2762;
$L__BB5_2765:
	max.s32 	%r10972, %r22273, %r22262;
	cvt.rn.f32.s32 	%f1933, %r10972;
	setp.lt.s32 	%p1032, %r10972, 1;
	mul.f32 	%f1934, %f1933, 0f4B000000;
	selp.f32 	%f1935, %f1934, %f1933, %p1032;
	selp.f32 	%f1936, 0fC1B80000, 0f00000000, %p1032;
	mov.b32 	%r10973, %f1935;
	add.s32 	%r10974, %r10973, -1059760811;
	and.b32  	%r10975, %r10974, -8388608;
	sub.s32 	%r10976, %r10973, %r10975;
	mov.b32 	%f1937, %r10976;
	cvt.rn.f32.s32 	%f1938, %r10975;
	fma.rn.f32 	%f1939, %f1938, 0f34000000, %f1936;
	add.f32 	%f1940, %f1937, 0fBF800000;
	fma.rn.f32 	%f1941, %f1940, 0fBE055027, 0f3E1039F6;
	fma.rn.f32 	%f1942, %f1941, %f1940, 0fBDF8CDCC;
	fma.rn.f32 	%f1943, %f1942, %f1940, 0f3E0F2955;
	fma.rn.f32 	%f1944, %f1943, %f1940, 0fBE2AD8B9;
	fma.rn.f32 	%f1945, %f1944, %f1940, 0f3E4CED0B;
	fma.rn.f32 	%f1946, %f1945, %f1940, 0fBE7FFF22;
	fma.rn.f32 	%f1947, %f1946, %f1940, 0f3EAAAA78;
	fma.rn.f32 	%f1948, %f1947, %f1940, 0fBF000000;
	mul.f32 	%f1949, %f1940, %f1948;
	fma.rn.f32 	%f1950, %f1949, %f1940, %f1940;
	fma.rn.f32 	%f1951, %f1939, 0f3F317218, %f1950;
	setp.gt.u32 	%p1033, %r10973, 2139095039;
	fma.rn.f32 	%f1952, %f1935, 0f7F800000, 0f7F800000;
	selp.f32 	%f1953, %f1952, %f1951, %p1033;
	setp.eq.f32 	%p1034, %f1935, 0f00000000;
	fma.rn.f32 	%f1954, %f1953, 0f3EDE5BD9, 0f3F800000;
	selp.f32 	%f1955, 0fFF800000, %f1954, %p1034;
	cvt.rzi.u32.f32 	%r5638, %f1955;
	setp.eq.s32 	%p1035, %r22273, 0;
	mov.b32 	%r23083, 0;
	@%p1035 bra 	$L__BB5_2768;
	mov.b32 	%r23083, 0;
	mov.u32 	%r23081, %r22273;
$L__BB5_2767:
	mul.hi.s32 	%r10978, %r23081, 1717986919;
	shr.u32 	%r10979, %r10978, 31;
	shr.s32 	%r10980, %r10978, 2;
	add.s32 	%r5642, %r10980, %r10979;
	mul.lo.s32 	%r10981, %r5642, 10;
	sub.s32 	%r10982, %r23081, %r10981;
	mad.lo.s32 	%r23083, %r23083, 10, %r10982;
	add.s32 	%r10983, %r23081, 9;
	setp.gt.u32 	%p1036, %r10983, 18;
	mov.u32 	%r23081, %r5642;
	@%p1036 bra 	$L__BB5_2767;
$L__BB5_2768:
	setp.eq.s32 	%p1037, %r22262, 0;
	mov.b32 	%r23086, 0;
	@%p1037 bra 	$L__BB5_2771;
	mov.b32 	%r23086, 0;
	mov.u32 	%r23084, %r22262;
$L__BB5_2770:
	mul.hi.s32 	%r10986, %r23084, 1717986919;
	shr.u32 	%r10987, %r10986, 31;
	shr.s32 	%r10988, %r10986, 2;
	add.s32 	%r5647, %r10988, %r10987;
	mul.lo.s32 	%r10989, %r5647, 10;
	sub.s32 	%r10990, %r23084, %r10989;
	mad.lo.s32 	%r23086, %r23086, 10, %r10990;
	add.s32 	%r10991, %r23084, 9;
	setp.gt.u32 	%p1038, %r10991, 18;
	mov.u32 	%r23084, %r5647;
	@%p1038 bra 	$L__BB5_2770;
$L__BB5_2771:
	setp.eq.s32 	%p1039, %r5638, 0;
	@%p1039 bra 	$L__BB5_2776;
	mov.b32 	%r23087, 0;
$L__BB5_2773:
	mul.hi.s32 	%r10993, %r23083, 1717986919;
	shr.u32 	%r10994, %r10993, 31;
	shr.s32 	%r10995, %r10993, 2;
	add.s32 	%r10996, %r10995, %r10994;
	mul.lo.s32 	%r10997, %r10996, 10;
	sub.s32 	%r5652, %r23083, %r10997;
	mul.hi.s32 	%r10998, %r23086, 1717986919;
	shr.u32 	%r10999, %r10998, 31;
	shr.s32 	%r11000, %r10998, 2;
	add.s32 	%r11001, %r11000, %r10999;
	mul.lo.s32 	%r11002, %r11001, 10;
	sub.s32 	%r5653, %r23086, %r11002;
	setp.eq.s32 	%p1040, %r5652, %r5653;
	@%p1040 bra 	$L__BB5_2775;
	setp.gt.s32 	%p1041, %r5652, %r5653;
	selp.b32 	%r5654, %r22273, %r22262, %p1041;
	selp.b32 	%r22262, %r22262, %r22273, %p1041;
	mov.u32 	%r22273, %r5654;
	bra.uni 	$L__BB5_2776;
$L__BB5_2775:
	add.s32 	%r23087, %r23087, 1;
	shr.s32 	%r11008, %r10998, 2;
	add.s32 	%r23086, %r11008, %r10999;
	setp.ne.s32 	%p1042, %r23087, %r5638;
	mov.u32 	%r23083, %r10996;
	@%p1042 bra 	$L__BB5_2773;
$L__BB5_2776:
	max.s32 	%r11010, %r22295, %r22284;
	cvt.rn.f32.s32 	%f1956, %r11010;
	setp.lt.s32 	%p1043, %r11010, 1;
	mul.f32 	%f1957, %f1956, 0f4B000000;
	selp.f32 	%f1958, %f1957, %f1956, %p1043;
	selp.f32 	%f1959, 0fC1B80000, 0f00000000, %p1043;
	mov.b32 	%r11011, %f1958;
	add.s32 	%r11012, %r11011, -1059760811;
	and.b32  	%r11013, %r11012, -8388608;
	sub.s32 	%r11014, %r11011, %r11013;
	mov.b32 	%f1960, %r11014;
	cvt.rn.f32.s32 	%f1961, %r11013;
	fma.rn.f32 	%f1962, %f1961, 0f34000000, %f1959;
	add.f32 	%f1963, %f1960, 0fBF800000;
	fma.rn.f32 	%f1964, %f1963, 0fBE055027, 0f3E1039F6;
	fma.rn.f32 	%f1965, %f1964, %f1963, 0fBDF8CDCC;
	fma.rn.f32 	%f1966, %f1965, %f1963, 0f3E0F2955;
	fma.rn.f32 	%f1967, %f1966, %f1963, 0fBE2AD8B9;
	fma.rn.f32 	%f1968, %f1967, %f1963, 0f3E4CED0B;
	fma.rn.f32 	%f1969, %f1968, %f1963, 0fBE7FFF22;
	fma.rn.f32 	%f1970, %f1969, %f1963, 0f3EAAAA78;
	fma.rn.f32 	%f1971, %f1970, %f1963, 0fBF000000;
	mul.f32 	%f1972, %f1963, %f1971;
	fma.rn.f32 	%f1973, %f1972, %f1963, %f1963;
	fma.rn.f32 	%f1974, %f1962, 0f3F317218, %f1973;
	setp.gt.u32 	%p1044, %r11011, 2139095039;
	fma.rn.f32 	%f1975, %f1958, 0f7F800000, 0f7F800000;
	selp.f32 	%f1976, %f1975, %f1974, %p1044;
	setp.eq.f32 	%p1045, %f1958, 0f00000000;
	fma.rn.f32 	%f1977, %f1976, 0f3EDE5BD9, 0f3F800000;
	selp.f32 	%f1978, 0fFF800000, %f1977, %p1045;
	cvt.rzi.u32.f32 	%r5661, %f1978;
	setp.eq.s32 	%p1046, %r22295, 0;
	mov.b32 	%r23094, 0;
	@%p1046 bra 	$L__BB5_2779;
	mov.b32 	%r23094, 0;
	mov.u32 	%r23092, %r22295;
$L__BB5_2778:
	mul.hi.s32 	%r11016, %r23092, 1717986919;
	shr.u32 	%r11017, %r11016, 31;
	shr.s32 	%r11018, %r11016, 2;
	add.s32 	%r5665, %r11018, %r11017;
	mul.lo.s32 	%r11019, %r5665, 10;
	sub.s32 	%r11020, %r23092, %r11019;
	mad.lo.s32 	%r23094, %r23094, 10, %r11020;
	add.s32 	%r11021, %r23092, 9;
	setp.gt.u32 	%p1047, %r11021, 18;
	mov.u32 	%r23092, %r5665;
	@%p1047 bra 	$L__BB5_2778;
$L__BB5_2779:
	setp.eq.s32 	%p1048, %r22284, 0;
	mov.b32 	%r23097, 0;
	@%p1048 bra 	$L__BB5_2782;
	mov.b32 	%r23097, 0;
	mov.u32 	%r23095, %r22284;
$L__BB5_2781:
	mul.hi.s32 	%r11024, %r23095, 1717986919;
	shr.u32 	%r11025, %r11024, 31;
	shr.s32 	%r11026, %r11024, 2;
	add.s32 	%r5670, %r11026, %r11025;
	mul.lo.s32 	%r11027, %r5670, 10;
	sub.s32 	%r11028, %r23095, %r11027;
	mad.lo.s32 	%r23097, %r23097, 10, %r11028;
	add.s32 	%r11029, %r23095, 9;
	setp.gt.u32 	%p1049, %r11029, 18;
	mov.u32 	%r23095, %r5670;
	@%p1049 bra 	$L__BB5_2781;
$L__BB5_2782:
	setp.eq.s32 	%p1050, %r5661, 0;
	@%p1050 bra 	$L__BB5_2787;
	mov.b32 	%r23098, 0;
$L__BB5_2784:
	mul.hi.s32 	%r11031, %r23094, 1717986919;
	shr.u32 	%r11032, %r11031, 31;
	shr.s32 	%r11033, %r11031, 2;
	add.s32 	%r11034, %r11033, %r11032;
	mul.lo.s32 	%r11035, %r11034, 10;
	sub.s32 	%r5675, %r23094, %r11035;
	mul.hi.s32 	%r11036, %r23097, 1717986919;
	shr.u32 	%r11037, %r11036, 31;
	shr.s32 	%r11038, %r11036, 2;
	add.s32 	%r11039, %r11038, %r11037;
	mul.lo.s32 	%r11040, %r11039, 10;
	sub.s32 	%r5676, %r23097, %r11040;
	setp.eq.s32 	%p1051, %r5675, %r5676;
	@%p1051 bra 	$L__BB5_2786;
	setp.gt.s32 	%p1052, %r5675, %r5676;
	selp.b32 	%r5677, %r22295, %r22284, %p1052;
	selp.b32 	%r22284, %r22284, %r22295, %p1052;
	mov.u32 	%r22295, %r5677;
	bra.uni 	$L__BB5_2787;
$L__BB5_2786:
	add.s32 	%r23098, %r23098, 1;
	shr.s32 	%r11046, %r11036, 2;
	add.s32 	%r23097, %r11046, %r11037;
	setp.ne.s32 	%p1053, %r23098, %r5661;
	mov.u32 	%r23094, %r11034;
	@%p1053 bra 	$L__BB5_2784;
$L__BB5_2787:
	max.s32 	%r11048, %r22317, %r22306;
	cvt.rn.f32.s32 	%f1979, %r11048;
	setp.lt.s32 	%p1054, %r11048, 1;
	mul.f32 	%f1980, %f1979, 0f4B000000;
	selp.f32 	%f1981, %f1980, %f1979, %p1054;
	selp.f32 	%f1982, 0fC1B80000, 0f00000000, %p1054;
	mov.b32 	%r11049, %f1981;
	add.s32 	%r11050, %r11049, -1059760811;
	and.b32  	%r11051, %r11050, -8388608;
	sub.s32 	%r11052, %r11049, %r11051;
	mov.b32 	%f1983, %r11052;
	cvt.rn.f32.s32 	%f1984, %r11051;
	fma.rn.f32 	%f1985, %f1984, 0f34000000, %f1982;
	add.f32 	%f1986, %f1983, 0fBF800000;
	fma.rn.f32 	%f1987, %f1986, 0fBE055027, 0f3E1039F6;
	fma.rn.f32 	%f1988, %f1987, %f1986, 0fBDF8CDCC;
	fma.rn.f32 	%f1989, %f1988, %f1986, 0f3E0F2955;
	fma.rn.f32 	%f1990, %f1989, %f1986, 0fBE2AD8B9;
	fma.rn.f32 	%f1991, %f1990, %f1986, 0f3E4CED0B;
	fma.rn.f32 	%f1992, %f1991, %f1986, 0fBE7FFF22;
	fma.rn.f32 	%f1993, %f1992, %f1986, 0f3EAAAA78;
	fma.rn.f32 	%f1994, %f1993, %f1986, 0fBF000000;
	mul.f32 	%f1995, %f1986, %f1994;
	fma.rn.f32 	%f1996, %f1995, %f1986, %f1986;
	fma.rn.f32 	%f1997, %f1985, 0f3F317218, %f1996;
	setp.gt.u32 	%p1055, %r11049, 2139095039;
	fma.rn.f32 	%f1998, %f1981, 0f7F800000, 0f7F800000;
	selp.f32 	%f1999, %f1998, %f1997, %p1055;
	setp.eq.f32 	%p1056, %f1981, 0f00000000;
	fma.rn.f32 	%f2000, %f1999, 0f3EDE5BD9, 0f3F800000;
	selp.f32 	%f2001, 0fFF800000, %f2000, %p1056;
	cvt.rzi.u32.f32 	%r5684, %f2001;
	setp.eq.s32 	%p1057, %r22317, 0;
	mov.b32 	%r23105, 0;
	@%p1057 bra 	$L__BB5_2790;
	mov.b32 	%r23105, 0;
	mov.u32 	%r23103, %r22317;
$L__BB5_2789:
	mul.hi.s32 	%r11054, %r23103, 1717986919;
	shr.u32 	%r11055, %r11054, 31;
	shr.s32 	%r11056, %r11054, 2;
	add.s32 	%r5688, %r11056, %r11055;
	mul.lo.s32 	%r11057, %r5688, 10;
	sub.s32 	%r11058, %r23103, %r11057;
	mad.lo.s32 	%r23105, %r23105, 10, %r11058;
	add.s32 	%r11059, %r23103, 9;
	setp.gt.u32 	%p1058, %r11059, 18;
	mov.u32 	%r23103, %r5688;
	@%p1058 bra 	$L__BB5_2789;
$L__BB5_2790:
	setp.eq.s32 	%p1059, %r22306, 0;
	mov.b32 	%r23108, 0;
	@%p1059 bra 	$L__BB5_2793;
	mov.b32 	%r23108, 0;
	mov.u32 	%r23106, %r22306;
$L__BB5_2792:
	mul.hi.s32 	%r11062, %r23106, 1717986919;
	shr.u32 	%r11063, %r11062, 31;
	shr.s32 	%r11064, %r11062, 2;
	add.s32 	%r5693, %r11064, %r11063;
	mul.lo.s32 	%r11065, %r5693, 10;
	sub.s32 	%r11066, %r23106, %r11065;
	mad.lo.s32 	%r23108, %r23108, 10, %r11066;
	add.s32 	%r11067, %r23106, 9;
	setp.gt.u32 	%p1060, %r11067, 18;
	mov.u32 	%r23106, %r5693;
	@%p1060 bra 	$L__BB5_2792;
$L__BB5_2793:
	setp.eq.s32 	%p1061, %r5684, 0;
	@%p1061 bra 	$L__BB5_2798;
	mov.b32 	%r23109, 0;
$L__BB5_2795:
	mul.hi.s32 	%r11069, %r23105, 1717986919;
	shr.u32 	%r11070, %r11069, 31;
	shr.s32 	%r11071, %r11069, 2;
	add.s32 	%r11072, %r11071, %r11070;
	mul.lo.s32 	%r11073, %r11072, 10;
	sub.s32 	%r5698, %r23105, %r11073;
	mul.hi.s32 	%r11074, %r23108, 1717986919;
	shr.u32 	%r11075, %r11074, 31;
	shr.s32 	%r11076, %r11074, 2;
	add.s32 	%r11077, %r11076, %r11075;
	mul.lo.s32 	%r11078, %r11077, 10;
	sub.s32 	%r5699, %r23108, %r11078;
	setp.eq.s32 	%p1062, %r5698, %r5699;
	@%p1062 bra 	$L__BB5_2797;
	setp.gt.s32 	%p1063, %r5698, %r5699;
	selp.b32 	%r5700, %r22317, %r22306, %p1063;
	selp.b32 	%r22306, %r22306, %r22317, %p1063;
	mov.u32 	%r22317, %r5700;
	bra.uni 	$L__BB5_2798;
$L__BB5_2797:
	add.s32 	%r23109, %r23109, 1;
	shr.s32 	%r11084, %r11074, 2;
	add.s32 	%r23108, %r11084, %r11075;
	setp.ne.s32 	%p1064, %r23109, %r5684;
	mov.u32 	%r23105, %r11072;
	@%p1064 bra 	$L__BB5_2795;
$L__BB5_2798:
	max.s32 	%r11086, %r22174, %r22163;
	cvt.rn.f32.s32 	%f2002, %r11086;
	setp.lt.s32 	%p1065, %r11086, 1;
	mul.f32 	%f2003, %f2002, 0f4B000000;
	selp.f32 	%f2004, %f2003, %f2002, %p1065;
	selp.f32 	%f2005, 0fC1B80000, 0f00000000, %p1065;
	mov.b32 	%r11087, %f2004;
	add.s32 	%r11088, %r11087, -1059760811;
	and.b32  	%r11089, %r11088, -8388608;
	sub.s32 	%r11090, %r11087, %r11089;
	mov.b32 	%f2006, %r11090;
	cvt.rn.f32.s32 	%f2007, %r11089;
	fma.rn.f32 	%f2008, %f2007, 0f34000000, %f2005;
	add.f32 	%f2009, %f2006, 0fBF800000;
	fma.rn.f32 	%f2010, %f2009, 0fBE055027, 0f3E1039F6;
	fma.rn.f32 	%f2011, %f2010, %f2009, 0fBDF8CDCC;
	fma.rn.f32 	%f2012, %f2011, %f2009, 0f3E0F2955;
	fma.rn.f32 	%f2013, %f2012, %f2009, 0fBE2AD8B9;
	fma.rn.f32 	%f2014, %f2013, %f2009, 0f3E4CED0B;
	fma.rn.f32 	%f2015, %f2014, %f2009, 0fBE7FFF22;
	fma.rn.f32 	%f2016, %f2015, %f2009, 0f3EAAAA78;
	fma.rn.f32 	%f2017, %f2016, %f2009, 0fBF000000;
	mul.f32 	%f2018, %f2009, %f2017;
	fma.rn.f32 	%f2019, %f2018, %f2009, %f2009;
	fma.rn.f32 	%f2020, %f2008, 0f3F317218, %f2019;
	setp.gt.u32 	%p1066, %r11087, 2139095039;
	fma.rn.f32 	%f2021, %f2004, 0f7F800000, 0f7F800000;
	selp.f32 	%f2022, %f2021, %f2020, %p1066;
	setp.eq.f32 	%p1067, %f2004, 0f00000000;
	fma.rn.f32 	%f2023, %f2022, 0f3EDE5BD9, 0f3F800000;
	selp.f32 	%f2024, 0fFF800000, %f2023, %p1067;
	cvt.rzi.u32.f32 	%r5707, %f2024;
	setp.eq.s32 	%p1068, %r22174, 0;
	mov.b32 	%r23116, 0;
	@%p1068 bra 	$L__BB5_2801;
	mov.b32 	%r23116, 0;
	mov.u32 	%r23114, %r22174;
$L__BB5_2800:
	mul.hi.s32 	%r11092, %r23114, 1717986919;
	shr.u32 	%r11093, %r11092, 31;
	shr.s32 	%r11094, %r11092, 2;
	add.s32 	%r5711, %r11094, %r11093;
	mul.lo.s32 	%r11095, %r5711, 10;
	sub.s32 	%r11096, %r23114, %r11095;
	mad.lo.s32 	%r23116, %r23116, 10, %r11096;
	add.s32 	%r11097, %r23114, 9;
	setp.gt.u32 	%p1069, %r11097, 18;
	mov.u32 	%r23114, %r5711;
	@%p1069 bra 	$L__BB5_2800;
$L__BB5_2801:
	setp.eq.s32 	%p1070, %r22163, 0;
	mov.b32 	%r23119, 0;
	@%p1070 bra 	$L__BB5_2804;
	mov.b32 	%r23119, 0;
	mov.u32 	%r23117, %r22163;
$L__BB5_2803:
	mul.hi.s32 	%r11100, %r23117, 1717986919;
	shr.u32 	%r11101, %r11100, 31;
	shr.s32 	%r11102, %r11100, 2;
	add.s32 	%r5716, %r11102, %r11101;
	mul.lo.s32 	%r11103, %r5716, 10;
	sub.s32 	%r11104, %r23117, %r11103;
	mad.lo.s32 	%r23119, %r23119, 10, %r11104;
	add.s32 	%r11105, %r23117, 9;
	setp.gt.u32 	%p1071, %r11105, 18;
	mov.u32 	%r23117, %r5716;
	@%p1071 bra 	$L__BB5_2803;
$L__BB5_2804:
	setp.eq.s32 	%p1072, %r5707, 0;
	@%p1072 bra 	$L__BB5_2809;
	mov.b32 	%r23120, 0;
$L__BB5_2806:
	mul.hi.s32 	%r11107, %r23116, 1717986919;
	shr.u32 	%r11108, %r11107, 31;
	shr.s32 	%r11109, %r11107, 2;
	add.s32 	%r11110, %r11109, %r11108;
	mul.lo.s32 	%r11111, %r11110, 10;
	sub.s32 	%r5721, %r23116, %r11111;
	mul.hi.s32 	%r11112, %r23119, 1717986919;
	shr.u32 	%r11113, %r11112, 31;
	shr.s32 	%r11114, %r11112, 2;
	add.s32 	%r11115, %r11114, %r11113;
	mul.lo.s32 	%r11116, %r11115, 10;
	sub.s32 	%r5722, %r23119, %r11116;
	setp.eq.s32 	%p1073, %r5721, %r5722;
	@%p1073 bra 	$L__BB5_2808;
	setp.gt.s32 	%p1074, %r5721, %r5722;
	selp.b32 	%r5723, %r22174, %r22163, %p1074;
	selp.b32 	%r22163, %r22163, %r22174, %p1074;
	mov.u32 	%r22174, %r5723;
	bra.uni 	$L__BB5_2809;
$L__BB5_2808:
	add.s32 	%r23120, %r23120, 1;
	shr.s32 	%r11122, %r11112, 2;
	add.s32 	%r23119, %r11122, %r11113;
	setp.ne.s32 	%p1075, %r23120, %r5707;
	mov.u32 	%r23116, %r11110;
	@%p1075 bra 	$L__BB5_2806;
$L__BB5_2809:
	max.s32 	%r11124, %r22196, %r22185;
	cvt.rn.f32.s32 	%f2025, %r11124;
	setp.lt.s32 	%p1076, %r11124, 1;
	mul.f32 	%f2026, %f2025, 0f4B000000;
	selp.f32 	%f2027, %f2026, %f2025, %p1076;
	selp.f32 	%f2028, 0fC1B80000, 0f00000000, %p1076;
	mov.b32 	%r11125, %f2027;
	add.s32 	%r11126, %r11125, -1059760811;
	and.b32  	%r11127, %r11126, -8388608;
	sub.s32 	%r11128, %r11125, %r11127;
	mov.b32 	%f2029, %r11128;
	cvt.rn.f32.s32 	%f2030, %r11127;
	fma.rn.f32 	%f2031, %f2030, 0f34000000, %f2028;
	add.f32 	%f2032, %f2029, 0fBF800000;
	fma.rn.f32 	%f2033, %f2032, 0fBE055027, 0f3E1039F6;
	fma.rn.f32 	%f2034, %f2033, %f2032, 0fBDF8CDCC;
	fma.rn.f32 	%f2035, %f2034, %f2032, 0f3E0F2955;
	fma.rn.f32 	%f2036, %f2035, %f2032, 0fBE2AD8B9;
	fma.rn.f32 	%f2037, %f2036, %f2032, 0f3E4CED0B;
	fma.rn.f32 	%f2038, %f2037, %f2032, 0fBE7FFF22;
	fma.rn.f32 	%f2039, %f2038, %f2032, 0f3EAAAA78;
	fma.rn.f32 	%f2040, %f2039, %f2032, 0fBF000000;
	mul.f32 	%f2041, %f2032, %f2040;
	fma.rn.f32 	%f2042, %f2041, %f2032, %f2032;
	fma.rn.f32 	%f2043, %f2031, 0f3F317218, %f2042;
	setp.gt.u32 	%p1077, %r11125, 2139095039;
	fma.rn.f32 	%f2044, %f2027, 0f7F800000, 0f7F800000;
	selp.f32 	%f2045, %f2044, %f2043, %p1077;
	setp.eq.f32 	%p1078, %f2027, 0f00000000;
	fma.rn.f32 	%f2046, %f2045, 0f3EDE5BD9, 0f3F800000;
	selp.f32 	%f2047, 0fFF800000, %f2046, %p1078;
	cvt.rzi.u32.f32 	%r5730, %f2047;
	setp.eq.s32 	%p1079, %r22196, 0;
	mov.b32 	%r23127, 0;
	@%p1079 bra 	$L__BB5_2812;
	mov.b32 	%r23127, 0;
	mov.u32 	%r23125, %r22196;
$L__BB5_2811:
	mul.hi.s32 	%r11130, %r23125, 1717986919;
	shr.u32 	%r11131, %r11130, 31;
	shr.s32 	%r11132, %r11130, 2;
	add.s32 	%r5734, %r11132, %r11131;
	mul.lo.s32 	%r11133, %r5734, 10;
	sub.s32 	%r11134, %r23125, %r11133;
	mad.lo.s32 	%r23127, %r23127, 10, %r11134;
	add.s32 	%r11135, %r23125, 9;
	setp.gt.u32 	%p1080, %r11135, 18;
	mov.u32 	%r23125, %r5734;
	@%p1080 bra 	$L__BB5_2811;
$L__BB5_2812:
	setp.eq.s32 	%p1081, %r22185, 0;
	mov.b32 	%r23130, 0;
	@%p1081 bra 	$L__BB5_2815;
	mov.b32 	%r23130, 0;
	mov.u32 	%r23128, %r22185;
$L__BB5_2814:
	mul.hi.s32 	%r11138, %r23128, 1717986919;
	shr.u32 	%r11139, %r11138, 31;
	shr.s32 	%r11140, %r11138, 2;
	add.s32 	%r5739, %r11140, %r11139;
	mul.lo.s32 	%r11141, %r5739, 10;
	sub.s32 	%r11142, %r23128, %r11141;
	mad.lo.s32 	%r23130, %r23130, 10, %r11142;
	add.s32 	%r11143, %r23128, 9;
	setp.gt.u32 	%p1082, %r11143, 18;
	mov.u32 	%r23128, %r5739;
	@%p1082 bra 	$L__BB5_2814;
$L__BB5_2815:
	setp.eq.s32 	%p1083, %r5730, 0;
	@%p1083 bra 	$L__BB5_2820;
	mov.b32 	%r23131, 0;
$L__BB5_2817:
	mul.hi.s32 	%r11145, %r23127, 1717986919;
	shr.u32 	%r11146, %r11145, 31;
	shr.s32 	%r11147, %r11145, 2;
	add.s32 	%r11148, %r11147, %r11146;
	mul.lo.s32 	%r11149, %r11148, 10;
	sub.s32 	%r5744, %r23127, %r11149;
	mul.hi.s32 	%r11150, %r23130, 1717986919;
	shr.u32 	%r11151, %r11150, 31;
	shr.s32 	%r11152, %r11150, 2;
	add.s32 	%r11153, %r11152, %r11151;
	mul.lo.s32 	%r11154, %r11153, 10;
	sub.s32 	%r5745, %r23130, %r11154;
	setp.eq.s32 	%p1084, %r5744, %r5745;
	@%p1084 bra 	$L__BB5_2819;
	setp.gt.s32 	%p1085, %r5744, %r5745;
	selp.b32 	%r5746, %r22196, %r22185, %p1085;
	selp.b32 	%r22185, %r22185, %r22196, %p1085;
	mov.u32 	%r22196, %r5746;
	bra.uni 	$L__BB5_2820;
$L__BB5_2819:
	add.s32 	%r23131, %r23131, 1;
	shr.s32 	%r11160, %r11150, 2;
	add.s32 	%r23130, %r11160, %r11151;
	setp.ne.s32 	%p1086, %r23131, %r5730;
	mov.u32 	%r23127, %r11148;
	@%p1086 bra 	$L__BB5_2817;
$L__BB5_2820:
	max.s32 	%r11162, %r22218, %r22207;
	cvt.rn.f32.s32 	%f2048, %r11162;
	setp.lt.s32 	%p1087, %r11162, 1;
	mul.f32 	%f2049, %f2048, 0f4B000000;
	selp.f32 	%f2050, %f2049, %f2048, %p1087;
	selp.f32 	%f2051, 0fC1B80000, 0f00000000, %p1087;
	mov.b32 	%r11163, %f2050;
	add.s32 	%r11164, %r11163, -1059760811;
	and.b32  	%r11165, %r11164, -8388608;
	sub.s32 	%r11166, %r11163, %r11165;
	mov.b32 	%f2052, %r11166;
	cvt.rn.f32.s32 	%f2053, %r11165;
	fma.rn.f32 	%f2054, %f2053, 0f34000000, %f2051;
	add.f32 	%f2055, %f2052, 0fBF800000;
	fma.rn.f32 	%f2056, %f2055, 0fBE055027, 0f3E1039F6;
	fma.rn.f32 	%f2057, %f2056, %f2055, 0fBDF8CDCC;
	fma.rn.f32 	%f2058, %f2057, %f2055, 0f3E0F2955;
	fma.rn.f32 	%f2059, %f2058, %f2055, 0fBE2AD8B9;
	fma.rn.f32 	%f2060, %f2059, %f2055, 0f3E4CED0B;
	fma.rn.f32 	%f2061, %f2060, %f2055, 0fBE7FFF22;
	fma.rn.f32 	%f2062, %f2061, %f2055, 0f3EAAAA78;
	fma.rn.f32 	%f2063, %f2062, %f2055, 0fBF000000;
	mul.f32 	%f2064, %f2055, %f2063;
	fma.rn.f32 	%f2065, %f2064, %f2055, %f2055;
	fma.rn.f32 	%f2066, %f2054, 0f3F317218, %f2065;
	setp.gt.u32 	%p1088, %r11163, 2139095039;
	fma.rn.f32 	%f2067, %f2050, 0f7F800000, 0f7F800000;
	selp.f32 	%f2068, %f2067, %f2066, %p1088;
	setp.eq.f32 	%p1089, %f2050, 0f00000000;
	fma.rn.f32 	%f2069, %f2068, 0f3EDE5BD9, 0f3F800000;
	selp.f32 	%f2070, 0fFF800000, %f2069, %p1089;
	cvt.rzi.u32.f32 	%r5753, %f2070;
	setp.eq.s32 	%p1090, %r22218, 0;
	mov.b32 	%r23138, 0;
	@%p1090 bra 	$L__BB5_2823;
	mov.b32 	%r23138, 0;
	mov.u32 	%r23136, %r22218;
$L__BB5_2822:
	mul.hi.s32 	%r11168, %r23136, 1717986919;
	shr.u32 	%r11169, %r11168, 31;
	shr.s32 	%r11170, %r11168, 2;
	add.s32 	%r5757, %r11170, %r11169;
	mul.lo.s32 	%r11171, %r5757, 10;
	sub.s32 	%r11172, %r23136, %r11171;
	mad.lo.s32 	%r23138, %r23138, 10, %r11172;
	add.s32 	%r11173, %r23136, 9;
	setp.gt.u32 	%p1091, %r11173, 18;
	mov.u32 	%r23136, %r5757;
	@%p1091 bra 	$L__BB5_2822;
$L__BB5_2823:
	setp.eq.s32 	%p1092, %r22207, 0;
	mov.b32 	%r23141, 0;
	@%p1092 bra 	$L__BB5_2826;
	mov.b32 	%r23141, 0;
	mov.u32 	%r23139, %r22207;
$L__BB5_2825:
	mul.hi.s32 	%r11176, %r23139, 1717986919;
	shr.u32 	%r11177, %r11176, 31;
	shr.s32 	%r11178, %r11176, 2;
	add.s32 	%r5762, %r11178, %r11177;
	mul.lo.s32 	%r11179, %r5762, 10;
	sub.s32 	%r11180, %r23139, %r11179;
	mad.lo.s32 	%r23141, %r23141, 10, %r11180;
	add.s32 	%r11181, %r23139, 9;
	setp.gt.u32 	%p1093, %r11181, 18;
	mov.u32 	%r23139, %r5762;
	@%p1093 bra 	$L__BB5_2825;
$L__BB5_2826:
	setp.eq.s32 	%p1094, %r5753, 0;
	@%p1094 bra 	$L__BB5_2831;
	mov.b32 	%r23142, 0;
$L__BB5_2828:
	mul.hi.s32 	%r11183, %r23138, 1717986919;
	shr.u32 	%r11184, %r11183, 31;
	shr.s32 	%r11185, %r11183, 2;
	add.s32 	%r11186, %r11185, %r11184;
	mul.lo.s32 	%r11187, %r11186, 10;
	sub.s32 	%r5767, %r23138, %r11187;
	mul.hi.s32 	%r11188, %r23141, 1717986919;
	shr.u32 	%r11189, %r11188, 31;
	shr.s32 	%r11190, %r11188, 2;
	add.s32 	%r11191, %r11190, %r11189;
	mul.lo.s32 	%r11192, %r11191, 10;
	sub.s32 	%r5768, %r23141, %r11192;
	setp.eq.s32 	%p1095, %r5767, %r5768;
	@%p1095 bra 	$L__BB5_2830;
	setp.gt.s32 	%p1096, %r5767, %r5768;
	selp.b32 	%r5769, %r22218, %r22207, %p1096;
	selp.b32 	%r22207, %r22207, %r22218, %p1096;
	mov.u32 	%r22218, %r5769;
	bra.uni 	$L__BB5_2831;
$L__BB5_2830:
	add.s32 	%r23142, %r23142, 1;
	shr.s32 	%r11198, %r11188, 2;
	add.s32 	%r23141, %r11198, %r11189;
	setp.ne.s32 	%p1097, %r23142, %r5753;
	mov.u32 	%r23138, %r11186;
	@%p1097 bra 	$L__BB5_2828;
$L__BB5_2831:
	max.s32 	%r11200, %r22240, %r22229;
	cvt.rn.f32.s32 	%f2071, %r11200;
	setp.lt.s32 	%p1098, %r11200, 1;
	mul.f32 	%f2072, %f2071, 0f4B000000;
	selp.f32 	%f2073, %f2072, %f2071, %p1098;
	selp.f32 	%f2074, 0fC1B80000, 0f00000000, %p1098;
	mov.b32 	%r11201, %f2073;
	add.s32 	%r11202, %r11201, -1059760811;
	and.b32  	%r11203, %r11202, -8388608;
	sub.s32 	%r11204, %r11201, %r11203;
	mov.b32 	%f2075, %r11204;
	cvt.rn.f32.s32 	%f2076, %r11203;
	fma.rn.f32 	%f2077, %f2076, 0f34000000, %f2074;
	add.f32 	%f2078, %f2075, 0fBF800000;
	fma.rn.f32 	%f2079, %f2078, 0fBE055027, 0f3E1039F6;
	fma.rn.f32 	%f2080, %f2079, %f2078, 0fBDF8CDCC;
	fma.rn.f32 	%f2081, %f2080, %f2078, 0f3E0F2955;
	fma.rn.f32 	%f2082, %f2081, %f2078, 0fBE2AD8B9;
	fma.rn.f32 	%f2083, %f2082, %f2078, 0f3E4CED0B;
	fma.rn.f32 	%f2084, %f2083, %f2078, 0fBE7FFF22;
	fma.rn.f32 	%f2085, %f2084, %f2078, 0f3EAAAA78;
	fma.rn.f32 	%f2086, %f2085, %f2078, 0fBF000000;
	mul.f32 	%f2087, %f2078, %f2086;
	fma.rn.f32 	%f2088, %f2087, %f2078, %f2078;
	fma.rn.f32 	%f2089, %f2077, 0f3F317218, %f2088;
	setp.gt.u32 	%p1099, %r11201, 2139095039;
	fma.rn.f32 	%f2090, %f2073, 0f7F800000, 0f7F800000;
	selp.f32 	%f2091, %f2090, %f2089, %p1099;
	setp.eq.f32 	%p1100, %f2073, 0f00000000;
	fma.rn.f32 	%f2092, %f2091, 0f3EDE5BD9, 0f3F800000;
	selp.f32 	%f2093, 0fFF800000, %f2092, %p1100;
	cvt.rzi.u32.f32 	%r5776, %f2093;
	setp.eq.s32 	%p1101, %r22240, 0;
	mov.b32 	%r23149, 0;
	@%p1101 bra 	$L__BB5_2834;
	mov.b32 	%r23149, 0;
	mov.u32 	%r23147, %r22240;
$L__BB5_2833:
	mul.hi.s32 	%r11206, %r23147, 1717986919;
	shr.u32 	%r11207, %r11206, 31;
	shr.s32 	%r11208, %r11206, 2;
	add.s32 	%r5780, %r11208, %r11207;
	mul.lo.s32 	%r11209, %r5780, 10;
	sub.s32 	%r11210, %r23147, %r11209;
	mad.lo.s32 	%r23149, %r23149, 10, %r11210;
	add.s32 	%r11211, %r23147, 9;
	setp.gt.u32 	%p1102, %r11211, 18;
	mov.u32 	%r23147, %r5780;
	@%p1102 bra 	$L__BB5_2833;
$L__BB5_2834:
	setp.eq.s32 	%p1103, %r22229, 0;
	mov.b32 	%r23152, 0;
	@%p1103 bra 	$L__BB5_2837;
	mov.b32 	%r23152, 0;
	mov.u32 	%r23150, %r22229;
$L__BB5_2836:
	mul.hi.s32 	%r11214, %r23150, 1717986919;
	shr.u32 	%r11215, %r11214, 31;
	shr.s32 	%r11216, %r11214, 2;
	add.s32 	%r5785, %r11216, %r11215;
	mul.lo.s32 	%r11217, %r5785, 10;
	sub.s32 	%r11218, %r23150, %r11217;
	mad.lo.s32 	%r23152, %r23152, 10, %r11218;
	add.s32 	%r11219, %r23150, 9;
	setp.gt.u32 	%p1104, %r11219, 18;
	mov.u32 	%r23150, %r5785;
	@%p1104 bra 	$L__BB5_2836;
$L__BB5_2837:
	setp.eq.s32 	%p1105, %r5776, 0;
	@%p1105 bra 	$L__BB5_2842;
	mov.b32 	%r23153, 0;
$L__BB5_2839:
	mul.hi.s32 	%r11221, %r23149, 1717986919;
	shr.u32 	%r11222, %r11221, 31;
	shr.s32 	%r11223, %r11221, 2;
	add.s32 	%r11224, %r11223, %r11222;
	mul.lo.s32 	%r11225, %r11224, 10;
	sub.s32 	%r5790, %r23149, %r11225;
	mul.hi.s32 	%r11226, %r23152, 1717986919;
	shr.u32 	%r11227, %r11226, 31;
	shr.s32 	%r11228, %r11226, 2;
	add.s32 	%r11229, %r11228, %r11227;
	mul.lo.s32 	%r11230, %r11229, 10;
	sub.s32 	%r5791, %r23152, %r11230;
	setp.eq.s32 	%p1106, %r5790, %r5791;
	@%p1106 bra 	$L__BB5_2841;
	setp.gt.s32 	%p1107, %r5790, %r5791;
	selp.b32 	%r5792, %r22240, %r22229, %p1107;
	selp.b32 	%r22229, %r22229, %r22240, %p1107;
	mov.u32 	%r22240, %r5792;
	bra.uni 	$L__BB5_2842;
$L__BB5_2841:
	add.s32 	%r23153, %r23153, 1;
	shr.s32 	%r11236, %r11226, 2;
	add.s32 	%r23152, %r11236, %r11227;
	setp.ne.s32 	%p1108, %r23153, %r5776;
	mov.u32 	%r23149, %r11224;
	@%p1108 bra 	$L__BB5_2839;
$L__BB5_2842:
	max.s32 	%r11238, %r22262, %r22251;
	cvt.rn.f32.s32 	%f2094, %r11238;
	setp.lt.s32 	%p1109, %r11238, 1;
	mul.f32 	%f2095, %f2094, 0f4B000000;
	selp.f32 	%f2096, %f2095, %f2094, %p1109;
	selp.f32 	%f2097, 0fC1B80000, 0f00000000, %p1109;
	mov.b32 	%r11239, %f2096;
	add.s32 	%r11240, %r11239, -1059760811;
	and.b32  	%r11241, %r11240, -8388608;
	sub.s32 	%r11242, %r11239, %r11241;
	mov.b32 	%f2098, %r11242;
	cvt.rn.f32.s32 	%f2099, %r11241;
	fma.rn.f32 	%f2100, %f2099, 0f34000000, %f2097;
	add.f32 	%f2101, %f2098, 0fBF800000;
	fma.rn.f32 	%f2102, %f2101, 0fBE055027, 0f3E1039F6;
	fma.rn.f32 	%f2103, %f2102, %f2101, 0fBDF8CDCC;
	fma.rn.f32 	%f2104, %f2103, %f2101, 0f3E0F2955;
	fma.rn.f32 	%f2105, %f2104, %f2101, 0fBE2AD8B9;
	fma.rn.f32 	%f2106, %f2105, %f2101, 0f3E4CED0B;
	fma.rn.f32 	%f2107, %f2106, %f2101, 0fBE7FFF22;
	fma.rn.f32 	%f2108, %f2107, %f2101, 0f3EAAAA78;
	fma.rn.f32 	%f2109, %f2108, %f2101, 0fBF000000;
	mul.f32 	%f2110, %f2101, %f2109;
	fma.rn.f32 	%f2111, %f2110, %f2101, %f2101;
	fma.rn.f32 	%f2112, %f2100, 0f3F317218, %f2111;
	setp.gt.u32 	%p1110, %r11239, 2139095039;
	fma.rn.f32 	%f2113, %f2096, 0f7F800000, 0f7F800000;
	selp.f32 	%f2114, %f2113, %f2112, %p1110;
	setp.eq.f32 	%p1111, %f2096, 0f00000000;
	fma.rn.f32 	%f2115, %f2114, 0f3EDE5BD9, 0f3F800000;
	selp.f32 	%f2116, 0fFF800000, %f2115, %p1111;
	cvt.rzi.u32.f32 	%r5799, %f2116;
	setp.eq.s32 	%p1112, %r22262, 0;
	mov.b32 	%r23160, 0;
	@%p1112 bra 	$L__BB5_2845;
	mov.b32 	%r23160, 0;
	mov.u32 	%r23158, %r22262;
$L__BB5_2844:
	mul.hi.s32 	%r11244, %r23158, 1717986919;
	shr.u32 	%r11245, %r11244, 31;
	shr.s32 	%r11246, %r11244, 2;
	add.s32 	%r5803, %r11246, %r11245;
	mul.lo.s32 	%r11247, %r5803, 10;
	sub.s32 	%r11248, %r23158, %r11247;
	mad.lo.s32 	%r23160, %r23160, 10, %r11248;
	add.s32 	%r11249, %r23158, 9;
	setp.gt.u32 	%p1113, %r11249, 18;
	mov.u32 	%r23158, %r5803;
	@%p1113 bra 	$L__BB5_2844;
$L__BB5_2845:
	setp.eq.s32 	%p1114, %r22251, 0;
	mov.b32 	%r23163, 0;
	@%p1114 bra 	$L__BB5_2848;
	mov.b32 	%r23163, 0;
	mov.u32 	%r23161, %r22251;
$L__BB5_2847:
	mul.hi.s32 	%r11252, %r23161, 1717986919;
	shr.u32 	%r11253, %r11252, 31;
	shr.s32 	%r11254, %r11252, 2;
	add.s32 	%r5808, %r11254, %r11253;
	mul.lo.s32 	%r11255, %r5808, 10;
	sub.s32 	%r11256, %r23161, %r11255;
	mad.lo.s32 	%r23163, %r23163, 10, %r11256;
	add.s32 	%r11257, %r23161, 9;
	setp.gt.u32 	%p1115, %r11257, 18;
	mov.u32 	%r23161, %r5808;
	@%p1115 bra 	$L__BB5_2847;
$L__BB5_2848:
	setp.eq.s32 	%p1116, %r5799, 0;
	@%p1116 bra 	$L__BB5_2853;
	mov.b32 	%r23164, 0;
$L__BB5_2850:
	mul.hi.s32 	%r11259, %r23160, 1717986919;
	shr.u32 	%r11260, %r11259, 31;
	shr.s32 	%r11261, %r11259, 2;
	add.s32 	%r11262, %r11261, %r11260;
	mul.lo.s32 	%r11263, %r11262, 10;
	sub.s32 	%r5813, %r23160, %r11263;
	mul.hi.s32 	%r11264, %r23163, 1717986919;
	shr.u32 	%r11265, %r11264, 31;
	shr.s32 	%r11266, %r11264, 2;
	add.s32 	%r11267, %r11266, %r11265;
	mul.lo.s32 	%r11268, %r11267, 10;
	sub.s32 	%r5814, %r23163, %r11268;
	setp.eq.s32 	%p1117, %r5813, %r5814;
	@%p1117 bra 	$L__BB5_2852;
	setp.gt.s32 	%p1118, %r5813, %r5814;
	selp.b32 	%r5815, %r22262, %r22251, %p1118;
	selp.b32 	%r22251, %r22251, %r22262, %p1118;
	mov.u32 	%r22262, %r5815;
	bra.uni 	$L__BB5_2853;
$L__BB5_2852:
	add.s32 	%r23164, %r23164, 1;
	shr.s32 	%r11274, %r11264, 2;
	add.s32 	%r23163, %r11274, %r11265;
	setp.ne.s32 	%p1119, %r23164, %r5799;
	mov.u32 	%r23160, %r11262;
	@%p1119 bra 	$L__BB5_2850;
$L__BB5_2853:
	max.s32 	%r11276, %r22284, %r22273;
	cvt.rn.f32.s32 	%f2117, %r11276;
	setp.lt.s32 	%p1120, %r11276, 1;
	mul.f32 	%f2118, %f2117, 0f4B000000;
	selp.f32 	%f2119, %f2118, %f2117, %p1120;
	selp.f32 	%f2120, 0fC1B80000, 0f00000000, %p1120;
	mov.b32 	%r11277, %f2119;
	add.s32 	%r11278, %r11277, -1059760811;
	and.b32  	%r11279, %r11278, -8388608;
	sub.s32 	%r11280, %r11277, %r11279;
	mov.b32 	%f2121, %r11280;
	cvt.rn.f32.s32 	%f2122, %r11279;
	fma.rn.f32 	%f2123, %f2122, 0f34000000, %f2120;
	add.f32 	%f2124, %f2121, 0fBF800000;
	fma.rn.f32 	%f2125, %f2124, 0fBE055027, 0f3E1039F6;
	fma.rn.f32 	%f2126, %f2125, %f2124, 0fBDF8CDCC;
	fma.rn.f32 	%f2127, %f2126, %f2124, 0f3E0F2955;
	fma.rn.f32 	%f2128, %f2127, %f2124, 0fBE2AD8B9;
	fma.rn.f32 	%f2129, %f2128, %f2124, 0f3E4CED0B;
	fma.rn.f32 	%f2130, %f2129, %f2124, 0fBE7FFF22;
	fma.rn.f32 	%f2131, %f2130, %f2124, 0f3EAAAA78;
	fma.rn.f32 	%f2132, %f2131, %f2124, 0fBF000000;
	mul.f32 	%f2133, %f2124, %f2132;
	fma.rn.f32 	%f2134, %f2133, %f2124, %f2124;
	fma.rn.f32 	%f2135, %f2123, 0f3F317218, %f2134;
	setp.gt.u32 	%p1121, %r11277, 2139095039;
	fma.rn.f32 	%f2136, %f2119, 0f7F800000, 0f7F800000;
	selp.f32 	%f2137, %f2136, %f2135, %p1121;
	setp.eq.f32 	%p1122, %f2119, 0f00000000;
	fma.rn.f32 	%f2138, %f2137, 0f3EDE5BD9, 0f3F800000;
	selp.f32 	%f2139, 0fFF800000, %f2138, %p1122;
	cvt.rzi.u32.f32 	%r5822, %f2139;
	setp.eq.s32 	%p1123, %r22284, 0;
	mov.b32 	%r23171, 0;
	@%p1123 bra 	$L__BB5_2856;
	mov.b32 	%r23171, 0;
	mov.u32 	%r23169, %r22284;
$L__BB5_2855:
	mul.hi.s32 	%r11282, %r23169, 1717986919;
	shr.u32 	%r11283, %r11282, 31;
	shr.s32 	%r11284, %r11282, 2;
	add.s32 	%r5826, %r11284, %r11283;
	mul.lo.s32 	%r11285, %r5826, 10;
	sub.s32 	%r11286, %r23169, %r11285;
	mad.lo.s32 	%r23171, %r23171, 10, %r11286;
	add.s32 	%r11287, %r23169, 9;
	setp.gt.u32 	%p1124, %r11287, 18;
	mov.u32 	%r23169, %r5826;
	@%p1124 bra 	$L__BB5_2855;
$L__BB5_2856:
	setp.eq.s32 	%p1125, %r22273, 0;
	mov.b32 	%r23174, 0;
	@%p1125 bra 	$L__BB5_2859;
	mov.b32 	%r23174, 0;
	mov.u32 	%r23172, %r22273;
$L__BB5_2858:
	mul.hi.s32 	%r11290, %r23172, 1717986919;
	shr.u32 	%r11291, %r11290, 31;
	shr.s32 	%r11292, %r11290, 2;
	add.s32 	%r5831, %r11292, %r11291;
	mul.lo.s32 	%r11293, %r5831, 10;
	sub.s32 	%r11294, %r23172, %r11293;
	mad.lo.s32 	%r23174, %r23174, 10, %r11294;
	add.s32 	%r11295, %r23172, 9;
	setp.gt.u32 	%p1126, %r11295, 18;
	mov.u32 	%r23172, %r5831;
	@%p1126 bra 	$L__BB5_2858;
$L__BB5_2859:
	setp.eq.s32 	%p1127, %r5822, 0;
	@%p1127 bra 	$L__BB5_2864;
	mov.b32 	%r23175, 0;
$L__BB5_2861:
	mul.hi.s32 	%r11297, %r23171, 1717986919;
	shr.u32 	%r11298, %r11297, 31;
	shr.s32 	%r11299, %r11297, 2;
	add.s32 	%r11300, %r11299, %r11298;
	mul.lo.s32 	%r11301, %r11300, 10;
	sub.s32 	%r5836, %r23171, %r11301;
	mul.hi.s32 	%r11302, %r23174, 1717986919;
	shr.u32 	%r11303, %r11302, 31;
	shr.s32 	%r11304, %r11302, 2;
	add.s32 	%r11305, %r11304, %r11303;
	mul.lo.s32 	%r11306, %r11305, 10;
	sub.s32 	%r5837, %r23174, %r11306;
	setp.eq.s32 	%p1128, %r5836, %r5837;
	@%p1128 bra 	$L__BB5_2863;
	setp.gt.s32 	%p1129, %r5836, %r5837;
	selp.b32 	%r5838, %r22284, %r22273, %p1129;
	selp.b32 	%r22273, %r22273, %r22284, %p1129;
	mov.u32 	%r22284, %r5838;
	bra.uni 	$L__BB5_2864;
$L__BB5_2863:
	add.s32 	%r23175, %r23175, 1;
	shr.s32 	%r11312, %r11302, 2;
	add.s32 	%r23174, %r11312, %r11303;
	setp.ne.s32 	%p1130, %r23175, %r5822;
	mov.u32 	%r23171, %r11300;
	@%p1130 bra 	$L__BB5_2861;
$L__BB5_2864:
	max.s32 	%r11314, %r22306, %r22295;
	cvt.rn.f32.s32 	%f2140, %r11314;
	setp.lt.s32 	%p1131, %r11314, 1;
	mul.f32 	%f2141, %f2140, 0f4B000000;
	selp.f32 	%f2142, %f2141, %f2140, %p1131;
	selp.f32 	%f2143, 0fC1B80000, 0f00000000, %p1131;
	mov.b32 	%r11315, %f2142;
	add.s32 	%r11316, %r11315, -1059760811;
	and.b32  	%r11317, %r11316, -8388608;
	sub.s32 	%r11318, %r11315, %r11317;
	mov.b32 	%f2144, %r11318;
	cvt.rn.f32.s32 	%f2145, %r11317;
	fma.rn.f32 	%f2146, %f2145, 0f34000000, %f2143;
	add.f32 	%f2147, %f2144, 0fBF800000;
	fma.rn.f32 	%f2148, %f2147, 0fBE055027, 0f3E1039F6;
	fma.rn.f32 	%f2149, %f2148, %f2147, 0fBDF8CDCC;
	fma.rn.f32 	%f2150, %f2149, %f2147, 0f3E0F2955;
	fma.rn.f32 	%f2151, %f2150, %f2147, 0fBE2AD8B9;
	fma.rn.f32 	%f2152, %f2151, %f2147, 0f3E4CED0B;
	fma.rn.f32 	%f2153, %f2152, %f2147, 0fBE7FFF22;
	fma.rn.f32 	%f2154, %f2153, %f2147, 0f3EAAAA78;
	fma.rn.f32 	%f2155, %f2154, %f2147, 0fBF000000;
	mul.f32 	%f2156, %f2147, %f2155;
	fma.rn.f32 	%f2157, %f2156, %f2147, %f2147;
	fma.rn.f32 	%f2158, %f2146, 0f3F317218, %f2157;
	setp.gt.u32 	%p1132, %r11315, 2139095039;
	fma.rn.f32 	%f2159, %f2142, 0f7F800000, 0f7F800000;
	selp.f32 	%f2160, %f2159, %f2158, %p1132;
	setp.eq.f32 	%p1133, %f2142, 0f00000000;
	fma.rn.f32 	%f2161, %f2160, 0f3EDE5BD9, 0f3F800000;
	selp.f32 	%f2162, 0fFF800000, %f2161, %p1133;
	cvt.rzi.u32.f32 	%r5845, %f2162;
	setp.eq.s32 	%p1134, %r22306, 0;
	mov.b32 	%r23182, 0;
	@%p1134 bra 	$L__BB5_2867;
	mov.b32 	%r23182, 0;
	mov.u32 	%r23180, %r22306;
$L__BB5_2866:
	mul.hi.s32 	%r11320, %r23180, 1717986919;
	shr.u32 	%r11321, %r11320, 31;
	shr.s32 	%r11322, %r11320, 2;
	add.s32 	%r5849, %r11322, %r11321;
	mul.lo.s32 	%r11323, %r5849, 10;
	sub.s32 	%r11324, %r23180, %r11323;
	mad.lo.s32 	%r23182, %r23182, 10, %r11324;
	add.s32 	%r11325, %r23180, 9;
	setp.gt.u32 	%p1135, %r11325, 18;
	mov.u32 	%r23180, %r5849;
	@%p1135 bra 	$L__BB5_2866;
$L__BB5_2867:
	setp.eq.s32 	%p1136, %r22295, 0;
	mov.b32 	%r23185, 0;
	@%p1136 bra 	$L__BB5_2870;
	mov.b32 	%r23185, 0;
	mov.u32 	%r23183, %r22295;
$L__BB5_2869:
	mul.hi.s32 	%r11328, %r23183, 1717986919;
	shr.u32 	%r11329, %r11328, 31;
	shr.s32 	%r11330, %r11328, 2;
	add.s32 	%r5854, %r11330, %r11329;
	mul.lo.s32 	%r11331, %r5854, 10;
	sub.s32 	%r11332, %r23183, %r11331;
	mad.lo.s32 	%r23185, %r23185, 10, %r11332;
	add.s32 	%r11333, %r23183, 9;
	setp.gt.u32 	%p1137, %r11333, 18;
	mov.u32 	%r23183, %r5854;
	@%p1137 bra 	$L__BB5_2869;
$L__BB5_2870:
	setp.eq.s32 	%p1138, %r5845, 0;
	@%p1138 bra 	$L__BB5_2875;
	mov.b32 	%r23186, 0;
$L__BB5_2872:
	mul.hi.s32 	%r11335, %r23182, 1717986919;
	shr.u32 	%r11336, %r11335, 31;
	shr.s32 	%r11337, %r11335, 2;
	add.s32 	%r11338, %r11337, %r11336;
	mul.lo.s32 	%r11339, %r11338, 10;
	sub.s32 	%r5859, %r23182, %r11339;
	mul.hi.s32 	%r11340, %r23185, 1717986919;
	shr.u32 	%r11341, %r11340, 31;
	shr.s32 	%r11342, %r11340, 2;
	add.s32 	%r11343, %r11342, %r11341;
	mul.lo.s32 	%r11344, %r11343, 10;
	sub.s32 	%r5860, %r23185, %r11344;
	setp.eq.s32 	%p1139, %r5859, %r5860;
	@%p1139 bra 	$L__BB5_2874;
	setp.gt.s32 	%p1140, %r5859, %r5860;
	selp.b32 	%r5861, %r22306, %r22295, %p1140;
	selp.b32 	%r22295, %r22295, %r22306, %p1140;
	mov.u32 	%r22306, %r5861;
	bra.uni 	$L__BB5_2875;
$L__BB5_2874:
	add.s32 	%r23186, %r23186, 1;
	shr.s32 	%r11350, %r11340, 2;
	add.s32 	%r23185, %r11350, %r11341;
	setp.ne.s32 	%p1141, %r23186, %r5845;
	mov.u32 	%r23182, %r11338;
	@%p1141 bra 	$L__BB5_2872;
$L__BB5_2875:
	max.s32 	%r11352, %r22164, %r22317;
	cvt.rn.f32.s32 	%f2163, %r11352;
	setp.lt.s32 	%p1142, %r11352, 1;
	mul.f32 	%f2164, %f2163, 0f4B000000;
	selp.f32 	%f2165, %f2164, %f2163, %p1142;
	selp.f32 	%f2166, 0fC1B80000, 0f00000000, %p1142;
	mov.b32 	%r11353, %f2165;
	add.s32 	%r11354, %r11353, -1059760811;
	and.b32  	%r11355, %r11354, -8388608;
	sub.s32 	%r11356, %r11353, %r11355;
	mov.b32 	%f2167, %r11356;
	cvt.rn.f32.s32 	%f2168, %r11355;
	fma.rn.f32 	%f2169, %f2168, 0f34000000, %f2166;
	add.f32 	%f2170, %f2167, 0fBF800000;
	fma.rn.f32 	%f2171, %f2170, 0fBE055027, 0f3E1039F6;
	fma.rn.f32 	%f2172, %f2171, %f2170, 0fBDF8CDCC;
	fma.rn.f32 	%f2173, %f2172, %f2170, 0f3E0F2955;
	fma.rn.f32 	%f2174, %f2173, %f2170, 0fBE2AD8B9;
	fma.rn.f32 	%f2175, %f2174, %f2170, 0f3E4CED0B;
	fma.rn.f32 	%f2176, %f2175, %f2170, 0fBE7FFF22;
	fma.rn.f32 	%f2177, %f2176, %f2170, 0f3EAAAA78;
	fma.rn.f32 	%f2178, %f2177, %f2170, 0fBF000000;
	mul.f32 	%f2179, %f2170, %f2178;
	fma.rn.f32 	%f2180, %f2179, %f2170, %f2170;
	fma.rn.f32 	%f2181, %f2169, 0f3F317218, %f2180;
	setp.gt.u32 	%p1143, %r11353, 2139095039;
	fma.rn.f32 	%f2182, %f2165, 0f7F800000, 0f7F800000;
	selp.f32 	%f2183, %f2182, %f2181, %p1143;
	setp.eq.f32 	%p1144, %f2165, 0f00000000;
	fma.rn.f32 	%f2184, %f2183, 0f3EDE5BD9, 0f3F800000;
	selp.f32 	%f2185, 0fFF800000, %f2184, %p1144;
	cvt.rzi.u32.f32 	%r5868, %f2185;
	setp.eq.s32 	%p1145, %r22164, 0;
	mov.b32 	%r23193, 0;
	@%p1145 bra 	$L__BB5_2878;
	mov.b32 	%r23193, 0;
	mov.u32 	%r23191, %r22164;
$L__BB5_2877:
	mul.hi.s32 	%r11358, %r23191, 1717986919;
	shr.u32 	%r11359, %r11358, 31;
	shr.s32 	%r11360, %r11358, 2;
	add.s32 	%r5872, %r11360, %r11359;
	mul.lo.s32 	%r11361, %r5872, 10;
	sub.s32 	%r11362, %r23191, %r11361;
	mad.lo.s32 	%r23193, %r23193, 10, %r11362;
	add.s32 	%r11363, %r23191, 9;
	setp.gt.u32 	%p1146, %r11363, 18;
	mov.u32 	%r23191, %r5872;
	@%p1146 bra 	$L__BB5_2877;
$L__BB5_2878:
	setp.eq.s32 	%p1147, %r22317, 0;
	mov.b32 	%r23196, 0;
	@%p1147 bra 	$L__BB5_2881;
	mov.b32 	%r23196, 0;
	mov.u32 	%r23194, %r22317;
$L__BB5_2880:
	mul.hi.s32 	%r11366, %r23194, 1717986919;
	shr.u32 	%r11367, %r11366, 31;
	shr.s32 	%r11368, %r11366, 2;
	add.s32 	%r5877, %r11368, %r11367;
	mul.lo.s32 	%r11369, %r5877, 10;
	sub.s32 	%r11370, %r23194, %r11369;
	mad.lo.s32 	%r23196, %r23196, 10, %r11370;
	add.s32 	%r11371, %r23194, 9;
	setp.gt.u32 	%p1148, %r11371, 18;
	mov.u32 	%r23194, %r5877;
	@%p1148 bra 	$L__BB5_2880;
$L__BB5_2881:
	setp.eq.s32 	%p1149, %r5868, 0;
	@%p1149 bra 	$L__BB5_2886;
	mov.b32 	%r23197, 0;
$L__BB5_2883:
	mul.hi.s32 	%r11373, %r23193, 1717986919;
	shr.u32 	%r11374, %r11373, 31;
	shr.s32 	%r11375, %r11373, 2;
	add.s32 	%r11376, %r11375, %r11374;
	mul.lo.s32 	%r11377, %r11376, 10;
	sub.s32 	%r5882, %r23193, %r11377;
	mul.hi.s32 	%r11378, %r23196, 1717986919;
	shr.u32 	%r11379, %r11378, 31;
	shr.s32 	%r11380, %r11378, 2;
	add.s32 	%r11381, %r11380, %r11379;
	mul.lo.s32 	%r11382, %r11381, 10;
	sub.s32 	%r5883, %r23196, %r11382;
	setp.eq.s32 	%p1150, %r5882, %r5883;
	@%p1150 bra 	$L__BB5_2885;
	setp.gt.s32 	%p1151, %r5882, %r5883;
	selp.b32 	%r5884, %r22164, %r22317, %p1151;
	selp.b32 	%r22317, %r22317, %r22164, %p1151;
	mov.u32 	%r22164, %r5884;
	bra.uni 	$L__BB5_2886;
$L__BB5_2885:
	add.s32 	%r23197, %r23197, 1;
	shr.s32 	%r11388, %r11378, 2;
	add.s32 	%r23196, %r11388, %r11379;
	setp.ne.s32 	%p1152, %r23197, %r5868;
	mov.u32 	%r23193, %r11376;
	@%p1152 bra 	$L__BB5_2883;
$L__BB5_2886:
	max.s32 	%r11390, %r22163, %r22332;
	cvt.rn.f32.s32 	%f2186, %r11390;
	setp.lt.s32 	%p1153, %r11390, 1;
	mul.f32 	%f2187, %f2186, 0f4B000000;
	selp.f32 	%f2188, %f2187, %f2186, %p1153;
	selp.f32 	%f2189, 0fC1B80000, 0f00000000, %p1153;
	mov.b32 	%r11391, %f2188;
	add.s32 	%r11392, %r11391, -1059760811;
	and.b32  	%r11393, %r11392, -8388608;
	sub.s32 	%r11394, %r11391, %r11393;
	mov.b32 	%f2190, %r11394;
	cvt.rn.f32.s32 	%f2191, %r11393;
	fma.rn.f32 	%f2192, %f2191, 0f34000000, %f2189;
	add.f32 	%f2193, %f2190, 0fBF800000;
	fma.rn.f32 	%f2194, %f2193, 0fBE055027, 0f3E1039F6;
	fma.rn.f32 	%f2195, %f2194, %f2193, 0fBDF8CDCC;
	fma.rn.f32 	%f2196, %f2195, %f2193, 0f3E0F2955;
	fma.rn.f32 	%f2197, %f2196, %f2193, 0fBE2AD8B9;
	fma.rn.f32 	%f2198, %f2197, %f2193, 0f3E4CED0B;
	fma.rn.f32 	%f2199, %f2198, %f2193, 0fBE7FFF22;
	fma.rn.f32 	%f2200, %f2199, %f2193, 0f3EAAAA78;
	fma.rn.f32 	%f2201, %f2200, %f2193, 0fBF000000;
	mul.f32 	%f2202, %f2193, %f2201;
	fma.rn.f32 	%f2203, %f2202, %f2193, %f2193;
	fma.rn.f32 	%f2204, %f2192, 0f3F317218, %f2203;
	setp.gt.u32 	%p1154, %r11391, 2139095039;
	fma.rn.f32 	%f2205, %f2188, 0f7F800000, 0f7F800000;
	selp.f32 	%f2206, %f2205, %f2204, %p1154;
	setp.eq.f32 	%p1155, %f2188, 0f00000000;
	fma.rn.f32 	%f2207, %f2206, 0f3EDE5BD9, 0f3F800000;
	selp.f32 	%f2208, 0fFF800000, %f2207, %p1155;
	cvt.rzi.u32.f32 	%r5891, %f2208;
	setp.eq.s32 	%p1156, %r22163, 0;
	mov.b32 	%r23204, 0;
	@%p1156 bra 	$L__BB5_2889;
	mov.b32 	%r23204, 0;
	mov.u32 	%r23202, %r22163;
$L__BB5_2888:
	mul.hi.s32 	%r11396, %r23202, 1717986919;
	shr.u32 	%r11397, %r11396, 31;
	shr.s32 	%r11398, %r11396, 2;
	add.s32 	%r5895, %r11398, %r11397;
	mul.lo.s32 	%r11399, %r5895, 10;
	sub.s32 	%r11400, %r23202, %r11399;
	mad.lo.s32 	%r23204, %r23204, 10, %r11400;
	add.s32 	%r11401, %r23202, 9;
	setp.gt.u32 	%p1157, %r11401, 18;
	mov.u32 	%r23202, %r5895;
	@%p1157 bra 	$L__BB5_2888;
$L__BB5_2889:
	setp.eq.s32 	%p1158, %r22332, 0;
	mov.b32 	%r23207, 0;
	@%p1158 bra 	$L__BB5_2892;
	mov.b32 	%r23207, 0;
	mov.u32 	%r23205, %r22332;
$L__BB5_2891:
	mul.hi.s32 	%r11404, %r23205, 1717986919;
	shr.u32 	%r11405, %r11404, 31;
	shr.s32 	%r11406, %r11404, 2;
	add.s32 	%r5900, %r11406, %r11405;
	mul.lo.s32 	%r11407, %r5900, 10;
	sub.s32 	%r11408, %r23205, %r11407;
	mad.lo.s32 	%r23207, %r23207, 10, %r11408;
	add.s32 	%r11409, %r23205, 9;
	setp.gt.u32 	%p1159, %r11409, 18;
	mov.u32 	%r23205, %r5900;
	@%p1159 bra 	$L__BB5_2891;
$L__BB5_2892:
	setp.eq.s32 	%p1160, %r5891, 0;
	@%p1160 bra 	$L__BB5_2897;
	mov.b32 	%r23208, 0;
$L__BB5_2894:
	mul.hi.s32 	%r11411, %r23204, 1717986919;
	shr.u32 	%r11412, %r11411, 31;
	shr.s32 	%r11413, %r11411, 2;
	add.s32 	%r11414, %r11413, %r11412;
	mul.lo.s32 	%r11415, %r11414, 10;
	sub.s32 	%r5905, %r23204, %r11415;
	mul.hi.s32 	%r11416, %r23207, 1717986919;
	shr.u32 	%r11417, %r11416, 31;
	shr.s32 	%r11418, %r11416, 2;
	add.s32 	%r11419, %r11418, %r11417;
	mul.lo.s32 	%r11420, %r11419, 10;
	sub.s32 	%r5906, %r23207, %r11420;
	setp.eq.s32 	%p1161, %r5905, %r5906;
	@%p1161 bra 	$L__BB5_2896;
	setp.gt.s32 	%p1162, %r5905, %r5906;
	selp.b32 	%r5907, %r22163, %r22332, %p1162;
	selp.b32 	%r22332, %r22332, %r22163, %p1162;
	mov.u32 	%r22163, %r5907;
	bra.uni 	$L__BB5_2897;
$L__BB5_2896:
	add.s32 	%r23208, %r23208, 1;
	shr.s32 	%r11426, %r11416, 2;
	add.s32 	%r23207, %r11426, %r11417;
	setp.ne.s32 	%p1163, %r23208, %r5891;
	mov.u32 	%r23204, %r11414;
	@%p1163 bra 	$L__BB5_2894;
$L__BB5_2897:
	max.s32 	%r11428, %r22185, %r22174;
	cvt.rn.f32.s32 	%f2209, %r11428;
	setp.lt.s32 	%p1164, %r11428, 1;
	mul.f32 	%f2210, %f2209, 0f4B000000;
	selp.f32 	%f2211, %f2210, %f2209, %p1164;
	selp.f32 	%f2212, 0fC1B80000, 0f00000000, %p1164;
	mov.b32 	%r11429, %f2211;
	add.s32 	%r11430, %r11429, -1059760811;
	and.b32  	%r11431, %r11430, -8388608;
	sub.s32 	%r11432, %r11429, %r11431;
	mov.b32 	%f2213, %r11432;
	cvt.rn.f32.s32 	%f2214, %r11431;
	fma.rn.f32 	%f2215, %f2214, 0f34000000, %f2212;
	add.f32 	%f2216, %f2213, 0fBF800000;
	fma.rn.f32 	%f2217, %f2216, 0fBE055027, 0f3E1039F6;
	fma.rn.f32 	%f2218, %f2217, %f2216, 0fBDF8CDCC;
	fma.rn.f32 	%f2219, %f2218, %f2216, 0f3E0F2955;
	fma.rn.f32 	%f2220, %f2219, %f2216, 0fBE2AD8B9;
	fma.rn.f32 	%f2221, %f2220, %f2216, 0f3E4CED0B;
	fma.rn.f32 	%f2222, %f2221, %f2216, 0fBE7FFF22;
	fma.rn.f32 	%f2223, %f2222, %f2216, 0f3EAAAA78;
	fma.rn.f32 	%f2224, %f2223, %f2216, 0fBF000000;
	mul.f32 	%f2225, %f2216, %f2224;
	fma.rn.f32 	%f2226, %f2225, %f2216, %f2216;
	fma.rn.f32 	%f2227, %f2215, 0f3F317218, %f2226;
	setp.gt.u32 	%p1165, %r11429, 2139095039;
	fma.rn.f32 	%f2228, %f2211, 0f7F800000, 0f7F800000;
	selp.f32 	%f2229, %f2228, %f2227, %p1165;
	setp.eq.f32 	%p1166, %f2211, 0f00000000;
	fma.rn.f32 	%f2230, %f2229, 0f3EDE5BD9, 0f3F800000;
	selp.f32 	%f2231, 0fFF800000, %f2230, %p1166;
	cvt.rzi.u32.f32 	%r5914, %f2231;
	setp.eq.s32 	%p1167, %r22185, 0;
	mov.b32 	%r23215, 0;
	@%p1167 bra 	$L__BB5_2900;
	mov.b32 	%r23215, 0;
	mov.u32 	%r23213, %r22185;
$L__BB5_2899:
	mul.hi.s32 	%r11434, %r23213, 1717986919;
	shr.u32 	%r11435, %r11434, 31;
	shr.s32 	%r11436, %r11434, 2;
	add.s32 	%r5918, %r11436, %r11435;
	mul.lo.s32 	%r11437, %r5918, 10;
	sub.s32 	%r11438, %r23213, %r11437;
	mad.lo.s32 	%r23215, %r23215, 10, %r11438;
	add.s32 	%r11439, %r23213, 9;
	setp.gt.u32 	%p1168, %r11439, 18;
	mov.u32 	%r23213, %r5918;
	@%p1168 bra 	$L__BB5_2899;
$L__BB5_2900:
	setp.eq.s32 	%p1169, %r22174, 0;
	mov.b32 	%r23218, 0;
	@%p1169 bra 	$L__BB5_2903;
	mov.b32 	%r23218, 0;
	mov.u32 	%r23216, %r22174;
$L__BB5_2902:
	mul.hi.s32 	%r11442, %r23216, 1717986919;
	shr.u32 	%r11443, %r11442, 31;
	shr.s32 	%r11444, %r11442, 2;
	add.s32 	%r5923, %r11444, %r11443;
	mul.lo.s32 	%r11445, %r5923, 10;
	sub.s32 	%r11446, %r23216, %r11445;
	mad.lo.s32 	%r23218, %r23218, 10, %r11446;
	add.s32 	%r11447, %r23216, 9;
	setp.gt.u32 	%p1170, %r11447, 18;
	mov.u32 	%r23216, %r5923;
	@%p1170 bra 	$L__BB5_2902;
$L__BB5_2903:
	setp.eq.s32 	%p1171, %r5914, 0;
	@%p1171 bra 	$L__BB5_2908;
	mov.b32 	%r23219, 0;
$L__BB5_2905:
	mul.hi.s32 	%r11449, %r23215, 1717986919;
	shr.u32 	%r11450, %r11449, 31;
	shr.s32 	%r11451, %r11449, 2;
	add.s32 	%r11452, %r11451, %r11450;
	mul.lo.s32 	%r11453, %r11452, 10;
	sub.s32 	%r5928, %r23215, %r11453;
	mul.hi.s32 	%r11454, %r23218, 1717986919;
	shr.u32 	%r11455, %r11454, 31;
	shr.s32 	%r11456, %r11454, 2;
	add.s32 	%r11457, %r11456, %r11455;
	mul.lo.s32 	%r11458, %r11457, 10;
	sub.s32 	%r5929, %r23218, %r11458;
	setp.eq.s32 	%p1172, %r5928, %r5929;
	@%p1172 bra 	$L__BB5_2907;
	setp.gt.s32 	%p1173, %r5928, %r5929;
	selp.b32 	%r5930, %r22185, %r22174, %p1173;
	selp.b32 	%r22174, %r22174, %r22185, %p1173;
	mov.u32 	%r22185, %r5930;
	bra.uni 	$L__BB5_2908;
$L__BB5_2907:
	add.s32 	%r23219, %r23219, 1;
	shr.s32 	%r11464, %r11454, 2;
	add.s32 	%r23218, %r11464, %r11455;
	setp.ne.s32 	%p1174, %r23219, %r5914;
	mov.u32 	%r23215, %r11452;
	@%p1174 bra 	$L__BB5_2905;
$L__BB5_2908:
	max.s32 	%r11466, %r22207, %r22196;
	cvt.rn.f32.s32 	%f2232, %r11466;
	setp.lt.s32 	%p1175, %r11466, 1;
	mul.f32 	%f2233, %f2232, 0f4B000000;
	selp.f32 	%f2234, %f2233, %f2232, %p1175;
	selp.f32 	%f2235, 0fC1B80000, 0f00000000, %p1175;
	mov.b32 	%r11467, %f2234;
	add.s32 	%r11468, %r11467, -1059760811;
	and.b32  	%r11469, %r11468, -8388608;
	sub.s32 	%r11470, %r11467, %r11469;
	mov.b32 	%f2236, %r11470;
	cvt.rn.f32.s32 	%f2237, %r11469;
	fma.rn.f32 	%f2238, %f2237, 0f34000000, %f2235;
	add.f32 	%f2239, %f2236, 0fBF800000;
	fma.rn.f32 	%f2240, %f2239, 0fBE055027, 0f3E1039F6;
	fma.rn.f32 	%f2241, %f2240, %f2239, 0fBDF8CDCC;
	fma.rn.f32 	%f2242, %f2241, %f2239, 0f3E0F2955;
	fma.rn.f32 	%f2243, %f2242, %f2239, 0fBE2AD8B9;
	fma.rn.f32 	%f2244, %f2243, %f2239, 0f3E4CED0B;
	fma.rn.f32 	%f2245, %f2244, %f2239, 0fBE7FFF22;
	fma.rn.f32 	%f2246, %f2245, %f2239, 0f3EAAAA78;
	fma.rn.f32 	%f2247, %f2246, %f2239, 0fBF000000;
	mul.f32 	%f2248, %f2239, %f2247;
	fma.rn.f32 	%f2249, %f2248, %f2239, %f2239;
	fma.rn.f32 	%f2250, %f2238, 0f3F317218, %f2249;
	setp.gt.u32 	%p1176, %r11467, 2139095039;
	fma.rn.f32 	%f2251, %f2234, 0f7F800000, 0f7F800000;
	selp.f32 	%f2252, %f2251, %f2250, %p1176;
	setp.eq.f32 	%p1177, %f2234, 0f00000000;
	fma.rn.f32 	%f2253, %f2252, 0f3EDE5BD9, 0f3F800000;
	selp.f32 	%f2254, 0fFF800000, %f2253, %p1177;
	cvt.rzi.u32.f32 	%r5937, %f2254;
	setp.eq.s32 	%p1178, %r22207, 0;
	mov.b32 	%r23226, 0;
	@%p1178 bra 	$L__BB5_2911;
	mov.b32 	%r23226, 0;
	mov.u32 	%r23224, %r22207;
$L__BB5_2910:
	mul.hi.s32 	%r11472, %r23224, 1717986919;
	shr.u32 	%r11473, %r11472, 31;
	shr.s32 	%r11474, %r11472, 2;
	add.s32 	%r5941, %r11474, %r11473;
	mul.lo.s32 	%r11475, %r5941, 10;
	sub.s32 	%r11476, %r23224, %r11475;
	mad.lo.s32 	%r23226, %r23226, 10, %r11476;
	add.s32 	%r11477, %r23224, 9;
	setp.gt.u32 	%p1179, %r11477, 18;
	mov.u32 	%r23224, %r5941;
	@%p1179 bra 	$L__BB5_2910;
$L__BB5_2911:
	setp.eq.s32 	%p1180, %r22196, 0;
	mov.b32 	%r23229, 0;
	@%p1180 bra 	$L__BB5_2914;
	mov.b32 	%r23229, 0;
	mov.u32 	%r23227, %r22196;
$L__BB5_2913:
	mul.hi.s32 	%r11480, %r23227, 1717986919;
	shr.u32 	%r11481, %r11480, 31;
	shr.s32 	%r11482, %r11480, 2;
	add.s32 	%r5946, %r11482, %r11481;
	mul.lo.s32 	%r11483, %r5946, 10;
	sub.s32 	%r11484, %r23227, %r11483;
	mad.lo.s32 	%r23229, %r23229, 10, %r11484;
	add.s32 	%r11485, %r23227, 9;
	setp.gt.u32 	%p1181, %r11485, 18;
	mov.u32 	%r23227, %r5946;
	@%p1181 bra 	$L__BB5_2913;
$L__BB5_2914:
	setp.eq.s32 	%p1182, %r5937, 0;
	@%p1182 bra 	$L__BB5_2919;
	mov.b32 	%r23230, 0;
$L__BB5_2916:
	mul.hi.s32 	%r11487, %r23226, 1717986919;
	shr.u32 	%r11488, %r11487, 31;
	shr.s32 	%r11489, %r11487, 2;
	add.s32 	%r11490, %r11489, %r11488;
	mul.lo.s32 	%r11491, %r11490, 10;
	sub.s32 	%r5951, %r23226, %r11491;
	mul.hi.s32 	%r11492, %r23229, 1717986919;
	shr.u32 	%r11493, %r11492, 31;
	shr.s32 	%r11494, %r11492, 2;
	add.s32 	%r11495, %r11494, %r11493;
	mul.lo.s32 	%r11496, %r11495, 10;
	sub.s32 	%r5952, %r23229, %r11496;
	setp.eq.s32 	%p1183, %r5951, %r5952;
	@%p1183 bra 	$L__BB5_2918;
	setp.gt.s32 	%p1184, %r5951, %r5952;
	selp.b32 	%r5953, %r22207, %r22196, %p1184;
	selp.b32 	%r22196, %r22196, %r22207, %p1184;
	mov.u32 	%r22207, %r5953;
	bra.uni 	$L__BB5_2919;
$L__BB5_2918:
	add.s32 	%r23230, %r23230, 1;
	shr.s32 	%r11502, %r11492, 2;
	add.s32 	%r23229, %r11502, %r11493;
	setp.ne.s32 	%p1185, %r23230, %r5937;
	mov.u32 	%r23226, %r11490;
	@%p1185 bra 	$L__BB5_2916;
$L__BB5_2919:
	max.s32 	%r11504, %r22229, %r22218;
	cvt.rn.f32.s32 	%f2255, %r11504;
	setp.lt.s32 	%p1186, %r11504, 1;
	mul.f32 	%f2256, %f2255, 0f4B000000;
	selp.f32 	%f2257, %f2256, %f2255, %p1186;
	selp.f32 	%f2258, 0fC1B80000, 0f00000000, %p1186;
	mov.b32 	%r11505, %f2257;
	add.s32 	%r11506, %r11505, -1059760811;
	and.b32  	%r11507, %r11506, -8388608;
	sub.s32 	%r11508, %r11505, %r11507;
	mov.b32 	%f2259, %r11508;
	cvt.rn.f32.s32 	%f2260, %r11507;
	fma.rn.f32 	%f2261, %f2260, 0f34000000, %f2258;
	add.f32 	%f2262, %f2259, 0fBF800000;
	fma.rn.f32 	%f2263, %f2262, 0fBE055027, 0f3E1039F6;
	fma.rn.f32 	%f2264, %f2263, %f2262, 0fBDF8CDCC;
	fma.rn.f32 	%f2265, %f2264, %f2262, 0f3E0F2955;
	fma.rn.f32 	%f2266, %f2265, %f2262, 0fBE2AD8B9;
	fma.rn.f32 	%f2267, %f2266, %f2262, 0f3E4CED0B;
	fma.rn.f32 	%f2268, %f2267, %f2262, 0fBE7FFF22;
	fma.rn.f32 	%f2269, %f2268, %f2262, 0f3EAAAA78;
	fma.rn.f32 	%f2270, %f2269, %f2262, 0fBF000000;
	mul.f32 	%f2271, %f2262, %f2270;
	fma.rn.f32 	%f2272, %f2271, %f2262, %f2262;
	fma.rn.f32 	%f2273, %f2261, 0f3F317218, %f2272;
	setp.gt.u32 	%p1187, %r11505, 2139095039;
	fma.rn.f32 	%f2274, %f2257, 0f7F800000, 0f7F800000;
	selp.f32 	%f2275, %f2274, %f2273, %p1187;
	setp.eq.f32 	%p1188, %f2257, 0f00000000;
	fma.rn.f32 	%f2276, %f2275, 0f3EDE5BD9, 0f3F800000;
	selp.f32 	%f2277, 0fFF800000, %f2276, %p1188;
	cvt.rzi.u32.f32 	%r5960, %f2277;
	setp.eq.s32 	%p1189, %r22229, 0;
	mov.b32 	%r23237, 0;
	@%p1189 bra 	$L__BB5_2922;
	mov.b32 	%r23237, 0;
	mov.u32 	%r23235, %r22229;
$L__BB5_2921:
	mul.hi.s32 	%r11510, %r23235, 1717986919;
	shr.u32 	%r11511, %r11510, 31;
	shr.s32 	%r11512, %r11510, 2;
	add.s32 	%r5964, %r11512, %r11511;
	mul.lo.s32 	%r11513, %r5964, 10;
	sub.s32 	%r11514, %r23235, %r11513;
	mad.lo.s32 	%r23237, %r23237, 10, %r11514;
	add.s32 	%r11515, %r23235, 9;
	setp.gt.u32 	%p1190, %r11515, 18;
	mov.u32 	%r23235, %r5964;
	@%p1190 bra 	$L__BB5_2921;
$L__BB5_2922:
	setp.eq.s32 	%p1191, %r22218, 0;
	mov.b32 	%r23240, 0;
	@%p1191 bra 	$L__BB5_2925;
	mov.b32 	%r23240, 0;
	mov.u32 	%r23238, %r22218;
$L__BB5_2924:
	mul.hi.s32 	%r11518, %r23238, 1717986919;
	shr.u32 	%r11519, %r11518, 31;
	shr.s32 	%r11520, %r11518, 2;
	add.s32 	%r5969, %r11520, %r11519;
	mul.lo.s32 	%r11521, %r5969, 10;
	sub.s32 	%r11522, %r23238, %r11521;
	mad.lo.s32 	%r23240, %r23240, 10, %r11522;
	add.s32 	%r11523, %r23238, 9;
	setp.gt.u32 	%p1192, %r11523, 18;
	mov.u32 	%r23238, %r5969;
	@%p1192 bra 	$L__BB5_2924;
$L__BB5_2925:
	setp.eq.s32 	%p1193, %r5960, 0;
	@%p1193 bra 	$L__BB5_2930;
	mov.b32 	%r23241, 0;
$L__BB5_2927:
	mul.hi.s32 	%r11525, %r23237, 1717986919;
	shr.u32 	%r11526, %r11525, 31;
	shr.s32 	%r11527, %r11525, 2;
	add.s32 	%r11528, %r11527, %r11526;
	mul.lo.s32 	%r11529, %r11528, 10;
	sub.s32 	%r5974, %r23237, %r11529;
	mul.hi.s32 	%r11530, %r23240, 1717986919;
	shr.u32 	%r11531, %r11530, 31;
	shr.s32 	%r11532, %r11530, 2;
	add.s32 	%r11533, %r11532, %r11531;
	mul.lo.s32 	%r11534, %r11533, 10;
	sub.s32 	%r5975, %r23240, %r11534;
	setp.eq.s32 	%p1194, %r5974, %r5975;
	@%p1194 bra 	$L__BB5_2929;
	setp.gt.s32 	%p1195, %r5974, %r5975;
	selp.b32 	%r5976, %r22229, %r22218, %p1195;
	selp.b32 	%r22218, %r22218, %r22229, %p1195;
	mov.u32 	%r22229, %r5976;
	bra.uni 	$L__BB5_2930;
$L__BB5_2929:
	add.s32 	%r23241, %r23241, 1;
	shr.s32 	%r11540, %r11530, 2;
	add.s32 	%r23240, %r11540, %r11531;
	setp.ne.s32 	%p1196, %r23241, %r5960;
	mov.u32 	%r23237, %r11528;
	@%p1196 bra 	$L__BB5_2927;
$L__BB5_2930:
	max.s32 	%r11542, %r22251, %r22240;
	cvt.rn.f32.s32 	%f2278, %r11542;
	setp.lt.s32 	%p1197, %r11542, 1;
	mul.f32 	%f2279, %f2278, 0f4B000000;
	selp.f32 	%f2280, %f2279, %f2278, %p1197;
	selp.f32 	%f2281, 0fC1B80000, 0f00000000, %p1197;
	mov.b32 	%r11543, %f2280;
	add.s32 	%r11544, %r11543, -1059760811;
	and.b32  	%r11545, %r11544, -8388608;
	sub.s32 	%r11546, %r11543, %r11545;
	mov.b32 	%f2282, %r11546;
	cvt.rn.f32.s32 	%f2283, %r11545;
	fma.rn.f32 	%f2284, %f2283, 0f34000000, %f2281;
	add.f32 	%f2285, %f2282, 0fBF800000;
	fma.rn.f32 	%f2286, %f2285, 0fBE055027, 0f3E1039F6;
	fma.rn.f32 	%f2287, %f2286, %f2285, 0fBDF8CDCC;
	fma.rn.f32 	%f2288, %f2287, %f2285, 0f3E0F2955;
	fma.rn.f32 	%f2289, %f2288, %f2285, 0fBE2AD8B9;
	fma.rn.f32 	%f2290, %f2289, %f2285, 0f3E4CED0B;
	fma.rn.f32 	%f2291, %f2290, %f2285, 0fBE7FFF22;
	fma.rn.f32 	%f2292, %f2291, %f2285, 0f3EAAAA78;
	fma.rn.f32 	%f2293, %f2292, %f2285, 0fBF000000;
	mul.f32 	%f2294, %f2285, %f2293;
	fma.rn.f32 	%f2295, %f2294, %f2285, %f2285;
	fma.rn.f32 	%f2296, %f2284, 0f3F317218, %f2295;
	setp.gt.u32 	%p1198, %r11543, 2139095039;
	fma.rn.f32 	%f2297, %f2280, 0f7F800000, 0f7F800000;
	selp.f32 	%f2298, %f2297, %f2296, %p1198;
	setp.eq.f32 	%p1199, %f2280, 0f00000000;
	fma.rn.f32 	%f2299, %f2298, 0f3EDE5BD9, 0f3F800000;
	selp.f32 	%f2300, 0fFF800000, %f2299, %p1199;
	cvt.rzi.u32.f32 	%r5983, %f2300;
	setp.eq.s32 	%p1200, %r22251, 0;
	mov.b32 	%r23248, 0;
	@%p1200 bra 	$L__BB5_2933;
	mov.b32 	%r23248, 0;
	mov.u32 	%r23246, %r22251;
$L__BB5_2932:
	mul.hi.s32 	%r11548, %r23246, 1717986919;
	shr.u32 	%r11549, %r11548, 31;
	shr.s32 	%r11550, %r11548, 2;
	add.s32 	%r5987, %r11550, %r11549;
	mul.lo.s32 	%r11551, %r5987, 10;
	sub.s32 	%r11552, %r23246, %r11551;
	mad.lo.s32 	%r23248, %r23248, 10, %r11552;
	add.s32 	%r11553, %r23246, 9;
	setp.gt.u32 	%p1201, %r11553, 18;
	mov.u32 	%r23246, %r5987;
	@%p1201 bra 	$L__BB5_2932;
$L__BB5_2933:
	setp.eq.s32 	%p1202, %r22240, 0;
	mov.b32 	%r23251, 0;
	@%p1202 bra 	$L__BB5_2936;
	mov.b32 	%r23251, 0;
	mov.u32 	%r23249, %r22240;
$L__BB5_2935:
	mul.hi.s32 	%r11556, %r23249, 1717986919;
	shr.u32 	%r11557, %r11556, 31;
	shr.s32 	%r11558, %r11556, 2;
	add.s32 	%r5992, %r11558, %r11557;
	mul.lo.s32 	%r11559, %r5992, 10;
	sub.s32 	%r11560, %r23249, %r11559;
	mad.lo.s32 	%r23251, %r23251, 10, %r11560;
	add.s32 	%r11561, %r23249, 9;
	setp.gt.u32 	%p1203, %r11561, 18;
	mov.u32 	%r23249, %r5992;
	@%p1203 bra 	$L__BB5_2935;
$L__BB5_2936:
	setp.eq.s32 	%p1204, %r5983, 0;
	@%p1204 bra 	$L__BB5_2941;
	mov.b32 	%r23252, 0;
$L__BB5_2938:
	mul.hi.s32 	%r11563, %r23248, 1717986919;
	shr.u32 	%r11564, %r11563, 31;
	shr.s32 	%r11565, %r11563, 2;
	add.s32 	%r11566, %r11565, %r11564;
	mul.lo.s32 	%r11567, %r11566, 10;
	sub.s32 	%r5997, %r23248, %r11567;
	mul.hi.s32 	%r11568, %r23251, 1717986919;
	shr.u32 	%r11569, %r11568, 31;
	shr.s32 	%r11570, %r11568, 2;
	add.s32 	%r11571, %r11570, %r11569;
	mul.lo.s32 	%r11572, %r11571, 10;
	sub.s32 	%r5998, %r23251, %r11572;
	setp.eq.s32 	%p1205, %r5997, %r5998;
	@%p1205 bra 	$L__BB5_2940;
	setp.gt.s32 	%p1206, %r5997, %r5998;
	selp.b32 	%r5999, %r22251, %r22240, %p1206;
	selp.b32 	%r22240, %r22240, %r22251, %p1206;
	mov.u32 	%r22251, %r5999;
	bra.uni 	$L__BB5_2941;
$L__BB5_2940:
	add.s32 	%r23252, %r23252, 1;
	shr.s32 	%r11578, %r11568, 2;
	add.s32 	%r23251, %r11578, %r11569;
	setp.ne.s32 	%p1207, %r23252, %r5983;
	mov.u32 	%r23248, %r11566;
	@%p1207 bra 	$L__BB5_2938;
$L__BB5_2941:
	max.s32 	%r11580, %r22273, %r22262;
	cvt.rn.f32.s32 	%f2301, %r11580;
	setp.lt.s32 	%p1208, %r11580, 1;
	mul.f32 	%f2302, %f2301, 0f4B000000;
	selp.f32 	%f2303, %f2302, %f2301, %p1208;
	selp.f32 	%f2304, 0fC1B80000, 0f00000000, %p1208;
	mov.b32 	%r11581, %f2303;
	add.s32 	%r11582, %r11581, -1059760811;
	and.b32  	%r11583, %r11582, -8388608;
	sub.s32 	%r11584, %r11581, %r11583;
	mov.b32 	%f2305, %r11584;
	cvt.rn.f32.s32 	%f2306, %r11583;
	fma.rn.f32 	%f2307, %f2306, 0f34000000, %f2304;
	add.f32 	%f2308, %f2305, 0fBF800000;
	fma.rn.f32 	%f2309, %f2308, 0fBE055027, 0f3E1039F6;
	fma.rn.f32 	%f2310, %f2309, %f2308, 0fBDF8CDCC;
	fma.rn.f32 	%f2311, %f2310, %f2308, 0f3E0F2955;
	fma.rn.f32 	%f2312, %f2311, %f2308, 0fBE2AD8B9;
	fma.rn.f32 	%f2313, %f2312, %f2308, 0f3E4CED0B;
	fma.rn.f32 	%f2314, %f2313, %f2308, 0fBE7FFF22;
	fma.rn.f32 	%f2315, %f2314, %f2308, 0f3EAAAA78;
	fma.rn.f32 	%f2316, %f2315, %f2308, 0fBF000000;
	mul.f32 	%f2317, %f2308, %f2316;
	fma.rn.f32 	%f2318, %f2317, %f2308, %f2308;
	fma.rn.f32 	%f2319, %f2307, 0f3F317218, %f2318;
	setp.gt.u32 	%p1209, %r11581, 2139095039;
	fma.rn.f32 	%f2320, %f2303, 0f7F800000, 0f7F800000;
	selp.f32 	%f2321, %f2320, %f2319, %p1209;
	setp.eq.f32 	%p1210, %f2303, 0f00000000;
	fma.rn.f32 	%f2322, %f2321, 0f3EDE5BD9, 0f3F800000;
	selp.f32 	%f2323, 0fFF800000, %f2322, %p1210;
	cvt.rzi.u32.f32 	%r6006, %f2323;
	setp.eq.s32 	%p1211, %r22273, 0;
	mov.b32 	%r23259, 0;
	@%p1211 bra 	$L__BB5_2944;
	mov.b32 	%r23259, 0;
	mov.u32 	%r23257, %r22273;
$L__BB5_2943:
	mul.hi.s32 	%r11586, %r23257, 1717986919;
	shr.u32 	%r11587, %r11586, 31;
	shr.s32 	%r11588, %r11586, 2;
	add.s32 	%r6010, %r11588, %r11587;
	mul.lo.s32 	%r11589, %r6010, 10;
	sub.s32 	%r11590, %r23257, %r11589;
	mad.lo.s32 	%r23259, %r23259, 10, %r11590;
	add.s32 	%r11591, %r23257, 9;
	setp.gt.u32 	%p1212, %r11591, 18;
	mov.u32 	%r23257, %r6010;
	@%p1212 bra 	$L__BB5_2943;
$L__BB5_2944:
	setp.eq.s32 	%p1213, %r22262, 0;
	mov.b32 	%r23262, 0;
	@%p1213 bra 	$L__BB5_2947;
	mov.b32 	%r23262, 0;
	mov.u32 	%r23260, %r22262;
$L__BB5_2946:
	mul.hi.s32 	%r11594, %r23260, 1717986919;
	shr.u32 	%r11595, %r11594, 31;
	shr.s32 	%r11596, %r11594, 2;
	add.s32 	%r6015, %r11596, %r11595;
	mul.lo.s32 	%r11597, %r6015, 10;
	sub.s32 	%r11598, %r23260, %r11597;
	mad.lo.s32 	%r23262, %r23262, 10, %r11598;
	add.s32 	%r11599, %r23260, 9;
	setp.gt.u32 	%p1214, %r11599, 18;
	mov.u32 	%r23260, %r6015;
	@%p1214 bra 	$L__BB5_2946;
$L__BB5_2947:
	setp.eq.s32 	%p1215, %r6006, 0;
	@%p1215 bra 	$L__BB5_2952;
	mov.b32 	%r23263, 0;
$L__BB5_2949:
	mul.hi.s32 	%r11601, %r23259, 1717986919;
	shr.u32 	%r11602, %r11601, 31;
	shr.s32 	%r11603, %r11601, 2;
	add.s32 	%r11604, %r11603, %r11602;
	mul.lo.s32 	%r11605, %r11604, 10;
	sub.s32 	%r6020, %r23259, %r11605;
	mul.hi.s32 	%r11606, %r23262, 1717986919;
	shr.u32 	%r11607, %r11606, 31;
	shr.s32 	%r11608, %r11606, 2;
	add.s32 	%r11609, %r11608, %r11607;
	mul.lo.s32 	%r11610, %r11609, 10;
	sub.s32 	%r6021, %r23262, %r11610;
	setp.eq.s32 	%p1216, %r6020, %r6021;
	@%p1216 bra 	$L__BB5_2951;
	setp.gt.s32 	%p1217, %r6020, %r6021;
	selp.b32 	%r6022, %r22273, %r22262, %p1217;
	selp.b32 	%r22262, %r22262, %r22273, %p1217;
	mov.u32 	%r22273, %r6022;
	bra.uni 	$L__BB5_2952;
$L__BB5_2951:
	add.s32 	%r23263, %r23263, 1;
	shr.s32 	%r11616, %r11606, 2;
	add.s32 	%r23262, %r11616, %r11607;
	setp.ne.s32 	%p1218, %r23263, %r6006;
	mov.u32 	%r23259, %r11604;
	@%p1218 bra 	$L__BB5_2949;
$L__BB5_2952:
	max.s32 	%r11618, %r22295, %r22284;
	cvt.rn.f32.s32 	%f2324, %r11618;
	setp.lt.s32 	%p1219, %r11618, 1;
	mul.f32 	%f2325, %f2324, 0f4B000000;
	selp.f32 	%f2326, %f2325, %f2324, %p1219;
	selp.f32 	%f2327, 0fC1B80000, 0f00000000, %p1219;
	mov.b32 	%r11619, %f2326;
	add.s32 	%r11620, %r11619, -1059760811;
	and.b32  	%r11621, %r11620, -8388608;
	sub.s32 	%r11622, %r11619, %r11621;
	mov.b32 	%f2328, %r11622;
	cvt.rn.f32.s32 	%f2329, %r11621;
	fma.rn.f32 	%f2330, %f2329, 0f34000000, %f2327;
	add.f32 	%f2331, %f2328, 0fBF800000;
	fma.rn.f32 	%f2332, %f2331, 0fBE055027, 0f3E1039F6;
	fma.rn.f32 	%f2333, %f2332, %f2331, 0fBDF8CDCC;
	fma.rn.f32 	%f2334, %f2333, %f2331, 0f3E0F2955;
	fma.rn.f32 	%f2335, %f2334, %f2331, 0fBE2AD8B9;
	fma.rn.f32 	%f2336, %f2335, %f2331, 0f3E4CED0B;
	fma.rn.f32 	%f2337, %f2336, %f2331, 0fBE7FFF22;
	fma.rn.f32 	%f2338, %f2337, %f2331, 0f3EAAAA78;
	fma.rn.f32 	%f2339, %f2338, %f2331, 0fBF000000;
	mul.f32 	%f2340, %f2331, %f2339;
	fma.rn.f32 	%f2341, %f2340, %f2331, %f2331;
	fma.rn.f32 	%f2342, %f2330, 0f3F317218, %f2341;
	setp.gt.u32 	%p1220, %r11619, 2139095039;
	fma.rn.f32 	%f2343, %f2326, 0f7F800000, 0f7F800000;
	selp.f32 	%f2344, %f2343, %f2342, %p1220;
	setp.eq.f32 	%p1221, %f2326, 0f00000000;
	fma.rn.f32 	%f2345, %f2344, 0f3EDE5BD9, 0f3F800000;
	selp.f32 	%f2346, 0fFF800000, %f2345, %p1221;
	cvt.rzi.u32.f32 	%r6029, %f2346;
	setp.eq.s32 	%p1222, %r22295, 0;
	mov.b32 	%r23270, 0;
	@%p1222 bra 	$L__BB5_2955;
	mov.b32 	%r23270, 0;
	mov.u32 	%r23268, %r22295;
$L__BB5_2954:
	mul.hi.s32 	%r11624, %r23268, 1717986919;
	shr.u32 	%r11625, %r11624, 31;
	shr.s32 	%r11626, %r11624, 2;
	add.s32 	%r6033, %r11626, %r11625;
	mul.lo.s32 	%r11627, %r6033, 10;
	sub.s32 	%r11628, %r23268, %r11627;
	mad.lo.s32 	%r23270, %r23270, 10, %r11628;
	add.s32 	%r11629, %r23268, 9;
	setp.gt.u32 	%p1223, %r11629, 18;
	mov.u32 	%r23268, %r6033;
	@%p1223 bra 	$L__BB5_2954;
$L__BB5_2955:
	setp.eq.s32 	%p1224, %r22284, 0;
	mov.b32 	%r23273, 0;
	@%p1224 bra 	$L__BB5_2958;
	mov.b32 	%r23273, 0;
	mov.u32 	%r23271, %r22284;
$L__BB5_2957:
	mul.hi.s32 	%r11632, %r23271, 1717986919;
	shr.u32 	%r11633, %r11632, 31;
	shr.s32 	%r11634, %r11632, 2;
	add.s32 	%r6038, %r11634, %r11633;
	mul.lo.s32 	%r11635, %r6038, 10;
	sub.s32 	%r11636, %r23271, %r11635;
	mad.lo.s32 	%r23273, %r23273, 10, %r11636;
	add.s32 	%r11637, %r23271, 9;
	setp.gt.u32 	%p1225, %r11637, 18;
	mov.u32 	%r23271, %r6038;
	@%p1225 bra 	$L__BB5_2957;
$L__BB5_2958:
	setp.eq.s32 	%p1226, %r6029, 0;
	@%p1226 bra 	$L__BB5_2963;
	mov.b32 	%r23274, 0;
$L__BB5_2960:
	mul.hi.s32 	%r11639, %r23270, 1717986919;
	shr.u32 	%r11640, %r11639, 31;
	shr.s32 	%r11641, %r11639, 2;
	add.s32 	%r11642, %r11641, %r11640;
	mul.lo.s32 	%r11643, %r11642, 10;
	sub.s32 	%r6043, %r23270, %r11643;
	mul.hi.s32 	%r11644, %r23273, 1717986919;
	shr.u32 	%r11645, %r11644, 31;
	shr.s32 	%r11646, %r11644, 2;
	add.s32 	%r11647, %r11646, %r11645;
	mul.lo.s32 	%r11648, %r11647, 10;
	sub.s32 	%r6044, %r23273, %r11648;
	setp.eq.s32 	%p1227, %r6043, %r6044;
	@%p1227 bra 	$L__BB5_2962;
	setp.gt.s32 	%p1228, %r6043, %r6044;
	selp.b32 	%r6045, %r22295, %r22284, %p1228;
	selp.b32 	%r22284, %r22284, %r22295, %p1228;
	mov.u32 	%r22295, %r6045;
	bra.uni 	$L__BB5_2963;
$L__BB5_2962:
	add.s32 	%r23274, %r23274, 1;
	shr.s32 	%r11654, %r11644, 2;
	add.s32 	%r23273, %r11654, %r11645;
	setp.ne.s32 	%p1229, %r23274, %r6029;
	mov.u32 	%r23270, %r11642;
	@%p1229 bra 	$L__BB5_2960;
$L__BB5_2963:
	max.s32 	%r11656, %r22317, %r22306;
	cvt.rn.f32.s32 	%f2347, %r11656;
	setp.lt.s32 	%p1230, %r11656, 1;
	mul.f32 	%f2348, %f2347, 0f4B000000;
	selp.f32 	%f2349, %f2348, %f2347, %p1230;
	selp.f32 	%f2350, 0fC1B80000, 0f00000000, %p1230;
	mov.b32 	%r11657, %f2349;
	add.s32 	%r11658, %r11657, -1059760811;
	and.b32  	%r11659, %r11658, -8388608;
	sub.s32 	%r11660, %r11657, %r11659;
	mov.b32 	%f2351, %r11660;
	cvt.rn.f32.s32 	%f2352, %r11659;
	fma.rn.f32 	%f2353, %f2352, 0f34000000, %f2350;
	add.f32 	%f2354, %f2351, 0fBF800000;
	fma.rn.f32 	%f2355, %f2354, 0fBE055027, 0f3E1039F6;
	fma.rn.f32 	%f2356, %f2355, %f2354, 0fBDF8CDCC;
	fma.rn.f32 	%f2357, %f2356, %f2354, 0f3E0F2955;
	fma.rn.f32 	%f2358, %f2357, %f2354, 0fBE2AD8B9;
	fma.rn.f32 	%f2359, %f2358, %f2354, 0f3E4CED0B;
	fma.rn.f32 	%f2360, %f2359, %f2354, 0fBE7FFF22;
	fma.rn.f32 	%f2361, %f2360, %f2354, 0f3EAAAA78;
	fma.rn.f32 	%f2362, %f2361, %f2354, 0fBF000000;
	mul.f32 	%f2363, %f2354, %f2362;
	fma.rn.f32 	%f2364, %f2363, %f2354, %f2354;
	fma.rn.f32 	%f2365, %f2353, 0f3F317218, %f2364;
	setp.gt.u32 	%p1231, %r11657, 2139095039;
	fma.rn.f32 	%f2366, %f2349, 0f7F800000, 0f7F800000;
	selp.f32 	%f2367, %f2366, %f2365, %p1231;
	setp.eq.f32 	%p1232, %f2349, 0f00000000;
	fma.rn.f32 	%f2368, %f2367, 0f3EDE5BD9, 0f3F800000;
	selp.f32 	%f2369, 0fFF800000, %f2368, %p1232;
	cvt.rzi.u32.f32 	%r6052, %f2369;
	setp.eq.s32 	%p1233, %r22317, 0;
	mov.b32 	%r23281, 0;
	@%p1233 bra 	$L__BB5_2966;
	mov.b32 	%r23281, 0;
	mov.u32 	%r23279, %r22317;
$L__BB5_2965:
	mul.hi.s32 	%r11662, %r23279, 1717986919;
	shr.u32 	%r11663, %r11662, 31;
	shr.s32 	%r11664, %r11662, 2;
	add.s32 	%r6056, %r11664, %r11663;
	mul.lo.s32 	%r11665, %r6056, 10;
	sub.s32 	%r11666, %r23279, %r11665;
	mad.lo.s32 	%r23281, %r23281, 10, %r11666;
	add.s32 	%r11667, %r23279, 9;
	setp.gt.u32 	%p1234, %r11667, 18;
	mov.u32 	%r23279, %r6056;
	@%p1234 bra 	$L__BB5_2965;
$L__BB5_2966:
	setp.eq.s32 	%p1235, %r22306, 0;
	mov.b32 	%r23284, 0;
	@%p1235 bra 	$L__BB5_2969;
	mov.b32 	%r23284, 0;
	mov.u32 	%r23282, %r22306;
$L__BB5_2968:
	mul.hi.s32 	%r11670, %r23282, 1717986919;
	shr.u32 	%r11671, %r11670, 31;
	shr.s32 	%r11672, %r11670, 2;
	add.s32 	%r6061, %r11672, %r11671;
	mul.lo.s32 	%r11673, %r6061, 10;
	sub.s32 	%r11674, %r23282, %r11673;
	mad.lo.s32 	%r23284, %r23284, 10, %r11674;
	add.s32 	%r11675, %r23282, 9;
	setp.gt.u32 	%p1236, %r11675, 18;
	mov.u32 	%r23282, %r6061;
	@%p1236 bra 	$L__BB5_2968;
$L__BB5_2969:
	setp.eq.s32 	%p1237, %r6052, 0;
	@%p1237 bra 	$L__BB5_2974;
	mov.b32 	%r23285, 0;
$L__BB5_2971:
	mul.hi.s32 	%r11677, %r23281, 1717986919;
	shr.u32 	%r11678, %r11677, 31;
	shr.s32 	%r11679, %r11677, 2;
	add.s32 	%r11680, %r11679, %r11678;
	mul.lo.s32 	%r11681, %r11680, 10;
	sub.s32 	%r6066, %r23281, %r11681;
	mul.hi.s32 	%r11682, %r23284, 1717986919;
	shr.u32 	%r11683, %r11682, 31;
	shr.s32 	%r11684, %r11682, 2;
	add.s32 	%r11685, %r11684, %r11683;
	mul.lo.s32 	%r11686, %r11685, 10;
	sub.s32 	%r6067, %r23284, %r11686;
	setp.eq.s32 	%p1238, %r6066, %r6067;
	@%p1238 bra 	$L__BB5_2973;
	setp.gt.s32 	%p1239, %r6066, %r6067;
	selp.b32 	%r6068, %r22317, %r22306, %p1239;
	selp.b32 	%r22306, %r22306, %r22317, %p1239;
	mov.u32 	%r22317, %r6068;
	bra.uni 	$L__BB5_2974;
$L__BB5_2973:
	add.s32 	%r23285, %r23285, 1;
	shr.s32 	%r11692, %r11682, 2;
	add.s32 	%r23284, %r11692, %r11683;
	setp.ne.s32 	%p1240, %r23285, %r6052;
	mov.u32 	%r23281, %r11680;
	@%p1240 bra 	$L__BB5_2971;
$L__BB5_2974:
	max.s32 	%r11694, %r22174, %r22163;
	cvt.rn.f32.s32 	%f2370, %r11694;
	setp.lt.s32 	%p1241, %r11694, 1;
	mul.f32 	%f2371, %f2370, 0f4B000000;
	selp.f32 	%f2372, %f2371, %f2370, %p1241;
	selp.f32 	%f2373, 0fC1B80000, 0f00000000, %p1241;
	mov.b32 	%r11695, %f2372;
	add.s32 	%r11696, %r11695, -1059760811;
	and.b32  	%r11697, %r11696, -8388608;
	sub.s32 	%r11698, %r11695, %r11697;
	mov.b32 	%f2374, %r11698;
	cvt.rn.f32.s32 	%f2375, %r11697;
	fma.rn.f32 	%f2376, %f2375, 0f34000000, %f2373;
	add.f32 	%f2377, %f2374, 0fBF800000;
	fma.rn.f32 	%f2378, %f2377, 0fBE055027, 0f3E1039F6;
	fma.rn.f32 	%f2379, %f2378, %f2377, 0fBDF8CDCC;
	fma.rn.f32 	%f2380, %f2379, %f2377, 0f3E0F2955;
	fma.rn.f32 	%f2381, %f2380, %f2377, 0fBE2AD8B9;
	fma.rn.f32 	%f2382, %f2381, %f2377, 0f3E4CED0B;
	fma.rn.f32 	%f2383, %f2382, %f2377, 0fBE7FFF22;
	fma.rn.f32 	%f2384, %f2383, %f2377, 0f3EAAAA78;
	fma.rn.f32 	%f2385, %f2384, %f2377, 0fBF000000;
	mul.f32 	%f2386, %f2377, %f2385;
	fma.rn.f32 	%f2387, %f2386, %f2377, %f2377;
	fma.rn.f32 	%f2388, %f2376, 0f3F317218, %f2387;
	setp.gt.u32 	%p1242, %r11695, 2139095039;
	fma.rn.f32 	%f2389, %f2372, 0f7F800000, 0f7F800000;
	selp.f32 	%f2390, %f2389, %f2388, %p1242;
	setp.eq.f32 	%p1243, %f2372, 0f00000000;
	fma.rn.f32 	%f2391, %f2390, 0f3EDE5BD9, 0f3F800000;
	selp.f32 	%f2392, 0fFF800000, %f2391, %p1243;
	cvt.rzi.u32.f32 	%r6075, %f2392;
	setp.eq.s32 	%p1244, %r22174, 0;
	mov.b32 	%r23292, 0;
	@%p1244 bra 	$L__BB5_2977;
	mov.b32 	%r23292, 0;
	mov.u32 	%r23290, %r22174;
$L__BB5_2976:
	mul.hi.s32 	%r11700, %r23290, 1717986919;
	shr.u32 	%r11701, %r11700, 31;
	shr.s32 	%r11702, %r11700, 2;
	add.s32 	%r6079, %r11702, %r11701;
	mul.lo.s32 	%r11703, %r6079, 10;
	sub.s32 	%r11704, %r23290, %r11703;
	mad.lo.s32 	%r23292, %r23292, 10, %r11704;
	add.s32 	%r11705, %r23290, 9;
	setp.gt.u32 	%p1245, %r11705, 18;
	mov.u32 	%r23290, %r6079;
	@%p1245 bra 	$L__BB5_2976;
$L__BB5_2977:
	setp.eq.s32 	%p1246, %r22163, 0;
	mov.b32 	%r23295, 0;
	@%p1246 bra 	$L__BB5_2980;
	mov.b32 	%r23295, 0;
	mov.u32 	%r23293, %r22163;
$L__BB5_2979:
	mul.hi.s32 	%r11708, %r23293, 1717986919;
	shr.u32 	%r11709, %r11708, 31;
	shr.s32 	%r11710, %r11708, 2;
	add.s32 	%r6084, %r11710, %r11709;
	mul.lo.s32 	%r11711, %r6084, 10;
	sub.s32 	%r11712, %r23293, %r11711;
	mad.lo.s32 	%r23295, %r23295, 10, %r11712;
	add.s32 	%r11713, %r23293, 9;
	setp.gt.u32 	%p1247, %r11713, 18;
	mov.u32 	%r23293, %r6084;
	@%p1247 bra 	$L__BB5_2979;
$L__BB5_2980:
	setp.eq.s32 	%p1248, %r6075, 0;
	@%p1248 bra 	$L__BB5_2985;
	mov.b32 	%r23296, 0;
$L__BB5_2982:
	mul.hi.s32 	%r11715, %r23292, 1717986919;
	shr.u32 	%r11716, %r11715, 31;
	shr.s32 	%r11717, %r11715, 2;
	add.s32 	%r11718, %r11717, %r11716;
	mul.lo.s32 	%r11719, %r11718, 10;
	sub.s32 	%r6089, %r23292, %r11719;
	mul.hi.s32 	%r11720, %r23295, 1717986919;
	shr.u32 	%r11721, %r11720, 31;
	shr.s32 	%r11722, %r11720, 2;
	add.s32 	%r11723, %r11722, %r11721;
	mul.lo.s32 	%r11724, %r11723, 10;
	sub.s32 	%r6090, %r23295, %r11724;
	setp.eq.s32 	%p1249, %r6089, %r6090;
	@%p1249 bra 	$L__BB5_2984;
	setp.gt.s32 	%p1250, %r6089, %r6090;
	selp.b32 	%r6091, %r22174, %r22163, %p1250;
	selp.b32 	%r22163, %r22163, %r22174, %p1250;
	mov.u32 	%r22174, %r6091;
	bra.uni 	$L__BB5_2985;
$L__BB5_2984:
	add.s32 	%r23296, %r23296, 1;
	shr.s32 	%r11730, %r11720, 2;
	add.s32 	%r23295, %r11730, %r11721;
	setp.ne.s32 	%p1251, %r23296, %r6075;
	mov.u32 	%r23292, %r11718;
	@%p1251 bra 	$L__BB5_2982;
$L__BB5_2985:
	max.s32 	%r11732, %r22196, %r22185;
	cvt.rn.f32.s32 	%f2393, %r11732;
	setp.lt.s32 	%p1252, %r11732, 1;
	mul.f32 	%f2394, %f2393, 0f4B000000;
	selp.f32 	%f2395, %f2394, %f2393, %p1252;
	selp.f32 	%f2396, 0fC1B80000, 0f00000000, %p1252;
	mov.b32 	%r11733, %f2395;
	add.s32 	%r11734, %r11733, -1059760811;
	and.b32  	%r11735, %r11734, -8388608;
	sub.s32 	%r11736, %r11733, %r11735;
	mov.b32 	%f2397, %r11736;
	cvt.rn.f32.s32 	%f2398, %r11735;
	fma.rn.f32 	%f2399, %f2398, 0f34000000, %f2396;
	add.f32 	%f2400, %f2397, 0fBF800000;
	fma.rn.f32 	%f2401, %f2400, 0fBE055027, 0f3E1039F6;
	fma.rn.f32 	%f2402, %f2401, %f2400, 0fBDF8CDCC;
	fma.rn.f32 	%f2403, %f2402, %f2400, 0f3E0F2955;
	fma.rn.f32 	%f2404, %f2403, %f2400, 0fBE2AD8B9;
	fma.rn.f32 	%f2405, %f2404, %f2400, 0f3E4CED0B;
	fma.rn.f32 	%f2406, %f2405, %f2400, 0fBE7FFF22;
	fma.rn.f32 	%f2407, %f2406, %f2400, 0f3EAAAA78;
	fma.rn.f32 	%f2408, %f2407, %f2400, 0fBF000000;
	mul.f32 	%f2409, %f2400, %f2408;
	fma.rn.f32 	%f2410, %f2409, %f2400, %f2400;
	fma.rn.f32 	%f2411, %f2399, 0f3F317218, %f2410;
	setp.gt.u32 	%p1253, %r11733, 2139095039;
	fma.rn.f32 	%f2412, %f2395, 0f7F800000, 0f7F800000;
	selp.f32 	%f2413, %f2412, %f2411, %p1253;
	setp.eq.f32 	%p1254, %f2395, 0f00000000;
	fma.rn.f32 	%f2414, %f2413, 0f3EDE5BD9, 0f3F800000;
	selp.f32 	%f2415, 0fFF800000, %f2414, %p1254;
	cvt.rzi.u32.f32 	%r6098, %f2415;
	setp.eq.s32 	%p1255, %r22196, 0;
	mov.b32 	%r23303, 0;
	@%p1255 bra 	$L__BB5_2988;
	mov.b32 	%r23303, 0;
	mov.u32 	%r23301, %r22196;
$L__BB5_2987:
	mul.hi.s32 	%r11738, %r23301, 1717986919;
	shr.u32 	%r11739, %r11738, 31;
	shr.s32 	%r11740, %r11738, 2;
	add.s32 	%r6102, %r11740, %r11739;
	mul.lo.s32 	%r11741, %r6102, 10;
	sub.s32 	%r11742, %r23301, %r11741;
	mad.lo.s32 	%r23303, %r23303, 10, %r11742;
	add.s32 	%r11743, %r23301, 9;
	setp.gt.u32 	%p1256, %r11743, 18;
	mov.u32 	%r23301, %r6102;
	@%p1256 bra 	$L__BB5_2987;
$L__BB5_2988:
	setp.eq.s32 	%p1257, %r22185, 0;
	mov.b32 	%r23306, 0;
	@%p1257 bra 	$L__BB5_2991;
	mov.b32 	%r23306, 0;
	mov.u32 	%r23304, %r22185;
$L__BB5_2990:
	mul.hi.s32 	%r11746, %r23304, 1717986919;
	shr.u32 	%r11747, %r11746, 31;
	shr.s32 	%r11748, %r11746, 2;
	add.s32 	%r6107, %r11748, %r11747;
	mul.lo.s32 	%r11749, %r6107, 10;
	sub.s32 	%r11750, %r23304, %r11749;
	mad.lo.s32 	%r23306, %r23306, 10, %r11750;
	add.s32 	%r11751, %r23304, 9;
	setp.gt.u32 	%p1258, %r11751, 18;
	mov.u32 	%r23304, %r6107;
	@%p1258 bra 	$L__BB5_2990;
$L__BB5_2991:
	setp.eq.s32 	%p1259, %r6098, 0;
	@%p1259 bra 	$L__BB5_2996;
	mov.b32 	%r23307, 0;
$L__BB5_2993:
	mul.hi.s32 	%r11753, %r23303, 1717986919;
	shr.u32 	%r11754, %r11753, 31;
	shr.s32 	%r11755, %r11753, 2;
	add.s32 	%r11756, %r11755, %r11754;
	mul.lo.s32 	%r11757, %r11756, 10;
	sub.s32 	%r6112, %r23303, %r11757;
	mul.hi.s32 	%r11758, %r23306, 1717986919;
	shr.u32 	%r11759, %r11758, 31;
	shr.s32 	%r11760, %r11758, 2;
	add.s32 	%r11761, %r11760, %r11759;
	mul.lo.s32 	%r11762, %r11761, 10;
	sub.s32 	%r6113, %r23306, %r11762;
	setp.eq.s32 	%p1260, %r6112, %r6113;
	@%p1260 bra 	$L__BB5_2995;
	setp.gt.s32 	%p1261, %r6112, %r6113;
	selp.b32 	%r6114, %r22196, %r22185, %p1261;
	selp.b32 	%r22185, %r22185, %r22196, %p1261;
	mov.u32 	%r22196, %r6114;
	bra.uni 	$L__BB5_2996;
$L__BB5_2995:
	add.s32 	%r23307, %r23307, 1;
	shr.s32 	%r11768, %r11758, 2;
	add.s32 	%r23306, %r11768, %r11759;
	setp.ne.s32 	%p1262, %r23307, %r6098;
	mov.u32 	%r23303, %r11756;
	@%p1262 bra 	$L__BB5_2993;
$L__BB5_2996:
	max.s32 	%r11770, %r22218, %r22207;
	cvt.rn.f32.s32 	%f2416, %r11770;
	setp.lt.s32 	%p1263, %r11770, 1;
	mul.f32 	%f2417, %f2416, 0f4B000000;
	selp.f32 	%f2418, %f2417, %f2416, %p1263;
	selp.f32 	%f2419, 0fC1B80000, 0f00000000, %p1263;
	mov.b32 	%r11771, %f2418;
	add.s32 	%r11772, %r11771, -1059760811;
	and.b32  	%r11773, %r11772, -8388608;
	sub.s32 	%r11774, %r11771, %r11773;
	mov.b32 	%f2420, %r11774;
	cvt.rn.f32.s32 	%f2421, %r11773;
	fma.rn.f32 	%f2422, %f2421, 0f34000000, %f2419;
	add.f32 	%f2423, %f2420, 0fBF800000;
	fma.rn.f32 	%f2424, %f2423, 0fBE055027, 0f3E1039F6;
	fma.rn.f32 	%f2425, %f2424, %f2423, 0fBDF8CDCC;
	fma.rn.f32 	%f2426, %f2425, %f2423, 0f3E0F2955;
	fma.rn.f32 	%f2427, %f2426, %f2423, 0fBE2AD8B9;
	fma.rn.f32 	%f2428, %f2427, %f2423, 0f3E4CED0B;
	fma.rn.f32 	%f2429, %f2428, %f2423, 0fBE7FFF22;
	fma.rn.f32 	%f2430, %f2429, %f2423, 0f3EAAAA78;
	fma.rn.f32 	%f2431, %f2430, %f2423, 0fBF000000;
	mul.f32 	%f2432, %f2423, %f2431;
	fma.rn.f32 	%f2433, %f2432, %f2423, %f2423;
	fma.rn.f32 	%f2434, %f2422, 0f3F317218, %f2433;
	setp.gt.u32 	%p1264, %r11771, 2139095039;
	fma.rn.f32 	%f2435, %f2418, 0f7F800000, 0f7F800000;
	selp.f32 	%f2436, %f2435, %f2434, %p1264;
	setp.eq.f32 	%p1265, %f2418, 0f00000000;
	fma.rn.f32 	%f2437, %f2436, 0f3EDE5BD9, 0f3F800000;
	selp.f32 	%f2438, 0fFF800000, %f2437, %p1265;
	cvt.rzi.u32.f32 	%r6121, %f2438;
	setp.eq.s32 	%p1266, %r22218, 0;
	mov.b32 	%r23314, 0;
	@%p1266 bra 	$L__BB5_2999;
	mov.b32 	%r23314, 0;
	mov.u32 	%r23312, %r22218;
$L__BB5_2998:
	mul.hi.s32 	%r11776, %r23312, 1717986919;
	shr.u32 	%r11777, %r11776, 31;
	shr.s32 	%r11778, %r11776, 2;
	add.s32 	%r6125, %r11778, %r11777;
	mul.lo.s32 	%r11779, %r6125, 10;
	sub.s32 	%r11780, %r23312, %r11779;
	mad.lo.s32 	%r23314, %r23314, 10, %r11780;
	add.s32 	%r11781, %r23312, 9;
	setp.gt.u32 	%p1267, %r11781, 18;
	mov.u32 	%r23312, %r6125;
	@%p1267 bra 	$L__BB5_2998;
$L__BB5_2999:
	setp.eq.s32 	%p1268, %r22207, 0;
	mov.b32 	%r23317, 0;
	@%p1268 bra 	$L__BB5_3002;
	mov.b32 	%r23317, 0;
	mov.u32 	%r23315, %r22207;
$L__BB5_3001:
	mul.hi.s32 	%r11784, %r23315, 1717986919;
	shr.u32 	%r11785, %r11784, 31;
	shr.s32 	%r11786, %r11784, 2;
	add.s32 	%r6130, %r11786, %r11785;
	mul.lo.s32 	%r11787, %r6130, 10;
	sub.s32 	%r11788, %r23315, %r11787;
	mad.lo.s32 	%r23317, %r23317, 10, %r11788;
	add.s32 	%r11789, %r23315, 9;
	setp.gt.u32 	%p1269, %r11789, 18;
	mov.u32 	%r23315, %r6130;
	@%p1269 bra 	$L__BB5_3001;
$L__BB5_3002:
	setp.eq.s32 	%p1270, %r6121, 0;
	@%p1270 bra 	$L__BB5_3007;
	mov.b32 	%r23318, 0;
$L__BB5_3004:
	mul.hi.s32 	%r11791, %r23314, 1717986919;
	shr.u32 	%r11792, %r11791, 31;
	shr.s32 	%r11793, %r11791, 2;
	add.s32 	%r11794, %r11793, %r11792;
	mul.lo.s32 	%r11795, %r11794, 10;
	sub.s32 	%r6135, %r23314, %r11795;
	mul.hi.s32 	%r11796, %r23317, 1717986919;
	shr.u32 	%r11797, %r11796, 31;
	shr.s32 	%r11798, %r11796, 2;
	add.s32 	%r11799, %r11798, %r11797;
	mul.lo.s32 	%r11800, %r11799, 10;
	sub.s32 	%r6136, %r23317, %r11800;
	setp.eq.s32 	%p1271, %r6135, %r6136;
	@%p1271 bra 	$L__BB5_3006;
	setp.gt.s32 	%p1272, %r6135, %r6136;
	selp.b32 	%r6137, %r22218, %r22207, %p1272;
	selp.b32 	%r22207, %r22207, %r22218, %p1272;
	mov.u32 	%r22218, %r6137;
	bra.uni 	$L__BB5_3007;
$L__BB5_3006:
	add.s32 	%r23318, %r23318, 1;
	shr.s32 	%r11806, %r11796, 2;
	add.s32 	%r23317, %r11806, %r11797;
	setp.ne.s32 	%p1273, %r23318, %r6121;
	mov.u32 	%r23314, %r11794;
	@%p1273 bra 	$L__BB5_3004;
$L__BB5_3007:
	max.s32 	%r11808, %r22240, %r22229;
	cvt.rn.f32.s32 	%f2439, %r11808;
	setp.lt.s32 	%p1274, %r11808, 1;
	mul.f32 	%f2440, %f2439, 0f4B000000;
	selp.f32 	%f2441, %f2440, %f2439, %p1274;
	selp.f32 	%f2442, 0fC1B80000, 0f00000000, %p1274;
	mov.b32 	%r11809, %f2441;
	add.s32 	%r11810, %r11809, -1059760811;
	and.b32  	%r11811, %r11810, -8388608;
	sub.s32 	%r11812, %r11809, %r11811;
	mov.b32 	%f2443, %r11812;
	cvt.rn.f32.s32 	%f2444, %r11811;
	fma.rn.f32 	%f2445, %f2444, 0f34000000, %f2442;
	add.f32 	%f2446, %f2443, 0fBF800000;
	fma.rn.f32 	%f2447, %f2446, 0fBE055027, 0f3E1039F6;
	fma.rn.f32 	%f2448, %f2447, %f2446, 0fBDF8CDCC;
	fma.rn.f32 	%f2449, %f2448, %f2446, 0f3E0F2955;
	fma.rn.f32 	%f2450, %f2449, %f2446, 0fBE2AD8B9;
	fma.rn.f32 	%f2451, %f2450, %f2446, 0f3E4CED0B;
	fma.rn.f32 	%f2452, %f2451, %f2446, 0fBE7FFF22;
	fma.rn.f32 	%f2453, %f2452, %f2446, 0f3EAAAA78;
	fma.rn.f32 	%f2454, %f2453, %f2446, 0fBF000000;
	mul.f32 	%f2455, %f2446, %f2454;
	fma.rn.f32 	%f2456, %f2455, %f2446, %f2446;
	fma.rn.f32 	%f2457, %f2445, 0f3F317218, %f2456;
	setp.gt.u32 	%p1275, %r11809, 2139095039;
	fma.rn.f32 	%f2458, %f2441, 0f7F800000, 0f7F800000;
	selp.f32 	%f2459, %f2458, %f2457, %p1275;
	setp.eq.f32 	%p1276, %f2441, 0f00000000;
	fma.rn.f32 	%f2460, %f2459, 0f3EDE5BD9, 0f3F800000;
	selp.f32 	%f2461, 0fFF800000, %f2460, %p1276;
	cvt.rzi.u32.f32 	%r6144, %f2461;
	setp.eq.s32 	%p1277, %r22240, 0;
	mov.b32 	%r23325, 0;
	@%p1277 bra 	$L__BB5_3010;
	mov.b32 	%r23325, 0;
	mov.u32 	%r23323, %r22240;
$L__BB5_3009:
	mul.hi.s32 	%r11814, %r23323, 1717986919;
	shr.u32 	%r11815, %r11814, 31;
	shr.s32 	%r11816, %r11814, 2;
	add.s32 	%r6148, %r11816, %r11815;
	mul.lo.s32 	%r11817, %r6148, 10;
	sub.s32 	%r11818, %r23323, %r11817;
	mad.lo.s32 	%r23325, %r23325, 10, %r11818;
	add.s32 	%r11819, %r23323, 9;
	setp.gt.u32 	%p1278, %r11819, 18;
	mov.u32 	%r23323, %r6148;
	@%p1278 bra 	$L__BB5_3009;
$L__BB5_3010:
	setp.eq.s32 	%p1279, %r22229, 0;
	mov.b32 	%r23328, 0;
	@%p1279 bra 	$L__BB5_3013;
	mov.b32 	%r23328, 0;
	mov.u32 	%r23326, %r22229;
$L__BB5_3012:
	mul.hi.s32 	%r11822, %r23326, 1717986919;
	shr.u32 	%r11823, %r11822, 31;
	shr.s32 	%r11824, %r11822, 2;
	add.s32 	%r6153, %r11824, %r11823;
	mul.lo.s32 	%r11825, %r6153, 10;
	sub.s32 	%r11826, %r23326, %r11825;
	mad.lo.s32 	%r23328, %r23328, 10, %r11826;
	add.s32 	%r11827, %r23326, 9;
	setp.gt.u32 	%p1280, %r11827, 18;
	mov.u32 	%r23326, %r6153;
	@%p1280 bra 	$L__BB5_3012;
$L__BB5_3013:
	setp.eq.s32 	%p1281, %r6144, 0;
	@%p1281 bra 	$L__BB5_3018;
	mov.b32 	%r23329, 0;
$L__BB5_3015:
	mul.hi.s32 	%r11829, %r23325, 1717986919;
	shr.u32 	%r11830, %r11829, 31;
	shr.s32 	%r11831, %r11829, 2;
	add.s32 	%r11832, %r11831, %r11830;
	mul.lo.s32 	%r11833, %r11832, 10;
	sub.s32 	%r6158, %r23325, %r11833;
	mul.hi.s32 	%r11834, %r23328, 1717986919;
	shr.u32 	%r11835, %r11834, 31;
	shr.s32 	%r11836, %r11834, 2;
	add.s32 	%r11837, %r11836, %r11835;
	mul.lo.s32 	%r11838, %r11837, 10;
	sub.s32 	%r6159, %r23328, %r11838;
	setp.eq.s32 	%p1282, %r6158, %r6159;
	@%p1282 bra 	$L__BB5_3017;
	setp.gt.s32 	%p1283, %r6158, %r6159;
	selp.b32 	%r6160, %r22240, %r22229, %p1283;
	selp.b32 	%r22229, %r22229, %r22240, %p1283;
	mov.u32 	%r22240, %r6160;
	bra.uni 	$L__BB5_3018;
$L__BB5_3017:
	add.s32 	%r23329, %r23329, 1;
	shr.s32 	%r11844, %r11834, 2;
	add.s32 	%r23328, %r11844, %r11835;
	setp.ne.s32 	%p1284, %r23329, %r6144;
	mov.u32 	%r23325, %r11832;
	@%p1284 bra 	$L__BB5_3015;
$L__BB5_3018:
	max.s32 	%r11846, %r22262, %r22251;
	cvt.rn.f32.s32 	%f2462, %r11846;
	setp.lt.s32 	%p1285, %r11846, 1;
	mul.f32 	%f2463, %f2462, 0f4B000000;
	selp.f32 	%f2464, %f2463, %f2462, %p1285;
	selp.f32 	%f2465, 0fC1B80000, 0f00000000, %p1285;
	mov.b32 	%r11847, %f2464;
	add.s32 	%r11848, %r11847, -1059760811;
	and.b32  	%r11849, %r11848, -8388608;
	sub.s32 	%r11850, %r11847, %r11849;
	mov.b32 	%f2466, %r11850;
	cvt.rn.f32.s32 	%f2467, %r11849;
	fma.rn.f32 	%f2468, %f2467, 0f34000000, %f2465;
	add.f32 	%f2469, %f2466, 0fBF800000;
	fma.rn.f32 	%f2470, %f2469, 0fBE055027, 0f3E1039F6;
	fma.rn.f32 	%f2471, %f2470, %f2469, 0fBDF8CDCC;
	fma.rn.f32 	%f2472, %f2471, %f2469, 0f3E0F2955;
	fma.rn.f32 	%f2473, %f2472, %f2469, 0fBE2AD8B9;
	fma.rn.f32 	%f2474, %f2473, %f2469, 0f3E4CED0B;
	fma.rn.f32 	%f2475, %f2474, %f2469, 0fBE7FFF22;
	fma.rn.f32 	%f2476, %f2475, %f2469, 0f3EAAAA78;
	fma.rn.f32 	%f2477, %f2476, %f2469, 0fBF000000;
	mul.f32 	%f2478, %f2469, %f2477;
	fma.rn.f32 	%f2479, %f2478, %f2469, %f2469;
	fma.rn.f32 	%f2480, %f2468, 0f3F317218, %f2479;
	setp.gt.u32 	%p1286, %r11847, 2139095039;
	fma.rn.f32 	%f2481, %f2464, 0f7F800000, 0f7F800000;
	selp.f32 	%f2482, %f2481, %f2480, %p1286;
	setp.eq.f32 	%p1287, %f2464, 0f00000000;
	fma.rn.f32 	%f2483, %f2482, 0f3EDE5BD9, 0f3F800000;
	selp.f32 	%f2484, 0fFF800000, %f2483, %p1287;
	cvt.rzi.u32.f32 	%r6167, %f2484;
	setp.eq.s32 	%p1288, %r22262, 0;
	mov.b32 	%r23336, 0;
	@%p1288 bra 	$L__BB5_3021;
	mov.b32 	%r23336, 0;
	mov.u32 	%r23334, %r22262;
$L__BB5_3020:
	mul.hi.s32 	%r11852, %r23334, 1717986919;
	shr.u32 	%r11853, %r11852, 31;
	shr.s32 	%r11854, %r11852, 2;
	add.s32 	%r6171, %r11854, %r11853;
	mul.lo.s32 	%r11855, %r6171, 10;
	sub.s32 	%r11856, %r23334, %r11855;
	mad.lo.s32 	%r23336, %r23336, 10, %r11856;
	add.s32 	%r11857, %r23334, 9;
	setp.gt.u32 	%p1289, %r11857, 18;
	mov.u32 	%r23334, %r6171;
	@%p1289 bra 	$L__BB5_3020;
$L__BB5_3021:
	setp.eq.s32 	%p1290, %r22251, 0;
	mov.b32 	%r23339, 0;
	@%p1290 bra 	$L__BB5_3024;
	mov.b32 	%r23339, 0;
	mov.u32 	%r23337, %r22251;
$L__BB5_3023:
	mul.hi.s32 	%r11860, %r23337, 1717986919;
	shr.u32 	%r11861, %r11860, 31;
	shr.s32 	%r11862, %r11860, 2;
	add.s32 	%r6176, %r11862, %r11861;
	mul.lo.s32 	%r11863, %r6176, 10;
	sub.s32 	%r11864, %r23337, %r11863;
	mad.lo.s32 	%r23339, %r23339, 10, %r11864;
	add.s32 	%r11865, %r23337, 9;
	setp.gt.u32 	%p1291, %r11865, 18;
	mov.u32 	%r23337, %r6176;
	@%p1291 bra 	$L__BB5_3023;
$L__BB5_3024:
	setp.eq.s32 	%p1292, %r6167, 0;
	@%p1292 bra 	$L__BB5_3029;
	mov.b32 	%r23340, 0;
$L__BB5_3026:
	mul.hi.s32 	%r11867, %r23336, 1717986919;
	shr.u32 	%r11868, %r11867, 31;
	shr.s32 	%r11869, %r11867, 2;
	add.s32 	%r11870, %r11869, %r11868;
	mul.lo.s32 	%r11871, %r11870, 10;
	sub.s32 	%r6181, %r23336, %r11871;
	mul.hi.s32 	%r11872, %r23339, 1717986919;
	shr.u32 	%r11873, %r11872, 31;
	shr.s32 	%r11874, %r11872, 2;
	add.s32 	%r11875, %r11874, %r11873;
	mul.lo.s32 	%r11876, %r11875, 10;
	sub.s32 	%r6182, %r23339, %r11876;
	setp.eq.s32 	%p1293, %r6181, %r6182;
	@%p1293 bra 	$L__BB5_3028;
	setp.gt.s32 	%p1294, %r6181, %r6182;
	selp.b32 	%r6183, %r22262, %r22251, %p1294;
	selp.b32 	%r22251, %r22251, %r22262, %p1294;
	mov.u32 	%r22262, %r6183;
	bra.uni 	$L__BB5_3029;
$L__BB5_3028:
	add.s32 	%r23340, %r23340, 1;
	shr.s32 	%r11882, %r11872, 2;
	add.s32 	%r23339, %r11882, %r11873;
	setp.ne.s32 	%p1295, %r23340, %r6167;
	mov.u32 	%r23336, %r11870;
	@%p1295 bra 	$L__BB5_3026;
$L__BB5_3029:
	max.s32 	%r11884, %r22284, %r22273;
	cvt.rn.f32.s32 	%f2485, %r11884;
	setp.lt.s32 	%p1296, %r11884, 1;
	mul.f32 	%f2486, %f2485, 0f4B000000;
	selp.f32 	%f2487, %f2486, %f2485, %p1296;
	selp.f32 	%f2488, 0fC1B80000, 0f00000000, %p1296;
	mov.b32 	%r11885, %f2487;
	add.s32 	%r11886, %r11885, -1059760811;
	and.b32  	%r11887, %r11886, -8388608;
	sub.s32 	%r11888, %r11885, %r11887;
	mov.b32 	%f2489, %r11888;
	cvt.rn.f32.s32 	%f2490, %r11887;
	fma.rn.f32 	%f2491, %f2490, 0f34000000, %f2488;
	add.f32 	%f2492, %f2489, 0fBF800000;
	fma.rn.f32 	%f2493, %f2492, 0fBE055027, 0f3E1039F6;
	fma.rn.f32 	%f2494, %f2493, %f2492, 0fBDF8CDCC;
	fma.rn.f32 	%f2495, %f2494, %f2492, 0f3E0F2955;
	fma.rn.f32 	%f2496, %f2495, %f2492, 0fBE2AD8B9;
	fma.rn.f32 	%f2497, %f2496, %f2492, 0f3E4CED0B;
	fma.rn.f32 	%f2498, %f2497, %f2492, 0fBE7FFF22;
	fma.rn.f32 	%f2499, %f2498, %f2492, 0f3EAAAA78;
	fma.rn.f32 	%f2500, %f2499, %f2492, 0fBF000000;
	mul.f32 	%f2501, %f2492, %f2500;
	fma.rn.f32 	%f2502, %f2501, %f2492, %f2492;
	fma.rn.f32 	%f2503, %f2491, 0f3F317218, %f2502;
	setp.gt.u32 	%p1297, %r11885, 2139095039;
	fma.rn.f32 	%f2504, %f2487, 0f7F800000, 0f7F800000;
	selp.f32 	%f2505, %f2504, %f2503, %p1297;
	setp.eq.f32 	%p1298, %f2487, 0f00000000;
	fma.rn.f32 	%f2506, %f2505, 0f3EDE5BD9, 0f3F800000;
	selp.f32 	%f2507, 0fFF800000, %f2506, %p1298;
	cvt.rzi.u32.f32 	%r6190, %f2507;
	setp.eq.s32 	%p1299, %r22284, 0;
	mov.b32 	%r23347, 0;
	@%p1299 bra 	$L__BB5_3032;
	mov.b32 	%r23347, 0;
	mov.u32 	%r23345, %r22284;
$L__BB5_3031:
	mul.hi.s32 	%r11890, %r23345, 1717986919;
	shr.u32 	%r11891, %r11890, 31;
	shr.s32 	%r11892, %r11890, 2;
	add.s32 	%r6194, %r11892, %r11891;
	mul.lo.s32 	%r11893, %r6194, 10;
	sub.s32 	%r11894, %r23345, %r11893;
	mad.lo.s32 	%r23347, %r23347, 10, %r11894;
	add.s32 	%r11895, %r23345, 9;
	setp.gt.u32 	%p1300, %r11895, 18;
	mov.u32 	%r23345, %r6194;
	@%p1300 bra 	$L__BB5_3031;
$L__BB5_3032:
	setp.eq.s32 	%p1301, %r22273, 0;
	mov.b32 	%r23350, 0;
	@%p1301 bra 	$L__BB5_3035;
	mov.b32 	%r23350, 0;
	mov.u32 	%r23348, %r22273;
$L__BB5_3034:
	mul.hi.s32 	%r11898, %r23348, 1717986919;
	shr.u32 	%r11899, %r11898, 31;
	shr.s32 	%r11900, %r11898, 2;
	add.s32 	%r6199, %r11900, %r11899;
	mul.lo.s32 	%r11901, %r6199, 10;
	sub.s32 	%r11902, %r23348, %r11901;
	mad.lo.s32 	%r23350, %r23350, 10, %r11902;
	add.s32 	%r11903, %r23348, 9;
	setp.gt.u32 	%p1302, %r11903, 18;
	mov.u32 	%r23348, %r6199;
	@%p1302 bra 	$L__BB5_3034;
$L__BB5_3035:
	setp.eq.s32 	%p1303, %r6190, 0;
	@%p1303 bra 	$L__BB5_3040;
	mov.b32 	%r23351, 0;
$L__BB5_3037:
	mul.hi.s32 	%r11905, %r23347, 1717986919;
	shr.u32 	%r11906, %r11905, 31;
	shr.s32 	%r11907, %r11905, 2;
	add.s32 	%r11908, %r11907, %r11906;
	mul.lo.s32 	%r11909, %r11908, 10;
	sub.s32 	%r6204, %r23347, %r11909;
	mul.hi.s32 	%r11910, %r23350, 1717986919;
	shr.u32 	%r11911, %r11910, 31;
	shr.s32 	%r11912, %r11910, 2;
	add.s32 	%r11913, %r11912, %r11911;
	mul.lo.s32 	%r11914, %r11913, 10;
	sub.s32 	%r6205, %r23350, %r11914;
	setp.eq.s32 	%p1304, %r6204, %r6205;
	@%p1304 bra 	$L__BB5_3039;
	setp.gt.s32 	%p1305, %r6204, %r6205;
	selp.b32 	%r6206, %r22284, %r22273, %p1305;
	selp.b32 	%r22273, %r22273, %r22284, %p1305;
	mov.u32 	%r22284, %r6206;
	bra.uni 	$L__BB5_3040;
$L__BB5_3039:
	add.s32 	%r23351, %r23351, 1;
	shr.s32 	%r11920, %r11910, 2;
	add.s32 	%r23350, %r11920, %r11911;
	setp.ne.s32 	%p1306, %r23351, %r6190;
	mov.u32 	%r23347, %r11908;
	@%p1306 bra 	$L__BB5_3037;
$L__BB5_3040:
	max.s32 	%r11922, %r22306, %r22295;
	cvt.rn.f32.s32 	%f2508, %r11922;
	setp.lt.s32 	%p1307, %r11922, 1;
	mul.f32 	%f2509, %f2508, 0f4B000000;
	selp.f32 	%f2510, %f2509, %f2508, %p1307;
	selp.f32 	%f2511, 0fC1B80000, 0f00000000, %p1307;
	mov.b32 	%r11923, %f2510;
	add.s32 	%r11924, %r11923, -1059760811;
	and.b32  	%r11925, %r11924, -8388608;
	sub.s32 	%r11926, %r11923, %r11925;
	mov.b32 	%f2512, %r11926;
	cvt.rn.f32.s32 	%f2513, %r11925;
	fma.rn.f32 	%f2514, %f2513, 0f34000000, %f2511;
	add.f32 	%f2515, %f2512, 0fBF800000;
	fma.rn.f32 	%f2516, %f2515, 0fBE055027, 0f3E1039F6;
	fma.rn.f32 	%f2517, %f2516, %f2515, 0fBDF8CDCC;
	fma.rn.f32 	%f2518, %f2517, %f2515, 0f3E0F2955;
	fma.rn.f32 	%f2519, %f2518, %f2515, 0fBE2AD8B9;
	fma.rn.f32 	%f2520, %f2519, %f2515, 0f3E4CED0B;
	fma.rn.f32 	%f2521, %f2520, %f2515, 0fBE7FFF22;
	fma.rn.f32 	%f2522, %f2521, %f2515, 0f3EAAAA78;
	fma.rn.f32 	%f2523, %f2522, %f2515, 0fBF000000;
	mul.f32 	%f2524, %f2515, %f2523;
	fma.rn.f32 	%f2525, %f2524, %f2515, %f2515;
	fma.rn.f32 	%f2526, %f2514, 0f3F317218, %f2525;
	setp.gt.u32 	%p1308, %r11923, 2139095039;
	fma.rn.f32 	%f2527, %f2510, 0f7F800000, 0f7F800000;
	selp.f32 	%f2528, %f2527, %f2526, %p1308;
	setp.eq.f32 	%p1309, %f2510, 0f00000000;
	fma.rn.f32 	%f2529, %f2528, 0f3EDE5BD9, 0f3F800000;
	selp.f32 	%f2530, 0fFF800000, %f2529, %p1309;
	cvt.rzi.u32.f32 	%r6213, %f2530;
	setp.eq.s32 	%p1310, %r22306, 0;
	mov.b32 	%r23358, 0;
	@%p1310 bra 	$L__BB5_3043;
	mov.b32 	%r23358, 0;
	mov.u32 	%r23356, %r22306;
$L__BB5_3042:
	mul.hi.s32 	%r11928, %r23356, 1717986919;
	shr.u32 	%r11929, %r11928, 31;
	shr.s32 	%r11930, %r11928, 2;
	add.s32 	%r6217, %r11930, %r11929;
	mul.lo.s32 	%r11931, %r6217, 10;
	sub.s32 	%r11932, %r23356, %r11931;
	mad.lo.s32 	%r23358, %r23358, 10, %r11932;
	add.s32 	%r11933, %r23356, 9;
	setp.gt.u32 	%p1311, %r11933, 18;
	mov.u32 	%r23356, %r6217;
	@%p1311 bra 	$L__BB5_3042;
$L__BB5_3043:
	setp.eq.s32 	%p1312, %r22295, 0;
	mov.b32 	%r23361, 0;
	@%p1312 bra 	$L__BB5_3046;
	mov.b32 	%r23361, 0;
	mov.u32 	%r23359, %r22295;
$L__BB5_3045:
	mul.hi.s32 	%r11936, %r23359, 1717986919;
	shr.u32 	%r11937, %r11936, 31;
	shr.s32 	%r11938, %r11936, 2;
	add.s32 	%r6222, %r11938, %r11937;
	mul.lo.s32 	%r11939, %r6222, 10;
	sub.s32 	%r11940, %r23359, %r11939;
	mad.lo.s32 	%r23361, %r23361, 10, %r11940;
	add.s32 	%r11941, %r23359, 9;
	setp.gt.u32 	%p1313, %r11941, 18;
	mov.u32 	%r23359, %r6222;
	@%p1313 bra 	$L__BB5_3045;
$L__BB5_3046:
	setp.eq.s32 	%p1314, %r6213, 0;
	@%p1314 bra 	$L__BB5_3051;
	mov.b32 	%r23362, 0;
$L__BB5_3048:
	mul.hi.s32 	%r11943, %r23358, 1717986919;
	shr.u32 	%r11944, %r11943, 31;
	shr.s32 	%r11945, %r11943, 2;
	add.s32 	%r11946, %r11945, %r11944;
	mul.lo.s32 	%r11947, %r11946, 10;
	sub.s32 	%r6227, %r23358, %r11947;
	mul.hi.s32 	%r11948, %r23361, 1717986919;
	shr.u32 	%r11949, %r11948, 31;
	shr.s32 	%r11950, %r11948, 2;
	add.s32 	%r11951, %r11950, %r11949;
	mul.lo.s32 	%r11952, %r11951, 10;
	sub.s32 	%r6228, %r23361, %r11952;
	setp.eq.s32 	%p1315, %r6227, %r6228;
	@%p1315 bra 	$L__BB5_3050;
	setp.gt.s32 	%p1316, %r6227, %r6228;
	selp.b32 	%r6229, %r22306, %r22295, %p1316;
	selp.b32 	%r22295, %r22295, %r22306, %p1316;
	mov.u32 	%r22306, %r6229;
	bra.uni 	$L__BB5_3051;
$L__BB5_3050:
	add.s32 	%r23362, %r23362, 1;
	shr.s32 	%r11958, %r11948, 2;
	add.s32 	%r23361, %r11958, %r11949;
	setp.ne.s32 	%p1317, %r23362, %r6213;
	mov.u32 	%r23358, %r11946;
	@%p1317 bra 	$L__BB5_3048;
$L__BB5_3051:
	max.s32 	%r11960, %r22164, %r22317;
	cvt.rn.f32.s32 	%f2531, %r11960;
	setp.lt.s32 	%p1318, %r11960, 1;
	mul.f32 	%f2532, %f2531, 0f4B000000;
	selp.f32 	%f2533, %f2532, %f2531, %p1318;
	selp.f32 	%f2534, 0fC1B80000, 0f00000000, %p1318;
	mov.b32 	%r11961, %f2533;
	add.s32 	%r11962, %r11961, -1059760811;
	and.b32  	%r11963, %r11962, -8388608;
	sub.s32 	%r11964, %r11961, %r11963;
	mov.b32 	%f2535, %r11964;
	cvt.rn.f32.s32 	%f2536, %r11963;
	fma.rn.f32 	%f2537, %f2536, 0f34000000, %f2534;
	add.f32 	%f2538, %f2535, 0fBF800000;
	fma.rn.f32 	%f2539, %f2538, 0fBE055027, 0f3E1039F6;
	fma.rn.f32 	%f2540, %f2539, %f2538, 0fBDF8CDCC;
	fma.rn.f32 	%f2541, %f2540, %f2538, 0f3E0F2955;
	fma.rn.f32 	%f2542, %f2541, %f2538, 0fBE2AD8B9;
	fma.rn.f32 	%f2543, %f2542, %f2538, 0f3E4CED0B;
	fma.rn.f32 	%f2544, %f2543, %f2538, 0fBE7FFF22;
	fma.rn.f32 	%f2545, %f2544, %f2538, 0f3EAAAA78;
	fma.rn.f32 	%f2546, %f2545, %f2538, 0fBF000000;
	mul.f32 	%f2547, %f2538, %f2546;
	fma.rn.f32 	%f2548, %f2547, %f2538, %f2538;
	fma.rn.f32 	%f2549, %f2537, 0f3F317218, %f2548;
	setp.gt.u32 	%p1319, %r11961, 2139095039;
	fma.rn.f32 	%f2550, %f2533, 0f7F800000, 0f7F800000;
	selp.f32 	%f2551, %f2550, %f2549, %p1319;
	setp.eq.f32 	%p1320, %f2533, 0f00000000;
	fma.rn.f32 	%f2552, %f2551, 0f3EDE5BD9, 0f3F800000;
	selp.f32 	%f2553, 0fFF800000, %f2552, %p1320;
	cvt.rzi.u32.f32 	%r6236, %f2553;
	setp.eq.s32 	%p1321, %r22164, 0;
	mov.b32 	%r23369, 0;
	@%p1321 bra 	$L__BB5_3054;
	mov.b32 	%r23369, 0;
	mov.u32 	%r23367, %r22164;
$L__BB5_3053:
	mul.hi.s32 	%r11966, %r23367, 1717986919;
	shr.u32 	%r11967, %r11966, 31;
	shr.s32 	%r11968, %r11966, 2;
	add.s32 	%r6240, %r11968, %r11967;
	mul.lo.s32 	%r11969, %r6240, 10;
	sub.s32 	%r11970, %r23367, %r11969;
	mad.lo.s32 	%r23369, %r23369, 10, %r11970;
	add.s32 	%r11971, %r23367, 9;
	setp.gt.u32 	%p1322, %r11971, 18;
	mov.u32 	%r23367, %r6240;
	@%p1322 bra 	$L__BB5_3053;
$L__BB5_3054:
	setp.eq.s32 	%p1323, %r22317, 0;
	mov.b32 	%r23372, 0;
	@%p1323 bra 	$L__BB5_3057;
	mov.b32 	%r23372, 0;
	mov.u32 	%r23370, %r22317;
$L__BB5_3056:
	mul.hi.s32 	%r11974, %r23370, 1717986919;
	shr.u32 	%r11975, %r11974, 31;
	shr.s32 	%r11976, %r11974, 2;
	add.s32 	%r6245, %r11976, %r11975;
	mul.lo.s32 	%r11977, %r6245, 10;
	sub.s32 	%r11978, %r23370, %r11977;
	mad.lo.s32 	%r23372, %r23372, 10, %r11978;
	add.s32 	%r11979, %r23370, 9;
	setp.gt.u32 	%p1324, %r11979, 18;
	mov.u32 	%r23370, %r6245;
	@%p1324 bra 	$L__BB5_3056;
$L__BB5_3057:
	setp.eq.s32 	%p1325, %r6236, 0;
	@%p1325 bra 	$L__BB5_3062;
	mov.b32 	%r23373, 0;
$L__BB5_3059:
	mul.hi.s32 	%r11981, %r23369, 1717986919;
	shr.u32 	%r11982, %r11981, 31;
	shr.s32 	%r11983, %r11981, 2;
	add.s32 	%r11984, %r11983, %r11982;
	mul.lo.s32 	%r11985, %r11984, 10;
	sub.s32 	%r6250, %r23369, %r11985;
	mul.hi.s32 	%r11986, %r23372, 1717986919;
	shr.u32 	%r11987, %r11986, 31;
	shr.s32 	%r11988, %r11986, 2;
	add.s32 	%r11989, %r11988, %r11987;
	mul.lo.s32 	%r11990, %r11989, 10;
	sub.s32 	%r6251, %r23372, %r11990;
	setp.eq.s32 	%p1326, %r6250, %r6251;
	@%p1326 bra 	$L__BB5_3061;
	setp.gt.s32 	%p1327, %r6250, %r6251;
	selp.b32 	%r6252, %r22164, %r22317, %p1327;
	selp.b32 	%r22317, %r22317, %r22164, %p1327;
	mov.u32 	%r22164, %r6252;
	bra.uni 	$L__BB5_3062;
$L__BB5_3061:
	add.s32 	%r23373, %r23373, 1;
	shr.s32 	%r11996, %r11986, 2;
	add.s32 	%r23372, %r11996, %r11987;
	setp.ne.s32 	%p1328, %r23373, %r6236;
	mov.u32 	%r23369, %r11984;
	@%p1328 bra 	$L__BB5_3059;
$L__BB5_3062:
	max.s32 	%r11998, %r22163, %r22332;
	cvt.rn.f32.s32 	%f2554, %r11998;
	setp.lt.s32 	%p1329, %r11998, 1;
	mul.f32 	%f2555, %f2554, 0f4B000000;
	selp.f32 	%f2556, %f2555, %f2554, %p1329;
	selp.f32 	%f2557, 0fC1B80000, 0f00000000, %p1329;
	mov.b32 	%r11999, %f2556;
	add.s32 	%r12000, %r11999, -1059760811;
	and.b32  	%r12001, %r12000, -8388608;
	sub.s32 	%r12002, %r11999, %r12001;
	mov.b32 	%f2558, %r12002;
	cvt.rn.f32.s32 	%f2559, %r12001;
	fma.rn.f32 	%f2560, %f2559, 0f34000000, %f2557;
	add.f32 	%f2561, %f2558, 0fBF800000;
	fma.rn.f32 	%f2562, %f2561, 0fBE055027, 0f3E1039F6;
	fma.rn.f32 	%f2563, %f2562, %f2561, 0fBDF8CDCC;
	fma.rn.f32 	%f2564, %f2563, %f2561, 0f3E0F2955;
	fma.rn.f32 	%f2565, %f2564, %f2561, 0fBE2AD8B9;
	fma.rn.f32 	%f2566, %f2565, %f2561, 0f3E4CED0B;
	fma.rn.f32 	%f2567, %f2566, %f2561, 0fBE7FFF22;
	fma.rn.f32 	%f2568, %f2567, %f2561, 0f3EAAAA78;
	fma.rn.f32 	%f2569, %f2568, %f2561, 0fBF000000;
	mul.f32 	%f2570, %f2561, %f2569;
	fma.rn.f32 	%f2571, %f2570, %f2561, %f2561;
	fma.rn.f32 	%f2572, %f2560, 0f3F317218, %f2571;
	setp.gt.u32 	%p1330, %r11999, 2139095039;
	fma.rn.f32 	%f2573, %f2556, 0f7F800000, 0f7F800000;
	selp.f32 	%f2574, %f2573, %f2572, %p1330;
	setp.eq.f32 	%p1331, %f2556, 0f00000000;
	fma.rn.f32 	%f2575, %f2574, 0f3EDE5BD9, 0f3F800000;
	selp.f32 	%f2576, 0fFF800000, %f2575, %p1331;
	cvt.rzi.u32.f32 	%r6259, %f2576;
	setp.eq.s32 	%p1332, %r22163, 0;
	mov.b32 	%r23380, 0;
	@%p1332 bra 	$L__BB5_3065;
	mov.b32 	%r23380, 0;
	mov.u32 	%r23378, %r22163;
$L__BB5_3064:
	mul.hi.s32 	%r12004, %r23378, 1717986919;
	shr.u32 	%r12005, %r12004, 31;
	shr.s32 	%r12006, %r12004, 2;
	add.s32 	%r6263, %r12006, %r12005;
	mul.lo.s32 	%r12007, %r6263, 10;
	sub.s32 	%r12008, %r23378, %r12007;
	mad.lo.s32 	%r23380, %r23380, 10, %r12008;
	add.s32 	%r12009, %r23378, 9;
	setp.gt.u32 	%p1333, %r12009, 18;
	mov.u32 	%r23378, %r6263;
	@%p1333 bra 	$L__BB5_3064;
$L__BB5_3065:
	setp.eq.s32 	%p1334, %r22332, 0;
	mov.b32 	%r23383, 0;
	@%p1334 bra 	$L__BB5_3068;
	mov.b32 	%r23383, 0;
	mov.u32 	%r23381, %r22332;
$L__BB5_3067:
	mul.hi.s32 	%r12012, %r23381, 1717986919;
	shr.u32 	%r12013, %r12012, 31;
	shr.s32 	%r12014, %r12012, 2;
	add.s32 	%r6268, %r12014, %r12013;
	mul.lo.s32 	%r12015, %r6268, 10;
	sub.s32 	%r12016, %r23381, %r12015;
	mad.lo.s32 	%r23383, %r23383, 10, %r12016;
	add.s32 	%r12017, %r23381, 9;
	setp.gt.u32 	%p1335, %r12017, 18;
	mov.u32 	%r23381, %r6268;
	@%p1335 bra 	$L__BB5_3067;
$L__BB5_3068:
	setp.eq.s32 	%p1336, %r6259, 0;
	@%p1336 bra 	$L__BB5_3073;
	mov.b32 	%r23384, 0;
$L__BB5_3070:
	mul.hi.s32 	%r12019, %r23380, 1717986919;
	shr.u32 	%r12020, %r12019, 31;
	shr.s32 	%r12021, %r12019, 2;
	add.s32 	%r12022, %r12021, %r12020;
	mul.lo.s32 	%r12023, %r12022, 10;
	sub.s32 	%r6273, %r23380, %r12023;
	mul.hi.s32 	%r12024, %r23383, 1717986919;
	shr.u32 	%r12025, %r12024, 31;
	shr.s32 	%r12026, %r12024, 2;
	add.s32 	%r12027, %r12026, %r12025;
	mul.lo.s32 	%r12028, %r12027, 10;
	sub.s32 	%r6274, %r23383, %r12028;
	setp.eq.s32 	%p1337, %r6273, %r6274;
	@%p1337 bra 	$L__BB5_3072;
	setp.gt.s32 	%p1338, %r6273, %r6274;
	selp.b32 	%r6275, %r22163, %r22332, %p1338;
	selp.b32 	%r22332, %r22332, %r22163, %p1338;
	mov.u32 	%r22163, %r6275;
	bra.uni 	$L__BB5_3073;
$L__BB5_3072:
	add.s32 	%r23384, %r23384, 1;
	shr.s32 	%r12034, %r12024, 2;
	add.s32 	%r23383, %r12034, %r12025;
	setp.ne.s32 	%p1339, %r23384, %r6259;
	mov.u32 	%r23380, %r12022;
	@%p1339 bra 	$L__BB5_3070;
$L__BB5_3073:
	max.s32 	%r12036, %r22185, %r22174;
	cvt.rn.f32.s32 	%f2577, %r12036;
	setp.lt.s32 	%p1340, %r12036, 1;
	mul.f32 	%f2578, %f2577, 0f4B000000;
	selp.f32 	%f2579, %f2578, %f2577, %p1340;
	selp.f32 	%f2580, 0fC1B80000, 0f00000000, %p1340;
	mov.b32 	%r12037, %f2579;
	add.s32 	%r12038, %r12037, -1059760811;
	and.b32  	%r12039, %r12038, -8388608;
	sub.s32 	%r12040, %r12037, %r12039;
	mov.b32 	%f2581, %r12040;
	cvt.rn.f32.s32 	%f2582, %r12039;
	fma.rn.f32 	%f2583, %f2582, 0f34000000, %f2580;
	add.f32 	%f2584, %f2581, 0fBF800000;
	fma.rn.f32 	%f2585, %f2584, 0fBE055027, 0f3E1039F6;
	fma.rn.f32 	%f2586, %f2585, %f2584, 0fBDF8CDCC;
	fma.rn.f32 	%f2587, %f2586, %f2584, 0f3E0F2955;
	fma.rn.f32 	%f2588, %f2587, %f2584, 0fBE2AD8B9;
	fma.rn.f32 	%f2589, %f2588, %f2584, 0f3E4CED0B;
	fma.rn.f32 	%f2590, %f2589, %f2584, 0fBE7FFF22;
	fma.rn.f32 	%f2591, %f2590, %f2584, 0f3EAAAA78;
	fma.rn.f32 	%f2592, %f2591, %f2584, 0fBF000000;
	mul.f32 	%f2593, %f2584, %f2592;
	fma.rn.f32 	%f2594, %f2593, %f2584, %f2584;
	fma.rn.f32 	%f2595, %f2583, 0f3F317218, %f2594;
	setp.gt.u32 	%p1341, %r12037, 2139095039;
	fma.rn.f32 	%f2596, %f2579, 0f7F800000, 0f7F800000;
	selp.f32 	%f2597, %f2596, %f2595, %p1341;
	setp.eq.f32 	%p1342, %f2579, 0f00000000;
	fma.rn.f32 	%f2598, %f2597, 0f3EDE5BD9, 0f3F800000;
	selp.f32 	%f2599, 0fFF800000, %f2598, %p1342;
	cvt.rzi.u32.f32 	%r6282, %f2599;
	setp.eq.s32 	%p1343, %r22185, 0;
	mov.b32 	%r23391, 0;
	@%p1343 bra 	$L__BB5_3076;
	mov.b32 	%r23391, 0;
	mov.u32 	%r23389, %r22185;
$L__BB5_3075:
	mul.hi.s32 	%r12042, %r23389, 1717986919;
	shr.u32 	%r12043, %r12042, 31;
	shr.s32 	%r12044, %r12042, 2;
	add.s32 	%r6286, %r12044, %r12043;
	mul.lo.s32 	%r12045, %r6286, 10;
	sub.s32 	%r12046, %r23389, %r12045;
	mad.lo.s32 	%r23391, %r23391, 10, %r12046;
	add.s32 	%r12047, %r23389, 9;
	setp.gt.u32 	%p1344, %r12047, 18;
	mov.u32 	%r23389, %r6286;
	@%p1344 bra 	$L__BB5_3075;
$L__BB5_3076:
	setp.eq.s32 	%p1345, %r22174, 0;
	mov.b32 	%r23394, 0;
	@%p1345 bra 	$L__BB5_3079;
	mov.b32 	%r23394, 0;
	mov.u32 	%r23392, %r22174;
$L__BB5_3078:
	mul.hi.s32 	%r12050, %r23392, 1717986919;
	shr.u32 	%r12051, %r12050, 31;
	shr.s32 	%r12052, %r12050, 2;
	add.s32 	%r6291, %r12052, %r12051;
	mul.lo.s32 	%r12053, %r6291, 10;
	sub.s32 	%r12054, %r23392, %r12053;
	mad.lo.s32 	%r23394, %r23394, 10, %r12054;
	add.s32 	%r12055, %r23392, 9;
	setp.gt.u32 	%p1346, %r12055, 18;
	mov.u32 	%r23392, %r6291;
	@%p1346 bra 	$L__BB5_3078;
$L__BB5_3079:
	setp.eq.s32 	%p1347, %r6282, 0;
	@%p1347 bra 	$L__BB5_3084;
	mov.b32 	%r23395, 0;
$L__BB5_3081:
	mul.hi.s32 	%r12057, %r23391, 1717986919;
	shr.u32 	%r12058, %r12057, 31;
	shr.s32 	%r12059, %r12057, 2;
	add.s32 	%r12060, %r12059, %r12058;
	mul.lo.s32 	%r12061, %r12060, 10;
	sub.s32 	%r6296, %r23391, %r12061;
	mul.hi.s32 	%r12062, %r23394, 1717986919;
	shr.u32 	%r12063, %r12062, 31;
	shr.s32 	%r12064, %r12062, 2;
	add.s32 	%r12065, %r12064, %r12063;
	mul.lo.s32 	%r12066, %r12065, 10;
	sub.s32 	%r6297, %r23394, %r12066;
	setp.eq.s32 	%p1348, %r6296, %r6297;
	@%p1348 bra 	$L__BB5_3083;
	setp.gt.s32 	%p1349, %r6296, %r6297;
	selp.b32 	%r6298, %r22185, %r22174, %p1349;
	selp.b32 	%r22174, %r22174, %r22185, %p1349;
	mov.u32 	%r22185, %r6298;
	bra.uni 	$L__BB5_3084;
$L__BB5_3083:
	add.s32 	%r23395, %r23395, 1;
	shr.s32 	%r12072, %r12062, 2;
	add.s32 	%r23394, %r12072, %r12063;
	setp.ne.s32 	%p1350, %r23395, %r6282;
	mov.u32 	%r23391, %r12060;
	@%p1350 bra 	$L__BB5_3081;
$L__BB5_3084:
	max.s32 	%r12074, %r22207, %r22196;
	cvt.rn.f32.s32 	%f2600, %r12074;
	setp.lt.s32 	%p1351, %r12074, 1;
	mul.f32 	%f2601, %f2600, 0f4B000000;
	selp.f32 	%f2602, %f2601, %f2600, %p1351;
	selp.f32 	%f2603, 0fC1B80000, 0f00000000, %p1351;
	mov.b32 	%r12075, %f2602;
	add.s32 	%r12076, %r12075, -1059760811;
	and.b32  	%r12077, %r12076, -8388608;
	sub.s32 	%r12078, %r12075, %r12077;
	mov.b32 	%f2604, %r12078;
	cvt.rn.f32.s32 	%f2605, %r12077;
	fma.rn.f32 	%f2606, %f2605, 0f34000000, %f2603;
	add.f32 	%f2607, %f2604, 0fBF800000;
	fma.rn.f32 	%f2608, %f2607, 0fBE055027, 0f3E1039F6;
	fma.rn.f32 	%f2609, %f2608, %f2607, 0fBDF8CDCC;
	fma.rn.f32 	%f2610, %f2609, %f2607, 0f3E0F2955;
	fma.rn.f32 	%f2611, %f2610, %f2607, 0fBE2AD8B9;
	fma.rn.f32 	%f2612, %f2611, %f2607, 0f3E4CED0B;
	fma.rn.f32 	%f2613, %f2612, %f2607, 0fBE7FFF22;
	fma.rn.f32 	%f2614, %f2613, %f2607, 0f3EAAAA78;
	fma.rn.f32 	%f2615, %f2614, %f2607, 0fBF000000;
	mul.f32 	%f2616, %f2607, %f2615;
	fma.rn.f32 	%f2617, %f2616, %f2607, %f2607;
	fma.rn.f32 	%f2618, %f2606, 0f3F317218, %f2617;
	setp.gt.u32 	%p1352, %r12075, 2139095039;
	fma.rn.f32 	%f2619, %f2602, 0f7F800000, 0f7F800000;
	selp.f32 	%f2620, %f2619, %f2618, %p1352;
	setp.eq.f32 	%p1353, %f2602, 0f00000000;
	fma.rn.f32 	%f2621, %f2620, 0f3EDE5BD9, 0f3F800000;
	selp.f32 	%f2622, 0fFF800000, %f2621, %p1353;
	cvt.rzi.u32.f32 	%r6305, %f2622;
	setp.eq.s32 	%p1354, %r22207, 0;
	mov.b32 	%r23402, 0;
	@%p1354 bra 	$L__BB5_3087;
	mov.b32 	%r23402, 0;
	mov.u32 	%r23400, %r22207;
$L__BB5_3086:
	mul.hi.s32 	%r12080, %r23400, 1717986919;
	shr.u32 	%r12081, %r12080, 31;
	shr.s32 	%r12082, %r12080, 2;
	add.s32 	%r6309, %r12082, %r12081;
	mul.lo.s32 	%r12083, %r6309, 10;
	sub.s32 	%r12084, %r23400, %r12083;
	mad.lo.s32 	%r23402, %r23402, 10, %r12084;
	add.s32 	%r12085, %r23400, 9;
	setp.gt.u32 	%p1355, %r12085, 18;
	mov.u32 	%r23400, %r6309;
	@%p1355 bra 	$L__BB5_3086;
$L__BB5_3087:
	setp.eq.s32 	%p1356, %r22196, 0;
	mov.b32 	%r23405, 0;
	@%p1356 bra 	$L__BB5_3090;
	mov.b32 	%r23405, 0;
	mov.u32 	%r23403, %r22196;
$L__BB5_3089:
	mul.hi.s32 	%r12088, %r23403, 1717986919;
	shr.u32 	%r12089, %r12088, 31;
	shr.s32 	%r12090, %r12088, 2;
	add.s32 	%r6314, %r12090, %r12089;
	mul.lo.s32 	%r12091, %r6314, 10;
	sub.s32 	%r12092, %r23403, %r12091;
	mad.lo.s32 	%r23405, %r23405, 10, %r12092;
	add.s32 	%r12093, %r23403, 9;
	setp.gt.u32 	%p1357, %r12093, 18;
	mov.u32 	%r23403, %r6314;
	@%p1357 bra 	$L__BB5_3089;
$L__BB5_3090:
	setp.eq.s32 	%p1358, %r6305, 0;
	@%p1358 bra 	$L__BB5_3095;
	mov.b32 	%r23406, 0;
$L__BB5_3092:
	mul.hi.s32 	%r12095, %r23402, 1717986919;
	shr.u32 	%r12096, %r12095, 31;
	shr.s32 	%r12097, %r12095, 2;
	add.s32 	%r12098, %r12097, %r12096;
	mul.lo.s32 	%r12099, %r12098, 10;
	sub.s32 	%r6319, %r23402, %r12099;
	mul.hi.s32 	%r12100, %r23405, 1717986919;
	shr.u32 	%r12101, %r12100, 31;
	shr.s32 	%r12102, %r12100, 2;
	add.s32 	%r12103, %r12102, %r12101;
	mul.lo.s32 	%r12104, %r12103, 10;
	sub.s32 	%r6320, %r23405, %r12104;
	setp.eq.s32 	%p1359, %r6319, %r6320;
	@%p1359 bra 	$L__BB5_3094;
	setp.gt.s32 	%p1360, %r6319, %r6320;
	selp.b32 	%r6321, %r22207, %r22196, %p1360;
	selp.b32 	%r22196, %r22196, %r22207, %p1360;
	mov.u32 	%r22207, %r6321;
	bra.uni 	$L__BB5_3095;
$L__BB5_3094:
	add.s32 	%r23406, %r23406, 1;
	shr.s32 	%r12110, %r12100, 2;
	add.s32 	%r23405, %r12110, %r12101;
	setp.ne.s32 	%p1361, %r23406, %r6305;
	mov.u32 	%r23402, %r12098;
	@%p1361 bra 	$L__BB5_3092;
$L__BB5_3095:
	max.s32 	%r12112, %r22229, %r22218;
	cvt.rn.f32.s32 	%f2623, %r12112;
	setp.lt.s32 	%p1362, %r12112, 1;
	mul.f32 	%f2624, %f2623, 0f4B000000;
	selp.f32 	%f2625, %f2624, %f2623, %p1362;
	selp.f32 	%f2626, 0fC1B80000, 0f00000000, %p1362;
	mov.b32 	%r12113, %f2625;
	add.s32 	%r12114, %r12113, -1059760811;
	and.b32  	%r12115, %r12114, -8388608;
	sub.s32 	%r12116, %r12113, %r12115;
	mov.b32 	%f2627, %r12116;
	cvt.rn.f32.s32 	%f2628, %r12115;
	fma.rn.f32 	%f2629, %f2628, 0f34000000, %f2626;
	add.f32 	%f2630, %f2627, 0fBF800000;
	fma.rn.f32 	%f2631, %f2630, 0fBE055027, 0f3E1039F6;
	fma.rn.f32 	%f2632, %f2631, %f2630, 0fBDF8CDCC;
	fma.rn.f32 	%f2633, %f2632, %f2630, 0f3E0F2955;
	fma.rn.f32 	%f2634, %f2633, %f2630, 0fBE2AD8B9;
	fma.rn.f32 	%f2635, %f2634, %f2630, 0f3E4CED0B;
	fma.rn.f32 	%f2636, %f2635, %f2630, 0fBE7FFF22;
	fma.rn.f32 	%f2637, %f2636, %f2630, 0f3EAAAA78;
	fma.rn.f32 	%f2638, %f2637, %f2630, 0fBF000000;
	mul.f32 	%f2639, %f2630, %f2638;
	fma.rn.f32 	%f2640, %f2639, %f2630, %f2630;
	fma.rn.f32 	%f2641, %f2629, 0f3F317218, %f2640;
	setp.gt.u32 	%p1363, %r12113, 2139095039;
	fma.rn.f32 	%f2642, %f2625, 0f7F800000, 0f7F800000;
	selp.f32 	%f2643, %f2642, %f2641, %p1363;
	setp.eq.f32 	%p1364, %f2625, 0f00000000;
	fma.rn.f32 	%f2644, %f2643, 0f3EDE5BD9, 0f3F800000;
	selp.f32 	%f2645, 0fFF800000, %f2644, %p1364;
	cvt.rzi.u32.f32 	%r6328, %f2645;
	setp.eq.s32 	%p1365, %r22229, 0;
	mov.b32 	%r23413, 0;
	@%p1365 bra 	$L__BB5_3098;
	mov.b32 	%r23413, 0;
	mov.u32 	%r23411, %r22229;
$L__BB5_3097:
	mul.hi.s32 	%r12118, %r23411, 1717986919;
	shr.u32 	%r12119, %r12118, 31;
	shr.s32 	%r12120, %r12118, 2;
	add.s32 	%r6332, %r12120, %r12119;
	mul.lo.s32 	%r12121, %r6332, 10;
	sub.s32 	%r12122, %r23411, %r12121;
	mad.lo.s32 	%r23413, %r23413, 10, %r12122;
	add.s32 	%r12123, %r23411, 9;
	setp.gt.u32 	%p1366, %r12123, 18;
	mov.u32 	%r23411, %r6332;
	@%p1366 bra 	$L__BB5_3097;
$L__BB5_3098:
	setp.eq.s32 	%p1367, %r22218, 0;
	mov.b32 	%r23416, 0;
	@%p1367 bra 	$L__BB5_3101;
	mov.b32 	%r23416, 0;
	mov.u32 	%r23414, %r22218;
$L__BB5_3100:
	mul.hi.s32 	%r12126, %r23414, 1717986919;
	shr.u32 	%r12127, %r12126, 31;
	shr.s32 	%r12128, %r12126, 2;
	add.s32 	%r6337, %r12128, %r12127;
	mul.lo.s32 	%r12129, %r6337, 10;
	sub.s32 	%r12130, %r23414, %r12129;
	mad.lo.s32 	%r23416, %r23416, 10, %r12130;
	add.s32 	%r12131, %r23414, 9;
	setp.gt.u32 	%p1368, %r12131, 18;
	mov.u32 	%r23414, %r6337;
	@%p1368 bra 	$L__BB5_3100;
$L__BB5_3101:
	setp.eq.s32 	%p1369, %r6328, 0;
	@%p1369 bra 	$L__BB5_3106;
	mov.b32 	%r23417, 0;
$L__BB5_3103:
	mul.hi.s32 	%r12133, %r23413, 1717986919;
	shr.u32 	%r12134, %r12133, 31;
	shr.s32 	%r12135, %r12133, 2;
	add.s32 	%r12136, %r12135, %r12134;
	mul.lo.s32 	%r12137, %r12136, 10;
	sub.s32 	%r6342, %r23413, %r12137;
	mul.hi.s32 	%r12138, %r23416, 1717986919;
	shr.u32 	%r12139, %r12138, 31;
	shr.s32 	%r12140, %r12138, 2;
	add.s32 	%r12141, %r12140, %r12139;
	mul.lo.s32 	%r12142, %r12141, 10;
	sub.s32 	%r6343, %r23416, %r12142;
	setp.eq.s32 	%p1370, %r6342, %r6343;
	@%p1370 bra 	$L__BB5_3105;
	setp.gt.s32 	%p1371, %r6342, %r6343;
	selp.b32 	%r6344, %r22229, %r22218, %p1371;
	selp.b32 	%r22218, %r22218, %r22229, %p1371;
	mov.u32 	%r22229, %r6344;
	bra.uni 	$L__BB5_3106;
$L__BB5_3105:
	add.s32 	%r23417, %r23417, 1;
	shr.s32 	%r12148, %r12138, 2;
	add.s32 	%r23416, %r12148, %r12139;
	setp.ne.s32 	%p1372, %r23417, %r6328;
	mov.u32 	%r23413, %r12136;
	@%p1372 bra 	$L__BB5_3103;
$L__BB5_3106:
	max.s32 	%r12150, %r22251, %r22240;
	cvt.rn.f32.s32 	%f2646, %r12150;
	setp.lt.s32 	%p1373, %r12150, 1;
	mul.f32 	%f2647, %f2646, 0f4B000000;
	selp.f32 	%f2648, %f2647, %f2646, %p1373;
	selp.f32 	%f2649, 0fC1B80000, 0f00000000, %p1373;
	mov.b32 	%r12151, %f2648;
	add.s32 	%r12152, %r12151, -1059760811;
	and.b32  	%r12153, %r12152, -8388608;
	sub.s32 	%r12154, %r12151, %r12153;
	mov.b32 	%f2650, %r12154;
	cvt.rn.f32.s32 	%f2651, %r12153;
	fma.rn.f32 	%f2652, %f2651, 0f34000000, %f2649;
	add.f32 	%f2653, %f2650, 0fBF800000;
	fma.rn.f32 	%f2654, %f2653, 0fBE055027, 0f3E1039F6;
	fma.rn.f32 	%f2655, %f2654, %f2653, 0fBDF8CDCC;
	fma.rn.f32 	%f2656, %f2655, %f2653, 0f3E0F2955;
	fma.rn.f32 	%f2657, %f2656, %f2653, 0fBE2AD8B9;
	fma.rn.f32 	%f2658, %f2657, %f2653, 0f3E4CED0B;
	fma.rn.f32 	%f2659, %f2658, %f2653, 0fBE7FFF22;
	fma.rn.f32 	%f2660, %f2659, %f2653, 0f3EAAAA78;
	fma.rn.f32 	%f2661, %f2660, %f2653, 0fBF000000;
	mul.f32 	%f2662, %f2653, %f2661;
	fma.rn.f32 	%f2663, %f2662, %f2653, %f2653;
	fma.rn.f32 	%f2664, %f2652, 0f3F317218, %f2663;
	setp.gt.u32 	%p1374, %r12151, 2139095039;
	fma.rn.f32 	%f2665, %f2648, 0f7F800000, 0f7F800000;
	selp.f32 	%f2666, %f2665, %f2664, %p1374;
	setp.eq.f32 	%p1375, %f2648, 0f00000000;
	fma.rn.f32 	%f2667, %f2666, 0f3EDE5BD9, 0f3F800000;
	selp.f32 	%f2668, 0fFF800000, %f2667, %p1375;
	cvt.rzi.u32.f32 	%r6351, %f2668;
	setp.eq.s32 	%p1376, %r22251, 0;
	mov.b32 	%r23424, 0;
	@%p1376 bra 	$L__BB5_3109;
	mov.b32 	%r23424, 0;
	mov.u32 	%r23422, %r22251;
$L__BB5_3108:
	mul.hi.s32 	%r12156, %r23422, 1717986919;
	shr.u32 	%r12157, %r12156, 31;
	shr.s32 	%r12158, %r12156, 2;
	add.s32 	%r6355, %r12158, %r12157;
	mul.lo.s32 	%r12159, %r6355, 10;
	sub.s32 	%r12160, %r23422, %r12159;
	mad.lo.s32 	%r23424, %r23424, 10, %r12160;
	add.s32 	%r12161, %r23422, 9;
	setp.gt.u32 	%p1377, %r12161, 18;
	mov.u32 	%r23422, %r6355;
	@%p1377 bra 	$L__BB5_3108;
$L__BB5_3109:
	setp.eq.s32 	%p1378, %r22240, 0;
	mov.b32 	%r23427, 0;
	@%p1378 bra 	$L__BB5_3112;
	mov.b32 	%r23427, 0;
	mov.u32 	%r23425, %r22240;
$L__BB5_3111:
	mul.hi.s32 	%r12164, %r23425, 1717986919;
	shr.u32 	%r12165, %r12164, 31;
	shr.s32 	%r12166, %r12164, 2;
	add.s32 	%r6360, %r12166, %r12165;
	mul.lo.s32 	%r12167, %r6360, 10;
	sub.s32 	%r12168, %r23425, %r12167;
	mad.lo.s32 	%r23427, %r23427, 10, %r12168;
	add.s32 	%r12169, %r23425, 9;
	setp.gt.u32 	%p1379, %r12169, 18;
	mov.u32 	%r23425, %r6360;
	@%p1379 bra 	$L__BB5_3111;
$L__BB5_3112:
	setp.eq.s32 	%p1380, %r6351, 0;
	@%p1380 bra 	$L__BB5_3117;
	mov.b32 	%r23428, 0;
$L__BB5_3114:
	mul.hi.s32 	%r12171, %r23424, 1717986919;
	shr.u32 	%r12172, %r12171, 31;
	shr.s32 	%r12173, %r12171, 2;
	add.s32 	%r12174, %r12173, %r12172;
	mul.lo.s32 	%r12175, %r12174, 10;
	sub.s32 	%r6365, %r23424, %r12175;
	mul.hi.s32 	%r12176, %r23427, 1717986919;
	shr.u32 	%r12177, %r12176, 31;
	shr.s32 	%r12178, %r12176, 2;
	add.s32 	%r12179, %r12178, %r12177;
	mul.lo.s32 	%r12180, %r12179, 10;
	sub.s32 	%r6366, %r23427, %r12180;
	setp.eq.s32 	%p1381, %r6365, %r6366;
	@%p1381 bra 	$L__BB5_3116;
	setp.gt.s32 	%p1382, %r6365, %r6366;
	selp.b32 	%r6367, %r22251, %r22240, %p1382;
	selp.b32 	%r22240, %r22240, %r22251, %p1382;
	mov.u32 	%r22251, %r6367;
	bra.uni 	$L__BB5_3117;
$L__BB5_3116:
	add.s32 	%r23428, %r23428, 1;
	shr.s32 	%r12186, %r12176, 2;
	add.s32 	%r23427, %r12186, %r12177;
	setp.ne.s32 	%p1383, %r23428, %r6351;
	mov.u32 	%r23424, %r12174;
	@%p1383 bra 	$L__BB5_3114;
$L__BB5_3117:
	max.s32 	%r12188, %r22273, %r22262;
	cvt.rn.f32.s32 	%f2669, %r12188;
	setp.lt.s32 	%p1384, %r12188, 1;
	mul.f32 	%f2670, %f2669, 0f4B000000;
	selp.f32 	%f2671, %f2670, %f2669, %p1384;
	selp.f32 	%f2672, 0fC1B80000, 0f00000000, %p1384;
	mov.b32 	%r12189, %f2671;
	add.s32 	%r12190, %r12189, -1059760811;
	and.b32  	%r12191, %r12190, -8388608;
	sub.s32 	%r12192, %r12189, %r12191;
	mov.b32 	%f2673, %r12192;
	cvt.rn.f32.s32 	%f2674, %r12191;
	fma.rn.f32 	%f2675, %f2674, 0f34000000, %f2672;
	add.f32 	%f2676, %f2673, 0fBF800000;
	fma.rn.f32 	%f2677, %f2676, 0fBE055027, 0f3E1039F6;
	fma.rn.f32 	%f2678, %f2677, %f2676, 0fBDF8CDCC;
	fma.rn.f32 	%f2679, %f2678, %f2676, 0f3E0F2955;
	fma.rn.f32 	%f2680, %f2679, %f2676, 0fBE2AD8B9;
	fma.rn.f32 	%f2681, %f2680, %f2676, 0f3E4CED0B;
	fma.rn.f32 	%f2682, %f2681, %f2676, 0fBE7FFF22;
	fma.rn.f32 	%f2683, %f2682, %f2676, 0f3EAAAA78;
	fma.rn.f32 	%f2684, %f2683, %f2676, 0fBF000000;
	mul.f32 	%f2685, %f2676, %f2684;
	fma.rn.f32 	%f2686, %f2685, %f2676, %f2676;
	fma.rn.f32 	%f2687, %f2675, 0f3F317218, %f2686;
	setp.gt.u32 	%p1385, %r12189, 2139095039;
	fma.rn.f32 	%f2688, %f2671, 0f7F800000, 0f7F800000;
	selp.f32 	%f2689, %f2688, %f2687, %p1385;
	setp.eq.f32 	%p1386, %f2671, 0f00000000;
	fma.rn.f32 	%f2690, %f2689, 0f3EDE5BD9, 0f3F800000;
	selp.f32 	%f2691, 0fFF800000, %f2690, %p1386;
	cvt.rzi.u32.f32 	%r6374, %f2691;
	setp.eq.s32 	%p1387, %r22273, 0;
	mov.b32 	%r23435, 0;
	@%p1387 bra 	$L__BB5_3120;
	mov.b32 	%r23435, 0;
	mov.u32 	%r23433, %r22273;
$L__BB5_3119:
	mul.hi.s32 	%r12194, %r23433, 1717986919;
	shr.u32 	%r12195, %r12194, 31;
	shr.s32 	%r12196, %r12194, 2;
	add.s32 	%r6378, %r12196, %r12195;
	mul.lo.s32 	%r12197, %r6378, 10;
	sub.s32 	%r12198, %r23433, %r12197;
	mad.lo.s32 	%r23435, %r23435, 10, %r12198;
	add.s32 	%r12199, %r23433, 9;
	setp.gt.u32 	%p1388, %r12199, 18;
	mov.u32 	%r23433, %r6378;
	@%p1388 bra 	$L__BB5_3119;
$L__BB5_3120:
	setp.eq.s32 	%p1389, %r22262, 0;
	mov.b32 	%r23438, 0;
	@%p1389 bra 	$L__BB5_3123;
	mov.b32 	%r23438, 0;
	mov.u32 	%r23436, %r22262;
$L__BB5_3122:
	mul.hi.s32 	%r12202, %r23436, 1717986919;
	shr.u32 	%r12203, %r12202, 31;
	shr.s32 	%r12204, %r12202, 2;
	add.s32 	%r6383, %r12204, %r12203;
	mul.lo.s32 	%r12205, %r6383, 10;
	sub.s32 	%r12206, %r23436, %r12205;
	mad.lo.s32 	%r23438, %r23438, 10, %r12206;
	add.s32 	%r12207, %r23436, 9;
	setp.gt.u32 	%p1390, %r12207, 18;
	mov.u32 	%r23436, %r6383;
	@%p1390 bra 	$L__BB5_3122;
$L__BB5_3123:
	setp.eq.s32 	%p1391, %r6374, 0;
	@%p1391 bra 	$L__BB5_3128;
	mov.b32 	%r23439, 0;
$L__BB5_3125:
	mul.hi.s32 	%r12209, %r23435, 1717986919;
	shr.u32 	%r12210, %r12209, 31;
	shr.s32 	%r12211, %r12209, 2;
	add.s32 	%r12212, %r12211, %r12210;
	mul.lo.s32 	%r12213, %r12212, 10;
	sub.s32 	%r6388, %r23435, %r12213;
	mul.hi.s32 	%r12214, %r23438, 1717986919;
	shr.u32 	%r12215, %r12214, 31;
	shr.s32 	%r12216, %r12214, 2;
	add.s32 	%r12217, %r12216, %r12215;
	mul.lo.s32 	%r12218, %r12217, 10;
	sub.s32 	%r6389, %r23438, %r12218;
	setp.eq.s32 	%p1392, %r6388, %r6389;
	@%p1392 bra 	$L__BB5_3127;
	setp.gt.s32 	%p1393, %r6388, %r6389;
	selp.b32 	%r6390, %r22273, %r22262, %p1393;
	selp.b32 	%r22262, %r22262, %r22273, %p1393;
	mov.u32 	%r22273, %r6390;
	bra.uni 	$L__BB5_3128;
$L__BB5_3127:
	add.s32 	%r23439, %r23439, 1;
	shr.s32 	%r12224, %r12214, 2;
	add.s32 	%r23438, %r12224, %r12215;
	setp.ne.s32 	%p1394, %r23439, %r6374;
	mov.u32 	%r23435, %r12212;
	@%p1394 bra 	$L__BB5_3125;
$L__BB5_3128:
	max.s32 	%r12226, %r22295, %r22284;
	cvt.rn.f32.s32 	%f2692, %r12226;
	setp.lt.s32 	%p1395, %r12226, 1;
	mul.f32 	%f2693, %f2692, 0f4B000000;
	selp.f32 	%f2694, %f2693, %f2692, %p1395;
	selp.f32 	%f2695, 0fC1B80000, 0f00000000, %p1395;
	mov.b32 	%r12227, %f2694;
	add.s32 	%r12228, %r12227, -1059760811;
	and.b32  	%r12229, %r12228, -8388608;
	sub.s32 	%r12230, %r12227, %r12229;
	mov.b32 	%f2696, %r12230;
	cvt.rn.f32.s32 	%f2697, %r12229;
	fma.rn.f32 	%f2698, %f2697, 0f34000000, %f2695;
	add.f32 	%f2699, %f2696, 0fBF800000;
	fma.rn.f32 	%f2700, %f2699, 0fBE055027, 0f3E1039F6;
	fma.rn.f32 	%f2701, %f2700, %f2699, 0fBDF8CDCC;
	fma.rn.f32 	%f2702, %f2701, %f2699, 0f3E0F2955;
	fma.rn.f32 	%f2703, %f2702, %f2699, 0fBE2AD8B9;
	fma.rn.f32 	%f2704, %f2703, %f2699, 0f3E4CED0B;
	fma.rn.f32 	%f2705, %f2704, %f2699, 0fBE7FFF22;
	fma.rn.f32 	%f2706, %f2705, %f2699, 0f3EAAAA78;
	fma.rn.f32 	%f2707, %f2706, %f2699, 0fBF000000;
	mul.f32 	%f2708, %f2699, %f2707;
	fma.rn.f32 	%f2709, %f2708, %f2699, %f2699;
	fma.rn.f32 	%f2710, %f2698, 0f3F317218, %f2709;
	setp.gt.u32 	%p1396, %r12227, 2139095039;
	fma.rn.f32 	%f2711, %f2694, 0f7F800000, 0f7F800000;
	selp.f32 	%f2712, %f2711, %f2710, %p1396;
	setp.eq.f32 	%p1397, %f2694, 0f00000000;
	fma.rn.f32 	%f2713, %f2712, 0f3EDE5BD9, 0f3F800000;
	selp.f32 	%f2714, 0fFF800000, %f2713, %p1397;
	cvt.rzi.u32.f32 	%r6397, %f2714;
	setp.eq.s32 	%p1398, %r22295, 0;
	mov.b32 	%r23446, 0;
	@%p1398 bra 	$L__BB5_3131;
	mov.b32 	%r23446, 0;
	mov.u32 	%r23444, %r22295;
$L__BB5_3130:
	mul.hi.s32 	%r12232, %r23444, 1717986919;
	shr.u32 	%r12233, %r12232, 31;
	shr.s32 	%r12234, %r12232, 2;
	add.s32 	%r6401, %r12234, %r12233;
	mul.lo.s32 	%r12235, %r6401, 10;
	sub.s32 	%r12236, %r23444, %r12235;
	mad.lo.s32 	%r23446, %r23446, 10, %r12236;
	add.s32 	%r12237, %r23444, 9;
	setp.gt.u32 	%p1399, %r12237, 18;
	mov.u32 	%r23444, %r6401;
	@%p1399 bra 	$L__BB5_3130;
$L__BB5_3131:
	setp.eq.s32 	%p1400, %r22284, 0;
	mov.b32 	%r23449, 0;
	@%p1400 bra 	$L__BB5_3134;
	mov.b32 	%r23449, 0;
	mov.u32 	%r23447, %r22284;
$L__BB5_3133:
	mul.hi.s32 	%r12240, %r23447, 1717986919;
	shr.u32 	%r12241, %r12240, 31;
	shr.s32 	%r12242, %r12240, 2;
	add.s32 	%r6406, %r12242, %r12241;
	mul.lo.s32 	%r12243, %r6406, 10;
	sub.s32 	%r12244, %r23447, %r12243;
	mad.lo.s32 	%r23449, %r23449, 10, %r12244;
	add.s32 	%r12245, %r23447, 9;
	setp.gt.u32 	%p1401, %r12245, 18;
	mov.u32 	%r23447, %r6406;
	@%p1401 bra 	$L__BB5_3133;
$L__BB5_3134:
	setp.eq.s32 	%p1402, %r6397, 0;
	@%p1402 bra 	$L__BB5_3139;
	mov.b32 	%r23450, 0;
$L__BB5_3136:
	mul.hi.s32 	%r12247, %r23446, 1717986919;
	shr.u32 	%r12248, %r12247, 31;
	shr.s32 	%r12249, %r12247, 2;
	add.s32 	%r12250, %r12249, %r12248;
	mul.lo.s32 	%r12251, %r12250, 10;
	sub.s32 	%r6411, %r23446, %r12251;
	mul.hi.s32 	%r12252, %r23449, 1717986919;
	shr.u32 	%r12253, %r12252, 31;
	shr.s32 	%r12254, %r12252, 2;
	add.s32 	%r12255, %r12254, %r12253;
	mul.lo.s32 	%r12256, %r12255, 10;
	sub.s32 	%r6412, %r23449, %r12256;
	setp.eq.s32 	%p1403, %r6411, %r6412;
	@%p1403 bra 	$L__BB5_3138;
	setp.gt.s32 	%p1404, %r6411, %r6412;
	selp.b32 	%r6413, %r22295, %r22284, %p1404;
	selp.b32 	%r22284, %r22284, %r22295, %p1404;
	mov.u32 	%r22295, %r6413;
	bra.uni 	$L__BB5_3139;
$L__BB5_3138:
	add.s32 	%r23450, %r23450, 1;
	shr.s32 	%r12262, %r12252, 2;
	add.s32 	%r23449, %r12262, %r12253;
	setp.ne.s32 	%p1405, %r23450, %r6397;
	mov.u32 	%r23446, %r12250;
	@%p1405 bra 	$L__BB5_3136;
$L__BB5_3139:
	max.s32 	%r12264, %r22317, %r22306;
	cvt.rn.f32.s32 	%f2715, %r12264;
	setp.lt.s32 	%p1406, %r12264, 1;
	mul.f32 	%f2716, %f2715, 0f4B000000;
	selp.f32 	%f2717, %f2716, %f2715, %p1406;
	selp.f32 	%f2718, 0fC1B80000, 0f00000000, %p1406;
	mov.b32 	%r12265, %f2717;
	add.s32 	%r12266, %r12265, -1059760811;
	and.b32  	%r12267, %r12266, -8388608;
	sub.s32 	%r12268, %r12265, %r12267;
	mov.b32 	%f2719, %r12268;
	cvt.rn.f32.s32 	%f2720, %r12267;
	fma.rn.f32 	%f2721, %f2720, 0f34000000, %f2718;
	add.f32 	%f2722, %f2719, 0fBF800000;
	fma.rn.f32 	%f2723, %f2722, 0fBE055027, 0f3E1039F6;
	fma.rn.f32 	%f2724, %f2723, %f2722, 0fBDF8CDCC;
	fma.rn.f32 	%f2725, %f2724, %f2722, 0f3E0F2955;
	fma.rn.f32 	%f2726, %f2725, %f2722, 0fBE2AD8B9;
	fma.rn.f32 	%f2727, %f2726, %f2722, 0f3E4CED0B;
	fma.rn.f32 	%f2728, %f2727, %f2722, 0fBE7FFF22;
	fma.rn.f32 	%f2729, %f2728, %f2722, 0f3EAAAA78;
	fma.rn.f32 	%f2730, %f2729, %f2722, 0fBF000000;
	mul.f32 	%f2731, %f2722, %f2730;
	fma.rn.f32 	%f2732, %f2731, %f2722, %f2722;
	fma.rn.f32 	%f2733, %f2721, 0f3F317218, %f2732;
	setp.gt.u32 	%p1407, %r12265, 2139095039;
	fma.rn.f32 	%f2734, %f2717, 0f7F800000, 0f7F800000;
	selp.f32 	%f2735, %f2734, %f2733, %p1407;
	setp.eq.f32 	%p1408, %f2717, 0f00000000;
	fma.rn.f32 	%f2736, %f2735, 0f3EDE5BD9, 0f3F800000;
	selp.f32 	%f2737, 0fFF800000, %f2736, %p1408;
	cvt.rzi.u32.f32 	%r6420, %f2737;
	setp.eq.s32 	%p1409, %r22317, 0;
	mov.b32 	%r23457, 0;
	@%p1409 bra 	$L__BB5_3142;
	mov.b32 	%r23457, 0;
	mov.u32 	%r23455, %r22317;
$L__BB5_3141:
	mul.hi.s32 	%r12270, %r23455, 1717986919;
	shr.u32 	%r12271, %r12270, 31;
	shr.s32 	%r12272, %r12270, 2;
	add.s32 	%r6424, %r12272, %r12271;
	mul.lo.s32 	%r12273, %r6424, 10;
	sub.s32 	%r12274, %r23455, %r12273;
	mad.lo.s32 	%r23457, %r23457, 10, %r12274;
	add.s32 	%r12275, %r23455, 9;
	setp.gt.u32 	%p1410, %r12275, 18;
	mov.u32 	%r23455, %r6424;
	@%p1410 bra 	$L__BB5_3141;
$L__BB5_3142:
	setp.eq.s32 	%p1411, %r22306, 0;
	mov.b32 	%r23460, 0;
	@%p1411 bra 	$L__BB5_3145;
	mov.b32 	%r23460, 0;
	mov.u32 	%r23458, %r22306;
$L__BB5_3144:
	mul.hi.s32 	%r12278, %r23458, 1717986919;
	shr.u32 	%r12279, %r12278, 31;
	shr.s32 	%r12280, %r12278, 2;
	add.s32 	%r6429, %r12280, %r12279;
	mul.lo.s32 	%r12281, %r6429, 10;
	sub.s32 	%r12282, %r23458, %r12281;
	mad.lo.s32 	%r23460, %r23460, 10, %r12282;
	add.s32 	%r12283, %r23458, 9;
	setp.gt.u32 	%p1412, %r12283, 18;
	mov.u32 	%r23458, %r6429;
	@%p1412 bra 	$L__BB5_3144;
$L__BB5_3145:
	setp.eq.s32 	%p1413, %r6420, 0;
	@%p1413 bra 	$L__BB5_3150;
	mov.b32 	%r23461, 0;
$L__BB5_3147:
	mul.hi.s32 	%r12285, %r23457, 1717986919;
	shr.u32 	%r12286, %r12285, 31;
	shr.s32 	%r12287, %r12285, 2;
	add.s32 	%r12288, %r12287, %r12286;
	mul.lo.s32 	%r12289, %r12288, 10;
	sub.s32 	%r6434, %r23457, %r12289;
	mul.hi.s32 	%r12290, %r23460, 1717986919;
	shr.u32 	%r12291, %r12290, 31;
	shr.s32 	%r12292, %r12290, 2;
	add.s32 	%r12293, %r12292, %r12291;
	mul.lo.s32 	%r12294, %r12293, 10;
	sub.s32 	%r6435, %r23460, %r12294;
	setp.eq.s32 	%p1414, %r6434, %r6435;
	@%p1414 bra 	$L__BB5_3149;
	setp.gt.s32 	%p1415, %r6434, %r6435;
	selp.b32 	%r6436, %r22317, %r22306, %p1415;
	selp.b32 	%r22306, %r22306, %r22317, %p1415;
	mov.u32 	%r22317, %r6436;
	bra.uni 	$L__BB5_3150;
$L__BB5_3149:
	add.s32 	%r23461, %r23461, 1;
	shr.s32 	%r12300, %r12290, 2;
	add.s32 	%r23460, %r12300, %r12291;
	setp.ne.s32 	%p1416, %r23461, %r6420;
	mov.u32 	%r23457, %r12288;
	@%p1416 bra 	$L__BB5_3147;
$L__BB5_3150:
	max.s32 	%r12302, %r22174, %r22163;
	cvt.rn.f32.s32 	%f2738, %r12302;
	setp.lt.s32 	%p1417, %r12302, 1;
	mul.f32 	%f2739, %f2738, 0f4B000000;
	selp.f32 	%f2740, %f2739, %f2738, %p1417;
	selp.f32 	%f2741, 0fC1B80000, 0f00000000, %p1417;
	mov.b32 	%r12303, %f2740;
	add.s32 	%r12304, %r12303, -1059760811;
	and.b32  	%r12305, %r12304, -8388608;
	sub.s32 	%r12306, %r12303, %r12305;
	mov.b32 	%f2742, %r12306;
	cvt.rn.f32.s32 	%f2743, %r12305;
	fma.rn.f32 	%f2744, %f2743, 0f34000000, %f2741;
	add.f32 	%f2745, %f2742, 0fBF800000;
	fma.rn.f32 	%f2746, %f2745, 0fBE055027, 0f3E1039F6;
	fma.rn.f32 	%f2747, %f2746, %f2745, 0fBDF8CDCC;
	fma.rn.f32 	%f2748, %f2747, %f2745, 0f3E0F2955;
	fma.rn.f32 	%f2749, %f2748, %f2745, 0fBE2AD8B9;
	fma.rn.f32 	%f2750, %f2749, %f2745, 0f3E4CED0B;
	fma.rn.f32 	%f2751, %f2750, %f2745, 0fBE7FFF22;
	fma.rn.f32 	%f2752, %f2751, %f2745, 0f3EAAAA78;
	fma.rn.f32 	%f2753, %f2752, %f2745, 0fBF000000;
	mul.f32 	%f2754, %f2745, %f2753;
	fma.rn.f32 	%f2755, %f2754, %f2745, %f2745;
	fma.rn.f32 	%f2756, %f2744, 0f3F317218, %f2755;
	setp.gt.u32 	%p1418, %r12303, 2139095039;
	fma.rn.f32 	%f2757, %f2740, 0f7F800000, 0f7F800000;
	selp.f32 	%f2758, %f2757, %f2756, %p1418;
	setp.eq.f32 	%p1419, %f2740, 0f00000000;
	fma.rn.f32 	%f2759, %f2758, 0f3EDE5BD9, 0f3F800000;
	selp.f32 	%f2760, 0fFF800000, %f2759, %p1419;
	cvt.rzi.u32.f32 	%r6443, %f2760;
	setp.eq.s32 	%p1420, %r22174, 0;
	mov.b32 	%r23468, 0;
	@%p1420 bra 	$L__BB5_3153;
	mov.b32 	%r23468, 0;
	mov.u32 	%r23466, %r22174;
$L__BB5_3152:
	mul.hi.s32 	%r12308, %r23466, 1717986919;
	shr.u32 	%r12309, %r12308, 31;
	shr.s32 	%r12310, %r12308, 2;
	add.s32 	%r6447, %r12310, %r12309;
	mul.lo.s32 	%r12311, %r6447, 10;
	sub.s32 	%r12312, %r23466, %r12311;
	mad.lo.s32 	%r23468, %r23468, 10, %r12312;
	add.s32 	%r12313, %r23466, 9;
	setp.gt.u32 	%p1421, %r12313, 18;
	mov.u32 	%r23466, %r6447;
	@%p1421 bra 	$L__BB5_3152;
$L__BB5_3153:
	setp.eq.s32 	%p1422, %r22163, 0;
	mov.b32 	%r23471, 0;
	@%p1422 bra 	$L__BB5_3156;
	mov.b32 	%r23471, 0;
	mov.u32 	%r23469, %r22163;
$L__BB5_3155:
	mul.hi.s32 	%r12316, %r23469, 1717986919;
	shr.u32 	%r12317, %r12316, 31;
	shr.s32 	%r12318, %r12316, 2;
	add.s32 	%r6452, %r12318, %r12317;
	mul.lo.s32 	%r12319, %r6452, 10;
	sub.s32 	%r12320, %r23469, %r12319;
	mad.lo.s32 	%r23471, %r23471, 10, %r12320;
	add.s32 	%r12321, %r23469, 9;
	setp.gt.u32 	%p1423, %r12321, 18;
	mov.u32 	%r23469, %r6452;
	@%p1423 bra 	$L__BB5_3155;
$L__BB5_3156:
	setp.eq.s32 	%p1424, %r6443, 0;
	@%p1424 bra 	$L__BB5_3161;
	mov.b32 	%r23472, 0;
$L__BB5_3158:
	mul.hi.s32 	%r12323, %r23468, 1717986919;
	shr.u32 	%r12324, %r12323, 31;
	shr.s32 	%r12325, %r12323, 2;
	add.s32 	%r12326, %r12325, %r12324;
	mul.lo.s32 	%r12327, %r12326, 10;
	sub.s32 	%r6457, %r23468, %r12327;
	mul.hi.s32 	%r12328, %r23471, 1717986919;
	shr.u32 	%r12329, %r12328, 31;
	shr.s32 	%r12330, %r12328, 2;
	add.s32 	%r12331, %r12330, %r12329;
	mul.lo.s32 	%r12332, %r12331, 10;
	sub.s32 	%r6458, %r23471, %r12332;
	setp.eq.s32 	%p1425, %r6457, %r6458;
	@%p1425 bra 	$L__BB5_3160;
	setp.gt.s32 	%p1426, %r6457, %r6458;
	selp.b32 	%r6459, %r22174, %r22163, %p1426;
	selp.b32 	%r22163, %r22163, %r22174, %p1426;
	mov.u32 	%r22174, %r6459;
	bra.uni 	$L__BB5_3161;
$L__BB5_3160:
	add.s32 	%r23472, %r23472, 1;
	shr.s32 	%r12338, %r12328, 2;
	add.s32 	%r23471, %r12338, %r12329;
	setp.ne.s32 	%p1427, %r23472, %r6443;
	mov.u32 	%r23468, %r12326;
	@%p1427 bra 	$L__BB5_3158;
$L__BB5_3161:
	max.s32 	%r12340, %r22196, %r22185;
	cvt.rn.f32.s32 	%f2761, %r12340;
	setp.lt.s32 	%p1428, %r12340, 1;
	mul.f32 	%f2762, %f2761, 0f4B000000;
	selp.f32 	%f2763, %f2762, %f2761, %p1428;
	selp.f32 	%f2764, 0fC1B80000, 0f00000000, %p1428;
	mov.b32 	%r12341, %f2763;
	add.s32 	%r12342, %r12341, -1059760811;
	and.b32  	%r12343, %r12342, -8388608;
	sub.s32 	%r12344, %r12341, %r12343;
	mov.b32 	%f2765, %r12344;
	cvt.rn.f32.s32 	%f2766, %r12343;
	fma.rn.f32 	%f2767, %f2766, 0f34000000, %f2764;
	add.f32 	%f2768, %f2765, 0fBF800000;
	fma.rn.f32 	%f2769, %f2768, 0fBE055027, 0f3E1039F6;
	fma.rn.f32 	%f2770, %f2769, %f2768, 0fBDF8CDCC;
	fma.rn.f32 	%f2771, %f2770, %f2768, 0f3E0F2955;
	fma.rn.f32 	%f2772, %f2771, %f2768, 0fBE2AD8B9;
	fma.rn.f32 	%f2773, %f2772, %f2768, 0f3E4CED0B;
	fma.rn.f32 	%f2774, %f2773, %f2768, 0fBE7FFF22;
	fma.rn.f32 	%f2775, %f2774, %f2768, 0f3EAAAA78;
	fma.rn.f32 	%f2776, %f2775, %f2768, 0fBF000000;
	mul.f32 	%f2777, %f2768, %f2776;
	fma.rn.f32 	%f2778, %f2777, %f2768, %f2768;
	fma.rn.f32 	%f2779, %f2767, 0f3F317218, %f2778;
	setp.gt.u32 	%p1429, %r12341, 2139095039;
	fma.rn.f32 	%f2780, %f2763, 0f7F800000, 0f7F800000;
	selp.f32 	%f2781, %f2780, %f2779, %p1429;
	setp.eq.f32 	%p1430, %f2763, 0f00000000;
	fma.rn.f32 	%f2782, %f2781, 0f3EDE5BD9, 0f3F800000;
	selp.f32 	%f2783, 0fFF800000, %f2782, %p1430;
	cvt.rzi.u32.f32 	%r6466, %f2783;
	setp.eq.s32 	%p1431, %r22196, 0;
	mov.b32 	%r23479, 0;
	@%p1431 bra 	$L__BB5_3164;
	mov.b32 	%r23479, 0;
	mov.u32 	%r23477, %r22196;
$L__BB5_3163:
	mul.hi.s32 	%r12346, %r23477, 1717986919;
	shr.u32 	%r12347, %r12346, 31;
	shr.s32 	%r12348, %r12346, 2;
	add.s32 	%r6470, %r12348, %r12347;
	mul.lo.s32 	%r12349, %r6470, 10;
	sub.s32 	%r12350, %r23477, %r12349;
	mad.lo.s32 	%r23479, %r23479, 10, %r12350;
	add.s32 	%r12351, %r23477, 9;
	setp.gt.u32 	%p1432, %r12351, 18;
	mov.u32 	%r23477, %r6470;
	@%p1432 bra 	$L__BB5_3163;
$L__BB5_3164:
	setp.eq.s32 	%p1433, %r22185, 0;
	mov.b32 	%r23482, 0;
	@%p1433 bra 	$L__BB5_3167;
	mov.b32 	%r23482, 0;
	mov.u32 	%r23480, %r22185;
$L__BB5_3166:
	mul.hi.s32 	%r12354, %r23480, 1717986919;
	shr.u32 	%r12355, %r12354, 31;
	shr.s32 	%r12356, %r12354, 2;
	add.s32 	%r6475, %r12356, %r12355;
	mul.lo.s32 	%r12357, %r6475, 10;
	sub.s32 	%r12358, %r23480, %r12357;
	mad.lo.s32 	%r23482, %r23482, 10, %r12358;
	add.s32 	%r12359, %r23480, 9;
	setp.gt.u32 	%p1434, %r12359, 18;
	mov.u32 	%r23480, %r6475;
	@%p1434 bra 	$L__BB5_3166;
$L__BB5_3167:
	setp.eq.s32 	%p1435, %r6466, 0;
	@%p1435 bra 	$L__BB5_3172;
	mov.b32 	%r23483, 0;
$L__BB5_3169:
	mul.hi.s32 	%r12361, %r23479, 1717986919;
	shr.u32 	%r12362, %r12361, 31;
	shr.s32 	%r12363, %r12361, 2;
	add.s32 	%r12364, %r12363, %r12362;
	mul.lo.s32 	%r12365, %r12364, 10;
	sub.s32 	%r6480, %r23479, %r12365;
	mul.hi.s32 	%r12366, %r23482, 1717986919;
	shr.u32 	%r12367, %r12366, 31;
	shr.s32 	%r12368, %r12366, 2;
	add.s32 	%r12369, %r12368, %r12367;
	mul.lo.s32 	%r12370, %r12369, 10;
	sub.s32 	%r6481, %r23482, %r12370;
	setp.eq.s32 	%p1436, %r6480, %r6481;
	@%p1436 bra 	$L__BB5_3171;
	setp.gt.s32 	%p1437, %r6480, %r6481;
	selp.b32 	%r6482, %r22196, %r22185, %p1437;
	selp.b32 	%r22185, %r22185, %r22196, %p1437;
	mov.u32 	%r22196, %r6482;
	bra.uni 	$L__BB5_3172;
$L__BB5_3171:
	add.s32 	%r23483, %r23483, 1;
	shr.s32 	%r12376, %r12366, 2;
	add.s32 	%r23482, %r12376, %r12367;
	setp.ne.s32 	%p1438, %r23483, %r6466;
	mov.u32 	%r23479, %r12364;
	@%p1438 bra 	$L__BB5_3169;
$L__BB5_3172:
	max.s32 	%r12378, %r22218, %r22207;
	cvt.rn.f32.s32 	%f2784, %r12378;
	setp.lt.s32 	%p1439, %r12378, 1;
	mul.f32 	%f2785, %f2784, 0f4B000000;
	selp.f32 	%f2786, %f2785, %f2784, %p1439;
	selp.f32 	%f2787, 0fC1B80000, 0f00000000, %p1439;
	mov.b32 	%r12379, %f2786;
	add.s32 	%r12380, %r12379, -1059760811;
	and.b32  	%r12381, %r12380, -8388608;
	sub.s32 	%r12382, %r12379, %r12381;
	mov.b32 	%f2788, %r12382;
	cvt.rn.f32.s32 	%f2789, %r12381;
	fma.rn.f32 	%f2790, %f2789, 0f34000000, %f2787;
	add.f32 	%f2791, %f2788, 0fBF800000;
	fma.rn.f32 	%f2792, %f2791, 0fBE055027, 0f3E1039F6;
	fma.rn.f32 	%f2793, %f2792, %f2791, 0fBDF8CDCC;
	fma.rn.f32 	%f2794, %f2793, %f2791, 0f3E0F2955;
	fma.rn.f32 	%f2795, %f2794, %f2791, 0fBE2AD8B9;
	fma.rn.f32 	%f2796, %f2795, %f2791, 0f3E4CED0B;
	fma.rn.f32 	%f2797, %f2796, %f2791, 0fBE7FFF22;
	fma.rn.f32 	%f2798, %f2797, %f2791, 0f3EAAAA78;
	fma.rn.f32 	%f2799, %f2798, %f2791, 0fBF000000;
	mul.f32 	%f2800, %f2791, %f2799;
	fma.rn.f32 	%f2801, %f2800, %f2791, %f2791;
	fma.rn.f32 	%f2802, %f2790, 0f3F317218, %f2801;
	setp.gt.u32 	%p1440, %r12379, 2139095039;
	fma.rn.f32 	%f2803, %f2786, 0f7F800000, 0f7F800000;
	selp.f32 	%f2804, %f2803, %f2802, %p1440;
	setp.eq.f32 	%p1441, %f2786, 0f00000000;
	fma.rn.f32 	%f2805, %f2804, 0f3EDE5BD9, 0f3F800000;
	selp.f32 	%f2806, 0fFF800000, %f2805, %p1441;
	cvt.rzi.u32.f32 	%r6489, %f2806;
	setp.eq.s32 	%p1442, %r22218, 0;
	mov.b32 	%r23490, 0;
	@%p1442 bra 	$L__BB5_3175;
	mov.b32 	%r23490, 0;
	mov.u32 	%r23488, %r22218;
$L__BB5_3174:
	mul.hi.s32 	%r12384, %r23488, 1717986919;
	shr.u32 	%r12385, %r12384, 31;
	shr.s32 	%r12386, %r12384, 2;
	add.s32 	%r6493, %r12386, %r12385;
	mul.lo.s32 	%r12387, %r6493, 10;
	sub.s32 	%r12388, %r23488, %r12387;
	mad.lo.s32 	%r23490, %r23490, 10, %r12388;
	add.s32 	%r12389, %r23488, 9;
	setp.gt.u32 	%p1443, %r12389, 18;
	mov.u32 	%r23488, %r6493;
	@%p1443 bra 	$L__BB5_3174;
$L__BB5_3175:
	setp.eq.s32 	%p1444, %r22207, 0;
	mov.b32 	%r23493, 0;
	@%p1444 bra 	$L__BB5_3178;
	mov.b32 	%r23493, 0;
	mov.u32 	%r23491, %r22207;
$L__BB5_3177:
	mul.hi.s32 	%r12392, %r23491, 1717986919;
	shr.u32 	%r12393, %r12392, 31;
	shr.s32 	%r12394, %r12392, 2;
	add.s32 	%r6498, %r12394, %r12393;
	mul.lo.s32 	%r12395, %r6498, 10;
	sub.s32 	%r12396, %r23491, %r12395;
	mad.lo.s32 	%r23493, %r23493, 10, %r12396;
	add.s32 	%r12397, %r23491, 9;
	setp.gt.u32 	%p1445, %r12397, 18;
	mov.u32 	%r23491, %r6498;
	@%p1445 bra 	$L__BB5_3177;
$L__BB5_3178:
	setp.eq.s32 	%p1446, %r6489, 0;
	@%p1446 bra 	$L__BB5_3183;
	mov.b32 	%r23494, 0;
$L__BB5_3180:
	mul.hi.s32 	%r12399, %r23490, 1717986919;
	shr.u32 	%r12400, %r12399, 31;
	shr.s32 	%r12401, %r12399, 2;
	add.s32 	%r12402, %r12401, %r12400;
	mul.lo.s32 	%r12403, %r12402, 10;
	sub.s32 	%r6503, %r23490, %r12403;
	mul.hi.s32 	%r12404, %r23493, 1717986919;
	shr.u32 	%r12405, %r12404, 31;
	shr.s32 	%r12406, %r12404, 2;
	add.s32 	%r12407, %r12406, %r12405;
	mul.lo.s32 	%r12408, %r12407, 10;
	sub.s32 	%r6504, %r23493, %r12408;
	setp.eq.s32 	%p1447, %r6503, %r6504;
	@%p1447 bra 	$L__BB5_3182;
	setp.gt.s32 	%p1448, %r6503, %r6504;
	selp.b32 	%r6505, %r22218, %r22207, %p1448;
	selp.b32 	%r22207, %r22207, %r22218, %p1448;
	mov.u32 	%r22218, %r6505;
	bra.uni 	$L__BB5_3183;
$L__BB5_3182:
	add.s32 	%r23494, %r23494, 1;
	shr.s32 	%r12414, %r12404, 2;
	add.s32 	%r23493, %r12414, %r12405;
	setp.ne.s32 	%p1449, %r23494, %r6489;
	mov.u32 	%r23490, %r12402;
	@%p1449 bra 	$L__BB5_3180;
$L__BB5_3183:
	max.s32 	%r12416, %r22240, %r22229;
	cvt.rn.f32.s32 	%f2807, %r12416;
	setp.lt.s32 	%p1450, %r12416, 1;
	mul.f32 	%f2808, %f2807, 0f4B000000;
	selp.f32 	%f2809, %f2808, %f2807, %p1450;
	selp.f32 	%f2810, 0fC1B80000, 0f00000000, %p1450;
	mov.b32 	%r12417, %f2809;
	add.s32 	%r12418, %r12417, -1059760811;
	and.b32  	%r12419, %r12418, -8388608;
	sub.s32 	%r12420, %r12417, %r12419;
	mov.b32 	%f2811, %r12420;
	cvt.rn.f32.s32 	%f2812, %r12419;
	fma.rn.f32 	%f2813, %f2812, 0f34000000, %f2810;
	add.f32 	%f2814, %f2811, 0fBF800000;
	fma.rn.f32 	%f2815, %f2814, 0fBE055027, 0f3E1039F6;
	fma.rn.f32 	%f2816, %f2815, %f2814, 0fBDF8CDCC;
	fma.rn.f32 	%f2817, %f2816, %f2814, 0f3E0F2955;
	fma.rn.f32 	%f2818, %f2817, %f2814, 0fBE2AD8B9;
	fma.rn.f32 	%f2819, %f2818, %f2814, 0f3E4CED0B;
	fma.rn.f32 	%f2820, %f2819, %f2814, 0fBE7FFF22;
	fma.rn.f32 	%f2821, %f2820, %f2814, 0f3EAAAA78;
	fma.rn.f32 	%f2822, %f2821, %f2814, 0fBF000000;
	mul.f32 	%f2823, %f2814, %f2822;
	fma.rn.f32 	%f2824, %f2823, %f2814, %f2814;
	fma.rn.f32 	%f2825, %f2813, 0f3F317218, %f2824;
	setp.gt.u32 	%p1451, %r12417, 2139095039;
	fma.rn.f32 	%f2826, %f2809, 0f7F800000, 0f7F800000;
	selp.f32 	%f2827, %f2826, %f2825, %p1451;
	setp.eq.f32 	%p1452, %f2809, 0f00000000;
	fma.rn.f32 	%f2828, %f2827, 0f3EDE5BD9, 0f3F800000;
	selp.f32 	%f2829, 0fFF800000, %f2828, %p1452;
	cvt.rzi.u32.f32 	%r6512, %f2829;
	setp.eq.s32 	%p1453, %r22240, 0;
	mov.b32 	%r23501, 0;
	@%p1453 bra 	$L__BB5_3186;
	mov.b32 	%r23501, 0;
	mov.u32 	%r23499, %r22240;
$L__BB5_3185:
	mul.hi.s32 	%r12422, %r23499, 1717986919;
	shr.u32 	%r12423, %r12422, 31;
	shr.s32 	%r12424, %r12422, 2;
	add.s32 	%r6516, %r12424, %r12423;
	mul.lo.s32 	%r12425, %r6516, 10;
	sub.s32 	%r12426, %r23499, %r12425;
	mad.lo.s32 	%r23501, %r23501, 10, %r12426;
	add.s32 	%r12427, %r23499, 9;
	setp.gt.u32 	%p1454, %r12427, 18;
	mov.u32 	%r23499, %r6516;
	@%p1454 bra 	$L__BB5_3185;
$L__BB5_3186:
	setp.eq.s32 	%p1455, %r22229, 0;
	mov.b32 	%r23504, 0;
	@%p1455 bra 	$L__BB5_3189;
	mov.b32 	%r23504, 0;
	mov.u32 	%r23502, %r22229;
$L__BB5_3188:
	mul.hi.s32 	%r12430, %r23502, 1717986919;
	shr.u32 	%r12431, %r12430, 31;
	shr.s32 	%r12432, %r12430, 2;
	add.s32 	%r6521, %r12432, %r12431;
	mul.lo.s32 	%r12433, %r6521, 10;
	sub.s32 	%r12434, %r23502, %r12433;
	mad.lo.s32 	%r23504, %r23504, 10, %r12434;
	add.s32 	%r12435, %r23502, 9;
	setp.gt.u32 	%p1456, %r12435, 18;
	mov.u32 	%r23502, %r6521;
	@%p1456 bra 	$L__BB5_3188;
$L__BB5_3189:
	setp.eq.s32 	%p1457, %r6512, 0;
	@%p1457 bra 	$L__BB5_3194;
	mov.b32 	%r23505, 0;
$L__BB5_3191:
	mul.hi.s32 	%r12437, %r23501, 1717986919;
	shr.u32 	%r12438, %r12437, 31;
	shr.s32 	%r12439, %r12437, 2;
	add.s32 	%r12440, %r12439, %r12438;
	mul.lo.s32 	%r12441, %r12440, 10;
	sub.s32 	%r6526, %r23501, %r12441;
	mul.hi.s32 	%r12442, %r23504, 1717986919;
	shr.u32 	%r12443, %r12442, 31;
	shr.s32 	%r12444, %r12442, 2;
	add.s32 	%r12445, %r12444, %r12443;
	mul.lo.s32 	%r12446, %r12445, 10;
	sub.s32 	%r6527, %r23504, %r12446;
	setp.eq.s32 	%p1458, %r6526, %r6527;
	@%p1458 bra 	$L__BB5_3193;
	setp.gt.s32 	%p1459, %r6526, %r6527;
	selp.b32 	%r6528, %r22240, %r22229, %p1459;
	selp.b32 	%r22229, %r22229, %r22240, %p1459;
	mov.u32 	%r22240, %r6528;
	bra.uni 	$L__BB5_3194;
$L__BB5_3193:
	add.s32 	%r23505, %r23505, 1;
	shr.s32 	%r12452, %r12442, 2;
	add.s32 	%r23504, %r12452, %r12443;
	setp.ne.s32 	%p1460, %r23505, %r6512;
	mov.u32 	%r23501, %r12440;
	@%p1460 bra 	$L__BB5_3191;
$L__BB5_3194:
	max.s32 	%r12454, %r22262, %r22251;
	cvt.rn.f32.s32 	%f2830, %r12454;
	setp.lt.s32 	%p1461, %r12454, 1;
	mul.f32 	%f2831, %f2830, 0f4B000000;
	selp.f32 	%f2832, %f2831, %f2830, %p1461;
	selp.f32 	%f2833, 0fC1B80000, 0f00000000, %p1461;
	mov.b32 	%r12455, %f2832;
	add.s32 	%r12456, %r12455, -1059760811;
	and.b32  	%r12457, %r12456, -8388608;
	sub.s32 	%r12458, %r12455, %r12457;
	mov.b32 	%f2834, %r12458;
	cvt.rn.f32.s32 	%f2835, %r12457;
	fma.rn.f32 	%f2836, %f2835, 0f34000000, %f2833;
	add.f32 	%f2837, %f2834, 0fBF800000;
	fma.rn.f32 	%f2838, %f2837, 0fBE055027, 0f3E1039F6;
	fma.rn.f32 	%f2839, %f2838, %f2837, 0fBDF8CDCC;
	fma.rn.f32 	%f2840, %f2839, %f2837, 0f3E0F2955;
	fma.rn.f32 	%f2841, %f2840, %f2837, 0fBE2AD8B9;
	fma.rn.f32 	%f2842, %f2841, %f2837, 0f3E4CED0B;
	fma.rn.f32 	%f2843, %f2842, %f2837, 0fBE7FFF22;
	fma.rn.f32 	%f2844, %f2843, %f2837, 0f3EAAAA78;
	fma.rn.f32 	%f2845, %f2844, %f2837, 0fBF000000;
	mul.f32 	%f2846, %f2837, %f2845;
	fma.rn.f32 	%f2847, %f2846, %f2837, %f2837;
	fma.rn.f32 	%f2848, %f2836, 0f3F317218, %f2847;
	setp.gt.u32 	%p1462, %r12455, 2139095039;
	fma.rn.f32 	%f2849, %f2832, 0f7F800000, 0f7F800000;
	selp.f32 	%f2850, %f2849, %f2848, %p1462;
	setp.eq.f32 	%p1463, %f2832, 0f00000000;
	fma.rn.f32 	%f2851, %f2850, 0f3EDE5BD9, 0f3F800000;
	selp.f32 	%f2852, 0fFF800000, %f2851, %p1463;
	cvt.rzi.u32.f32 	%r6535, %f2852;
	setp.eq.s32 	%p1464, %r22262, 0;
	mov.b32 	%r23512, 0;
	@%p1464 bra 	$L__BB5_3197;
	mov.b32 	%r23512, 0;
	mov.u32 	%r23510, %r22262;
$L__BB5_3196:
	mul.hi.s32 	%r12460, %r23510, 1717986919;
	shr.u32 	%r12461, %r12460, 31;
	shr.s32 	%r12462, %r12460, 2;
	add.s32 	%r6539, %r12462, %r12461;
	mul.lo.s32 	%r12463, %r6539, 10;
	sub.s32 	%r12464, %r23510, %r12463;
	mad.lo.s32 	%r23512, %r23512, 10, %r12464;
	add.s32 	%r12465, %r23510, 9;
	setp.gt.u32 	%p1465, %r12465, 18;
	mov.u32 	%r23510, %r6539;
	@%p1465 bra 	$L__BB5_3196;
$L__BB5_3197:
	setp.eq.s32 	%p1466, %r22251, 0;
	mov.b32 	%r23515, 0;
	@%p1466 bra 	$L__BB5_3200;
	mov.b32 	%r23515, 0;
	mov.u32 	%r23513, %r22251;
$L__BB5_3199:
	mul.hi.s32 	%r12468, %r23513, 1717986919;
	shr.u32 	%r12469, %r12468, 31;
	shr.s32 	%r12470, %r12468, 2;
	add.s32 	%r6544, %r12470, %r12469;
	mul.lo.s32 	%r12471, %r6544, 10;
	sub.s32 	%r12472, %r23513, %r12471;
	mad.lo.s32 	%r23515, %r23515, 10, %r12472;
	add.s32 	%r12473, %r23513, 9;
	setp.gt.u32 	%p1467, %r12473, 18;
	mov.u32 	%r23513, %r6544;
	@%p1467 bra 	$L__BB5_3199;
$L__BB5_3200:
	setp.eq.s32 	%p1468, %r6535, 0;
	@%p1468 bra 	$L__BB5_3205;
	mov.b32 	%r23516, 0;
$L__BB5_3202:
	mul.hi.s32 	%r12475, %r23512, 1717986919;
	shr.u32 	%r12476, %r12475, 31;
	shr.s32 	%r12477, %r12475, 2;
	add.s32 	%r12478, %r12477, %r12476;
	mul.lo.s32 	%r12479, %r12478, 10;
	sub.s32 	%r6549, %r23512, %r12479;
	mul.hi.s32 	%r12480, %r23515, 1717986919;
	shr.u32 	%r12481, %r12480, 31;
	shr.s32 	%r12482, %r12480, 2;
	add.s32 	%r12483, %r12482, %r12481;
	mul.lo.s32 	%r12484, %r12483, 10;
	sub.s32 	%r6550, %r23515, %r12484;
	setp.eq.s32 	%p1469, %r6549, %r6550;
	@%p1469 bra 	$L__BB5_3204;
	setp.gt.s32 	%p1470, %r6549, %r6550;
	selp.b32 	%r6551, %r22262, %r22251, %p1470;
	selp.b32 	%r22251, %r22251, %r22262, %p1470;
	mov.u32 	%r22262, %r6551;
	bra.uni 	$L__BB5_3205;
$L__BB5_3204:
	add.s32 	%r23516, %r23516, 1;
	shr.s32 	%r12490, %r12480, 2;
	add.s32 	%r23515, %r12490, %r12481;
	setp.ne.s32 	%p1471, %r23516, %r6535;
	mov.u32 	%r23512, %r12478;
	@%p1471 bra 	$L__BB5_3202;
$L__BB5_3205:
	max.s32 	%r12492, %r22284, %r22273;
	cvt.rn.f32.s32 	%f2853, %r12492;
	setp.lt.s32 	%p1472, %r12492, 1;
	mul.f32 	%f2854, %f2853, 0f4B000000;
	selp.f32 	%f2855, %f2854, %f2853, %p1472;
	selp.f32 	%f2856, 0fC1B80000, 0f00000000, %p1472;
	mov.b32 	%r12493, %f2855;
	add.s32 	%r12494, %r12493, -1059760811;
	and.b32  	%r12495, %r12494, -8388608;
	sub.s32 	%r12496, %r12493, %r12495;
	mov.b32 	%f2857, %r12496;
	cvt.rn.f32.s32 	%f2858, %r12495;
	fma.rn.f32 	%f2859, %f2858, 0f34000000, %f2856;
	add.f32 	%f2860, %f2857, 0fBF800000;
	fma.rn.f32 	%f2861, %f2860, 0fBE055027, 0f3E1039F6;
	fma.rn.f32 	%f2862, %f2861, %f2860, 0fBDF8CDCC;
	fma.rn.f32 	%f2863, %f2862, %f2860, 0f3E0F2955;
	fma.rn.f32 	%f2864, %f2863, %f2860, 0fBE2AD8B9;
	fma.rn.f32 	%f2865, %f2864, %f2860, 0f3E4CED0B;
	fma.rn.f32 	%f2866, %f2865, %f2860, 0fBE7FFF22;
	fma.rn.f32 	%f2867, %f2866, %f2860, 0f3EAAAA78;
	fma.rn.f32 	%f2868, %f2867, %f2860, 0fBF000000;
	mul.f32 	%f2869, %f2860, %f2868;
	fma.rn.f32 	%f2870, %f2869, %f2860, %f2860;
	fma.rn.f32 	%f2871, %f2859, 0f3F317218, %f2870;
	setp.gt.u32 	%p1473, %r12493, 2139095039;
	fma.rn.f32 	%f2872, %f2855, 0f7F800000, 0f7F800000;
	selp.f32 	%f2873, %f2872, %f2871, %p1473;
	setp.eq.f32 	%p1474, %f2855, 0f00000000;
	fma.rn.f32 	%f2874, %f2873, 0f3EDE5BD9, 0f3F800000;
	selp.f32 	%f2875, 0fFF800000, %f2874, %p1474;
	cvt.rzi.u32.f32 	%r6558, %f2875;
	setp.eq.s32 	%p1475, %r22284, 0;
	mov.b32 	%r23523, 0;
	@%p1475 bra 	$L__BB5_3208;
	mov.b32 	%r23523, 0;
	mov.u32 	%r23521, %r22284;
$L__BB5_3207:
	mul.hi.s32 	%r12498, %r23521, 1717986919;
	shr.u32 	%r12499, %r12498, 31;
	shr.s32 	%r12500, %r12498, 2;
	add.s32 	%r6562, %r12500, %r12499;
	mul.lo.s32 	%r12501, %r6562, 10;
	sub.s32 	%r12502, %r23521, %r12501;
	mad.lo.s32 	%r23523, %r23523, 10, %r12502;
	add.s32 	%r12503, %r23521, 9;
	setp.gt.u32 	%p1476, %r12503, 18;
	mov.u32 	%r23521, %r6562;
	@%p1476 bra 	$L__BB5_3207;
$L__BB5_3208:
	setp.eq.s32 	%p1477, %r22273, 0;
	mov.b32 	%r23526, 0;
	@%p1477 bra 	$L__BB5_3211;
	mov.b32 	%r23526, 0;
	mov.u32 	%r23524, %r22273;
$L__BB5_3210:
	mul.hi.s32 	%r12506, %r23524, 1717986919;
	shr.u32 	%r12507, %r12506, 31;
	shr.s32 	%r12508, %r12506, 2;
	add.s32 	%r6567, %r12508, %r12507;
	mul.lo.s32 	%r12509, %r6567, 10;
	sub.s32 	%r12510, %r23524, %r12509;
	mad.lo.s32 	%r23526, %r23526, 10, %r12510;
	add.s32 	%r12511, %r23524, 9;
	setp.gt.u32 	%p1478, %r12511, 18;
	mov.u32 	%r23524, %r6567;
	@%p1478 bra 	$L__BB5_3210;
$L__BB5_3211:
	setp.eq.s32 	%p1479, %r6558, 0;
	@%p1479 bra 	$L__BB5_3216;
	mov.b32 	%r23527, 0;
$L__BB5_3213:
	mul.hi.s32 	%r12513, %r23523, 1717986919;
	shr.u32 	%r12514, %r12513, 31;
	shr.s32 	%r12515, %r12513, 2;
	add.s32 	%r12516, %r12515, %r12514;
	mul.lo.s32 	%r12517, %r12516, 10;
	sub.s32 	%r6572, %r23523, %r12517;
	mul.hi.s32 	%r12518, %r23526, 1717986919;
	shr.u32 	%r12519, %r12518, 31;
	shr.s32 	%r12520, %r12518, 2;
	add.s32 	%r12521, %r12520, %r12519;
	mul.lo.s32 	%r12522, %r12521, 10;
	sub.s32 	%r6573, %r23526, %r12522;
	setp.eq.s32 	%p1480, %r6572, %r6573;
	@%p1480 bra 	$L__BB5_3215;
	setp.gt.s32 	%p1481, %r6572, %r6573;
	selp.b32 	%r6574, %r22284, %r22273, %p1481;
	selp.b32 	%r22273, %r22273, %r22284, %p1481;
	mov.u32 	%r22284, %r6574;
	bra.uni 	$L__BB5_3216;
$L__BB5_3215:
	add.s32 	%r23527, %r23527, 1;
	shr.s32 	%r12528, %r12518, 2;
	add.s32 	%r23526, %r12528, %r12519;
	setp.ne.s32 	%p1482, %r23527, %r6558;
	mov.u32 	%r23523, %r12516;
	@%p1482 bra 	$L__BB5_3213;
$L__BB5_3216:
	max.s32 	%r12530, %r22306, %r22295;
	cvt.rn.f32.s32 	%f2876, %r12530;
	setp.lt.s32 	%p1483, %r12530, 1;
	mul.f32 	%f2877, %f2876, 0f4B000000;
	selp.f32 	%f2878, %f2877, %f2876, %p1483;
	selp.f32 	%f2879, 0fC1B80000, 0f00000000, %p1483;
	mov.b32 	%r12531, %f2878;
	add.s32 	%r12532, %r12531, -1059760811;
	and.b32  	%r12533, %r12532, -8388608;
	sub.s32 	%r12534, %r12531, %r12533;
	mov.b32 	%f2880, %r12534;
	cvt.rn.f32.s32 	%f2881, %r12533;
	fma.rn.f32 	%f2882, %f2881, 0f34000000, %f2879;
	add.f32 	%f2883, %f2880, 0fBF800000;
	fma.rn.f32 	%f2884, %f2883, 0fBE055027, 0f3E1039F6;
	fma.rn.f32 	%f2885, %f2884, %f2883, 0fBDF8CDCC;
	fma.rn.f32 	%f2886, %f2885, %f2883, 0f3E0F2955;
	fma.rn.f32 	%f2887, %f2886, %f2883, 0fBE2AD8B9;
	fma.rn.f32 	%f2888, %f2887, %f2883, 0f3E4CED0B;
	fma.rn.f32 	%f2889, %f2888, %f2883, 0fBE7FFF22;
	fma.rn.f32 	%f2890, %f2889, %f2883, 0f3EAAAA78;
	fma.rn.f32 	%f2891, %f2890, %f2883, 0fBF000000;
	mul.f32 	%f2892, %f2883, %f2891;
	fma.rn.f32 	%f2893, %f2892, %f2883, %f2883;
	fma.rn.f32 	%f2894, %f2882, 0f3F317218, %f2893;
	setp.gt.u32 	%p1484, %r12531, 2139095039;
	fma.rn.f32 	%f2895, %f2878, 0f7F800000, 0f7F800000;
	selp.f32 	%f2896, %f2895, %f2894, %p1484;
	setp.eq.f32 	%p1485, %f2878, 0f00000000;
	fma.rn.f32 	%f2897, %f2896, 0f3EDE5BD9, 0f3F800000;
	selp.f32 	%f2898, 0fFF800000, %f2897, %p1485;
	cvt.rzi.u32.f32 	%r6581, %f2898;
	setp.eq.s32 	%p1486, %r22306, 0;
	mov.b32 	%r23534, 0;
	@%p1486 bra 	$L__BB5_3219;
	mov.b32 	%r23534, 0;
	mov.u32 	%r23532, %r22306;
$L__BB5_3218:
	mul.hi.s32 	%r12536, %r23532, 1717986919;
	shr.u32 	%r12537, %r12536, 31;
	shr.s32 	%r12538, %r12536, 2;
	add.s32 	%r6585, %r12538, %r12537;
	mul.lo.s32 	%r12539, %r6585, 10;
	sub.s32 	%r12540, %r23532, %r12539;
	mad.lo.s32 	%r23534, %r23534, 10, %r12540;
	add.s32 	%r12541, %r23532, 9;
	setp.gt.u32 	%p1487, %r12541, 18;
	mov.u32 	%r23532, %r6585;
	@%p1487 bra 	$L__BB5_3218;
$L__BB5_3219:
	setp.eq.s32 	%p1488, %r22295, 0;
	mov.b32 	%r23537, 0;
	@%p1488 bra 	$L__BB5_3222;
	mov.b32 	%r23537, 0;
	mov.u32 	%r23535, %r22295;
$L__BB5_3221:
	mul.hi.s32 	%r12544, %r23535, 1717986919;
	shr.u32 	%r12545, %r12544, 31;
	shr.s32 	%r12546, %r12544, 2;
	add.s32 	%r6590, %r12546, %r12545;
	mul.lo.s32 	%r12547, %r6590, 10;
	sub.s32 	%r12548, %r23535, %r12547;
	mad.lo.s32 	%r23537, %r23537, 10, %r12548;
	add.s32 	%r12549, %r23535, 9;
	setp.gt.u32 	%p1489, %r12549, 18;
	mov.u32 	%r23535, %r6590;
	@%p1489 bra 	$L__BB5_3221;
$L__BB5_3222:
	setp.eq.s32 	%p1490, %r6581, 0;
	@%p1490 bra 	$L__BB5_3227;
	mov.b32 	%r23538, 0;
$L__BB5_3224:
	mul.hi.s32 	%r12551, %r23534, 1717986919;
	shr.u32 	%r12552, %r12551, 31;
	shr.s32 	%r12553, %r12551, 2;
	add.s32 	%r12554, %r12553, %r12552;
	mul.lo.s32 	%r12555, %r12554, 10;
	sub.s32 	%r6595, %r23534, %r12555;
	mul.hi.s32 	%r12556, %r23537, 1717986919;
	shr.u32 	%r12557, %r12556, 31;
	shr.s32 	%r12558, %r12556, 2;
	add.s32 	%r12559, %r12558, %r12557;
	mul.lo.s32 	%r12560, %r12559, 10;
	sub.s32 	%r6596, %r23537, %r12560;
	setp.eq.s32 	%p1491, %r6595, %r6596;
	@%p1491 bra 	$L__BB5_3226;
	setp.gt.s32 	%p1492, %r6595, %r6596;
	selp.b32 	%r6597, %r22306, %r22295, %p1492;
	selp.b32 	%r22295, %r22295, %r22306, %p1492;
	mov.u32 	%r22306, %r6597;
	bra.uni 	$L__BB5_3227;
$L__BB5_3226:
	add.s32 	%r23538, %r23538, 1;
	shr.s32 	%r12566, %r12556, 2;
	add.s32 	%r23537, %r12566, %r12557;
	setp.ne.s32 	%p1493, %r23538, %r6581;
	mov.u32 	%r23534, %r12554;
	@%p1493 bra 	$L__BB5_3224;
$L__BB5_3227:
	max.s32 	%r12568, %r22164, %r22317;
	cvt.rn.f32.s32 	%f2899, %r12568;
	setp.lt.s32 	%p1494, %r12568, 1;
	mul.f32 	%f2900, %f2899, 0f4B000000;
	selp.f32 	%f2901, %f2900, %f2899, %p1494;
	selp.f32 	%f2902, 0fC1B80000, 0f00000000, %p1494;
	mov.b32 	%r12569, %f2901;
	add.s32 	%r12570, %r12569, -1059760811;
	and.b32  	%r12571, %r12570, -8388608;
	sub.s32 	%r12572, %r12569, %r12571;
	mov.b32 	%f2903, %r12572;
	cvt.rn.f32.s32 	%f2904, %r12571;
	fma.rn.f32 	%f2905, %f2904, 0f34000000, %f2902;
	add.f32 	%f2906, %f2903, 0fBF800000;
	fma.rn.f32 	%f2907, %f2906, 0fBE055027, 0f3E1039F6;
	fma.rn.f32 	%f2908, %f2907, %f2906, 0fBDF8CDCC;
	fma.rn.f32 	%f2909, %f2908, %f2906, 0f3E0F2955;
	fma.rn.f32 	%f2910, %f2909, %f2906, 0fBE2AD8B9;
	fma.rn.f32 	%f2911, %f2910, %f2906, 0f3E4CED0B;
	fma.rn.f32 	%f2912, %f2911, %f2906, 0fBE7FFF22;
	fma.rn.f32 	%f2913, %f2912, %f2906, 0f3EAAAA78;
	fma.rn.f32 	%f2914, %f2913, %f2906, 0fBF000000;
	mul.f32 	%f2915, %f2906, %f2914;
	fma.rn.f32 	%f2916, %f2915, %f2906, %f2906;
	fma.rn.f32 	%f2917, %f2905, 0f3F317218, %f2916;
	setp.gt.u32 	%p1495, %r12569, 2139095039;
	fma.rn.f32 	%f2918, %f2901, 0f7F800000, 0f7F800000;
	selp.f32 	%f2919, %f2918, %f2917, %p1495;
	setp.eq.f32 	%p1496, %f2901, 0f00000000;
	fma.rn.f32 	%f2920, %f2919, 0f3EDE5BD9, 0f3F800000;
	selp.f32 	%f2921, 0fFF800000, %f2920, %p1496;
	cvt.rzi.u32.f32 	%r6604, %f2921;
	setp.eq.s32 	%p1497, %r22164, 0;
	mov.b32 	%r23545, 0;
	@%p1497 bra 	$L__BB5_3230;
	mov.b32 	%r23545, 0;
	mov.u32 	%r23543, %r22164;
$L__BB5_3229:
	mul.hi.s32 	%r12574, %r23543, 1717986919;
	shr.u32 	%r12575, %r12574, 31;
	shr.s32 	%r12576, %r12574, 2;
	add.s32 	%r6608, %r12576, %r12575;
	mul.lo.s32 	%r12577, %r6608, 10;
	sub.s32 	%r12578, %r23543, %r12577;
	mad.lo.s32 	%r23545, %r23545, 10, %r12578;
	add.s32 	%r12579, %r23543, 9;
	setp.gt.u32 	%p1498, %r12579, 18;
	mov.u32 	%r23543, %r6608;
	@%p1498 bra 	$L__BB5_3229;
$L__BB5_3230:
	setp.eq.s32 	%p1499, %r22317, 0;
	mov.b32 	%r23548, 0;
	@%p1499 bra 	$L__BB5_3233;
	mov.b32 	%r23548, 0;
	mov.u32 	%r23546, %r22317;
$L__BB5_3232:
	mul.hi.s32 	%r12582, %r23546, 1717986919;
	shr.u32 	%r12583, %r12582, 31;
	shr.s32 	%r12584, %r12582, 2;
	add.s32 	%r6613, %r12584, %r12583;
	mul.lo.s32 	%r12585, %r6613, 10;
	sub.s32 	%r12586, %r23546, %r12585;
	mad.lo.s32 	%r23548, %r23548, 10, %r12586;
	add.s32 	%r12587, %r23546, 9;
	setp.gt.u32 	%p1500, %r12587, 18;
	mov.u32 	%r23546, %r6613;
	@%p1500 bra 	$L__BB5_3232;
$L__BB5_3233:
	setp.eq.s32 	%p1501, %r6604, 0;
	@%p1501 bra 	$L__BB5_3238;
	mov.b32 	%r23549, 0;
$L__BB5_3235:
	mul.hi.s32 	%r12589, %r23545, 1717986919;
	shr.u32 	%r12590, %r12589, 31;
	shr.s32 	%r12591, %r12589, 2;
	add.s32 	%r12592, %r12591, %r12590;
	mul.lo.s32 	%r12593, %r12592, 10;
	sub.s32 	%r6618, %r23545, %r12593;
	mul.hi.s32 	%r12594, %r23548, 1717986919;
	shr.u32 	%r12595, %r12594, 31;
	shr.s32 	%r12596, %r12594, 2;
	add.s32 	%r12597, %r12596, %r12595;
	mul.lo.s32 	%r12598, %r12597, 10;
	sub.s32 	%r6619, %r23548, %r12598;
	setp.eq.s32 	%p1502, %r6618, %r6619;
	@%p1502 bra 	$L__BB5_3237;
	setp.gt.s32 	%p1503, %r6618, %r6619;
	selp.b32 	%r6620, %r22164, %r22317, %p1503;
	selp.b32 	%r22317, %r22317, %r22164, %p1503;
	mov.u32 	%r22164, %r6620;
	bra.uni 	$L__BB5_3238;
$L__BB5_3237:
	add.s32 	%r23549, %r23549, 1;
	shr.s32 	%r12604, %r12594, 2;
	add.s32 	%r23548, %r12604, %r12595;
	setp.ne.s32 	%p1504, %r23549, %r6604;
	mov.u32 	%r23545, %r12592;
	@%p1504 bra 	$L__BB5_3235;
$L__BB5_3238:
	max.s32 	%r12606, %r22163, %r22332;
	cvt.rn.f32.s32 	%f2922, %r12606;
	setp.lt.s32 	%p1505, %r12606, 1;
	mul.f32 	%f2923, %f2922, 0f4B000000;
	selp.f32 	%f2924, %f2923, %f2922, %p1505;
	selp.f32 	%f2925, 0fC1B80000, 0f00000000, %p1505;
	mov.b32 	%r12607, %f2924;
	add.s32 	%r12608, %r12607, -1059760811;
	and.b32  	%r12609, %r12608, -8388608;
	sub.s32 	%r12610, %r12607, %r12609;
	mov.b32 	%f2926, %r12610;
	cvt.rn.f32.s32 	%f2927, %r12609;
	fma.rn.f32 	%f2928, %f2927, 0f34000000, %f2925;
	add.f32 	%f2929, %f2926, 0fBF800000;
	fma.rn.f32 	%f2930, %f2929, 0fBE055027, 0f3E1039F6;
	fma.rn.f32 	%f2931, %f2930, %f2929, 0fBDF8CDCC;
	fma.rn.f32 	%f2932, %f2931, %f2929, 0f3E0F2955;
	fma.rn.f32 	%f2933, %f2932, %f2929, 0fBE2AD8B9;
	fma.rn.f32 	%f2934, %f2933, %f2929, 0f3E4CED0B;
	fma.rn.f32 	%f2935, %f2934, %f2929, 0fBE7FFF22;
	fma.rn.f32 	%f2936, %f2935, %f2929, 0f3EAAAA78;
	fma.rn.f32 	%f2937, %f2936, %f2929, 0fBF000000;
	mul.f32 	%f2938, %f2929, %f2937;
	fma.rn.f32 	%f2939, %f2938, %f2929, %f2929;
	fma.rn.f32 	%f2940, %f2928, 0f3F317218, %f2939;
	setp.gt.u32 	%p1506, %r12607, 2139095039;
	fma.rn.f32 	%f2941, %f2924, 0f7F800000, 0f7F800000;
	selp.f32 	%f2942, %f2941, %f2940, %p1506;
	setp.eq.f32 	%p1507, %f2924, 0f00000000;
	fma.rn.f32 	%f2943, %f2942, 0f3EDE5BD9, 0f3F800000;
	selp.f32 	%f2944, 0fFF800000, %f2943, %p1507;
	cvt.rzi.u32.f32 	%r6627, %f2944;
	setp.eq.s32 	%p1508, %r22163, 0;
	mov.b32 	%r23556, 0;
	@%p1508 bra 	$L__BB5_3241;
	mov.b32 	%r23556, 0;
	mov.u32 	%r23554, %r22163;
$L__BB5_3240:
	mul.hi.s32 	%r12612, %r23554, 1717986919;
	shr.u32 	%r12613, %r12612, 31;
	shr.s32 	%r12614, %r12612, 2;
	add.s32 	%r6631, %r12614, %r12613;
	mul.lo.s32 	%r12615, %r6631, 10;
	sub.s32 	%r12616, %r23554, %r12615;
	mad.lo.s32 	%r23556, %r23556, 10, %r12616;
	add.s32 	%r12617, %r23554, 9;
	setp.gt.u32 	%p1509, %r12617, 18;
	mov.u32 	%r23554, %r6631;
	@%p1509 bra 	$L__BB5_3240;
$L__BB5_3241:
	setp.eq.s32 	%p1510, %r22332, 0;
	mov.b32 	%r23559, 0;
	@%p1510 bra 	$L__BB5_3244;
	mov.b32 	%r23559, 0;
	mov.u32 	%r23557, %r22332;
$L__BB5_3243:
	mul.hi.s32 	%r12620, %r23557, 1717986919;
	shr.u32 	%r12621, %r12620, 31;
	shr.s32 	%r12622, %r12620, 2;
	add.s32 	%r6636, %r12622, %r12621;
	mul.lo.s32 	%r12623, %r6636, 10;
	sub.s32 	%r12624, %r23557, %r12623;
	mad.lo.s32 	%r23559, %r23559, 10, %r12624;
	add.s32 	%r12625, %r23557, 9;
	setp.gt.u32 	%p1511, %r12625, 18;
	mov.u32 	%r23557, %r6636;
	@%p1511 bra 	$L__BB5_3243;
$L__BB5_3244:
	setp.eq.s32 	%p1512, %r6627, 0;
	@%p1512 bra 	$L__BB5_3249;
	mov.b32 	%r23560, 0;
$L__BB5_3246:
	mul.hi.s32 	%r12627, %r23556, 1717986919;
	shr.u32 	%r12628, %r12627, 31;
	shr.s32 	%r12629, %r12627, 2;
	add.s32 	%r12630, %r12629, %r12628;
	mul.lo.s32 	%r12631, %r12630, 10;
	sub.s32 	%r6641, %r23556, %r12631;
	mul.hi.s32 	%r12632, %r23559, 1717986919;
	shr.u32 	%r12633, %r12632, 31;
	shr.s32 	%r12634, %r12632, 2;
	add.s32 	%r12635, %r12634, %r12633;
	mul.lo.s32 	%r12636, %r12635, 10;
	sub.s32 	%r6642, %r23559, %r12636;
	setp.eq.s32 	%p1513, %r6641, %r6642;
	@%p1513 bra 	$L__BB5_3248;
	setp.gt.s32 	%p1514, %r6641, %r6642;
	selp.b32 	%r6643, %r22163, %r22332, %p1514;
	selp.b32 	%r22332, %r22332, %r22163, %p1514;
	mov.u32 	%r22163, %r6643;
	bra.uni 	$L__BB5_3249;
$L__BB5_3248:
	add.s32 	%r23560, %r23560, 1;
	shr.s32 	%r12642, %r12632, 2;
	add.s32 	%r23559, %r12642, %r12633;
	setp.ne.s32 	%p1515, %r23560, %r6627;
	mov.u32 	%r23556, %r12630;
	@%p1515 bra 	$L__BB5_3246;
$L__BB5_3249:
	max.s32 	%r12644, %r22185, %r22174;
	cvt.rn.f32.s32 	%f2945, %r12644;
	setp.lt.s32 	%p1516, %r12644, 1;
	mul.f32 	%f2946, %f2945, 0f4B000000;
	selp.f32 	%f2947, %f2946, %f2945, %p1516;
	selp.f32 	%f2948, 0fC1B80000, 0f00000000, %p1516;
	mov.b32 	%r12645, %f2947;
	add.s32 	%r12646, %r12645, -1059760811;
	and.b32  	%r12647, %r12646, -8388608;
	sub.s32 	%r12648, %r12645, %r12647;
	mov.b32 	%f2949, %r12648;
	cvt.rn.f32.s32 	%f2950, %r12647;
	fma.rn.f32 	%f2951, %f2950, 0f34000000, %f2948;
	add.f32 	%f2952, %f2949, 0fBF800000;
	fma.rn.f32 	%f2953, %f2952, 0fBE055027, 0f3E1039F6;
	fma.rn.f32 	%f2954, %f2953, %f2952, 0fBDF8CDCC;
	fma.rn.f32 	%f2955, %f2954, %f2952, 0f3E0F2955;
	fma.rn.f32 	%f2956, %f2955, %f2952, 0fBE2AD8B9;
	fma.rn.f32 	%f2957, %f2956, %f2952, 0f3E4CED0B;
	fma.rn.f32 	%f2958, %f2957, %f2952, 0fBE7FFF22;
	fma.rn.f32 	%f2959, %f2958, %f2952, 0f3EAAAA78;
	fma.rn.f32 	%f2960, %f2959, %f2952, 0fBF000000;
	mul.f32 	%f2961, %f2952, %f2960;
	fma.rn.f32 	%f2962, %f2961, %f2952, %f2952;
	fma.rn.f32 	%f2963, %f2951, 0f3F317218, %f2962;
	setp.gt.u32 	%p1517, %r12645, 2139095039;
	fma.rn.f32 	%f2964, %f2947, 0f7F800000, 0f7F800000;
	selp.f32 	%f2965, %f2964, %f2963, %p1517;
	setp.eq.f32 	%p1518, %f2947, 0f00000000;
	fma.rn.f32 	%f2966, %f2965, 0f3EDE5BD9, 0f3F800000;
	selp.f32 	%f2967, 0fFF800000, %f2966, %p1518;
	cvt.rzi.u32.f32 	%r6650, %f2967;
	setp.eq.s32 	%p1519, %r22185, 0;
	mov.b32 	%r23567, 0;
	@%p1519 bra 	$L__BB5_3252;
	mov.b32 	%r23567, 0;
	mov.u32 	%r23565, %r22185;
$L__BB5_3251:
	mul.hi.s32 	%r12650, %r23565, 1717986919;
	shr.u32 	%r12651, %r12650, 31;
	shr.s32 	%r12652, %r12650, 2;
	add.s32 	%r6654, %r12652, %r12651;
	mul.lo.s32 	%r12653, %r6654, 10;
	sub.s32 	%r12654, %r23565, %r12653;
	mad.lo.s32 	%r23567, %r23567, 10, %r12654;
	add.s32 	%r12655, %r23565, 9;
	setp.gt.u32 	%p1520, %r12655, 18;
	mov.u32 	%r23565, %r6654;
	@%p1520 bra 	$L__BB5_3251;
$L__BB5_3252:
	setp.eq.s32 	%p1521, %r22174, 0;
	mov.b32 	%r23570, 0;
	@%p1521 bra 	$L__BB5_3255;
	mov.b32 	%r23570, 0;
	mov.u32 	%r23568, %r22174;
$L__BB5_3254:
	mul.hi.s32 	%r12658, %r23568, 1717986919;
	shr.u32 	%r12659, %r12658, 31;
	shr.s32 	%r12660, %r12658, 2;
	add.s32 	%r6659, %r12660, %r12659;
	mul.lo.s32 	%r12661, %r6659, 10;
	sub.s32 	%r12662, %r23568, %r12661;
	mad.lo.s32 	%r23570, %r23570, 10, %r12662;
	add.s32 	%r12663, %r23568, 9;
	setp.gt.u32 	%p1522, %r12663, 18;
	mov.u32 	%r23568, %r6659;
	@%p1522 bra 	$L__BB5_3254;
$L__BB5_3255:
	setp.eq.s32 	%p1523, %r6650, 0;
	@%p1523 bra 	$L__BB5_3260;
	mov.b32 	%r23571, 0;
$L__BB5_3257:
	mul.hi.s32 	%r12665, %r23567, 1717986919;
	shr.u32 	%r12666, %r12665, 31;
	shr.s32 	%r12667, %r12665, 2;
	add.s32 	%r12668, %r12667, %r12666;
	mul.lo.s32 	%r12669, %r12668, 10;
	sub.s32 	%r6664, %r23567, %r12669;
	mul.hi.s32 	%r12670, %r23570, 1717986919;
	shr.u32 	%r12671, %r12670, 31;
	shr.s32 	%r12672, %r12670, 2;
	add.s32 	%r12673, %r12672, %r12671;
	mul.lo.s32 	%r12674, %r12673, 10;
	sub.s32 	%r6665, %r23570, %r12674;
	setp.eq.s32 	%p1524, %r6664, %r6665;
	@%p1524 bra 	$L__BB5_3259;
	setp.gt.s32 	%p1525, %r6664, %r6665;
	selp.b32 	%r6666, %r22185, %r22174, %p1525;
	selp.b32 	%r22174, %r22174, %r22185, %p1525;
	mov.u32 	%r22185, %r6666;
	bra.uni 	$L__BB5_3260;
$L__BB5_3259:
	add.s32 	%r23571, %r23571, 1;
	shr.s32 	%r12680, %r12670, 2;
	add.s32 	%r23570, %r12680, %r12671;
	setp.ne.s32 	%p1526, %r23571, %r6650;
	mov.u32 	%r23567, %r12668;
	@%p1526 bra 	$L__BB5_3257;
$L__BB5_3260:
	max.s32 	%r12682, %r22207, %r22196;
	cvt.rn.f32.s32 	%f2968, %r12682;
	setp.lt.s32 	%p1527, %r12682, 1;
	mul.f32 	%f2969, %f2968, 0f4B000000;
	selp.f32 	%f2970, %f2969, %f2968, %p1527;
	selp.f32 	%f2971, 0fC1B80000, 0f00000000, %p1527;
	mov.b32 	%r12683, %f2970;
	add.s32 	%r12684, %r12683, -1059760811;
	and.b32  	%r12685, %r12684, -8388608;
	sub.s32 	%r12686, %r12683, %r12685;
	mov.b32 	%f2972, %r12686;
	cvt.rn.f32.s32 	%f2973, %r12685;
	fma.rn.f32 	%f2974, %f2973, 0f34000000, %f2971;
	add.f32 	%f2975, %f2972, 0fBF800000;
	fma.rn.f32 	%f2976, %f2975, 0fBE055027, 0f3E1039F6;
	fma.rn.f32 	%f2977, %f2976, %f2975, 0fBDF8CDCC;
	fma.rn.f32 	%f2978, %f2977, %f2975, 0f3E0F2955;
	fma.rn.f32 	%f2979, %f2978, %f2975, 0fBE2AD8B9;
	fma.rn.f32 	%f2980, %f2979, %f2975, 0f3E4CED0B;
	fma.rn.f32 	%f2981, %f2980, %f2975, 0fBE7FFF22;
	fma.rn.f32 	%f2982, %f2981, %f2975, 0f3EAAAA78;
	fma.rn.f32 	%f2983, %f2982, %f2975, 0fBF000000;
	mul.f32 	%f2984, %f2975, %f2983;
	fma.rn.f32 	%f2985, %f2984, %f2975, %f2975;
	fma.rn.f32 	%f2986, %f2974, 0f3F317218, %f2985;
	setp.gt.u32 	%p1528, %r12683, 2139095039;
	fma.rn.f32 	%f2987, %f2970, 0f7F800000, 0f7F800000;
	selp.f32 	%f2988, %f2987, %f2986, %p1528;
	setp.eq.f32 	%p1529, %f2970, 0f00000000;
	fma.rn.f32 	%f2989, %f2988, 0f3EDE5BD9, 0f3F800000;
	selp.f32 	%f2990, 0fFF800000, %f2989, %p1529;
	cvt.rzi.u32.f32 	%r6673, %f2990;
	setp.eq.s32 	%p1530, %r22207, 0;
	mov.b32 	%r23578, 0;
	@%p1530 bra 	$L__BB5_3263;
	mov.b32 	%r23578, 0;
	mov.u32 	%r23576, %r22207;
$L__BB5_3262:
	mul.hi.s32 	%r12688, %r23576, 1717986919;
	shr.u32 	%r12689, %r12688, 31;
	shr.s32 	%r12690, %r12688, 2;
	add.s32 	%r6677, %r12690, %r12689;
	mul.lo.s32 	%r12691, %r6677, 10;
	sub.s32 	%r12692, %r23576, %r12691;
	mad.lo.s32 	%r23578, %r23578, 10, %r12692;
	add.s32 	%r12693, %r23576, 9;
	setp.gt.u32 	%p1531, %r12693, 18;
	mov.u32 	%r23576, %r6677;
	@%p1531 bra 	$L__BB5_3262;
$L__BB5_3263:
	setp.eq.s32 	%p1532, %r22196, 0;
	mov.b32 	%r23581, 0;
	@%p1532 bra 	$L__BB5_3266;
	mov.b32 	%r23581, 0;
	mov.u32 	%r23579, %r22196;
$L__BB5_3265:
	mul.hi.s32 	%r12696, %r23579, 1717986919;
	shr.u32 	%r12697, %r12696, 31;
	shr.s32 	%r12698, %r12696, 2;
	add.s32 	%r6682, %r12698, %r12697;
	mul.lo.s32 	%r12699, %r6682, 10;
	sub.s32 	%r12700, %r23579, %r12699;
	mad.lo.s32 	%r23581, %r23581, 10, %r12700;
	add.s32 	%r12701, %r23579, 9;
	setp.gt.u32 	%p1533, %r12701, 18;
	mov.u32 	%r23579, %r6682;
	@%p1533 bra 	$L__BB5_3265;
$L__BB5_3266:
	setp.eq.s32 	%p1534, %r6673, 0;
	@%p1534 bra 	$L__BB5_3271;
	mov.b32 	%r23582, 0;
$L__BB5_3268:
	mul.hi.s32 	%r12703, %r23578, 1717986919;
	shr.u32 	%r12704, %r12703, 31;
	shr.s32 	%r12705, %r12703, 2;
	add.s32 	%r12706, %r12705, %r12704;
	mul.lo.s32 	%r12707, %r12706, 10;
	sub.s32 	%r6687, %r23578, %r12707;
	mul.hi.s32 	%r12708, %r23581, 1717986919;
	shr.u32 	%r12709, %r12708, 31;
	shr.s32 	%r12710, %r12708, 2;
	add.s32 	%r12711, %r12710, %r12709;
	mul.lo.s32 	%r12712, %r12711, 10;
	sub.s32 	%r6688, %r23581, %r12712;
	setp.eq.s32 	%p1535, %r6687, %r6688;
	@%p1535 bra 	$L__BB5_3270;
	setp.gt.s32 	%p1536, %r6687, %r6688;
	selp.b32 	%r6689, %r22207, %r22196, %p1536;
	selp.b32 	%r22196, %r22196, %r22207, %p1536;
	mov.u32 	%r22207, %r6689;
	bra.uni 	$L__BB5_3271;
$L__BB5_3270:
	add.s32 	%r23582, %r23582, 1;
	shr.s32 	%r12718, %r12708, 2;
	add.s32 	%r23581, %r12718, %r12709;
	setp.ne.s32 	%p1537, %r23582, %r6673;
	mov.u32 	%r23578, %r12706;
	@%p1537 bra 	$L__BB5_3268;
$L__BB5_3271:
	max.s32 	%r12720, %r22229, %r22218;
	cvt.rn.f32.s32 	%f2991, %r12720;
	setp.lt.s32 	%p1538, %r12720, 1;
	mul.f32 	%f2992, %f2991, 0f4B000000;
	selp.f32 	%f2993, %f2992, %f2991, %p1538;
	selp.f32 	%f2994, 0fC1B80000, 0f00000000, %p1538;
	mov.b32 	%r12721, %f2993;
	add.s32 	%r12722, %r12721, -1059760811;
	and.b32  	%r12723, %r12722, -8388608;
	sub.s32 	%r12724, %r12721, %r12723;
	mov.b32 	%f2995, %r12724;
	cvt.rn.f32.s32 	%f2996, %r12723;
	fma.rn.f32 	%f2997, %f2996, 0f34000000, %f2994;
	add.f32 	%f2998, %f2995, 0fBF800000;
	fma.rn.f32 	%f2999, %f2998, 0fBE055027, 0f3E1039F6;
	fma.rn.f32 	%f3000, %f2999, %f2998, 0fBDF8CDCC;
	fma.rn.f32 	%f3001, %f3000, %f2998, 0f3E0F2955;
	fma.rn.f32 	%f3002, %f3001, %f2998, 0fBE2AD8B9;
	fma.rn.f32 	%f3003, %f3002, %f2998, 0f3E4CED0B;
	fma.rn.f32 	%f3004, %f3003, %f2998, 0fBE7FFF22;
	fma.rn.f32 	%f3005, %f3004, %f2998, 0f3EAAAA78;
	fma.rn.f32 	%f3006, %f3005, %f2998, 0fBF000000;
	mul.f32 	%f3007, %f2998, %f3006;
	fma.rn.f32 	%f3008, %f3007, %f2998, %f2998;
	fma.rn.f32 	%f3009, %f2997, 0f3F317218, %f3008;
	setp.gt.u32 	%p1539, %r12721, 2139095039;
	fma.rn.f32 	%f3010, %f2993, 0f7F800000, 0f7F800000;
	selp.f32 	%f3011, %f3010, %f3009, %p1539;
	setp.eq.f32 	%p1540, %f2993, 0f00000000;
	fma.rn.f32 	%f3012, %f3011, 0f3EDE5BD9, 0f3F800000;
	selp.f32 	%f3013, 0fFF800000, %f3012, %p1540;
	cvt.rzi.u32.f32 	%r6696, %f3013;
	setp.eq.s32 	%p1541, %r22229, 0;
	mov.b32 	%r23589, 0;
	@%p1541 bra 	$L__BB5_3274;
	mov.b32 	%r23589, 0;
	mov.u32 	%r23587, %r22229;
$L__BB5_3273:
	mul.hi.s32 	%r12726, %r23587, 1717986919;
	shr.u32 	%r12727, %r12726, 31;
	shr.s32 	%r12728, %r12726, 2;
	add.s32 	%r6700, %r12728, %r12727;
	mul.lo.s32 	%r12729, %r6700, 10;
	sub.s32 	%r12730, %r23587, %r12729;
	mad.lo.s32 	%r23589, %r23589, 10, %r12730;
	add.s32 	%r12731, %r23587, 9;
	setp.gt.u32 	%p1542, %r12731, 18;
	mov.u32 	%r23587, %r6700;
	@%p1542 bra 	$L__BB5_3273;
$L__BB5_3274:
	setp.eq.s32 	%p1543, %r22218, 0;
	mov.b32 	%r23592, 0;
	@%p1543 bra 	$L__BB5_3277;
	mov.b32 	%r23592, 0;
	mov.u32 	%r23590, %r22218;
$L__BB5_3276:
	mul.hi.s32 	%r12734, %r23590, 1717986919;
	shr.u32 	%r12735, %r12734, 31;
	shr.s32 	%r12736, %r12734, 2;
	add.s32 	%r6705, %r12736, %r12735;
	mul.lo.s32 	%r12737, %r6705, 10;
	sub.s32 	%r12738, %r23590, %r12737;
	mad.lo.s32 	%r23592, %r23592, 10, %r12738;
	add.s32 	%r12739, %r23590, 9;
	setp.gt.u32 	%p1544, %r12739, 18;
	mov.u32 	%r23590, %r6705;
	@%p1544 bra 	$L__BB5_3276;
$L__BB5_3277:
	setp.eq.s32 	%p1545, %r6696, 0;
	@%p1545 bra 	$L__BB5_3282;
	mov.b32 	%r23593, 0;
$L__BB5_3279:
	mul.hi.s32 	%r12741, %r23589, 1717986919;
	shr.u32 	%r12742, %r12741, 31;
	shr.s32 	%r12743, %r12741, 2;
	add.s32 	%r12744, %r12743, %r12742;
	mul.lo.s32 	%r12745, %r12744, 10;
	sub.s32 	%r6710, %r23589, %r12745;
	mul.hi.s32 	%r12746, %r23592, 1717986919;
	shr.u32 	%r12747, %r12746, 31;
	shr.s32 	%r12748, %r12746, 2;
	add.s32 	%r12749, %r12748, %r12747;
	mul.lo.s32 	%r12750, %r12749, 10;
	sub.s32 	%r6711, %r23592, %r12750;
	setp.eq.s32 	%p1546, %r6710, %r6711;
	@%p1546 bra 	$L__BB5_3281;
	setp.gt.s32 	%p1547, %r6710, %r6711;
	selp.b32 	%r6712, %r22229, %r22218, %p1547;
	selp.b32 	%r22218, %r22218, %r22229, %p1547;
	mov.u32 	%r22229, %r6712;
	bra.uni 	$L__BB5_3282;
$L__BB5_3281:
	add.s32 	%r23593, %r23593, 1;
	shr.s32 	%r12756, %r12746, 2;
	add.s32 	%r23592, %r12756, %r12747;
	setp.ne.s32 	%p1548, %r23593, %r6696;
	mov.u32 	%r23589, %r12744;
	@%p1548 bra 	$L__BB5_3279;
$L__BB5_3282:
	max.s32 	%r12758, %r22251, %r22240;
	cvt.rn.f32.s32 	%f3014, %r12758;
	setp.lt.s32 	%p1549, %r12758, 1;
	mul.f32 	%f3015, %f3014, 0f4B000000;
	selp.f32 	%f3016, %f3015, %f3014, %p1549;
	selp.f32 	%f3017, 0fC1B80000, 0f00000000, %p1549;
	mov.b32 	%r12759, %f3016;
	add.s32 	%r12760, %r12759, -1059760811;
	and.b32  	%r12761, %r12760, -8388608;
	sub.s32 	%r12762, %r12759, %r12761;
	mov.b32 	%f3018, %r12762;
	cvt.rn.f32.s32 	%f3019, %r12761;
	fma.rn.f32 	%f3020, %f3019, 0f34000000, %f3017;
	add.f32 	%f3021, %f3018, 0fBF800000;
	fma.rn.f32 	%f3022, %f3021, 0fBE055027, 0f3E1039F6;
	fma.rn.f32 	%f3023, %f3022, %f3021, 0fBDF8CDCC;
	fma.rn.f32 	%f3024, %f3023, %f3021, 0f3E0F2955;
	fma.rn.f32 	%f3025, %f3024, %f3021, 0fBE2AD8B9;
	fma.rn.f32 	%f3026, %f3025, %f3021, 0f3E4CED0B;
	fma.rn.f32 	%f3027, %f3026, %f3021, 0fBE7FFF22;
	fma.rn.f32 	%f3028, %f3027, %f3021, 0f3EAAAA78;
	fma.rn.f32 	%f3029, %f3028, %f3021, 0fBF000000;
	mul.f32 	%f3030, %f3021, %f3029;
	fma.rn.f32 	%f3031, %f3030, %f3021, %f3021;
	fma.rn.f32 	%f3032, %f3020, 0f3F317218, %f3031;
	setp.gt.u32 	%p1550, %r12759, 2139095039;
	fma.rn.f32 	%f3033, %f3016, 0f7F800000, 0f7F800000;
	selp.f32 	%f3034, %f3033, %f3032, %p1550;
	setp.eq.f32 	%p1551, %f3016, 0f00000000;
	fma.rn.f32 	%f3035, %f3034, 0f3EDE5BD9, 0f3F800000;
	selp.f32 	%f3036, 0fFF800000, %f3035, %p1551;
	cvt.rzi.u32.f32 	%r6719, %f3036;
	setp.eq.s32 	%p1552, %r22251, 0;
	mov.b32 	%r23600, 0;
	@%p1552 bra 	$L__BB5_3285;
	mov.b32 	%r23600, 0;
	mov.u32 	%r23598, %r22251;
$L__BB5_3284:
	mul.hi.s32 	%r12764, %r23598, 1717986919;
	shr.u32 	%r12765, %r12764, 31;
	shr.s32 	%r12766, %r12764, 2;
	add.s32 	%r6723, %r12766, %r12765;
	mul.lo.s32 	%r12767, %r6723, 10;
	sub.s32 	%r12768, %r23598, %r12767;
	mad.lo.s32 	%r23600, %r23600, 10, %r12768;
	add.s32 	%r12769, %r23598, 9;
	setp.gt.u32 	%p1553, %r12769, 18;
	mov.u32 	%r23598, %r6723;
	@%p1553 bra 	$L__BB5_3284;
$L__BB5_3285:
	setp.eq.s32 	%p1554, %r22240, 0;
	mov.b32 	%r23603, 0;
	@%p1554 bra 	$L__BB5_3288;
	mov.b32 	%r23603, 0;
	mov.u32 	%r23601, %r22240;
$L__BB5_3287:
	mul.hi.s32 	%r12772, %r23601, 1717986919;
	shr.u32 	%r12773, %r12772, 31;
	shr.s32 	%r12774, %r12772, 2;
	add.s32 	%r6728, %r12774, %r12773;
	mul.lo.s32 	%r12775, %r6728, 10;
	sub.s32 	%r12776, %r23601, %r12775;
	mad.lo.s32 	%r23603, %r23603, 10, %r12776;
	add.s32 	%r12777, %r23601, 9;
	setp.gt.u32 	%p1555, %r12777, 18;
	mov.u32 	%r23601, %r6728;
	@%p1555 bra 	$L__BB5_3287;
$L__BB5_3288:
	setp.eq.s32 	%p1556, %r6719, 0;
	@%p1556 bra 	$L__BB5_3293;
	mov.b32 	%r23604, 0;
$L__BB5_3290:
	mul.hi.s32 	%r12779, %r23600, 1717986919;
	shr.u32 	%r12780, %r12779, 31;
	shr.s32 	%r12781, %r12779, 2;
	add.s32 	%r12782, %r12781, %r12780;
	mul.lo.s32 	%r12783, %r12782, 10;
	sub.s32 	%r6733, %r23600, %r12783;
	mul.hi.s32 	%r12784, %r23603, 1717986919;
	shr.u32 	%r12785, %r12784, 31;
	shr.s32 	%r12786, %r12784, 2;
	add.s32 	%r12787, %r12786, %r12785;
	mul.lo.s32 	%r12788, %r12787, 10;
	sub.s32 	%r6734, %r23603, %r12788;
	setp.eq.s32 	%p1557, %r6733, %r6734;
	@%p1557 bra 	$L__BB5_3292;
	setp.gt.s32 	%p1558, %r6733, %r6734;
	selp.b32 	%r6735, %r22251, %r22240, %p1558;
	selp.b32 	%r22240, %r22240, %r22251, %p1558;
	mov.u32 	%r22251, %r6735;
	bra.uni 	$L__BB5_3293;
$L__BB5_3292:
	add.s32 	%r23604, %r23604, 1;
	shr.s32 	%r12794, %r12784, 2;
	add.s32 	%r23603, %r12794, %r12785;
	setp.ne.s32 	%p1559, %r23604, %r6719;
	mov.u32 	%r23600, %r12782;
	@%p1559 bra 	$L__BB5_3290;
$L__BB5_3293:
	max.s32 	%r12796, %r22273, %r22262;
	cvt.rn.f32.s32 	%f3037, %r12796;
	setp.lt.s32 	%p1560, %r12796, 1;
	mul.f32 	%f3038, %f3037, 0f4B000000;
	selp.f32 	%f3039, %f3038, %f3037, %p1560;
	selp.f32 	%f3040, 0fC1B80000, 0f00000000, %p1560;
	mov.b32 	%r12797, %f3039;
	add.s32 	%r12798, %r12797, -1059760811;
	and.b32  	%r12799, %r12798, -8388608;
	sub.s32 	%r12800, %r12797, %r12799;
	mov.b32 	%f3041, %r12800;
	cvt.rn.f32.s32 	%f3042, %r12799;
	fma.rn.f32 	%f3043, %f3042, 0f34000000, %f3040;
	add.f32 	%f3044, %f3041, 0fBF800000;
	fma.rn.f32 	%f3045, %f3044, 0fBE055027, 0f3E1039F6;
	fma.rn.f32 	%f3046, %f3045, %f3044, 0fBDF8CDCC;
	fma.rn.f32 	%f3047, %f3046, %f3044, 0f3E0F2955;
	fma.rn.f32 	%f3048, %f3047, %f3044, 0fBE2AD8B9;
	fma.rn.f32 	%f3049, %f3048, %f3044, 0f3E4CED0B;
	fma.rn.f32 	%f3050, %f3049, %f3044, 0fBE7FFF22;
	fma.rn.f32 	%f3051, %f3050, %f3044, 0f3EAAAA78;
	fma.rn.f32 	%f3052, %f3051, %f3044, 0fBF000000;
	mul.f32 	%f3053, %f3044, %f3052;
	fma.rn.f32 	%f3054, %f3053, %f3044, %f3044;
	fma.rn.f32 	%f3055, %f3043, 0f3F317218, %f3054;
	setp.gt.u32 	%p1561, %r12797, 2139095039;
	fma.rn.f32 	%f3056, %f3039, 0f7F800000, 0f7F800000;
	selp.f32 	%f3057, %f3056, %f3055, %p1561;
	setp.eq.f32 	%p1562, %f3039, 0f00000000;
	fma.rn.f32 	%f3058, %f3057, 0f3EDE5BD9, 0f3F800000;
	selp.f32 	%f3059, 0fFF800000, %f3058, %p1562;
	cvt.rzi.u32.f32 	%r6742, %f3059;
	setp.eq.s32 	%p1563, %r22273, 0;
	mov.b32 	%r23611, 0;
	@%p1563 bra 	$L__BB5_3296;
	mov.b32 	%r23611, 0;
	mov.u32 	%r23609, %r22273;
$L__BB5_3295:
	mul.hi.s32 	%r12802, %r23609, 1717986919;
	shr.u32 	%r12803, %r12802, 31;
	shr.s32 	%r12804, %r12802, 2;
	add.s32 	%r6746, %r12804, %r12803;
	mul.lo.s32 	%r12805, %r6746, 10;
	sub.s32 	%r12806, %r23609, %r12805;
	mad.lo.s32 	%r23611, %r23611, 10, %r12806;
	add.s32 	%r12807, %r23609, 9;
	setp.gt.u32 	%p1564, %r12807, 18;
	mov.u32 	%r23609, %r6746;
	@%p1564 bra 	$L__BB5_3295;
$L__BB5_3296:
	setp.eq.s32 	%p1565, %r22262, 0;
	mov.b32 	%r23614, 0;
	@%p1565 bra 	$L__BB5_3299;
	mov.b32 	%r23614, 0;
	mov.u32 	%r23612, %r22262;
$L__BB5_3298:
	mul.hi.s32 	%r12810, %r23612, 1717986919;
	shr.u32 	%r12811, %r12810, 31;
	shr.s32 	%r12812, %r12810, 2;
	add.s32 	%r6751, %r12812, %r12811;
	mul.lo.s32 	%r12813, %r6751, 10;
	sub.s32 	%r12814, %r23612, %r12813;
	mad.lo.s32 	%r23614, %r23614, 10, %r12814;
	add.s32 	%r12815, %r23612, 9;
	setp.gt.u32 	%p1566, %r12815, 18;
	mov.u32 	%r23612, %r6751;
	@%p1566 bra 	$L__BB5_3298;
$L__BB5_3299:
	setp.eq.s32 	%p1567, %r6742, 0;
	@%p1567 bra 	$L__BB5_3304;
	mov.b32 	%r23615, 0;
$L__BB5_3301:
	mul.hi.s32 	%r12817, %r23611, 1717986919;
	shr.u32 	%r12818, %r12817, 31;
	shr.s32 	%r12819, %r12817, 2;
	add.s32 	%r12820, %r12819, %r12818;
	mul.lo.s32 	%r12821, %r12820, 10;
	sub.s32 	%r6756, %r23611, %r12821;
	mul.hi.s32 	%r12822, %r23614, 1717986919;
	shr.u32 	%r12823, %r12822, 31;
	shr.s32 	%r12824, %r12822, 2;
	add.s32 	%r12825, %r12824, %r12823;
	mul.lo.s32 	%r12826, %r12825, 10;
	sub.s32 	%r6757, %r23614, %r12826;
	setp.eq.s32 	%p1568, %r6756, %r6757;
	@%p1568 bra 	$L__BB5_3303;
	setp.gt.s32 	%p1569, %r6756, %r6757;
	selp.b32 	%r6758, %r22273, %r22262, %p1569;
	selp.b32 	%r22262, %r22262, %r22273, %p1569;
	mov.u32 	%r22273, %r6758;
	bra.uni 	$L__BB5_3304;
$L__BB5_3303:
	add.s32 	%r23615, %r23615, 1;
	shr.s32 	%r12832, %r12822, 2;
	add.s32 	%r23614, %r12832, %r12823;
	setp.ne.s32 	%p1570, %r23615, %r6742;
	mov.u32 	%r23611, %r12820;
	@%p1570 bra 	$L__BB5_3301;
$L__BB5_3304:
	max.s32 	%r12834, %r22295, %r22284;
	cvt.rn.f32.s32 	%f3060, %r12834;
	setp.lt.s32 	%p1571, %r12834, 1;
	mul.f32 	%f3061, %f3060, 0f4B000000;
	selp.f32 	%f3062, %f3061, %f3060, %p1571;
	selp.f32 	%f3063, 0fC1B80000, 0f00000000, %p1571;
	mov.b32 	%r12835, %f3062;
	add.s32 	%r12836, %r12835, -1059760811;
	and.b32  	%r12837, %r12836, -8388608;
	sub.s32 	%r12838, %r12835, %r12837;
	mov.b32 	%f3064, %r12838;
	cvt.rn.f32.s32 	%f3065, %r12837;
	fma.rn.f32 	%f3066, %f3065, 0f34000000, %f3063;
	add.f32 	%f3067, %f3064, 0fBF800000;
	fma.rn.f32 	%f3068, %f3067, 0fBE055027, 0f3E1039F6;
	fma.rn.f32 	%f3069, %f3068, %f3067, 0fBDF8CDCC;
	fma.rn.f32 	%f3070, %f3069, %f3067, 0f3E0F2955;
	fma.rn.f32 	%f3071, %f3070, %f3067, 0fBE2AD8B9;
	fma.rn.f32 	%f3072, %f3071, %f3067, 0f3E4CED0B;
	fma.rn.f32 	%f3073, %f3072, %f3067, 0fBE7FFF22;
	fma.rn.f32 	%f3074, %f3073, %f3067, 0f3EAAAA78;
	fma.rn.f32 	%f3075, %f3074, %f3067, 0fBF000000;
	mul.f32 	%f3076, %f3067, %f3075;
	fma.rn.f32 	%f3077, %f3076, %f3067, %f3067;
	fma.rn.f32 	%f3078, %f3066, 0f3F317218, %f3077;
	setp.gt.u32 	%p1572, %r12835, 2139095039;
	fma.rn.f32 	%f3079, %f3062, 0f7F800000, 0f7F800000;
	selp.f32 	%f3080, %f3079, %f3078, %p1572;
	setp.eq.f32 	%p1573, %f3062, 0f00000000;
	fma.rn.f32 	%f3081, %f3080, 0f3EDE5BD9, 0f3F800000;
	selp.f32 	%f3082, 0fFF800000, %f3081, %p1573;
	cvt.rzi.u32.f32 	%r6765, %f3082;
	setp.eq.s32 	%p1574, %r22295, 0;
	mov.b32 	%r23622, 0;
	@%p1574 bra 	$L__BB5_3307;
	mov.b32 	%r23622, 0;
	mov.u32 	%r23620, %r22295;
$L__BB5_3306:
	mul.hi.s32 	%r12840, %r23620, 1717986919;
	shr.u32 	%r12841, %r12840, 31;
	shr.s32 	%r12842, %r12840, 2;
	add.s32 	%r6769, %r12842, %r12841;
	mul.lo.s32 	%r12843, %r6769, 10;
	sub.s32 	%r12844, %r23620, %r12843;
	mad.lo.s32 	%r23622, %r23622, 10, %r12844;
	add.s32 	%r12845, %r23620, 9;
	setp.gt.u32 	%p1575, %r12845, 18;
	mov.u32 	%r23620, %r6769;
	@%p1575 bra 	$L__BB5_3306;
$L__BB5_3307:
	setp.eq.s32 	%p1576, %r22284, 0;
	mov.b32 	%r23625, 0;
	@%p1576 bra 	$L__BB5_3310;
	mov.b32 	%r23625, 0;
	mov.u32 	%r23623, %r22284;
$L__BB5_3309:
	mul.hi.s32 	%r12848, %r23623, 1717986919;
	shr.u32 	%r12849, %r12848, 31;
	shr.s32 	%r12850, %r12848, 2;
	add.s32 	%r6774, %r12850, %r12849;
	mul.lo.s32 	%r12851, %r6774, 10;
	sub.s32 	%r12852, %r23623, %r12851;
	mad.lo.s32 	%r23625, %r23625, 10, %r12852;
	add.s32 	%r12853, %r23623, 9;
	setp.gt.u32 	%p1577, %r12853, 18;
	mov.u32 	%r23623, %r6774;
	@%p1577 bra 	$L__BB5_3309;
$L__BB5_3310:
	setp.eq.s32 	%p1578, %r6765, 0;
	@%p1578 bra 	$L__BB5_3315;
	mov.b32 	%r23626, 0;
$L__BB5_3312:
	mul.hi.s32 	%r12855, %r23622, 1717986919;
	shr.u32 	%r12856, %r12855, 31;
	shr.s32 	%r12857, %r12855, 2;
	add.s32 	%r12858, %r12857, %r12856;
	mul.lo.s32 	%r12859, %r12858, 10;
	sub.s32 	%r6779, %r23622, %r12859;
	mul.hi.s32 	%r12860, %r23625, 1717986919;
	shr.u32 	%r12861, %r12860, 31;
	shr.s32 	%r12862, %r12860, 2;
	add.s32 	%r12863, %r12862, %r12861;
	mul.lo.s32 	%r12864, %r12863, 10;
	sub.s32 	%r6780, %r23625, %r12864;
	setp.eq.s32 	%p1579, %r6779, %r6780;
	@%p1579 bra 	$L__BB5_3314;
	setp.gt.s32 	%p1580, %r6779, %r6780;
	selp.b32 	%r6781, %r22295, %r22284, %p1580;
	selp.b32 	%r22284, %r22284, %r22295, %p1580;
	mov.u32 	%r22295, %r6781;
	bra.uni 	$L__BB5_3315;
$L__BB5_3314:
	add.s32 	%r23626, %r23626, 1;
	shr.s32 	%r12870, %r12860, 2;
	add.s32 	%r23625, %r12870, %r12861;
	setp.ne.s32 	%p1581, %r23626, %r6765;
	mov.u32 	%r23622, %r12858;
	@%p1581 bra 	$L__BB5_3312;
$L__BB5_3315:
	max.s32 	%r12872, %r22317, %r22306;
	cvt.rn.f32.s32 	%f3083, %r12872;
	setp.lt.s32 	%p1582, %r12872, 1;
	mul.f32 	%f3084, %f3083, 0f4B000000;
	selp.f32 	%f3085, %f3084, %f3083, %p1582;
	selp.f32 	%f3086, 0fC1B80000, 0f00000000, %p1582;
	mov.b32 	%r12873, %f3085;
	add.s32 	%r12874, %r12873, -1059760811;
	and.b32  	%r12875, %r12874, -8388608;
	sub.s32 	%r12876, %r12873, %r12875;
	mov.b32 	%f3087, %r12876;
	cvt.rn.f32.s32 	%f3088, %r12875;
	fma.rn.f32 	%f3089, %f3088, 0f34000000, %f3086;
	add.f32 	%f3090, %f3087, 0fBF800000;
	fma.rn.f32 	%f3091, %f3090, 0fBE055027, 0f3E1039F6;
	fma.rn.f32 	%f3092, %f3091, %f3090, 0fBDF8CDCC;
	fma.rn.f32 	%f3093, %f3092, %f3090, 0f3E0F2955;
	fma.rn.f32 	%f3094, %f3093, %f3090, 0fBE2AD8B9;
	fma.rn.f32 	%f3095, %f3094, %f3090, 0f3E4CED0B;
	fma.rn.f32 	%f3096, %f3095, %f3090, 0fBE7FFF22;
	fma.rn.f32 	%f3097, %f3096, %f3090, 0f3EAAAA78;
	fma.rn.f32 	%f3098, %f3097, %f3090, 0fBF000000;
	mul.f32 	%f3099, %f3090, %f3098;
	fma.rn.f32 	%f3100, %f3099, %f3090, %f3090;
	fma.rn.f32 	%f3101, %f3089, 0f3F317218, %f3100;
	setp.gt.u32 	%p1583, %r12873, 2139095039;
	fma.rn.f32 	%f3102, %f3085, 0f7F800000, 0f7F800000;
	selp.f32 	%f3103, %f3102, %f3101, %p1583;
	setp.eq.f32 	%p1584, %f3085, 0f00000000;
	fma.rn.f32 	%f3104, %f3103, 0f3EDE5BD9, 0f3F800000;
	selp.f32 	%f3105, 0fFF800000, %f3104, %p1584;
	cvt.rzi.u32.f32 	%r6788, %f3105;
	setp.eq.s32 	%p1585, %r22317, 0;
	mov.b32 	%r23633, 0;
	@%p1585 bra 	$L__BB5_3318;
	mov.b32 	%r23633, 0;
	mov.u32 	%r23631, %r22317;
$L__BB5_3317:
	mul.hi.s32 	%r12878, %r23631, 1717986919;
	shr.u32 	%r12879, %r12878, 31;
	shr.s32 	%r12880, %r12878, 2;
	add.s32 	%r6792, %r12880, %r12879;
	mul.lo.s32 	%r12881, %r6792, 10;
	sub.s32 	%r12882, %r23631, %r12881;
	mad.lo.s32 	%r23633, %r23633, 10, %r12882;
	add.s32 	%r12883, %r23631, 9;
	setp.gt.u32 	%p1586, %r12883, 18;
	mov.u32 	%r23631, %r6792;
	@%p1586 bra 	$L__BB5_3317;
$L__BB5_3318:
	setp.eq.s32 	%p1587, %r22306, 0;
	mov.b32 	%r23636, 0;
	@%p1587 bra 	$L__BB5_3321;
	mov.b32 	%r23636, 0;
	mov.u32 	%r23634, %r22306;
$L__BB5_3320:
	mul.hi.s32 	%r12886, %r23634, 1717986919;
	shr.u32 	%r12887, %r12886, 31;
	shr.s32 	%r12888, %r12886, 2;
	add.s32 	%r6797, %r12888, %r12887;
	mul.lo.s32 	%r12889, %r6797, 10;
	sub.s32 	%r12890, %r23634, %r12889;
	mad.lo.s32 	%r23636, %r23636, 10, %r12890;
	add.s32 	%r12891, %r23634, 9;
	setp.gt.u32 	%p1588, %r12891, 18;
	mov.u32 	%r23634, %r6797;
	@%p1588 bra 	$L__BB5_3320;
$L__BB5_3321:
	setp.eq.s32 	%p1589, %r6788, 0;
	@%p1589 bra 	$L__BB5_3326;
	mov.b32 	%r23637, 0;
$L__BB5_3323:
	mul.hi.s32 	%r12893, %r23633, 1717986919;
	shr.u32 	%r12894, %r12893, 31;
	shr.s32 	%r12895, %r12893, 2;
	add.s32 	%r12896, %r12895, %r12894;
	mul.lo.s32 	%r12897, %r12896, 10;
	sub.s32 	%r6802, %r23633, %r12897;
	mul.hi.s32 	%r12898, %r23636, 1717986919;
	shr.u32 	%r12899, %r12898, 31;
	shr.s32 	%r12900, %r12898, 2;
	add.s32 	%r12901, %r12900, %r12899;
	mul.lo.s32 	%r12902, %r12901, 10;
	sub.s32 	%r6803, %r23636, %r12902;
	setp.eq.s32 	%p1590, %r6802, %r6803;
	@%p1590 bra 	$L__BB5_3325;
	setp.gt.s32 	%p1591, %r6802, %r6803;
	selp.b32 	%r6804, %r22317, %r22306, %p1591;
	selp.b32 	%r22306, %r22306, %r22317, %p1591;
	mov.u32 	%r22317, %r6804;
	bra.uni 	$L__BB5_3326;
$L__BB5_3325:
	add.s32 	%r23637, %r23637, 1;
	shr.s32 	%r12908, %r12898, 2;
	add.s32 	%r23636, %r12908, %r12899;
	setp.ne.s32 	%p1592, %r23637, %r6788;
	mov.u32 	%r23633, %r12896;
	@%p1592 bra 	$L__BB5_3323;
$L__BB5_3326:
	max.s32 	%r12910, %r22174, %r22163;
	cvt.rn.f32.s32 	%f3106, %r12910;
	setp.lt.s32 	%p1593, %r12910, 1;
	mul.f32 	%f3107, %f3106, 0f4B000000;
	selp.f32 	%f3108, %f3107, %f3106, %p1593;
	selp.f32 	%f3109, 0fC1B80000, 0f00000000, %p1593;
	mov.b32 	%r12911, %f3108;
	add.s32 	%r12912, %r12911, -1059760811;
	and.b32  	%r12913, %r12912, -8388608;
	sub.s32 	%r12914, %r12911, %r12913;
	mov.b32 	%f3110, %r12914;
	cvt.rn.f32.s32 	%f3111, %r12913;
	fma.rn.f32 	%f3112, %f3111, 0f34000000, %f3109;
	add.f32 	%f3113, %f3110, 0fBF800000;
	fma.rn.f32 	%f3114, %f3113, 0fBE055027, 0f3E1039F6;
	fma.rn.f32 	%f3115, %f3114, %f3113, 0fBDF8CDCC;
	fma.rn.f32 	%f3116, %f3115, %f3113, 0f3E0F2955;
	fma.rn.f32 	%f3117, %f3116, %f3113, 0fBE2AD8B9;
	fma.rn.f32 	%f3118, %f3117, %f3113, 0f3E4CED0B;
	fma.rn.f32 	%f3119, %f3118, %f3113, 0fBE7FFF22;
	fma.rn.f32 	%f3120, %f3119, %f3113, 0f3EAAAA78;
	fma.rn.f32 	%f3121, %f3120, %f3113, 0fBF000000;
	mul.f32 	%f3122, %f3113, %f3121;
	fma.rn.f32 	%f3123, %f3122, %f3113, %f3113;
	fma.rn.f32 	%f3124, %f3112, 0f3F317218, %f3123;
	setp.gt.u32 	%p1594, %r12911, 2139095039;
	fma.rn.f32 	%f3125, %f3108, 0f7F800000, 0f7F800000;
	selp.f32 	%f3126, %f3125, %f3124, %p1594;
	setp.eq.f32 	%p1595, %f3108, 0f00000000;
	fma.rn.f32 	%f3127, %f3126, 0f3EDE5BD9, 0f3F800000;
	selp.f32 	%f3128, 0fFF800000, %f3127, %p1595;
	cvt.rzi.u32.f32 	%r6811, %f3128;
	setp.eq.s32 	%p1596, %r22174, 0;
	mov.b32 	%r23644, 0;
	@%p1596 bra 	$L__BB5_3329;
	mov.b32 	%r23644, 0;
	mov.u32 	%r23642, %r22174;
$L__BB5_3328:
	mul.hi.s32 	%r12916, %r23642, 1717986919;
	shr.u32 	%r12917, %r12916, 31;
	shr.s32 	%r12918, %r12916, 2;
	add.s32 	%r6815, %r12918, %r12917;
	mul.lo.s32 	%r12919, %r6815, 10;
	sub.s32 	%r12920, %r23642, %r12919;
	mad.lo.s32 	%r23644, %r23644, 10, %r12920;
	add.s32 	%r12921, %r23642, 9;
	setp.gt.u32 	%p1597, %r12921, 18;
	mov.u32 	%r23642, %r6815;
	@%p1597 bra 	$L__BB5_3328;
$L__BB5_3329:
	setp.eq.s32 	%p1598, %r22163, 0;
	mov.b32 	%r23647, 0;
	@%p1598 bra 	$L__BB5_3332;
	mov.b32 	%r23647, 0;
	mov.u32 	%r23645, %r22163;
$L__BB5_3331:
	mul.hi.s32 	%r12924, %r23645, 1717986919;
	shr.u32 	%r12925, %r12924, 31;
	shr.s32 	%r12926, %r12924, 2;
	add.s32 	%r6820, %r12926, %r12925;
	mul.lo.s32 	%r12927, %r6820, 10;
	sub.s32 	%r12928, %r23645, %r12927;
	mad.lo.s32 	%r23647, %r23647, 10, %r12928;
	add.s32 	%r12929, %r23645, 9;
	setp.gt.u32 	%p1599, %r12929, 18;
	mov.u32 	%r23645, %r6820;
	@%p1599 bra 	$L__BB5_3331;
$L__BB5_3332:
	setp.eq.s32 	%p1600, %r6811, 0;
	@%p1600 bra 	$L__BB5_3337;
	mov.b32 	%r23648, 0;
$L__BB5_3334:
	mul.hi.s32 	%r12931, %r23644, 1717986919;
	shr.u32 	%r12932, %r12931, 31;
	shr.s32 	%r12933, %r12931, 2;
	add.s32 	%r12934, %r12933, %r12932;
	mul.lo.s32 	%r12935, %r12934, 10;
	sub.s32 	%r6825, %r23644, %r12935;
	mul.hi.s32 	%r12936, %r23647, 1717986919;
	shr.u32 	%r12937, %r12936, 31;
	shr.s32 	%r12938, %r12936, 2;
	add.s32 	%r12939, %r12938, %r12937;
	mul.lo.s32 	%r12940, %r12939, 10;
	sub.s32 	%r6826, %r23647, %r12940;
	setp.eq.s32 	%p1601, %r6825, %r6826;
	@%p1601 bra 	$L__BB5_3336;
	setp.gt.s32 	%p1602, %r6825, %r6826;
	selp.b32 	%r6827, %r22174, %r22163, %p1602;
	selp.b32 	%r22163, %r22163, %r22174, %p1602;
	mov.u32 	%r22174, %r6827;
	bra.uni 	$L__BB5_3337;
$L__BB5_3336:
	add.s32 	%r23648, %r23648, 1;
	shr.s32 	%r12946, %r12936, 2;
	add.s32 	%r23647, %r12946, %r12937;
	setp.ne.s32 	%p1603, %r23648, %r6811;
	mov.u32 	%r23644, %r12934;
	@%p1603 bra 	$L__BB5_3334;
$L__BB5_3337:
	max.s32 	%r12948, %r22196, %r22185;
	cvt.rn.f32.s32 	%f3129, %r12948;
	setp.lt.s32 	%p1604, %r12948, 1;
	mul.f32 	%f3130, %f3129, 0f4B000000;
	selp.f32 	%f3131, %f3130, %f3129, %p1604;
	selp.f32 	%f3132, 0fC1B80000, 0f00000000, %p1604;
	mov.b32 	%r12949, %f3131;
	add.s32 	%r12950, %r12949, -1059760811;
	and.b32  	%r12951, %r12950, -8388608;
	sub.s32 	%r12952, %r12949, %r12951;
	mov.b32 	%f3133, %r12952;
	cvt.rn.f32.s32 	%f3134, %r12951;
	fma.rn.f32 	%f3135, %f3134, 0f34000000, %f3132;
	add.f32 	%f3136, %f3133, 0fBF800000;
	fma.rn.f32 	%f3137, %f3136, 0fBE055027, 0f3E1039F6;
	fma.rn.f32 	%f3138, %f3137, %f3136, 0fBDF8CDCC;
	fma.rn.f32 	%f3139, %f3138, %f3136, 0f3E0F2955;
	fma.rn.f32 	%f3140, %f3139, %f3136, 0fBE2AD8B9;
	fma.rn.f32 	%f3141, %f3140, %f3136, 0f3E4CED0B;
	fma.rn.f32 	%f3142, %f3141, %f3136, 0fBE7FFF22;
	fma.rn.f32 	%f3143, %f3142, %f3136, 0f3EAAAA78;
	fma.rn.f32 	%f3144, %f3143, %f3136, 0fBF000000;
	mul.f32 	%f3145, %f3136, %f3144;
	fma.rn.f32 	%f3146, %f3145, %f3136, %f3136;
	fma.rn.f32 	%f3147, %f3135, 0f3F317218, %f3146;
	setp.gt.u32 	%p1605, %r12949, 2139095039;
	fma.rn.f32 	%f3148, %f3131, 0f7F800000, 0f7F800000;
	selp.f32 	%f3149, %f3148, %f3147, %p1605;
	setp.eq.f32 	%p1606, %f3131, 0f00000000;
	fma.rn.f32 	%f3150, %f3149, 0f3EDE5BD9, 0f3F800000;
	selp.f32 	%f3151, 0fFF800000, %f3150, %p1606;
	cvt.rzi.u32.f32 	%r6834, %f3151;
	setp.eq.s32 	%p1607, %r22196, 0;
	mov.b32 	%r23655, 0;
	@%p1607 bra 	$L__BB5_3340;
	mov.b32 	%r23655, 0;
	mov.u32 	%r23653, %r22196;
$L__BB5_3339:
	mul.hi.s32 	%r12954, %r23653, 1717986919;
	shr.u32 	%r12955, %r12954, 31;
	shr.s32 	%r12956, %r12954, 2;
	add.s32 	%r6838, %r12956, %r12955;
	mul.lo.s32 	%r12957, %r6838, 10;
	sub.s32 	%r12958, %r23653, %r12957;
	mad.lo.s32 	%r23655, %r23655, 10, %r12958;
	add.s32 	%r12959, %r23653, 9;
	setp.gt.u32 	%p1608, %r12959, 18;
	mov.u32 	%r23653, %r6838;
	@%p1608 bra 	$L__BB5_3339;
$L__BB5_3340:
	setp.eq.s32 	%p1609, %r22185, 0;
	mov.b32 	%r23658, 0;
	@%p1609 bra 	$L__BB5_3343;
	mov.b32 	%r23658, 0;
	mov.u32 	%r23656, %r22185;
$L__BB5_3342:
	mul.hi.s32 	%r12962, %r23656, 1717986919;
	shr.u32 	%r12963, %r12962, 31;
	shr.s32 	%r12964, %r12962, 2;
	add.s32 	%r6843, %r12964, %r12963;
	mul.lo.s32 	%r12965, %r6843, 10;
	sub.s32 	%r12966, %r23656, %r12965;
	mad.lo.s32 	%r23658, %r23658, 10, %r12966;
	add.s32 	%r12967, %r23656, 9;
	setp.gt.u32 	%p1610, %r12967, 18;
	mov.u32 	%r23656, %r6843;
	@%p1610 bra 	$L__BB5_3342;
$L__BB5_3343:
	setp.eq.s32 	%p1611, %r6834, 0;
	@%p1611 bra 	$L__BB5_3348;
	mov.b32 	%r23659, 0;
$L__BB5_3345:
	mul.hi.s32 	%r12969, %r23655, 1717986919;
	shr.u32 	%r12970, %r12969, 31;
	shr.s32 	%r12971, %r12969, 2;
	add.s32 	%r12972, %r12971, %r12970;
	mul.lo.s32 	%r12973, %r12972, 10;
	sub.s32 	%r6848, %r23655, %r12973;
	mul.hi.s32 	%r12974, %r23658, 1717986919;
	shr.u32 	%r12975, %r12974, 31;
	shr.s32 	%r12976, %r12974, 2;
	add.s32 	%r12977, %r12976, %r12975;
	mul.lo.s32 	%r12978, %r12977, 10;
	sub.s32 	%r6849, %r23658, %r12978;
	setp.eq.s32 	%p1612, %r6848, %r6849;
	@%p1612 bra 	$L__BB5_3347;
	setp.gt.s32 	%p1613, %r6848, %r6849;
	selp.b32 	%r6850, %r22196, %r22185, %p1613;
	selp.b32 	%r22185, %r22185, %r22196, %p1613;
	mov.u32 	%r22196, %r6850;
	bra.uni 	$L__BB5_3348;
$L__BB5_3347:
	add.s32 	%r23659, %r23659, 1;
	shr.s32 	%r12984, %r12974, 2;
	add.s32 	%r23658, %r12984, %r12975;
	setp.ne.s32 	%p1614, %r23659, %r6834;
	mov.u32 	%r23655, %r12972;
	@%p1614 bra 	$L__BB5_3345;
$L__BB5_3348:
	max.s32 	%r12986, %r22218, %r22207;
	cvt.rn.f32.s32 	%f3152, %r12986;
	setp.lt.s32 	%p1615, %r12986, 1;
	mul.f32 	%f3153, %f3152, 0f4B000000;
	selp.f32 	%f3154, %f3153, %f3152, %p1615;
	selp.f32 	%f3155, 0fC1B80000, 0f00000000, %p1615;
	mov.b32 	%r12987, %f3154;
	add.s32 	%r12988, %r12987, -1059760811;
	and.b32  	%r12989, %r12988, -8388608;
	sub.s32 	%r12990, %r12987, %r12989;
	mov.b32 	%f3156, %r12990;
	cvt.rn.f32.s32 	%f3157, %r12989;
	fma.rn.f32 	%f3158, %f3157, 0f34000000, %f3155;
	add.f32 	%f3159, %f3156, 0fBF800000;
	fma.rn.f32 	%f3160, %f3159, 0fBE055027, 0f3E1039F6;
	fma.rn.f32 	%f3161, %f3160, %f3159, 0fBDF8CDCC;
	fma.rn.f32 	%f3162, %f3161, %f3159, 0f3E0F2955;
	fma.rn.f32 	%f3163, %f3162, %f3159, 0fBE2AD8B9;
	fma.rn.f32 	%f3164, %f3163, %f3159, 0f3E4CED0B;
	fma.rn.f32 	%f3165, %f3164, %f3159, 0fBE7FFF22;
	fma.rn.f32 	%f3166, %f3165, %f3159, 0f3EAAAA78;
	fma.rn.f32 	%f3167, %f3166, %f3159, 0fBF000000;
	mul.f32 	%f3168, %f3159, %f3167;
	fma.rn.f32 	%f3169, %f3168, %f3159, %f3159;
	fma.rn.f32 	%f3170, %f3158, 0f3F317218, %f3169;
	setp.gt.u32 	%p1616, %r12987, 2139095039;
	fma.rn.f32 	%f3171, %f3154, 0f7F800000, 0f7F800000;
	selp.f32 	%f3172, %f3171, %f3170, %p1616;
	setp.eq.f32 	%p1617, %f3154, 0f00000000;
	fma.rn.f32 	%f3173, %f3172, 0f3EDE5BD9, 0f3F800000;
	selp.f32 	%f3174, 0fFF800000, %f3173, %p1617;
	cvt.rzi.u32.f32 	%r6857, %f3174;
	setp.eq.s32 	%p1618, %r22218, 0;
	mov.b32 	%r23666, 0;
	@%p1618 bra 	$L__BB5_3351;
	mov.b32 	%r23666, 0;
	mov.u32 	%r23664, %r22218;
$L__BB5_3350:
	mul.hi.s32 	%r12992, %r23664, 1717986919;
	shr.u32 	%r12993, %r12992, 31;
	shr.s32 	%r12994, %r12992, 2;
	add.s32 	%r6861, %r12994, %r12993;
	mul.lo.s32 	%r12995, %r6861, 10;
	sub.s32 	%r12996, %r23664, %r12995;
	mad.lo.s32 	%r23666, %r23666, 10, %r12996;
	add.s32 	%r12997, %r23664, 9;
	setp.gt.u32 	%p1619, %r12997, 18;
	mov.u32 	%r23664, %r6861;
	@%p1619 bra 	$L__BB5_3350;
$L__BB5_3351:
	setp.eq.s32 	%p1620, %r22207, 0;
	mov.b32 	%r23669, 0;
	@%p1620 bra 	$L__BB5_3354;
	mov.b32 	%r23669, 0;
	mov.u32 	%r23667, %r22207;
$L__BB5_3353:
	mul.hi.s32 	%r13000, %r23667, 1717986919;
	shr.u32 	%r13001, %r13000, 31;
	shr.s32 	%r13002, %r13000, 2;
	add.s32 	%r6866, %r13002, %r13001;
	mul.lo.s32 	%r13003, %r6866, 10;
	sub.s32 	%r13004, %r23667, %r13003;
	mad.lo.s32 	%r23669, %r23669, 10, %r13004;
	add.s32 	%r13005, %r23667, 9;
	setp.gt.u32 	%p1621, %r13005, 18;
	mov.u32 	%r23667, %r6866;
	@%p1621 bra 	$L__BB5_3353;
$L__BB5_3354:
	setp.eq.s32 	%p1622, %r6857, 0;
	@%p1622 bra 	$L__BB5_3359;
	mov.b32 	%r23670, 0;
$L__BB5_3356:
	mul.hi.s32 	%r13007, %r23666, 1717986919;
	shr.u32 	%r13008, %r13007, 31;
	shr.s32 	%r13009, %r13007, 2;
	add.s32 	%r13010, %r13009, %r13008;
	mul.lo.s32 	%r13011, %r13010, 10;
	sub.s32 	%r6871, %r23666, %r13011;
	mul.hi.s32 	%r13012, %r23669, 1717986919;
	shr.u32 	%r13013, %r13012, 31;
	shr.s32 	%r13014, %r13012, 2;
	add.s32 	%r13015, %r13014, %r13013;
	mul.lo.s32 	%r13016, %r13015, 10;
	sub.s32 	%r6872, %r23669, %r13016;
	setp.eq.s32 	%p1623, %r6871, %r6872;
	@%p1623 bra 	$L__BB5_3358;
	setp.gt.s32 	%p1624, %r6871, %r6872;
	selp.b32 	%r6873, %r22218, %r22207, %p1624;
	selp.b32 	%r22207, %r22207, %r22218, %p1624;
	mov.u32 	%r22218, %r6873;
	bra.uni 	$L__BB5_3359;
$L__BB5_3358:
	add.s32 	%r23670, %r23670, 1;
	shr.s32 	%r13022, %r13012, 2;
	add.s32 	%r23669, %r13022, %r13013;
	setp.ne.s32 	%p1625, %r23670, %r6857;
	mov.u32 	%r23666, %r13010;
	@%p1625 bra 	$L__BB5_3356;
$L__BB5_3359:
	max.s32 	%r13024, %r22240, %r22229;
	cvt.rn.f32.s32 	%f3175, %r13024;
	setp.lt.s32 	%p1626, %r13024, 1;
	mul.f32 	%f3176, %f3175, 0f4B000000;
	selp.f32 	%f3177, %f3176, %f3175, %p1626;
	selp.f32 	%f3178, 0fC1B80000, 0f00000000, %p1626;
	mov.b32 	%r13025, %f3177;
	add.s32 	%r13026, %r13025, -1059760811;
	and.b32  	%r13027, %r13026, -8388608;
	sub.s32 	%r13028, %r13025, %r13027;
	mov.b32 	%f3179, %r13028;
	cvt.rn.f32.s32 	%f3180, %r13027;
	fma.rn.f32 	%f3181, %f3180, 0f34000000, %f3178;
	add.f32 	%f3182, %f3179, 0fBF800000;
	fma.rn.f32 	%f3183, %f3182, 0fBE055027, 0f3E1039F6;
	fma.rn.f32 	%f3184, %f3183, %f3182, 0fBDF8CDCC;
	fma.rn.f32 	%f3185, %f3184, %f3182, 0f3E0F2955;
	fma.rn.f32 	%f3186, %f3185, %f3182, 0fBE2AD8B9;
	fma.rn.f32 	%f3187, %f3186, %f3182, 0f3E4CED0B;
	fma.rn.f32 	%f3188, %f3187, %f3182, 0fBE7FFF22;
	fma.rn.f32 	%f3189, %f3188, %f3182, 0f3EAAAA78;
	fma.rn.f32 	%f3190, %f3189, %f3182, 0fBF000000;
	mul.f32 	%f3191, %f3182, %f3190;
	fma.rn.f32 	%f3192, %f3191, %f3182, %f3182;
	fma.rn.f32 	%f3193, %f3181, 0f3F317218, %f3192;
	setp.gt.u32 	%p1627, %r13025, 2139095039;
	fma.rn.f32 	%f3194, %f3177, 0f7F800000, 0f7F800000;
	selp.f32 	%f3195, %f3194, %f3193, %p1627;
	setp.eq.f32 	%p1628, %f3177, 0f00000000;
	fma.rn.f32 	%f3196, %f3195, 0f3EDE5BD9, 0f3F800000;
	selp.f32 	%f3197, 0fFF800000, %f3196, %p1628;
	cvt.rzi.u32.f32 	%r6880, %f3197;
	setp.eq.s32 	%p1629, %r22240, 0;
	mov.b32 	%r23677, 0;
	@%p1629 bra 	$L__BB5_3362;
	mov.b32 	%r23677, 0;
	mov.u32 	%r23675, %r22240;
$L__BB5_3361:
	mul.hi.s32 	%r13030, %r23675, 1717986919;
	shr.u32 	%r13031, %r13030, 31;
	shr.s32 	%r13032, %r13030, 2;
	add.s32 	%r6884, %r13032, %r13031;
	mul.lo.s32 	%r13033, %r6884, 10;
	sub.s32 	%r13034, %r23675, %r13033;
	mad.lo.s32 	%r23677, %r23677, 10, %r13034;
	add.s32 	%r13035, %r23675, 9;
	setp.gt.u32 	%p1630, %r13035, 18;
	mov.u32 	%r23675, %r6884;
	@%p1630 bra 	$L__BB5_3361;
$L__BB5_3362:
	setp.eq.s32 	%p1631, %r22229, 0;
	mov.b32 	%r23680, 0;
	@%p1631 bra 	$L__BB5_3365;
	mov.b32 	%r23680, 0;
	mov.u32 	%r23678, %r22229;
$L__BB5_3364:
	mul.hi.s32 	%r13038, %r23678, 1717986919;
	shr.u32 	%r13039, %r13038, 31;
	shr.s32 	%r13040, %r13038, 2;
	add.s32 	%r6889, %r13040, %r13039;
	mul.lo.s32 	%r13041, %r6889, 10;
	sub.s32 	%r13042, %r23678, %r13041;
	mad.lo.s32 	%r23680, %r23680, 10, %r13042;
	add.s32 	%r13043, %r23678, 9;
	setp.gt.u32 	%p1632, %r13043, 18;
	mov.u32 	%r23678, %r6889;
	@%p1632 bra 	$L__BB5_3364;
$L__BB5_3365:
	setp.eq.s32 	%p1633, %r6880, 0;
	@%p1633 bra 	$L__BB5_3370;
	mov.b32 	%r23681, 0;
$L__BB5_3367:
	mul.hi.s32 	%r13045, %r23677, 1717986919;
	shr.u32 	%r13046, %r13045, 31;
	shr.s32 	%r13047, %r13045, 2;
	add.s32 	%r13048, %r13047, %r13046;
	mul.lo.s32 	%r13049, %r13048, 10;
	sub.s32 	%r6894, %r23677, %r13049;
	mul.hi.s32 	%r13050, %r23680, 1717986919;
	shr.u32 	%r13051, %r13050, 31;
	shr.s32 	%r13052, %r13050, 2;
	add.s32 	%r13053, %r13052, %r13051;
	mul.lo.s32 	%r13054, %r13053, 10;
	sub.s32 	%r6895, %r23680, %r13054;
	setp.eq.s32 	%p1634, %r6894, %r6895;
	@%p1634 bra 	$L__BB5_3369;
	setp.gt.s32 	%p1635, %r6894, %r6895;
	selp.b32 	%r6896, %r22240, %r22229, %p1635;
	selp.b32 	%r22229, %r22229, %r22240, %p1635;
	mov.u32 	%r22240, %r6896;
	bra.uni 	$L__BB5_3370;
$L__BB5_3369:
	add.s32 	%r23681, %r23681, 1;
	shr.s32 	%r13060, %r13050, 2;
	add.s32 	%r23680, %r13060, %r13051;
	setp.ne.s32 	%p1636, %r23681, %r6880;
	mov.u32 	%r23677, %r13048;
	@%p1636 bra 	$L__BB5_3367;
$L__BB5_3370:
	max.s32 	%r13062, %r22262, %r22251;
	cvt.rn.f32.s32 	%f3198, %r13062;
	setp.lt.s32 	%p1637, %r13062, 1;
	mul.f32 	%f3199, %f3198, 0f4B000000;
	selp.f32 	%f3200, %f3199, %f3198, %p1637;
	selp.f32 	%f3201, 0fC1B80000, 0f00000000, %p1637;
	mov.b32 	%r13063, %f3200;
	add.s32 	%r13064, %r13063, -1059760811;
	and.b32  	%r13065, %r13064, -8388608;
	sub.s32 	%r13066, %r13063, %r13065;
	mov.b32 	%f3202, %r13066;
	cvt.rn.f32.s32 	%f3203, %r13065;
	fma.rn.f32 	%f3204, %f3203, 0f34000000, %f3201;
	add.f32 	%f3205, %f3202, 0fBF800000;
	fma.rn.f32 	%f3206, %f3205, 0fBE055027, 0f3E1039F6;
	fma.rn.f32 	%f3207, %f3206, %f3205, 0fBDF8CDCC;
	fma.rn.f32 	%f3208, %f3207, %f3205, 0f3E0F2955;
	fma.rn.f32 	%f3209, %f3208, %f3205, 0fBE2AD8B9;
	fma.rn.f32 	%f3210, %f3209, %f3205, 0f3E4CED0B;
	fma.rn.f32 	%f3211, %f3210, %f3205, 0fBE7FFF22;
	fma.rn.f32 	%f3212, %f3211, %f3205, 0f3EAAAA78;
	fma.rn.f32 	%f3213, %f3212, %f3205, 0fBF000000;
	mul.f32 	%f3214, %f3205, %f3213;
	fma.rn.f32 	%f3215, %f3214, %f3205, %f3205;
	fma.rn.f32 	%f3216, %f3204, 0f3F317218, %f3215;
	setp.gt.u32 	%p1638, %r13063, 2139095039;
	fma.rn.f32 	%f3217, %f3200, 0f7F800000, 0f7F800000;
	selp.f32 	%f3218, %f3217, %f3216, %p1638;
	setp.eq.f32 	%p1639, %f3200, 0f00000000;
	fma.rn.f32 	%f3219, %f3218, 0f3EDE5BD9, 0f3F800000;
	selp.f32 	%f3220, 0fFF800000, %f3219, %p1639;
	cvt.rzi.u32.f32 	%r6903, %f3220;
	setp.eq.s32 	%p1640, %r22262, 0;
	mov.b32 	%r23688, 0;
	@%p1640 bra 	$L__BB5_3373;
	mov.b32 	%r23688, 0;
	mov.u32 	%r23686, %r22262;
$L__BB5_3372:
	mul.hi.s32 	%r13068, %r23686, 1717986919;
	shr.u32 	%r13069, %r13068, 31;
	shr.s32 	%r13070, %r13068, 2;
	add.s32 	%r6907, %r13070, %r13069;
	mul.lo.s32 	%r13071, %r6907, 10;
	sub.s32 	%r13072, %r23686, %r13071;
	mad.lo.s32 	%r23688, %r23688, 10, %r13072;
	add.s32 	%r13073, %r23686, 9;
	setp.gt.u32 	%p1641, %r13073, 18;
	mov.u32 	%r23686, %r6907;
	@%p1641 bra 	$L__BB5_3372;
$L__BB5_3373:
	setp.eq.s32 	%p1642, %r22251, 0;
	mov.b32 	%r23691, 0;
	@%p1642 bra 	$L__BB5_3376;
	mov.b32 	%r23691, 0;
	mov.u32 	%r23689, %r22251;
$L__BB5_3375:
	mul.hi.s32 	%r13076, %r23689, 1717986919;
	shr.u32 	%r13077, %r13076, 31;
	shr.s32 	%r13078, %r13076, 2;
	add.s32 	%r6912, %r13078, %r13077;
	mul.lo.s32 	%r13079, %r6912, 10;
	sub.s32 	%r13080, %r23689, %r13079;
	mad.lo.s32 	%r23691, %r23691, 10, %r13080;
	add.s32 	%r13081, %r23689, 9;
	setp.gt.u32 	%p1643, %r13081, 18;
	mov.u32 	%r23689, %r6912;
	@%p1643 bra 	$L__BB5_3375;
$L__BB5_3376:
	setp.eq.s32 	%p1644, %r6903, 0;
	@%p1644 bra 	$L__BB5_3381;
	mov.b32 	%r23692, 0;
$L__BB5_3378:
	mul.hi.s32 	%r13083, %r23688, 1717986919;
	shr.u32 	%r13084, %r13083, 31;
	shr.s32 	%r13085, %r13083, 2;
	add.s32 	%r13086, %r13085, %r13084;
	mul.lo.s32 	%r13087, %r13086, 10;
	sub.s32 	%r6917, %r23688, %r13087;
	mul.hi.s32 	%r13088, %r23691, 1717986919;
	shr.u32 	%r13089, %r13088, 31;
	shr.s32 	%r13090, %r13088, 2;
	add.s32 	%r13091, %r13090, %r13089;
	mul.lo.s32 	%r13092, %r13091, 10;
	sub.s32 	%r6918, %r23691, %r13092;
	setp.eq.s32 	%p1645, %r6917, %r6918;
	@%p1645 bra 	$L__BB5_3380;
	setp.gt.s32 	%p1646, %r6917, %r6918;
	selp.b32 	%r6919, %r22262, %r22251, %p1646;
	selp.b32 	%r22251, %r22251, %r22262, %p1646;
	mov.u32 	%r22262, %r6919;
	bra.uni 	$L__BB5_3381;
$L__BB5_3380:
	add.s32 	%r23692, %r23692, 1;
	shr.s32 	%r13098, %r13088, 2;
	add.s32 	%r23691, %r13098, %r13089;
	setp.ne.s32 	%p1647, %r23692, %r6903;
	mov.u32 	%r23688, %r13086;
	@%p1647 bra 	$L__BB5_3378;
$L__BB5_3381:
	max.s32 	%r13100, %r22284, %r22273;
	cvt.rn.f32.s32 	%f3221, %r13100;
	setp.lt.s32 	%p1648, %r13100, 1;
	mul.f32 	%f3222, %f3221, 0f4B000000;
	selp.f32 	%f3223, %f3222, %f3221, %p1648;
	selp.f32 	%f3224, 0fC1B80000, 0f00000000, %p1648;
	mov.b32 	%r13101, %f3223;
	add.s32 	%r13102, %r13101, -1059760811;
	and.b32  	%r13103, %r13102, -8388608;
	sub.s32 	%r13104, %r13101, %r13103;
	mov.b32 	%f3225, %r13104;
	cvt.rn.f32.s32 	%f3226, %r13103;
	fma.rn.f32 	%f3227, %f3226, 0f34000000, %f3224;
	add.f32 	%f3228, %f3225, 0fBF800000;
	fma.rn.f32 	%f3229, %f3228, 0fBE055027, 0f3E1039F6;
	fma.rn.f32 	%f3230, %f3229, %f3228, 0fBDF8CDCC;
	fma.rn.f32 	%f3231, %f3230, %f3228, 0f3E0F2955;
	fma.rn.f32 	%f3232, %f3231, %f3228, 0fBE2AD8B9;
	fma.rn.f32 	%f3233, %f3232, %f3228, 0f3E4CED0B;
	fma.rn.f32 	%f3234, %f3233, %f3228, 0fBE7FFF22;
	fma.rn.f32 	%f3235, %f3234, %f3228, 0f3EAAAA78;
	fma.rn.f32 	%f3236, %f3235, %f3228, 0fBF000000;
	mul.f32 	%f3237, %f3228, %f3236;
	fma.rn.f32 	%f3238, %f3237, %f3228, %f3228;
	fma.rn.f32 	%f3239, %f3227, 0f3F317218, %f3238;
	setp.gt.u32 	%p1649, %r13101, 2139095039;
	fma.rn.f32 	%f3240, %f3223, 0f7F800000, 0f7F800000;
	selp.f32 	%f3241, %f3240, %f3239, %p1649;
	setp.eq.f32 	%p1650, %f3223, 0f00000000;
	fma.rn.f32 	%f3242, %f3241, 0f3EDE5BD9, 0f3F800000;
	selp.f32 	%f3243, 0fFF800000, %f3242, %p1650;
	cvt.rzi.u32.f32 	%r6926, %f3243;
	setp.eq.s32 	%p1651, %r22284, 0;
	mov.b32 	%r23699, 0;
	@%p1651 bra 	$L__BB5_3384;
	mov.b32 	%r23699, 0;
	mov.u32 	%r23697, %r22284;
$L__BB5_3383:
	mul.hi.s32 	%r13106, %r23697, 1717986919;
	shr.u32 	%r13107, %r13106, 31;
	shr.s32 	%r13108, %r13106, 2;
	add.s32 	%r6930, %r13108, %r13107;
	mul.lo.s32 	%r13109, %r6930, 10;
	sub.s32 	%r13110, %r23697, %r13109;
	mad.lo.s32 	%r23699, %r23699, 10, %r13110;
	add.s32 	%r13111, %r23697, 9;
	setp.gt.u32 	%p1652, %r13111, 18;
	mov.u32 	%r23697, %r6930;
	@%p1652 bra 	$L__BB5_3383;
$L__BB5_3384:
	setp.eq.s32 	%p1653, %r22273, 0;
	mov.b32 	%r23702, 0;
	@%p1653 bra 	$L__BB5_3387;
	mov.b32 	%r23702, 0;
	mov.u32 	%r23700, %r22273;
$L__BB5_3386:
	mul.hi.s32 	%r13114, %r23700, 1717986919;
	shr.u32 	%r13115, %r13114, 31;
	shr.s32 	%r13116, %r13114, 2;
	add.s32 	%r6935, %r13116, %r13115;
	mul.lo.s32 	%r13117, %r6935, 10;
	sub.s32 	%r13118, %r23700, %r13117;
	mad.lo.s32 	%r23702, %r23702, 10, %r13118;
	add.s32 	%r13119, %r23700, 9;
	setp.gt.u32 	%p1654, %r13119, 18;
	mov.u32 	%r23700, %r6935;
	@%p1654 bra 	$L__BB5_3386;
$L__BB5_3387:
	setp.eq.s32 	%p1655, %r6926, 0;
	@%p1655 bra 	$L__BB5_3392;
	mov.b32 	%r23703, 0;
$L__BB5_3389:
	mul.hi.s32 	%r13121, %r23699, 1717986919;
	shr.u32 	%r13122, %r13121, 31;
	shr.s32 	%r13123, %r13121, 2;
	add.s32 	%r13124, %r13123, %r13122;
	mul.lo.s32 	%r13125, %r13124, 10;
	sub.s32 	%r6940, %r23699, %r13125;
	mul.hi.s32 	%r13126, %r23702, 1717986919;
	shr.u32 	%r13127, %r13126, 31;
	shr.s32 	%r13128, %r13126, 2;
	add.s32 	%r13129, %r13128, %r13127;
	mul.lo.s32 	%r13130, %r13129, 10;
	sub.s32 	%r6941, %r23702, %r13130;
	setp.eq.s32 	%p1656, %r6940, %r6941;
	@%p1656 bra 	$L__BB5_3391;
	setp.gt.s32 	%p1657, %r6940, %r6941;
	selp.b32 	%r6942, %r22284, %r22273, %p1657;
	selp.b32 	%r22273, %r22273, %r22284, %p1657;
	mov.u32 	%r22284, %r6942;
	bra.uni 	$L__BB5_3392;
$L__BB5_3391:
	add.s32 	%r23703, %r23703, 1;
	shr.s32 	%r13136, %r13126, 2;
	add.s32 	%r23702, %r13136, %r13127;
	setp.ne.s32 	%p1658, %r23703, %r6926;
	mov.u32 	%r23699, %r13124;
	@%p1658 bra 	$L__BB5_3389;
$L__BB5_3392:
	max.s32 	%r13138, %r22306, %r22295;
	cvt.rn.f32.s32 	%f3244, %r13138;
	setp.lt.s32 	%p1659, %r13138, 1;
	mul.f32 	%f3245, %f3244, 0f4B000000;
	selp.f32 	%f3246, %f3245, %f3244, %p1659;
	selp.f32 	%f3247, 0fC1B80000, 0f00000000, %p1659;
	mov.b32 	%r13139, %f3246;
	add.s32 	%r13140, %r13139, -1059760811;
	and.b32  	%r13141, %r13140, -8388608;
	sub.s32 	%r13142, %r13139, %r13141;
	mov.b32 	%f3248, %r13142;
	cvt.rn.f32.s32 	%f3249, %r13141;
	fma.rn.f32 	%f3250, %f3249, 0f34000000, %f3247;
	add.f32 	%f3251, %f3248, 0fBF800000;
	fma.rn.f32 	%f3252, %f3251, 0fBE055027, 0f3E1039F6;
	fma.rn.f32 	%f3253, %f3252, %f3251, 0fBDF8CDCC;
	fma.rn.f32 	%f3254, %f3253, %f3251, 0f3E0F2955;
	fma.rn.f32 	%f3255, %f3254, %f3251, 0fBE2AD8B9;
	fma.rn.f32 	%f3256, %f3255, %f3251, 0f3E4CED0B;
	fma.rn.f32 	%f3257, %f3256, %f3251, 0fBE7FFF22;
	fma.rn.f32 	%f3258, %f3257, %f3251, 0f3EAAAA78;
	fma.rn.f32 	%f3259, %f3258, %f3251, 0fBF000000;
	mul.f32 	%f3260, %f3251, %f3259;
	fma.rn.f32 	%f3261, %f3260, %f3251, %f3251;
	fma.rn.f32 	%f3262, %f3250, 0f3F317218, %f3261;
	setp.gt.u32 	%p1660, %r13139, 2139095039;
	fma.rn.f32 	%f3263, %f3246, 0f7F800000, 0f7F800000;
	selp.f32 	%f3264, %f3263, %f3262, %p1660;
	setp.eq.f32 	%p1661, %f3246, 0f00000000;
	fma.rn.f32 	%f3265, %f3264, 0f3EDE5BD9, 0f3F800000;
	selp.f32 	%f3266, 0fFF800000, %f3265, %p1661;
	cvt.rzi.u32.f32 	%r6949, %f3266;
	setp.eq.s32 	%p1662, %r22306, 0;
	mov.b32 	%r23710, 0;
	@%p1662 bra 	$L__BB5_3395;
	mov.b32 	%r23710, 0;
	mov.u32 	%r23708, %r22306;
$L__BB5_3394:
	mul.hi.s32 	%r13144, %r23708, 1717986919;
	shr.u32 	%r13145, %r13144, 31;
	shr.s32 	%r13146, %r13144, 2;
	add.s32 	%r6953, %r13146, %r13145;
	mul.lo.s32 	%r13147, %r6953, 10;
	sub.s32 	%r13148, %r23708, %r13147;
	mad.lo.s32 	%r23710, %r23710, 10, %r13148;
	add.s32 	%r13149, %r23708, 9;
	setp.gt.u32 	%p1663, %r13149, 18;
	mov.u32 	%r23708, %r6953;
	@%p1663 bra 	$L__BB5_3394;
$L__BB5_3395:
	setp.eq.s32 	%p1664, %r22295, 0;
	mov.b32 	%r23713, 0;
	@%p1664 bra 	$L__BB5_3398;
	mov.b32 	%r23713, 0;
	mov.u32 	%r23711, %r22295;
$L__BB5_3397:
	mul.hi.s32 	%r13152, %r23711, 1717986919;
	shr.u32 	%r13153, %r13152, 31;
	shr.s32 	%r13154, %r13152, 2;
	add.s32 	%r6958, %r13154, %r13153;
	mul.lo.s32 	%r13155, %r6958, 10;
	sub.s32 	%r13156, %r23711, %r13155;
	mad.lo.s32 	%r23713, %r23713, 10, %r13156;
	add.s32 	%r13157, %r23711, 9;
	setp.gt.u32 	%p1665, %r13157, 18;
	mov.u32 	%r23711, %r6958;
	@%p1665 bra 	$L__BB5_3397;
$L__BB5_3398:
	setp.eq.s32 	%p1666, %r6949, 0;
	@%p1666 bra 	$L__BB5_3403;
	mov.b32 	%r23714, 0;
$L__BB5_3400:
	mul.hi.s32 	%r13159, %r23710, 1717986919;
	shr.u32 	%r13160, %r13159, 31;
	shr.s32 	%r13161, %r13159, 2;
	add.s32 	%r13162, %r13161, %r13160;
	mul.lo.s32 	%r13163, %r13162, 10;
	sub.s32 	%r6963, %r23710, %r13163;
	mul.hi.s32 	%r13164, %r23713, 1717986919;
	shr.u32 	%r13165, %r13164, 31;
	shr.s32 	%r13166, %r13164, 2;
	add.s32 	%r13167, %r13166, %r13165;
	mul.lo.s32 	%r13168, %r13167, 10;
	sub.s32 	%r6964, %r23713, %r13168;
	setp.eq.s32 	%p1667, %r6963, %r6964;
	@%p1667 bra 	$L__BB5_3402;
	setp.gt.s32 	%p1668, %r6963, %r6964;
	selp.b32 	%r6965, %r22306, %r22295, %p1668;
	selp.b32 	%r22295, %r22295, %r22306, %p1668;
	mov.u32 	%r22306, %r6965;
	bra.uni 	$L__BB5_3403;
$L__BB5_3402:
	add.s32 	%r23714, %r23714, 1;
	shr.s32 	%r13174, %r13164, 2;
	add.s32 	%r23713, %r13174, %r13165;
	setp.ne.s32 	%p1669, %r23714, %r6949;
	mov.u32 	%r23710, %r13162;
	@%p1669 bra 	$L__BB5_3400;
$L__BB5_3403:
	max.s32 	%r13176, %r22164, %r22317;
	cvt.rn.f32.s32 	%f3267, %r13176;
	setp.lt.s32 	%p1670, %r13176, 1;
	mul.f32 	%f3268, %f3267, 0f4B000000;
	selp.f32 	%f3269, %f3268, %f3267, %p1670;
	selp.f32 	%f3270, 0fC1B80000, 0f00000000, %p1670;
	mov.b32 	%r13177, %f3269;
	add.s32 	%r13178, %r13177, -1059760811;
	and.b32  	%r13179, %r13178, -8388608;
	sub.s32 	%r13180, %r13177, %r13179;
	mov.b32 	%f3271, %r13180;
	cvt.rn.f32.s32 	%f3272, %r13179;
	fma.rn.f32 	%f3273, %f3272, 0f34000000, %f3270;
	add.f32 	%f3274, %f3271, 0fBF800000;
	fma.rn.f32 	%f3275, %f3274, 0fBE055027, 0f3E1039F6;
	fma.rn.f32 	%f3276, %f3275, %f3274, 0fBDF8CDCC;
	fma.rn.f32 	%f3277, %f3276, %f3274, 0f3E0F2955;
	fma.rn.f32 	%f3278, %f3277, %f3274, 0fBE2AD8B9;
	fma.rn.f32 	%f3279, %f3278, %f3274, 0f3E4CED0B;
	fma.rn.f32 	%f3280, %f3279, %f3274, 0fBE7FFF22;
	fma.rn.f32 	%f3281, %f3280, %f3274, 0f3EAAAA78;
	fma.rn.f32 	%f3282, %f3281, %f3274, 0fBF000000;
	mul.f32 	%f3283, %f3274, %f3282;
	fma.rn.f32 	%f3284, %f3283, %f3274, %f3274;
	fma.rn.f32 	%f3285, %f3273, 0f3F317218, %f3284;
	setp.gt.u32 	%p1671, %r13177, 2139095039;
	fma.rn.f32 	%f3286, %f3269, 0f7F800000, 0f7F800000;
	selp.f32 	%f3287, %f3286, %f3285, %p1671;
	setp.eq.f32 	%p1672, %f3269, 0f00000000;
	fma.rn.f32 	%f3288, %f3287, 0f3EDE5BD9, 0f3F800000;
	selp.f32 	%f3289, 0fFF800000, %f3288, %p1672;
	cvt.rzi.u32.f32 	%r6972, %f3289;
	setp.eq.s32 	%p1673, %r22164, 0;
	mov.b32 	%r23721, 0;
	@%p1673 bra 	$L__BB5_3406;
	mov.b32 	%r23721, 0;
	mov.u32 	%r23719, %r22164;
$L__BB5_3405:
	mul.hi.s32 	%r13182, %r23719, 1717986919;
	shr.u32 	%r13183, %r13182, 31;
	shr.s32 	%r13184, %r13182, 2;
	add.s32 	%r6976, %r13184, %r13183;
	mul.lo.s32 	%r13185, %r6976, 10;
	sub.s32 	%r13186, %r23719, %r13185;
	mad.lo.s32 	%r23721, %r23721, 10, %r13186;
	add.s32 	%r13187, %r23719, 9;
	setp.gt.u32 	%p1674, %r13187, 18;
	mov.u32 	%r23719, %r6976;
	@%p1674 bra 	$L__BB5_3405;
$L__BB5_3406:
	setp.eq.s32 	%p1675, %r22317, 0;
	mov.b32 	%r23724, 0;
	@%p1675 bra 	$L__BB5_3409;
	mov.b32 	%r23724, 0;
	mov.u32 	%r23722, %r22317;
$L__BB5_3408:
	mul.hi.s32 	%r13190, %r23722, 1717986919;
	shr.u32 	%r13191, %r13190, 31;
	shr.s32 	%r13192, %r13190, 2;
	add.s32 	%r6981, %r13192, %r13191;
	mul.lo.s32 	%r13193, %r6981, 10;
	sub.s32 	%r13194, %r23722, %r13193;
	mad.lo.s32 	%r23724, %r23724, 10, %r13194;
	add.s32 	%r13195, %r23722, 9;
	setp.gt.u32 	%p1676, %r13195, 18;
	mov.u32 	%r23722, %r6981;
	@%p1676 bra 	$L__BB5_3408;
$L__BB5_3409:
	setp.eq.s32 	%p1677, %r6972, 0;
	@%p1677 bra 	$L__BB5_3414;
	mov.b32 	%r23725, 0;
$L__BB5_3411:
	mul.hi.s32 	%r13197, %r23721, 1717986919;
	shr.u32 	%r13198, %r13197, 31;
	shr.s32 	%r13199, %r13197, 2;
	add.s32 	%r13200, %r13199, %r13198;
	mul.lo.s32 	%r13201, %r13200, 10;
	sub.s32 	%r6986, %r23721, %r13201;
	mul.hi.s32 	%r13202, %r23724, 1717986919;
	shr.u32 	%r13203, %r13202, 31;
	shr.s32 	%r13204, %r13202, 2;
	add.s32 	%r13205, %r13204, %r13203;
	mul.lo.s32 	%r13206, %r13205, 10;
	sub.s32 	%r6987, %r23724, %r13206;
	setp.eq.s32 	%p1678, %r6986, %r6987;
	@%p1678 bra 	$L__BB5_3413;
	setp.gt.s32 	%p1679, %r6986, %r6987;
	selp.b32 	%r6988, %r22164, %r22317, %p1679;
	selp.b32 	%r22317, %r22317, %r22164, %p1679;
	mov.u32 	%r22164, %r6988;
	bra.uni 	$L__BB5_3414;
$L__BB5_3413:
	add.s32 	%r23725, %r23725, 1;
	shr.s32 	%r13212, %r13202, 2;
	add.s32 	%r23724, %r13212, %r13203;
	setp.ne.s32 	%p1680, %r23725, %r6972;
	mov.u32 	%r23721, %r13200;
	@%p1680 bra 	$L__BB5_3411;
$L__BB5_3414:
	max.s32 	%r13214, %r22163, %r22332;
	cvt.rn.f32.s32 	%f3290, %r13214;
	setp.lt.s32 	%p1681, %r13214, 1;
	mul.f32 	%f3291, %f3290, 0f4B000000;
	selp.f32 	%f3292, %f3291, %f3290, %p1681;
	selp.f32 	%f3293, 0fC1B80000, 0f00000000, %p1681;
	mov.b32 	%r13215, %f3292;
	add.s32 	%r13216, %r13215, -1059760811;
	and.b32  	%r13217, %r13216, -8388608;
	sub.s32 	%r13218, %r13215, %r13217;
	mov.b32 	%f3294, %r13218;
	cvt.rn.f32.s32 	%f3295, %r13217;
	fma.rn.f32 	%f3296, %f3295, 0f34000000, %f3293;
	add.f32 	%f3297, %f3294, 0fBF800000;
	fma.rn.f32 	%f3298, %f3297, 0fBE055027, 0f3E1039F6;
	fma.rn.f32 	%f3299, %f3298, %f3297, 0fBDF8CDCC;
	fma.rn.f32 	%f3300, %f3299, %f3297, 0f3E0F2955;
	fma.rn.f32 	%f3301, %f3300, %f3297, 0fBE2AD8B9;
	fma.rn.f32 	%f3302, %f3301, %f3297, 0f3E4CED0B;
	fma.rn.f32 	%f3303, %f3302, %f3297, 0fBE7FFF22;
	fma.rn.f32 	%f3304, %f3303, %f3297, 0f3EAAAA78;
	fma.rn.f32 	%f3305, %f3304, %f3297, 0fBF000000;
	mul.f32 	%f3306, %f3297, %f3305;
	fma.rn.f32 	%f3307, %f3306, %f3297, %f3297;
	fma.rn.f32 	%f3308, %f3296, 0f3F317218, %f3307;
	setp.gt.u32 	%p1682, %r13215, 2139095039;
	fma.rn.f32 	%f3309, %f3292, 0f7F800000, 0f7F800000;
	selp.f32 	%f3310, %f3309, %f3308, %p1682;
	setp.eq.f32 	%p1683, %f3292, 0f00000000;
	fma.rn.f32 	%f3311, %f3310, 0f3EDE5BD9, 0f3F800000;
	selp.f32 	%f3312, 0fFF800000, %f3311, %p1683;
	cvt.rzi.u32.f32 	%r6995, %f3312;
	setp.eq.s32 	%p1684, %r22163, 0;
	mov.b32 	%r23732, 0;
	@%p1684 bra 	$L__BB5_3417;
	mov.b32 	%r23732, 0;
	mov.u32 	%r23730, %r22163;
$L__BB5_3416:
	mul.hi.s32 	%r13220, %r23730, 1717986919;
	shr.u32 	%r13221, %r13220, 31;
	shr.s32 	%r13222, %r13220, 2;
	add.s32 	%r6999, %r13222, %r13221;
	mul.lo.s32 	%r13223, %r6999, 10;
	sub.s32 	%r13224, %r23730, %r13223;
	mad.lo.s32 	%r23732, %r23732, 10, %r13224;
	add.s32 	%r13225, %r23730, 9;
	setp.gt.u32 	%p1685, %r13225, 18;
	mov.u32 	%r23730, %r6999;
	@%p1685 bra 	$L__BB5_3416;
$L__BB5_3417:
	setp.eq.s32 	%p1686, %r22332, 0;
	mov.b32 	%r23735, 0;
	@%p1686 bra 	$L__BB5_3420;
	mov.b32 	%r23735, 0;
	mov.u32 	%r23733, %r22332;
$L__BB5_3419:
	mul.hi.s32 	%r13228, %r23733, 1717986919;
	shr.u32 	%r13229, %r13228, 31;
	shr.s32 	%r13230, %r13228, 2;
	add.s32 	%r7004, %r13230, %r13229;
	mul.lo.s32 	%r13231, %r7004, 10;
	sub.s32 	%r13232, %r23733, %r13231;
	mad.lo.s32 	%r23735, %r23735, 10, %r13232;
	add.s32 	%r13233, %r23733, 9;
	setp.gt.u32 	%p1687, %r13233, 18;
	mov.u32 	%r23733, %r7004;
	@%p1687 bra 	$L__BB5_3419;
$L__BB5_3420:
	setp.eq.s32 	%p1688, %r6995, 0;
	@%p1688 bra 	$L__BB5_3425;
	mov.b32 	%r23736, 0;
$L__BB5_3422:
	mul.hi.s32 	%r13235, %r23732, 1717986919;
	shr.u32 	%r13236, %r13235, 31;
	shr.s32 	%r13237, %r13235, 2;
	add.s32 	%r13238, %r13237, %r13236;
	mul.lo.s32 	%r13239, %r13238, 10;
	sub.s32 	%r7009, %r23732, %r13239;
	mul.hi.s32 	%r13240, %r23735, 1717986919;
	shr.u32 	%r13241, %r13240, 31;
	shr.s32 	%r13242, %r13240, 2;
	add.s32 	%r13243, %r13242, %r13241;
	mul.lo.s32 	%r13244, %r13243, 10;
	sub.s32 	%r7010, %r23735, %r13244;
	setp.eq.s32 	%p1689, %r7009, %r7010;
	@%p1689 bra 	$L__BB5_3424;
	setp.gt.s32 	%p1690, %r7009, %r7010;
	selp.b32 	%r7011, %r22163, %r22332, %p1690;
	selp.b32 	%r22332, %r22332, %r22163, %p1690;
	mov.u32 	%r22163, %r7011;
	bra.uni 	$L__BB5_3425;
$L__BB5_3424:
	add.s32 	%r23736, %r23736, 1;
	shr.s32 	%r13250, %r13240, 2;
	add.s32 	%r23735, %r13250, %r13241;
	setp.ne.s32 	%p1691, %r23736, %r6995;
	mov.u32 	%r23732, %r13238;
	@%p1691 bra 	$L__BB5_3422;
$L__BB5_3425:
	max.s32 	%r13252, %r22185, %r22174;
	cvt.rn.f32.s32 	%f3313, %r13252;
	setp.lt.s32 	%p1692, %r13252, 1;
	mul.f32 	%f3314, %f3313, 0f4B000000;
	selp.f32 	%f3315, %f3314, %f3313, %p1692;
	selp.f32 	%f3316, 0fC1B80000, 0f00000000, %p1692;
	mov.b32 	%r13253, %f3315;
	add.s32 	%r13254, %r13253, -1059760811;
	and.b32  	%r13255, %r13254, -8388608;
	sub.s32 	%r13256, %r13253, %r13255;
	mov.b32 	%f3317, %r13256;
	cvt.rn.f32.s32 	%f3318, %r13255;
	fma.rn.f32 	%f3319, %f3318, 0f34000000, %f3316;
	add.f32 	%f3320, %f3317, 0fBF800000;
	fma.rn.f32 	%f3321, %f3320, 0fBE055027, 0f3E1039F6;
	fma.rn.f32 	%f3322, %f3321, %f3320, 0fBDF8CDCC;
	fma.rn.f32 	%f3323, %f3322, %f3320, 0f3E0F2955;
	fma.rn.f32 	%f3324, %f3323, %f3320, 0fBE2AD8B9;
	fma.rn.f32 	%f3325, %f3324, %f3320, 0f3E4CED0B;
	fma.rn.f32 	%f3326, %f3325, %f3320, 0fBE7FFF22;
	fma.rn.f32 	%f3327, %f3326, %f3320, 0f3EAAAA78;
	fma.rn.f32 	%f3328, %f3327, %f3320, 0fBF000000;
	mul.f32 	%f3329, %f3320, %f3328;
	fma.rn.f32 	%f3330, %f3329, %f3320, %f3320;
	fma.rn.f32 	%f3331, %f3319, 0f3F317218, %f3330;
	setp.gt.u32 	%p1693, %r13253, 2139095039;
	fma.rn.f32 	%f3332, %f3315, 0f7F800000, 0f7F800000;
	selp.f32 	%f3333, %f3332, %f3331, %p1693;
	setp.eq.f32 	%p1694, %f3315, 0f00000000;
	fma.rn.f32 	%f3334, %f3333, 0f3EDE5BD9, 0f3F800000;
	selp.f32 	%f3335, 0fFF800000, %f3334, %p1694;
	cvt.rzi.u32.f32 	%r7018, %f3335;
	setp.eq.s32 	%p1695, %r22185, 0;
	mov.b32 	%r23743, 0;
	@%p1695 bra 	$L__BB5_3428;
	mov.b32 	%r23743, 0;
	mov.u32 	%r23741, %r22185;
$L__BB5_3427:
	mul.hi.s32 	%r13258, %r23741, 1717986919;
	shr.u32 	%r13259, %r13258, 31;
	shr.s32 	%r13260, %r13258, 2;
	add.s32 	%r7022, %r13260, %r13259;
	mul.lo.s32 	%r13261, %r7022, 10;
	sub.s32 	%r13262, %r23741, %r13261;
	mad.lo.s32 	%r23743, %r23743, 10, %r13262;
	add.s32 	%r13263, %r23741, 9;
	setp.gt.u32 	%p1696, %r13263, 18;
	mov.u32 	%r23741, %r7022;
	@%p1696 bra 	$L__BB5_3427;
$L__BB5_3428:
	setp.eq.s32 	%p1697, %r22174, 0;
	mov.b32 	%r23746, 0;
	@%p1697 bra 	$L__BB5_3431;
	mov.b32 	%r23746, 0;
	mov.u32 	%r23744, %r22174;
$L__BB5_3430:
	mul.hi.s32 	%r13266, %r23744, 1717986919;
	shr.u32 	%r13267, %r13266, 31;
	shr.s32 	%r13268, %r13266, 2;
	add.s32 	%r7027, %r13268, %r13267;
	mul.lo.s32 	%r13269, %r7027, 10;
	sub.s32 	%r13270, %r23744, %r13269;
	mad.lo.s32 	%r23746, %r23746, 10, %r13270;
	add.s32 	%r13271, %r23744, 9;
	setp.gt.u32 	%p1698, %r13271, 18;
	mov.u32 	%r23744, %r7027;
	@%p1698 bra 	$L__BB5_3430;
$L__BB5_3431:
	setp.eq.s32 	%p1699, %r7018, 0;
	@%p1699 bra 	$L__BB5_3436;
	mov.b32 	%r23747, 0;
$L__BB5_3433:
	mul.hi.s32 	%r13273, %r23743, 1717986919;
	shr.u32 	%r13274, %r13273, 31;
	shr.s32 	%r13275, %r13273, 2;
	add.s32 	%r13276, %r13275, %r13274;
	mul.lo.s32 	%r13277, %r13276, 10;
	sub.s32 	%r7032, %r23743, %r13277;
	mul.hi.s32 	%r13278, %r23746, 1717986919;
	shr.u32 	%r13279, %r13278, 31;
	shr.s32 	%r13280, %r13278, 2;
	add.s32 	%r13281, %r13280, %r13279;
	mul.lo.s32 	%r13282, %r13281, 10;
	sub.s32 	%r7033, %r23746, %r13282;
	setp.eq.s32 	%p1700, %r7032, %r7033;
	@%p1700 bra 	$L__BB5_3435;
	setp.gt.s32 	%p1701, %r7032, %r7033;
	selp.b32 	%r7034, %r22185, %r22174, %p1701;
	selp.b32 	%r22174, %r22174, %r22185, %p1701;
	mov.u32 	%r22185, %r7034;
	bra.uni 	$L__BB5_3436;
$L__BB5_3435:
	add.s32 	%r23747, %r23747, 1;
	shr.s32 	%r13288, %r13278, 2;
	add.s32 	%r23746, %r13288, %r13279;
	setp.ne.s32 	%p1702, %r23747, %r7018;
	mov.u32 	%r23743, %r13276;
	@%p1702 bra 	$L__BB5_3433;
$L__BB5_3436:
	max.s32 	%r13290, %r22207, %r22196;
	cvt.rn.f32.s32 	%f3336, %r13290;
	setp.lt.s32 	%p1703, %r13290, 1;
	mul.f32 	%f3337, %f3336, 0f4B000000;
	selp.f32 	%f3338, %f3337, %f3336, %p1703;
	selp.f32 	%f3339, 0fC1B80000, 0f00000000, %p1703;
	mov.b32 	%r13291, %f3338;
	add.s32 	%r13292, %r13291, -1059760811;
	and.b32  	%r13293, %r13292, -8388608;
	sub.s32 	%r13294, %r13291, %r13293;
	mov.b32 	%f3340, %r13294;
	cvt.rn.f32.s32 	%f3341, %r13293;
	fma.rn.f32 	%f3342, %f3341, 0f34000000, %f3339;
	add.f32 	%f3343, %f3340, 0fBF800000;
	fma.rn.f32 	%f3344, %f3343, 0fBE055027, 0f3E1039F6;
	fma.rn.f32 	%f3345, %f3344, %f3343, 0fBDF8CDCC;
	fma.rn.f32 	%f3346, %f3345, %f3343, 0f3E0F2955;
	fma.rn.f32 	%f3347, %f3346, %f3343, 0fBE2AD8B9;
	fma.rn.f32 	%f3348, %f3347, %f3343, 0f3E4CED0B;
	fma.rn.f32 	%f3349, %f3348, %f3343, 0fBE7FFF22;
	fma.rn.f32 	%f3350, %f3349, %f3343, 0f3EAAAA78;
	fma.rn.f32 	%f3351, %f3350, %f3343, 0fBF000000;
	mul.f32 	%f3352, %f3343, %f3351;
	fma.rn.f32 	%f3353, %f3352, %f3343, %f3343;
	fma.rn.f32 	%f3354, %f3342, 0f3F317218, %f3353;
	setp.gt.u32 	%p1704, %r13291, 2139095039;
	fma.rn.f32 	%f3355, %f3338, 0f7F800000, 0f7F800000;
	selp.f32 	%f3356, %f3355, %f3354, %p1704;
	setp.eq.f32 	%p1705, %f3338, 0f00000000;
	fma.rn.f32 	%f3357, %f3356, 0f3EDE5BD9, 0f3F800000;
	selp.f32 	%f3358, 0fFF800000, %f3357, %p1705;
	cvt.rzi.u32.f32 	%r7041, %f3358;
	setp.eq.s32 	%p1706, %r22207, 0;
	mov.b32 	%r23754, 0;
	@%p1706 bra 	$L__BB5_3439;
	mov.b32 	%r23754, 0;
	mov.u32 	%r23752, %r22207;
$L__BB5_3438:
	mul.hi.s32 	%r13296, %r23752, 1717986919;
	shr.u32 	%r13297, %r13296, 31;
	shr.s32 	%r13298, %r13296, 2;
	add.s32 	%r7045, %r13298, %r13297;
	mul.lo.s32 	%r13299, %r7045, 10;
	sub.s32 	%r13300, %r23752, %r13299;
	mad.lo.s32 	%r23754, %r23754, 10, %r13300;
	add.s32 	%r13301, %r23752, 9;
	setp.gt.u32 	%p1707, %r13301, 18;
	mov.u32 	%r23752, %r7045;
	@%p1707 bra 	$L__BB5_3438;
$L__BB5_3439:
	setp.eq.s32 	%p1708, %r22196, 0;
	mov.b32 	%r23757, 0;
	@%p1708 bra 	$L__BB5_3442;
	mov.b32 	%r23757, 0;
	mov.u32 	%r23755, %r22196;
$L__BB5_3441:
	mul.hi.s32 	%r13304, %r23755, 1717986919;
	shr.u32 	%r13305, %r13304, 31;
	shr.s32 	%r13306, %r13304, 2;
	add.s32 	%r7050, %r13306, %r13305;
	mul.lo.s32 	%r13307, %r7050, 10;
	sub.s32 	%r13308, %r23755, %r13307;
	mad.lo.s32 	%r23757, %r23757, 10, %r13308;
	add.s32 	%r13309, %r23755, 9;
	setp.gt.u32 	%p1709, %r13309, 18;
	mov.u32 	%r23755, %r7050;
	@%p1709 bra 	$L__BB5_3441;
$L__BB5_3442:
	setp.eq.s32 	%p1710, %r7041, 0;
	@%p1710 bra 	$L__BB5_3447;
	mov.b32 	%r23758, 0;
$L__BB5_3444:
	mul.hi.s32 	%r13311, %r23754, 1717986919;
	shr.u32 	%r13312, %r13311, 31;
	shr.s32 	%r13313, %r13311, 2;
	add.s32 	%r13314, %r13313, %r13312;
	mul.lo.s32 	%r13315, %r13314, 10;
	sub.s32 	%r7055, %r23754, %r13315;
	mul.hi.s32 	%r13316, %r23757, 1717986919;
	shr.u32 	%r13317, %r13316, 31;
	shr.s32 	%r13318, %r13316, 2;
	add.s32 	%r13319, %r13318, %r13317;
	mul.lo.s32 	%r13320, %r13319, 10;
	sub.s32 	%r7056, %r23757, %r13320;
	setp.eq.s32 	%p1711, %r7055, %r7056;
	@%p1711 bra 	$L__BB5_3446;
	setp.gt.s32 	%p1712, %r7055, %r7056;
	selp.b32 	%r7057, %r22207, %r22196, %p1712;
	selp.b32 	%r22196, %r22196, %r22207, %p1712;
	mov.u32 	%r22207, %r7057;
	bra.uni 	$L__BB5_3447;
$L__BB5_3446:
	add.s32 	%r23758, %r23758, 1;
	shr.s32 	%r13326, %r13316, 2;
	add.s32 	%r23757, %r13326, %r13317;
	setp.ne.s32 	%p1713, %r23758, %r7041;
	mov.u32 	%r23754, %r13314;
	@%p1713 bra 	$L__BB5_3444;
$L__BB5_3447:
	max.s32 	%r13328, %r22229, %r22218;
	cvt.rn.f32.s32 	%f3359, %r13328;
	setp.lt.s32 	%p1714, %r13328, 1;
	mul.f32 	%f3360, %f3359, 0f4B000000;
	selp.f32 	%f3361, %f3360, %f3359, %p1714;
	selp.f32 	%f3362, 0fC1B80000, 0f00000000, %p1714;
	mov.b32 	%r13329, %f3361;
	add.s32 	%r13330, %r13329, -1059760811;
	and.b32  	%r13331, %r13330, -8388608;
	sub.s32 	%r13332, %r13329, %r13331;
	mov.b32 	%f3363, %r13332;
	cvt.rn.f32.s32 	%f3364, %r13331;
	fma.rn.f32 	%f3365, %f3364, 0f34000000, %f3362;
	add.f32 	%f3366, %f3363, 0fBF800000;
	fma.rn.f32 	%f3367, %f3366, 0fBE055027, 0f3E1039F6;
	fma.rn.f32 	%f3368, %f3367, %f3366, 0fBDF8CDCC;
	fma.rn.f32 	%f3369, %f3368, %f3366, 0f3E0F2955;
	fma.rn.f32 	%f3370, %f3369, %f3366, 0fBE2AD8B9;
	fma.rn.f32 	%f3371, %f3370, %f3366, 0f3E4CED0B;
	fma.rn.f32 	%f3372, %f3371, %f3366, 0fBE7FFF22;
	fma.rn.f32 	%f3373, %f3372, %f3366, 0f3EAAAA78;
	fma.rn.f32 	%f3374, %f3373, %f3366, 0fBF000000;
	mul.f32 	%f3375, %f3366, %f3374;
	fma.rn.f32 	%f3376, %f3375, %f3366, %f3366;
	fma.rn.f32 	%f3377, %f3365, 0f3F317218, %f3376;
	setp.gt.u32 	%p1715, %r13329, 2139095039;
	fma.rn.f32 	%f3378, %f3361, 0f7F800000, 0f7F800000;
	selp.f32 	%f3379, %f3378, %f3377, %p1715;
	setp.eq.f32 	%p1716, %f3361, 0f00000000;
	fma.rn.f32 	%f3380, %f3379, 0f3EDE5BD9, 0f3F800000;
	selp.f32 	%f3381, 0fFF800000, %f3380, %p1716;
	cvt.rzi.u32.f32 	%r7064, %f3381;
	setp.eq.s32 	%p1717, %r22229, 0;
	mov.b32 	%r23765, 0;
	@%p1717 bra 	$L__BB5_3450;
	mov.b32 	%r23765, 0;
	mov.u32 	%r23763, %r22229;
$L__BB5_3449:
	mul.hi.s32 	%r13334, %r23763, 1717986919;
	shr.u32 	%r13335, %r13334, 31;
	shr.s32 	%r13336, %r13334, 2;
	add.s32 	%r7068, %r13336, %r13335;
	mul.lo.s32 	%r13337, %r7068, 10;
	sub.s32 	%r13338, %r23763, %r13337;
	mad.lo.s32 	%r23765, %r23765, 10, %r13338;
	add.s32 	%r13339, %r23763, 9;
	setp.gt.u32 	%p1718, %r13339, 18;
	mov.u32 	%r23763, %r7068;
	@%p1718 bra 	$L__BB5_3449;
$L__BB5_3450:
	setp.eq.s32 	%p1719, %r22218, 0;
	mov.b32 	%r23768, 0;
	@%p1719 bra 	$L__BB5_3453;
	mov.b32 	%r23768, 0;
	mov.u32 	%r23766, %r22218;
$L__BB5_3452:
	mul.hi.s32 	%r13342, %r23766, 1717986919;
	shr.u32 	%r13343, %r13342, 31;
	shr.s32 	%r13344, %r13342, 2;
	add.s32 	%r7073, %r13344, %r13343;
	mul.lo.s32 	%r13345, %r7073, 10;
	sub.s32 	%r13346, %r23766, %r13345;
	mad.lo.s32 	%r23768, %r23768, 10, %r13346;
	add.s32 	%r13347, %r23766, 9;
	setp.gt.u32 	%p1720, %r13347, 18;
	mov.u32 	%r23766, %r7073;
	@%p1720 bra 	$L__BB5_3452;
$L__BB5_3453:
	setp.eq.s32 	%p1721, %r7064, 0;
	@%p1721 bra 	$L__BB5_3458;
	mov.b32 	%r23769, 0;
$L__BB5_3455:
	mul.hi.s32 	%r13349, %r23765, 1717986919;
	shr.u32 	%r13350, %r13349, 31;
	shr.s32 	%r13351, %r13349, 2;
	add.s32 	%r13352, %r13351, %r13350;
	mul.lo.s32 	%r13353, %r13352, 10;
	sub.s32 	%r7078, %r23765, %r13353;
	mul.hi.s32 	%r13354, %r23768, 1717986919;
	shr.u32 	%r13355, %r13354, 31;
	shr.s32 	%r13356, %r13354, 2;
	add.s32 	%r13357, %r13356, %r13355;
	mul.lo.s32 	%r13358, %r13357, 10;
	sub.s32 	%r7079, %r23768, %r13358;
	setp.eq.s32 	%p1722, %r7078, %r7079;
	@%p1722 bra 	$L__BB5_3457;
	setp.gt.s32 	%p1723, %r7078, %r7079;
	selp.b32 	%r7080, %r22229, %r22218, %p1723;
	selp.b32 	%r22218, %r22218, %r22229, %p1723;
	mov.u32 	%r22229, %r7080;
	bra.uni 	$L__BB5_3458;
$L__BB5_3457:
	add.s32 	%r23769, %r23769, 1;
	shr.s32 	%r13364, %r13354, 2;
	add.s32 	%r23768, %r13364, %r13355;
	setp.ne.s32 	%p1724, %r23769, %r7064;
	mov.u32 	%r23765, %r13352;
	@%p1724 bra 	$L__BB5_3455;
$L__BB5_3458:
	max.s32 	%r13366, %r22251, %r22240;
	cvt.rn.f32.s32 	%f3382, %r13366;
	setp.lt.s32 	%p1725, %r13366, 1;
	mul.f32 	%f3383, %f3382, 0f4B000000;
	selp.f32 	%f3384, %f3383, %f3382, %p1725;
	selp.f32 	%f3385, 0fC1B80000, 0f00000000, %p1725;
	mov.b32 	%r13367, %f3384;
	add.s32 	%r13368, %r13367, -1059760811;
	and.b32  	%r13369, %r13368, -8388608;
	sub.s32 	%r13370, %r13367, %r13369;
	mov.b32 	%f3386, %r13370;
	cvt.rn.f32.s32 	%f3387, %r13369;
	fma.rn.f32 	%f3388, %f3387, 0f34000000, %f3385;
	add.f32 	%f3389, %f3386, 0fBF800000;
	fma.rn.f32 	%f3390, %f3389, 0fBE055027, 0f3E1039F6;
	fma.rn.f32 	%f3391, %f3390, %f3389, 0fBDF8CDCC;
	fma.rn.f32 	%f3392, %f3391, %f3389, 0f3E0F2955;
	fma.rn.f32 	%f3393, %f3392, %f3389, 0fBE2AD8B9;
	fma.rn.f32 	%f3394, %f3393, %f3389, 0f3E4CED0B;
	fma.rn.f32 	%f3395, %f3394, %f3389, 0fBE7FFF22;
	fma.rn.f32 	%f3396, %f3395, %f3389, 0f3EAAAA78;
	fma.rn.f32 	%f3397, %f3396, %f3389, 0fBF000000;
	mul.f32 	%f3398, %f3389, %f3397;
	fma.rn.f32 	%f3399, %f3398, %f3389, %f3389;
	fma.rn.f32 	%f3400, %f3388, 0f3F317218, %f3399;
	setp.gt.u32 	%p1726, %r13367, 2139095039;
	fma.rn.f32 	%f3401, %f3384, 0f7F800000, 0f7F800000;
	selp.f32 	%f3402, %f3401, %f3400, %p1726;
	setp.eq.f32 	%p1727, %f3384, 0f00000000;
	fma.rn.f32 	%f3403, %f3402, 0f3EDE5BD9, 0f3F800000;
	selp.f32 	%f3404, 0fFF800000, %f3403, %p1727;
	cvt.rzi.u32.f32 	%r7087, %f3404;
	setp.eq.s32 	%p1728, %r22251, 0;
	mov.b32 	%r23776, 0;
	@%p1728 bra 	$L__BB5_3461;
	mov.b32 	%r23776, 0;
	mov.u32 	%r23774, %r22251;
$L__BB5_3460:
	mul.hi.s32 	%r13372, %r23774, 1717986919;
	shr.u32 	%r13373, %r13372, 31;
	shr.s32 	%r13374, %r13372, 2;
	add.s32 	%r7091, %r13374, %r13373;
	mul.lo.s32 	%r13375, %r7091, 10;
	sub.s32 	%r13376, %r23774, %r13375;
	mad.lo.s32 	%r23776, %r23776, 10, %r13376;
	add.s32 	%r13377, %r23774, 9;
	setp.gt.u32 	%p1729, %r13377, 18;
	mov.u32 	%r23774, %r7091;
	@%p1729 bra 	$L__BB5_3460;
$L__BB5_3461:
	setp.eq.s32 	%p1730, %r22240, 0;
	mov.b32 	%r23779, 0;
	@%p1730 bra 	$L__BB5_3464;
	mov.b32 	%r23779, 0;
	mov.u32 	%r23777, %r22240;
$L__BB5_3463:
	mul.hi.s32 	%r13380, %r23777, 1717986919;
	shr.u32 	%r13381, %r13380, 31;
	shr.s32 	%r13382, %r13380, 2;
	add.s32 	%r7096, %r13382, %r13381;
	mul.lo.s32 	%r13383, %r7096, 10;
	sub.s32 	%r13384, %r23777, %r13383;
	mad.lo.s32 	%r23779, %r23779, 10, %r13384;
	add.s32 	%r13385, %r23777, 9;
	setp.gt.u32 	%p1731, %r13385, 18;
	mov.u32 	%r23777, %r7096;
	@%p1731 bra 	$L__BB5_3463;
$L__BB5_3464:
	setp.eq.s32 	%p1732, %r7087, 0;
	@%p1732 bra 	$L__BB5_3469;
	mov.b32 	%r23780, 0;
$L__BB5_3466:
	mul.hi.s32 	%r13387, %r23776, 1717986919;
	shr.u32 	%r13388, %r13387, 31;
	shr.s32 	%r13389, %r13387, 2;
	add.s32 	%r13390, %r13389, %r13388;
	mul.lo.s32 	%r13391, %r13390, 10;
	sub.s32 	%r7101, %r23776, %r13391;
	mul.hi.s32 	%r13392, %r23779, 1717986919;
	shr.u32 	%r13393, %r13392, 31;
	shr.s32 	%r13394, %r13392, 2;
	add.s32 	%r13395, %r13394, %r13393;
	mul.lo.s32 	%r13396, %r13395, 10;
	sub.s32 	%r7102, %r23779, %r13396;
	setp.eq.s32 	%p1733, %r7101, %r7102;
	@%p1733 bra 	$L__BB5_3468;
	setp.gt.s32 	%p1734, %r7101, %r7102;
	selp.b32 	%r7103, %r22251, %r22240, %p1734;
	selp.b32 	%r22240, %r22240, %r22251, %p1734;
	mov.u32 	%r22251, %r7103;
	bra.uni 	$L__BB5_3469;
$L__BB5_3468:
	add.s32 	%r23780, %r23780, 1;
	shr.s32 	%r13402, %r13392, 2;
	add.s32 	%r23779, %r13402, %r13393;
	setp.ne.s32 	%p1735, %r23780, %r7087;
	mov.u32 	%r23776, %r13390;
	@%p1735 bra 	$L__BB5_3466;
$L__BB5_3469:
	max.s32 	%r13404, %r22273, %r22262;
	cvt.rn.f32.s32 	%f3405, %r13404;
	setp.lt.s32 	%p1736, %r13404, 1;
	mul.f32 	%f3406, %f3405, 0f4B000000;
	selp.f32 	%f3407, %f3406, %f3405, %p1736;
	selp.f32 	%f3408, 0fC1B80000, 0f00000000, %p1736;
	mov.b32 	%r13405, %f3407;
	add.s32 	%r13406, %r13405, -1059760811;
	and.b32  	%r13407, %r13406, -8388608;
	sub.s32 	%r13408, %r13405, %r13407;
	mov.b32 	%f3409, %r13408;
	cvt.rn.f32.s32 	%f3410, %r13407;
	fma.rn.f32 	%f3411, %f3410, 0f34000000, %f3408;
	add.f32 	%f3412, %f3409, 0fBF800000;
	fma.rn.f32 	%f3413, %f3412, 0fBE055027, 0f3E1039F6;
	fma.rn.f32 	%f3414, %f3413, %f3412, 0fBDF8CDCC;
	fma.rn.f32 	%f3415, %f3414, %f3412, 0f3E0F2955;
	fma.rn.f32 	%f3416, %f3415, %f3412, 0fBE2AD8B9;
	fma.rn.f32 	%f3417, %f3416, %f3412, 0f3E4CED0B;
	fma.rn.f32 	%f3418, %f3417, %f3412, 0fBE7FFF22;
	fma.rn.f32 	%f3419, %f3418, %f3412, 0f3EAAAA78;
	fma.rn.f32 	%f3420, %f3419, %f3412, 0fBF000000;
	mul.f32 	%f3421, %f3412, %f3420;
	fma.rn.f32 	%f3422, %f3421, %f3412, %f3412;
	fma.rn.f32 	%f3423, %f3411, 0f3F317218, %f3422;
	setp.gt.u32 	%p1737, %r13405, 2139095039;
	fma.rn.f32 	%f3424, %f3407, 0f7F800000, 0f7F800000;
	selp.f32 	%f3425, %f3424, %f3423, %p1737;
	setp.eq.f32 	%p1738, %f3407, 0f00000000;
	fma.rn.f32 	%f3426, %f3425, 0f3EDE5BD9, 0f3F800000;
	selp.f32 	%f3427, 0fFF800000, %f3426, %p1738;
	cvt.rzi.u32.f32 	%r7110, %f3427;
	setp.eq.s32 	%p1739, %r22273, 0;
	mov.b32 	%r23787, 0;
	@%p1739 bra 	$L__BB5_3472;
	mov.b32 	%r23787, 0;
	mov.u32 	%r23785, %r22273;
$L__BB5_3471:
	mul.hi.s32 	%r13410, %r23785, 1717986919;
	shr.u32 	%r13411, %r13410, 31;
	shr.s32 	%r13412, %r13410, 2;
	add.s32 	%r7114, %r13412, %r13411;
	mul.lo.s32 	%r13413, %r7114, 10;
	sub.s32 	%r13414, %r23785, %r13413;
	mad.lo.s32 	%r23787, %r23787, 10, %r13414;
	add.s32 	%r13415, %r23785, 9;
	setp.gt.u32 	%p1740, %r13415, 18;
	mov.u32 	%r23785, %r7114;
	@%p1740 bra 	$L__BB5_3471;
$L__BB5_3472:
	setp.eq.s32 	%p1741, %r22262, 0;
	mov.b32 	%r23790, 0;
	@%p1741 bra 	$L__BB5_3475;
	mov.b32 	%r23790, 0;
	mov.u32 	%r23788, %r22262;
$L__BB5_3474:
	mul.hi.s32 	%r13418, %r23788, 1717986919;
	shr.u32 	%r13419, %r13418, 31;
	shr.s32 	%r13420, %r13418, 2;
	add.s32 	%r7119, %r13420, %r13419;
	mul.lo.s32 	%r13421, %r7119, 10;
	sub.s32 	%r13422, %r23788, %r13421;
	mad.lo.s32 	%r23790, %r23790, 10, %r13422;
	add.s32 	%r13423, %r23788, 9;
	setp.gt.u32 	%p1742, %r13423, 18;
	mov.u32 	%r23788, %r7119;
	@%p1742 bra 	$L__BB5_3474;
$L__BB5_3475:
	setp.eq.s32 	%p1743, %r7110, 0;
	@%p1743 bra 	$L__BB5_3480;
	mov.b32 	%r23791, 0;
$L__BB5_3477:
	mul.hi.s32 	%r13425, %r23787, 1717986919;
	shr.u32 	%r13426, %r13425, 31;
	shr.s32 	%r13427, %r13425, 2;
	add.s32 	%r13428, %r13427, %r13426;
	mul.lo.s32 	%r13429, %r13428, 10;
	sub.s32 	%r7124, %r23787, %r13429;
	mul.hi.s32 	%r13430, %r23790, 1717986919;
	shr.u32 	%r13431, %r13430, 31;
	shr.s32 	%r13432, %r13430, 2;
	add.s32 	%r13433, %r13432, %r13431;
	mul.lo.s32 	%r13434, %r13433, 10;
	sub.s32 	%r7125, %r23790, %r13434;
	setp.eq.s32 	%p1744, %r7124, %r7125;
	@%p1744 bra 	$L__BB5_3479;
	setp.gt.s32 	%p1745, %r7124, %r7125;
	selp.b32 	%r7126, %r22273, %r22262, %p1745;
	selp.b32 	%r22262, %r22262, %r22273, %p1745;
	mov.u32 	%r22273, %r7126;
	bra.uni 	$L__BB5_3480;
$L__BB5_3479:
	add.s32 	%r23791, %r23791, 1;
	shr.s32 	%r13440, %r13430, 2;
	add.s32 	%r23790, %r13440, %r13431;
	setp.ne.s32 	%p1746, %r23791, %r7110;
	mov.u32 	%r23787, %r13428;
	@%p1746 bra 	$L__BB5_3477;
$L__BB5_3480:
	max.s32 	%r13442, %r22295, %r22284;
	cvt.rn.f32.s32 	%f3428, %r13442;
	setp.lt.s32 	%p1747, %r13442, 1;
	mul.f32 	%f3429, %f3428, 0f4B000000;
	selp.f32 	%f3430, %f3429, %f3428, %p1747;
	selp.f32 	%f3431, 0fC1B80000, 0f00000000, %p1747;
	mov.b32 	%r13443, %f3430;
	add.s32 	%r13444, %r13443, -1059760811;
	and.b32  	%r13445, %r13444, -8388608;
	sub.s32 	%r13446, %r13443, %r13445;
	mov.b32 	%f3432, %r13446;
	cvt.rn.f32.s32 	%f3433, %r13445;
	fma.rn.f32 	%f3434, %f3433, 0f34000000, %f3431;
	add.f32 	%f3435, %f3432, 0fBF800000;
	fma.rn.f32 	%f3436, %f3435, 0fBE055027, 0f3E1039F6;
	fma.rn.f32 	%f3437, %f3436, %f3435, 0fBDF8CDCC;
	fma.rn.f32 	%f3438, %f3437, %f3435, 0f3E0F2955;
	fma.rn.f32 	%f3439, %f3438, %f3435, 0fBE2AD8B9;
	fma.rn.f32 	%f3440, %f3439, %f3435, 0f3E4CED0B;
	fma.rn.f32 	%f3441, %f3440, %f3435, 0fBE7FFF22;
	fma.rn.f32 	%f3442, %f3441, %f3435, 0f3EAAAA78;
	fma.rn.f32 	%f3443, %f3442, %f3435, 0fBF000000;
	mul.f32 	%f3444, %f3435, %f3443;
	fma.rn.f32 	%f3445, %f3444, %f3435, %f3435;
	fma.rn.f32 	%f3446, %f3434, 0f3F317218, %f3445;
	setp.gt.u32 	%p1748, %r13443, 2139095039;
	fma.rn.f32 	%f3447, %f3430, 0f7F800000, 0f7F800000;
	selp.f32 	%f3448, %f3447, %f3446, %p1748;
	setp.eq.f32 	%p1749, %f3430, 0f00000000;
	fma.rn.f32 	%f3449, %f3448, 0f3EDE5BD9, 0f3F800000;
	selp.f32 	%f3450, 0fFF800000, %f3449, %p1749;
	cvt.rzi.u32.f32 	%r7133, %f3450;
	setp.eq.s32 	%p1750, %r22295, 0;
	mov.b32 	%r23798, 0;
	@%p1750 bra 	$L__BB5_3483;
	mov.b32 	%r23798, 0;
	mov.u32 	%r23796, %r22295;
$L__BB5_3482:
	mul.hi.s32 	%r13448, %r23796, 1717986919;
	shr.u32 	%r13449, %r13448, 31;
	shr.s32 	%r13450, %r13448, 2;
	add.s32 	%r7137, %r13450, %r13449;
	mul.lo.s32 	%r13451, %r7137, 10;
	sub.s32 	%r13452, %r23796, %r13451;
	mad.lo.s32 	%r23798, %r23798, 10, %r13452;
	add.s32 	%r13453, %r23796, 9;
	setp.gt.u32 	%p1751, %r13453, 18;
	mov.u32 	%r23796, %r7137;
	@%p1751 bra 	$L__BB5_3482;
$L__BB5_3483:
	setp.eq.s32 	%p1752, %r22284, 0;
	mov.b32 	%r23801, 0;
	@%p1752 bra 	$L__BB5_3486;
	mov.b32 	%r23801, 0;
	mov.u32 	%r23799, %r22284;
$L__BB5_3485:
	mul.hi.s32 	%r13456, %r23799, 1717986919;
	shr.u32 	%r13457, %r13456, 31;
	shr.s32 	%r13458, %r13456, 2;
	add.s32 	%r7142, %r13458, %r13457;
	mul.lo.s32 	%r13459, %r7142, 10;
	sub.s32 	%r13460, %r23799, %r13459;
	mad.lo.s32 	%r23801, %r23801, 10, %r13460;
	add.s32 	%r13461, %r23799, 9;
	setp.gt.u32 	%p1753, %r13461, 18;
	mov.u32 	%r23799, %r7142;
	@%p1753 bra 	$L__BB5_3485;
$L__BB5_3486:
	setp.eq.s32 	%p1754, %r7133, 0;
	@%p1754 bra 	$L__BB5_3491;
	mov.b32 	%r23802, 0;
$L__BB5_3488:
	mul.hi.s32 	%r13463, %r23798, 1717986919;
	shr.u32 	%r13464, %r13463, 31;
	shr.s32 	%r13465, %r13463, 2;
	add.s32 	%r13466, %r13465, %r13464;
	mul.lo.s32 	%r13467, %r13466, 10;
	sub.s32 	%r7147, %r23798, %r13467;
	mul.hi.s32 	%r13468, %r23801, 1717986919;
	shr.u32 	%r13469, %r13468, 31;
	shr.s32 	%r13470, %r13468, 2;
	add.s32 	%r13471, %r13470, %r13469;
	mul.lo.s32 	%r13472, %r13471, 10;
	sub.s32 	%r7148, %r23801, %r13472;
	setp.eq.s32 	%p1755, %r7147, %r7148;
	@%p1755 bra 	$L__BB5_3490;
	setp.gt.s32 	%p1756, %r7147, %r7148;
	selp.b32 	%r7149, %r22295, %r22284, %p1756;
	selp.b32 	%r22284, %r22284, %r22295, %p1756;
	mov.u32 	%r22295, %r7149;
	bra.uni 	$L__BB5_3491;
$L__BB5_3490:
	add.s32 	%r23802, %r23802, 1;
	shr.s32 	%r13478, %r13468, 2;
	add.s32 	%r23801, %r13478, %r13469;
	setp.ne.s32 	%p1757, %r23802, %r7133;
	mov.u32 	%r23798, %r13466;
	@%p1757 bra 	$L__BB5_3488;
$L__BB5_3491:
	max.s32 	%r13480, %r22317, %r22306;
	cvt.rn.f32.s32 	%f3451, %r13480;
	setp.lt.s32 	%p1758, %r13480, 1;
	mul.f32 	%f3452, %f3451, 0f4B000000;
	selp.f32 	%f3453, %f3452, %f3451, %p1758;
	selp.f32 	%f3454, 0fC1B80000, 0f00000000, %p1758;
	mov.b32 	%r13481, %f3453;
	add.s32 	%r13482, %r13481, -1059760811;
	and.b32  	%r13483, %r13482, -8388608;
	sub.s32 	%r13484, %r13481, %r13483;
	mov.b32 	%f3455, %r13484;
	cvt.rn.f32.s32 	%f3456, %r13483;
	fma.rn.f32 	%f3457, %f3456, 0f34000000, %f3454;
	add.f32 	%f3458, %f3455, 0fBF800000;
	fma.rn.f32 	%f3459, %f3458, 0fBE055027, 0f3E1039F6;
	fma.rn.f32 	%f3460, %f3459, %f3458, 0fBDF8CDCC;
	fma.rn.f32 	%f3461, %f3460, %f3458, 0f3E0F2955;
	fma.rn.f32 	%f3462, %f3461, %f3458, 0fBE2AD8B9;
	fma.rn.f32 	%f3463, %f3462, %f3458, 0f3E4CED0B;
	fma.rn.f32 	%f3464, %f3463, %f3458, 0fBE7FFF22;
	fma.rn.f32 	%f3465, %f3464, %f3458, 0f3EAAAA78;
	fma.rn.f32 	%f3466, %f3465, %f3458, 0fBF000000;
	mul.f32 	%f3467, %f3458, %f3466;
	fma.rn.f32 	%f3468, %f3467, %f3458, %f3458;
	fma.rn.f32 	%f3469, %f3457, 0f3F317218, %f3468;
	setp.gt.u32 	%p1759, %r13481, 2139095039;
	fma.rn.f32 	%f3470, %f3453, 0f7F800000, 0f7F800000;
	selp.f32 	%f3471, %f3470, %f3469, %p1759;
	setp.eq.f32 	%p1760, %f3453, 0f00000000;
	fma.rn.f32 	%f3472, %f3471, 0f3EDE5BD9, 0f3F800000;
	selp.f32 	%f3473, 0fFF800000, %f3472, %p1760;
	cvt.rzi.u32.f32 	%r7156, %f3473;
	setp.eq.s32 	%p1761, %r22317, 0;
	mov.b32 	%r23809, 0;
	@%p1761 bra 	$L__BB5_3494;
	mov.b32 	%r23809, 0;
	mov.u32 	%r23807, %r22317;
$L__BB5_3493:
	mul.hi.s32 	%r13486, %r23807, 1717986919;
	shr.u32 	%r13487, %r13486, 31;
	shr.s32 	%r13488, %r13486, 2;
	add.s32 	%r7160, %r13488, %r13487;
	mul.lo.s32 	%r13489, %r7160, 10;
	sub.s32 	%r13490, %r23807, %r13489;
	mad.lo.s32 	%r23809, %r23809, 10, %r13490;
	add.s32 	%r13491, %r23807, 9;
	setp.gt.u32 	%p1762, %r13491, 18;
	mov.u32 	%r23807, %r7160;
	@%p1762 bra 	$L__BB5_3493;
$L__BB5_3494:
	setp.eq.s32 	%p1763, %r22306, 0;
	mov.b32 	%r23812, 0;
	@%p1763 bra 	$L__BB5_3497;
	mov.b32 	%r23812, 0;
	mov.u32 	%r23810, %r22306;
$L__BB5_3496:
	mul.hi.s32 	%r13494, %r23810, 1717986919;
	shr.u32 	%r13495, %r13494, 31;
	shr.s32 	%r13496, %r13494, 2;
	add.s32 	%r7165, %r13496, %r13495;
	mul.lo.s32 	%r13497, %r7165, 10;
	sub.s32 	%r13498, %r23810, %r13497;
	mad.lo.s32 	%r23812, %r23812, 10, %r13498;
	add.s32 	%r13499, %r23810, 9;
	setp.gt.u32 	%p1764, %r13499, 18;
	mov.u32 	%r23810, %r7165;
	@%p1764 bra 	$L__BB5_3496;
$L__BB5_3497:
	setp.eq.s32 	%p1765, %r7156, 0;
	@%p1765 bra 	$L__BB5_3502;
	mov.b32 	%r23813, 0;
$L__BB5_3499:
	mul.hi.s32 	%r13501, %r23809, 1717986919;
	shr.u32 	%r13502, %r13501, 31;
	shr.s32 	%r13503, %r13501, 2;
	add.s32 	%r13504, %r13503, %r13502;
	mul.lo.s32 	%r13505, %r13504, 10;
	sub.s32 	%r7170, %r23809, %r13505;
	mul.hi.s32 	%r13506, %r23812, 1717986919;
	shr.u32 	%r13507, %r13506, 31;
	shr.s32 	%r13508, %r13506, 2;
	add.s32 	%r13509, %r13508, %r13507;
	mul.lo.s32 	%r13510, %r13509, 10;
	sub.s32 	%r7171, %r23812, %r13510;
	setp.eq.s32 	%p1766, %r7170, %r7171;
	@%p1766 bra 	$L__BB5_3501;
	setp.gt.s32 	%p1767, %r7170, %r7171;
	selp.b32 	%r7172, %r22317, %r22306, %p1767;
	selp.b32 	%r22306, %r22306, %r22317, %p1767;
	mov.u32 	%r22317, %r7172;
	bra.uni 	$L__BB5_3502;
$L__BB5_3501:
	add.s32 	%r23813, %r23813, 1;
	shr.s32 	%r13516, %r13506, 2;
	add.s32 	%r23812, %r13516, %r13507;
	setp.ne.s32 	%p1768, %r23813, %r7156;
	mov.u32 	%r23809, %r13504;
	@%p1768 bra 	$L__BB5_3499;
$L__BB5_3502:
	shl.b32 	%r13518, %r3715, 2;
	add.s32 	%r7194, %r7752, %r13518;
	mov.b32 	%r23850, 2;
$L__BB5_3503:
	mov.u32 	%r7212, %r23850;
	bar.sync 	0;
	add.s32 	%r13520, %r7212, -1;
	shr.u32 	%r13521, %r7212, 1;
	st.shared.u32 	[%r7194], %r22332;
	st.shared.u32 	[%r7194+4], %r22163;
	st.shared.u32 	[%r7194+8], %r22174;
	st.shared.u32 	[%r7194+12], %r22185;
	st.shared.u32 	[%r7194+16], %r22196;
	st.shared.u32 	[%r7194+20], %r22207;
	st.shared.u32 	[%r7194+24], %r22218;
	st.shared.u32 	[%r7194+28], %r22229;
	st.shared.u32 	[%r7194+32], %r22240;
	st.shared.u32 	[%r7194+36], %r22251;
	st.shared.u32 	[%r7194+40], %r22262;
	st.shared.u32 	[%r7194+44], %r22273;
	st.shared.u32 	[%r7194+48], %r22284;
	st.shared.u32 	[%r7194+52], %r22295;
	st.shared.u32 	[%r7194+56], %r22306;
	st.shared.u32 	[%r7194+60], %r22317;
	st.shared.u32 	[%r7194+64], %r22164;
	bar.sync 	0;
	neg.s32 	%r13522, %r7212;
	and.b32  	%r13523, %r3649, %r13522;
	mul.lo.s32 	%r13524, %r13523, 17;
	mul.lo.s32 	%r13525, %r13521, 17;
	and.b32  	%r13526, %r13520, %r3649;
	mul.lo.s32 	%r13527, %r13526, 17;
	min.s32 	%r7213, %r13527, %r3648;
	min.s32 	%r7214, %r13524, %r3648;
	add.s32 	%r13528, %r7214, %r13525;
	min.s32 	%r7215, %r13528, %r3648;
	add.s32 	%r13529, %r7215, %r13525;
	min.s32 	%r7216, %r13529, %r3648;
	sub.s32 	%r13530, %r7215, %r7214;
	sub.s32 	%r13531, %r7216, %r7215;
	setp.lt.s32 	%p1769, %r7213, %r13531;
	sub.s32 	%r13532, %r7213, %r13531;
	selp.b32 	%r23862, 0, %r13532, %p1769;
	min.s32 	%r23851, %r13530, %r7213;
	setp.ge.s32 	%p1770, %r23862, %r23851;
	@%p1770 bra 	$L__BB5_3517;
	add.s32 	%r7219, %r7215, %r7213;
$L__BB5_3505:
	sub.s32 	%r13534, %r23851, %r23862;
	shr.u32 	%r13535, %r13534, 31;
	add.s32 	%r13536, %r13534, %r13535;
	shr.s32 	%r13537, %r13536, 1;
	add.s32 	%r7222, %r13537, %r23862;
	add.s32 	%r13538, %r7222, %r7214;
	shl.b32 	%r13539, %r13538, 2;
	mov.u32 	%r13540, _ZZN3cub18CUB_300001_SM_10006detail10merge_sort30DeviceMergeSortBlockSortKernelINS2_10policy_hubIN6thrust24THRUST_300001_SM_1000_NS6detail15normal_iteratorINS6_10device_ptrIiEEEEE9Policy600ESB_PNS0_8NullTypeESB_SF_m14lex_comparatoriSE_EEvbT0_T1_T2_T3_T4_PT6_PT7_T5_NS1_7vsmem_tEE19static_temp_storage;
	add.s32 	%r13541, %r13540, %r13539;
	ld.shared.u32 	%r23857, [%r13541];
	not.b32 	%r13542, %r7222;
	add.s32 	%r13543, %r7219, %r13542;
	shl.b32 	%r13544, %r13543, 2;
	add.s32 	%r13545, %r13540, %r13544;
	ld.shared.u32 	%r23854, [%r13545];
	max.s32 	%r13546, %r23854, %r23857;
	cvt.rn.f32.s32 	%f3474, %r13546;
	setp.lt.s32 	%p1771, %r13546, 1;
	mul.f32 	%f3475, %f3474, 0f4B000000;
	selp.f32 	%f3476, %f3475, %f3474, %p1771;
	selp.f32 	%f3477, 0fC1B80000, 0f00000000, %p1771;
	mov.b32 	%r13547, %f3476;
	add.s32 	%r13548, %r13547, -1059760811;
	and.b32  	%r13549, %r13548, -8388608;
	sub.s32 	%r13550, %r13547, %r13549;
	mov.b32 	%f3478, %r13550;
	cvt.rn.f32.s32 	%f3479, %r13549;
	fma.rn.f32 	%f3480, %f3479, 0f34000000, %f3477;
	add.f32 	%f3481, %f3478, 0fBF800000;
	fma.rn.f32 	%f3482, %f3481, 0fBE055027, 0f3E1039F6;
	fma.rn.f32 	%f3483, %f3482, %f3481, 0fBDF8CDCC;
	fma.rn.f32 	%f3484, %f3483, %f3481, 0f3E0F2955;
	fma.rn.f32 	%f3485, %f3484, %f3481, 0fBE2AD8B9;
	fma.rn.f32 	%f3486, %f3485, %f3481, 0f3E4CED0B;
	fma.rn.f32 	%f3487, %f3486, %f3481, 0fBE7FFF22;
	fma.rn.f32 	%f3488, %f3487, %f3481, 0f3EAAAA78;
	fma.rn.f32 	%f3489, %f3488, %f3481, 0fBF000000;
	mul.f32 	%f3490, %f3481, %f3489;
	fma.rn.f32 	%f3491, %f3490, %f3481, %f3481;
	fma.rn.f32 	%f3492, %f3480, 0f3F317218, %f3491;
	setp.gt.u32 	%p1772, %r13547, 2139095039;
	fma.rn.f32 	%f3493, %f3476, 0f7F800000, 0f7F800000;
	selp.f32 	%f3494, %f3493, %f3492, %p1772;
	setp.eq.f32 	%p1773, %f3476, 0f00000000;
	fma.rn.f32 	%f3495, %f3494, 0f3EDE5BD9, 0f3F800000;
	selp.f32 	%f3496, 0fFF800000, %f3495, %p1773;
	cvt.rzi.u32.f32 	%r7225, %f3496;
	setp.eq.s32 	%p1774, %r23854, 0;
	mov.b32 	%r23855, 0;
	@%p1774 bra 	$L__BB5_3508;
	mov.b32 	%r23855, 0;
$L__BB5_3507:
	mul.hi.s32 	%r13552, %r23854, 1717986919;
	shr.u32 	%r13553, %r13552, 31;
	shr.s32 	%r13554, %r13552, 2;
	add.s32 	%r7230, %r13554, %r13553;
	mul.lo.s32 	%r13555, %r7230, 10;
	sub.s32 	%r13556, %r23854, %r13555;
	mad.lo.s32 	%r23855, %r23855, 10, %r13556;
	add.s32 	%r13557, %r23854, 9;
	setp.lt.u32 	%p1775, %r13557, 19;
	mov.u32 	%r23854, %r7230;
	@%p1775 bra 	$L__BB5_3508;
	bra.uni 	$L__BB5_3507;
$L__BB5_3508:
	setp.eq.s32 	%p1776, %r23857, 0;
	mov.b32 	%r23858, 0;
	@%p1776 bra 	$L__BB5_3511;
	mov.b32 	%r23858, 0;
$L__BB5_3510:
	mul.hi.s32 	%r13560, %r23857, 1717986919;
	shr.u32 	%r13561, %r13560, 31;
	shr.s32 	%r13562, %r13560, 2;
	add.s32 	%r7235, %r13562, %r13561;
	mul.lo.s32 	%r13563, %r7235, 10;
	sub.s32 	%r13564, %r23857, %r13563;
	mad.lo.s32 	%r23858, %r23858, 10, %r13564;
	add.s32 	%r13565, %r23857, 9;
	setp.lt.u32 	%p1777, %r13565, 19;
	mov.u32 	%r23857, %r7235;
	@%p1777 bra 	$L__BB5_3511;
	bra.uni 	$L__BB5_3510;
$L__BB5_3511:
	setp.eq.s32 	%p1779, %r7225, 0;
	mov.pred 	%p3922, -1;
	@%p1779 bra 	$L__BB5_3516;
	mov.b32 	%r23859, 0;
$L__BB5_3513:
	mul.hi.s32 	%r13567, %r23855, 1717986919;
	shr.u32 	%r13568, %r13567, 31;
	shr.s32 	%r13569, %r13567, 2;
	add.s32 	%r13570, %r13569, %r13568;
	mul.lo.s32 	%r13571, %r13570, 10;
	sub.s32 	%r7239, %r23855, %r13571;
	mul.hi.s32 	%r13572, %r23858, 1717986919;
	shr.u32 	%r13573, %r13572, 31;
	shr.s32 	%r13574, %r13572, 2;
	add.s32 	%r13575, %r13574, %r13573;
	mul.lo.s32 	%r13576, %r13575, 10;
	sub.s32 	%r7240, %r23858, %r13576;
	setp.eq.s32 	%p1780, %r7239, %r7240;
	@%p1780 bra 	$L__BB5_3515;
	setp.gt.s32 	%p3922, %r7239, %r7240;
	bra.uni 	$L__BB5_3516;
$L__BB5_3515:
	add.s32 	%r23859, %r23859, 1;
	setp.ne.s32 	%p1782, %r23859, %r7225;
	mov.u32 	%r23855, %r13570;
	mov.u32 	%r23858, %r13575;
	@%p1782 bra 	$L__BB5_3513;
$L__BB5_3516:
	add.s32 	%r13583, %r7222, 1;
	selp.b32 	%r23862, %r13583, %r23862, %p3922;
	selp.b32 	%r23851, %r23851, %r7222, %p3922;
	setp.lt.s32 	%p1783, %r23862, %r23851;
	@%p1783 bra 	$L__BB5_3505;
$L__BB5_3517:
	add.s32 	%r7247, %r23862, %r7214;
	add.s32 	%r13584, %r7215, %r7213;
	sub.s32 	%r7248, %r13584, %r23862;
	shl.b32 	%r13585, %r7247, 2;
	mov.u32 	%r13586, _ZZN3cub18CUB_300001_SM_10006detail10merge_sort30DeviceMergeSortBlockSortKernelINS2_10policy_hubIN6thrust24THRUST_300001_SM_1000_NS6detail15normal_iteratorINS6_10device_ptrIiEEEEE9Policy600ESB_PNS0_8NullTypeESB_SF_m14lex_comparatoriSE_EEvbT0_T1_T2_T3_T4_PT6_PT7_T5_NS1_7vsmem_tEE19static_temp_storage;
	add.s32 	%r7249, %r13586, %r13585;
	ld.shared.u32 	%r23883, [%r7249];
	shl.b32 	%r13587, %r7248, 2;
	add.s32 	%r7251, %r13586, %r13587;
	ld.shared.u32 	%r23873, [%r7251];
	setp.ge.s32 	%p1785, %r7248, %r7216;
	mov.pred 	%p1784, 0;
	mov.pred 	%p3923, %p1784;
	@%p1785 bra 	$L__BB5_3530;
	setp.ge.s32 	%p1787, %r7247, %r7215;
	mov.pred 	%p3923, -1;
	@%p1787 bra 	$L__BB5_3530;
	max.s32 	%r13589, %r23873, %r23883;
	cvt.rn.f32.s32 	%f3497, %r13589;
	setp.lt.s32 	%p1788, %r13589, 1;
	mul.f32 	%f3498, %f3497, 0f4B000000;
	selp.f32 	%f3499, %f3498, %f3497, %p1788;
	selp.f32 	%f3500, 0fC1B80000, 0f00000000, %p1788;
	mov.b32 	%r13590, %f3499;
	add.s32 	%r13591, %r13590, -1059760811;
	and.b32  	%r13592, %r13591, -8388608;
	sub.s32 	%r13593, %r13590, %r13592;
	mov.b32 	%f3501, %r13593;
	cvt.rn.f32.s32 	%f3502, %r13592;
	fma.rn.f32 	%f3503, %f3502, 0f34000000, %f3500;
	add.f32 	%f3504, %f3501, 0fBF800000;
	fma.rn.f32 	%f3505, %f3504, 0fBE055027, 0f3E1039F6;
	fma.rn.f32 	%f3506, %f3505, %f3504, 0fBDF8CDCC;
	fma.rn.f32 	%f3507, %f3506, %f3504, 0f3E0F2955;
	fma.rn.f32 	%f3508, %f3507, %f3504, 0fBE2AD8B9;
	fma.rn.f32 	%f3509, %f3508, %f3504, 0f3E4CED0B;
	fma.rn.f32 	%f3510, %f3509, %f3504, 0fBE7FFF22;
	fma.rn.f32 	%f3511, %f3510, %f3504, 0f3EAAAA78;
	fma.rn.f32 	%f3512, %f3511, %f3504, 0fBF000000;
	mul.f32 	%f3513, %f3504, %f3512;
	fma.rn.f32 	%f3514, %f3513, %f3504, %f3504;
	fma.rn.f32 	%f3515, %f3503, 0f3F317218, %f3514;
	setp.gt.u32 	%p1789, %r13590, 2139095039;
	fma.rn.f32 	%f3516, %f3499, 0f7F800000, 0f7F800000;
	selp.f32 	%f3517, %f3516, %f3515, %p1789;
	setp.eq.f32 	%p1790, %f3499, 0f00000000;
	fma.rn.f32 	%f3518, %f3517, 0f3EDE5BD9, 0f3F800000;
	selp.f32 	%f3519, 0fFF800000, %f3518, %p1790;
	cvt.rzi.u32.f32 	%r7253, %f3519;
	setp.eq.s32 	%p1791, %r23873, 0;
	mov.b32 	%r23865, 0;
	@%p1791 bra 	$L__BB5_3522;
	mov.b32 	%r23865, 0;
	mov.u32 	%r23864, %r23873;
$L__BB5_3521:
	mul.hi.s32 	%r13595, %r23864, 1717986919;
	shr.u32 	%r13596, %r13595, 31;
	shr.s32 	%r13597, %r13595, 2;
	add.s32 	%r7258, %r13597, %r13596;
	mul.lo.s32 	%r13598, %r7258, 10;
	sub.s32 	%r13599, %r23864, %r13598;
	mad.lo.s32 	%r23865, %r23865, 10, %r13599;
	add.s32 	%r13600, %r23864, 9;
	setp.lt.u32 	%p1792, %r13600, 19;
	mov.u32 	%r23864, %r7258;
	@%p1792 bra 	$L__BB5_3522;
	bra.uni 	$L__BB5_3521;
$L__BB5_3522:
	setp.eq.s32 	%p1793, %r23883, 0;
	mov.b32 	%r23868, 0;
	@%p1793 bra 	$L__BB5_3525;
	mov.b32 	%r23868, 0;
	mov.u32 	%r23867, %r23883;
$L__BB5_3524:
	mul.hi.s32 	%r13603, %r23867, 1717986919;
	shr.u32 	%r13604, %r13603, 31;
	shr.s32 	%r13605, %r13603, 2;
	add.s32 	%r7263, %r13605, %r13604;
	mul.lo.s32 	%r13606, %r7263, 10;
	sub.s32 	%r13607, %r23867, %r13606;
	mad.lo.s32 	%r23868, %r23868, 10, %r13607;
	add.s32 	%r13608, %r23867, 9;
	setp.lt.u32 	%p1794, %r13608, 19;
	mov.u32 	%r23867, %r7263;
	@%p1794 bra 	$L__BB5_3525;
	bra.uni 	$L__BB5_3524;
$L__BB5_3525:
	setp.eq.s32 	%p1796, %r7253, 0;
	mov.pred 	%p3923, %p1784;
	@%p1796 bra 	$L__BB5_3530;
	mov.b32 	%r23869, 0;
$L__BB5_3527:
	mul.hi.s32 	%r13610, %r23865, 1717986919;
	shr.u32 	%r13611, %r13610, 31;
	shr.s32 	%r13612, %r13610, 2;
	add.s32 	%r13613, %r13612, %r13611;
	mul.lo.s32 	%r13614, %r13613, 10;
	sub.s32 	%r7267, %r23865, %r13614;
	mul.hi.s32 	%r13615, %r23868, 1717986919;
	shr.u32 	%r13616, %r13615, 31;
	shr.s32 	%r13617, %r13615, 2;
	add.s32 	%r13618, %r13617, %r13616;
	mul.lo.s32 	%r13619, %r13618, 10;
	sub.s32 	%r7268, %r23868, %r13619;
	setp.eq.s32 	%p1797, %r7267, %r7268;
	@%p1797 bra 	$L__BB5_3529;
	setp.le.s32 	%p3923, %r7267, %r7268;
	bra.uni 	$L__BB5_3530;
$L__BB5_3529:
	add.s32 	%r23869, %r23869, 1;
	setp.ne.s32 	%p1799, %r23869, %r7253;
	mov.u32 	%r23865, %r13613;
	mov.u32 	%r23868, %r13618;
	mov.pred 	%p3923, %p1784;
	@%p1799 bra 	$L__BB5_3527;
$L__BB5_3530:
	selp.b32 	%r22332, %r23873, %r23883, %p3923;
	selp.u32 	%r13626, 1, 0, %p3923;
	add.s32 	%r7273, %r7248, %r13626;
	not.pred 	%p1800, %p3923;
	selp.u32 	%r13627, 1, 0, %p1800;
	add.s32 	%r7274, %r7247, %r13627;
	@%p1800 bra 	$L__BB5_3532;
	ld.shared.u32 	%r23873, [%r7251+4];
	bra.uni 	$L__BB5_3533;
$L__BB5_3532:
	ld.shared.u32 	%r23883, [%r7249+4];
$L__BB5_3533:
	setp.ge.s32 	%p1802, %r7273, %r7216;
	mov.pred 	%p1801, 0;
	mov.pred 	%p3924, %p1801;
	@%p1802 bra 	$L__BB5_3546;
	setp.ge.s32 	%p1804, %r7274, %r7215;
	mov.pred 	%p3924, -1;
	@%p1804 bra 	$L__BB5_3546;
	max.s32 	%r13629, %r23873, %r23883;
	cvt.rn.f32.s32 	%f3520, %r13629;
	setp.lt.s32 	%p1805, %r13629, 1;
	mul.f32 	%f3521, %f3520, 0f4B000000;
	selp.f32 	%f3522, %f3521, %f3520, %p1805;
	selp.f32 	%f3523, 0fC1B80000, 0f00000000, %p1805;
	mov.b32 	%r13630, %f3522;
	add.s32 	%r13631, %r13630, -1059760811;
	and.b32  	%r13632, %r13631, -8388608;
	sub.s32 	%r13633, %r13630, %r13632;
	mov.b32 	%f3524, %r13633;
	cvt.rn.f32.s32 	%f3525, %r13632;
	fma.rn.f32 	%f3526, %f3525, 0f34000000, %f3523;
	add.f32 	%f3527, %f3524, 0fBF800000;
	fma.rn.f32 	%f3528, %f3527, 0fBE055027, 0f3E1039F6;
	fma.rn.f32 	%f3529, %f3528, %f3527, 0fBDF8CDCC;
	fma.rn.f32 	%f3530, %f3529, %f3527, 0f3E0F2955;
	fma.rn.f32 	%f3531, %f3530, %f3527, 0fBE2AD8B9;
	fma.rn.f32 	%f3532, %f3531, %f3527, 0f3E4CED0B;
	fma.rn.f32 	%f3533, %f3532, %f3527, 0fBE7FFF22;
	fma.rn.f32 	%f3534, %f3533, %f3527, 0f3EAAAA78;
	fma.rn.f32 	%f3535, %f3534, %f3527, 0fBF000000;
	mul.f32 	%f3536, %f3527, %f3535;
	fma.rn.f32 	%f3537, %f3536, %f3527, %f3527;
	fma.rn.f32 	%f3538, %f3526, 0f3F317218, %f3537;
	setp.gt.u32 	%p1806, %r13630, 2139095039;
	fma.rn.f32 	%f3539, %f3522, 0f7F800000, 0f7F800000;
	selp.f32 	%f3540, %f3539, %f3538, %p1806;
	setp.eq.f32 	%p1807, %f3522, 0f00000000;
	fma.rn.f32 	%f3541, %f3540, 0f3EDE5BD9, 0f3F800000;
	selp.f32 	%f3542, 0fFF800000, %f3541, %p1807;
	cvt.rzi.u32.f32 	%r7279, %f3542;
	setp.eq.s32 	%p1808, %r23873, 0;
	mov.b32 	%r23876, 0;
	@%p1808 bra 	$L__BB5_3538;
	mov.b32 	%r23876, 0;
	mov.u32 	%r23874, %r23873;
$L__BB5_3537:
	mul.hi.s32 	%r13635, %r23874, 1717986919;
	shr.u32 	%r13636, %r13635, 31;
	shr.s32 	%r13637, %r13635, 2;
	add.s32 	%r7283, %r13637, %r13636;
	mul.lo.s32 	%r13638, %r7283, 10;
	sub.s32 	%r13639, %r23874, %r13638;
	mad.lo.s32 	%r23876, %r23876, 10, %r13639;
	add.s32 	%r13640, %r23874, 9;
	setp.gt.u32 	%p1809, %r13640, 18;
	mov.u32 	%r23874, %r7283;
	@%p1809 bra 	$L__BB5_3537;
$L__BB5_3538:
	setp.eq.s32 	%p1810, %r23883, 0;
	mov.b32 	%r23879, 0;
	@%p1810 bra 	$L__BB5_3541;
	mov.b32 	%r23879, 0;
	mov.u32 	%r23877, %r23883;
$L__BB5_3540:
	mul.hi.s32 	%r13643, %r23877, 1717986919;
	shr.u32 	%r13644, %r13643, 31;
	shr.s32 	%r13645, %r13643, 2;
	add.s32 	%r7288, %r13645, %r13644;
	mul.lo.s32 	%r13646, %r7288, 10;
	sub.s32 	%r13647, %r23877, %r13646;
	mad.lo.s32 	%r23879, %r23879, 10, %r13647;
	add.s32 	%r13648, %r23877, 9;
	setp.gt.u32 	%p1811, %r13648, 18;
	mov.u32 	%r23877, %r7288;
	@%p1811 bra 	$L__BB5_3540;
$L__BB5_3541:
	setp.eq.s32 	%p1813, %r7279, 0;
	mov.pred 	%p3924, %p1801;
	@%p1813 bra 	$L__BB5_3546;
	mov.b32 	%r23880, 0;
$L__BB5_3543:
	mul.hi.s32 	%r13650, %r23876, 1717986919;
	shr.u32 	%r13651, %r13650, 31;
	shr.s32 	%r13652, %r13650, 2;
	add.s32 	%r13653, %r13652, %r13651;
	mul.lo.s32 	%r13654, %r13653, 10;
	sub.s32 	%r7293, %r23876, %r13654;
	mul.hi.s32 	%r13655, %r23879, 1717986919;
	shr.u32 	%r13656, %r13655, 31;
	shr.s32 	%r13657, %r13655, 2;
	add.s32 	%r13658, %r13657, %r13656;
	mul.lo.s32 	%r13659, %r13658, 10;
	sub.s32 	%r7294, %r23879, %r13659;
	setp.eq.s32 	%p1814, %r7293, %r7294;
	@%p1814 bra 	$L__BB5_3545;
	setp.le.s32 	%p3924, %r7293, %r7294;
	bra.uni 	$L__BB5_3546;
$L__BB5_3545:
	add.s32 	%r23880, %r23880, 1;
	setp.ne.s32 	%p1816, %r23880, %r7279;
	mov.u32 	%r23876, %r13653;
	mov.u32 	%r23879, %r13658;
	mov.pred 	%p3924, %p1801;
	@%p1816 bra 	$L__BB5_3543;
$L__BB5_3546:
	selp.b32 	%r22163, %r23873, %r23883, %p3924;
	selp.u32 	%r13666, 1, 0, %p3924;
	add.s32 	%r7299, %r7273, %r13666;
	not.pred 	%p1817, %p3924;
	selp.u32 	%r13667, 1, 0, %p1817;
	add.s32 	%r7300, %r7274, %r13667;
	@%p3924 bra 	$L__BB5_3548;
	shl.b32 	%r13668, %r7300, 2;
	add.s32 	%r13670, %r13586, %r13668;
	ld.shared.u32 	%r23883, [%r13670];
	bra.uni 	$L__BB5_3549;
$L__BB5_3548:
	shl.b32 	%r13671, %r7299, 2;
	add.s32 	%r13673, %r13586, %r13671;
	ld.shared.u32 	%r23873, [%r13673];
$L__BB5_3549:
	setp.ge.s32 	%p1819, %r7299, %r7216;
	mov.pred 	%p1818, 0;
	mov.pred 	%p3925, %p1818;
	@%p1819 bra 	$L__BB5_3562;
	setp.ge.s32 	%p1821, %r7300, %r7215;
	mov.pred 	%p3925, -1;
	@%p1821 bra 	$L__BB5_3562;
	max.s32 	%r13675, %r23873, %r23883;
	cvt.rn.f32.s32 	%f3543, %r13675;
	setp.lt.s32 	%p1822, %r13675, 1;
	mul.f32 	%f3544, %f3543, 0f4B000000;
	selp.f32 	%f3545, %f3544, %f3543, %p1822;
	selp.f32 	%f3546, 0fC1B80000, 0f00000000, %p1822;
	mov.b32 	%r13676, %f3545;
	add.s32 	%r13677, %r13676, -1059760811;
	and.b32  	%r13678, %r13677, -8388608;
	sub.s32 	%r13679, %r13676, %r13678;
	mov.b32 	%f3547, %r13679;
	cvt.rn.f32.s32 	%f3548, %r13678;
	fma.rn.f32 	%f3549, %f3548, 0f34000000, %f3546;
	add.f32 	%f3550, %f3547, 0fBF800000;
	fma.rn.f32 	%f3551, %f3550, 0fBE055027, 0f3E1039F6;
	fma.rn.f32 	%f3552, %f3551, %f3550, 0fBDF8CDCC;
	fma.rn.f32 	%f3553, %f3552, %f3550, 0f3E0F2955;
	fma.rn.f32 	%f3554, %f3553, %f3550, 0fBE2AD8B9;
	fma.rn.f32 	%f3555, %f3554, %f3550, 0f3E4CED0B;
	fma.rn.f32 	%f3556, %f3555, %f3550, 0fBE7FFF22;
	fma.rn.f32 	%f3557, %f3556, %f3550, 0f3EAAAA78;
	fma.rn.f32 	%f3558, %f3557, %f3550, 0fBF000000;
	mul.f32 	%f3559, %f3550, %f3558;
	fma.rn.f32 	%f3560, %f3559, %f3550, %f3550;
	fma.rn.f32 	%f3561, %f3549, 0f3F317218, %f3560;
	setp.gt.u32 	%p1823, %r13676, 2139095039;
	fma.rn.f32 	%f3562, %f3545, 0f7F800000, 0f7F800000;
	selp.f32 	%f3563, %f3562, %f3561, %p1823;
	setp.eq.f32 	%p1824, %f3545, 0f00000000;
	fma.rn.f32 	%f3564, %f3563, 0f3EDE5BD9, 0f3F800000;
	selp.f32 	%f3565, 0fFF800000, %f3564, %p1824;
	cvt.rzi.u32.f32 	%r7305, %f3565;
	setp.eq.s32 	%p1825, %r23873, 0;
	mov.b32 	%r23887, 0;
	@%p1825 bra 	$L__BB5_3554;
	mov.b32 	%r23887, 0;
	mov.u32 	%r23885, %r23873;
$L__BB5_3553:
	mul.hi.s32 	%r13681, %r23885, 1717986919;
	shr.u32 	%r13682, %r13681, 31;
	shr.s32 	%r13683, %r13681, 2;
	add.s32 	%r7309, %r13683, %r13682;
	mul.lo.s32 	%r13684, %r7309, 10;
	sub.s32 	%r13685, %r23885, %r13684;
	mad.lo.s32 	%r23887, %r23887, 10, %r13685;
	add.s32 	%r13686, %r23885, 9;
	setp.gt.u32 	%p1826, %r13686, 18;
	mov.u32 	%r23885, %r7309;
	@%p1826 bra 	$L__BB5_3553;
$L__BB5_3554:
	setp.eq.s32 	%p1827, %r23883, 0;
	mov.b32 	%r23890, 0;
	@%p1827 bra 	$L__BB5_3557;
	mov.b32 	%r23890, 0;
	mov.u32 	%r23888, %r23883;
$L__BB5_3556:
	mul.hi.s32 	%r13689, %r23888, 1717986919;
	shr.u32 	%r13690, %r13689, 31;
	shr.s32 	%r13691, %r13689, 2;
	add.s32 	%r7314, %r13691, %r13690;
	mul.lo.s32 	%r13692, %r7314, 10;
	sub.s32 	%r13693, %r23888, %r13692;
	mad.lo.s32 	%r23890, %r23890, 10, %r13693;
	add.s32 	%r13694, %r23888, 9;
	setp.gt.u32 	%p1828, %r13694, 18;
	mov.u32 	%r23888, %r7314;
	@%p1828 bra 	$L__BB5_3556;
$L__BB5_3557:
	setp.eq.s32 	%p1830, %r7305, 0;
	mov.pred 	%p3925, %p1818;
	@%p1830 bra 	$L__BB5_3562;
	mov.b32 	%r23891, 0;
$L__BB5_3559:
	mul.hi.s32 	%r13696, %r23887, 1717986919;
	shr.u32 	%r13697, %r13696, 31;
	shr.s32 	%r13698, %r13696, 2;
	add.s32 	%r13699, %r13698, %r13697;
	mul.lo.s32 	%r13700, %r13699, 10;
	sub.s32 	%r7319, %r23887, %r13700;
	mul.hi.s32 	%r13701, %r23890, 1717986919;
	shr.u32 	%r13702, %r13701, 31;
	shr.s32 	%r13703, %r13701, 2;
	add.s32 	%r13704, %r13703, %r13702;
	mul.lo.s32 	%r13705, %r13704, 10;
	sub.s32 	%r7320, %r23890, %r13705;
	setp.eq.s32 	%p1831, %r7319, %r7320;
	@%p1831 bra 	$L__BB5_3561;
	setp.le.s32 	%p3925, %r7319, %r7320;
	bra.uni 	$L__BB5_3562;
$L__BB5_3561:
	add.s32 	%r23891, %r23891, 1;
	setp.ne.s32 	%p1833, %r23891, %r7305;
	mov.u32 	%r23887, %r13699;
	mov.u32 	%r23890, %r13704;
	mov.pred 	%p3925, %p1818;
	@%p1833 bra 	$L__BB5_3559;
$L__BB5_3562:
	selp.b32 	%r22174, %r23873, %r23883, %p3925;
	selp.u32 	%r13712, 1, 0, %p3925;
	add.s32 	%r7325, %r7299, %r13712;
	not.pred 	%p1834, %p3925;
	selp.u32 	%r13713, 1, 0, %p1834;
	add.s32 	%r7326, %r7300, %r13713;
	@%p3925 bra 	$L__BB5_3564;
	shl.b32 	%r13714, %r7326, 2;
	add.s32 	%r13716, %r13586, %r13714;
	ld.shared.u32 	%r23883, [%r13716];
	bra.uni 	$L__BB5_3565;
$L__BB5_3564:
	shl.b32 	%r13717, %r7325, 2;
	add.s32 	%r13719, %r13586, %r13717;
	ld.shared.u32 	%r23873, [%r13719];
$L__BB5_3565:
	setp.ge.s32 	%p1836, %r7325, %r7216;
	mov.pred 	%p1835, 0;
	mov.pred 	%p3926, %p1835;
	@%p1836 bra 	$L__BB5_3578;
	setp.ge.s32 	%p1838, %r7326, %r7215;
	mov.pred 	%p3926, -1;
	@%p1838 bra 	$L__BB5_3578;
	max.s32 	%r13721, %r23873, %r23883;
	cvt.rn.f32.s32 	%f3566, %r13721;
	setp.lt.s32 	%p1839, %r13721, 1;
	mul.f32 	%f3567, %f3566, 0f4B000000;
	selp.f32 	%f3568, %f3567, %f3566, %p1839;
	selp.f32 	%f3569, 0fC1B80000, 0f00000000, %p1839;
	mov.b32 	%r13722, %f3568;
	add.s32 	%r13723, %r13722, -1059760811;
	and.b32  	%r13724, %r13723, -8388608;
	sub.s32 	%r13725, %r13722, %r13724;
	mov.b32 	%f3570, %r13725;
	cvt.rn.f32.s32 	%f3571, %r13724;
	fma.rn.f32 	%f3572, %f3571, 0f34000000, %f3569;
	add.f32 	%f3573, %f3570, 0fBF800000;
	fma.rn.f32 	%f3574, %f3573, 0fBE055027, 0f3E1039F6;
	fma.rn.f32 	%f3575, %f3574, %f3573, 0fBDF8CDCC;
	fma.rn.f32 	%f3576, %f3575, %f3573, 0f3E0F2955;
	fma.rn.f32 	%f3577, %f3576, %f3573, 0fBE2AD8B9;
	fma.rn.f32 	%f3578, %f3577, %f3573, 0f3E4CED0B;
	fma.rn.f32 	%f3579, %f3578, %f3573, 0fBE7FFF22;
	fma.rn.f32 	%f3580, %f3579, %f3573, 0f3EAAAA78;
	fma.rn.f32 	%f3581, %f3580, %f3573, 0fBF000000;
	mul.f32 	%f3582, %f3573, %f3581;
	fma.rn.f32 	%f3583, %f3582, %f3573, %f3573;
	fma.rn.f32 	%f3584, %f3572, 0f3F317218, %f3583;
	setp.gt.u32 	%p1840, %r13722, 2139095039;
	fma.rn.f32 	%f3585, %f3568, 0f7F800000, 0f7F800000;
	selp.f32 	%f3586, %f3585, %f3584, %p1840;
	setp.eq.f32 	%p1841, %f3568, 0f00000000;
	fma.rn.f32 	%f3587, %f3586, 0f3EDE5BD9, 0f3F800000;
	selp.f32 	%f3588, 0fFF800000, %f3587, %p1841;
	cvt.rzi.u32.f32 	%r7331, %f3588;
	setp.eq.s32 	%p1842, %r23873, 0;
	mov.b32 	%r23898, 0;
	@%p1842 bra 	$L__BB5_3570;
	mov.b32 	%r23898, 0;
	mov.u32 	%r23896, %r23873;
$L__BB5_3569:
	mul.hi.s32 	%r13727, %r23896, 1717986919;
	shr.u32 	%r13728, %r13727, 31;
	shr.s32 	%r13729, %r13727, 2;
	add.s32 	%r7335, %r13729, %r13728;
	mul.lo.s32 	%r13730, %r7335, 10;
	sub.s32 	%r13731, %r23896, %r13730;
	mad.lo.s32 	%r23898, %r23898, 10, %r13731;
	add.s32 	%r13732, %r23896, 9;
	setp.gt.u32 	%p1843, %r13732, 18;
	mov.u32 	%r23896, %r7335;
	@%p1843 bra 	$L__BB5_3569;
$L__BB5_3570:
	setp.eq.s32 	%p1844, %r23883, 0;
	mov.b32 	%r23901, 0;
	@%p1844 bra 	$L__BB5_3573;
	mov.b32 	%r23901, 0;
	mov.u32 	%r23899, %r23883;
$L__BB5_3572:
	mul.hi.s32 	%r13735, %r23899, 1717986919;
	shr.u32 	%r13736, %r13735, 31;
	shr.s32 	%r13737, %r13735, 2;
	add.s32 	%r7340, %r13737, %r13736;
	mul.lo.s32 	%r13738, %r7340, 10;
	sub.s32 	%r13739, %r23899, %r13738;
	mad.lo.s32 	%r23901, %r23901, 10, %r13739;
	add.s32 	%r13740, %r23899, 9;
	setp.gt.u32 	%p1845, %r13740, 18;
	mov.u32 	%r23899, %r7340;
	@%p1845 bra 	$L__BB5_3572;
$L__BB5_3573:
	setp.eq.s32 	%p1847, %r7331, 0;
	mov.pred 	%p3926, %p1835;
	@%p1847 bra 	$L__BB5_3578;
	mov.b32 	%r23902, 0;
$L__BB5_3575:
	mul.hi.s32 	%r13742, %r23898, 1717986919;
	shr.u32 	%r13743, %r13742, 31;
	shr.s32 	%r13744, %r13742, 2;
	add.s32 	%r13745, %r13744, %r13743;
	mul.lo.s32 	%r13746, %r13745, 10;
	sub.s32 	%r7345, %r23898, %r13746;
	mul.hi.s32 	%r13747, %r23901, 1717986919;
	shr.u32 	%r13748, %r13747, 31;
	shr.s32 	%r13749, %r13747, 2;
	add.s32 	%r13750, %r13749, %r13748;
	mul.lo.s32 	%r13751, %r13750, 10;
	sub.s32 	%r7346, %r23901, %r13751;
	setp.eq.s32 	%p1848, %r7345, %r7346;
	@%p1848 bra 	$L__BB5_3577;
	setp.le.s32 	%p3926, %r7345, %r7346;
	bra.uni 	$L__BB5_3578;
$L__BB5_3577:
	add.s32 	%r23902, %r23902, 1;
	setp.ne.s32 	%p1850, %r23902, %r7331;
	mov.u32 	%r23898, %r13745;
	mov.u32 	%r23901, %r13750;
	mov.pred 	%p3926, %p1835;
	@%p1850 bra 	$L__BB5_3575;
$L__BB5_3578:
	selp.b32 	%r22185, %r23873, %r23883, %p3926;
	selp.u32 	%r13758, 1, 0, %p3926;
	add.s32 	%r7351, %r7325, %r13758;
	not.pred 	%p1851, %p3926;
	selp.u32 	%r13759, 1, 0, %p1851;
	add.s32 	%r7352, %r7326, %r13759;
	@%p3926 bra 	$L__BB5_3580;
	shl.b32 	%r13760, %r7352, 2;
	add.s32 	%r13762, %r13586, %r13760;
	ld.shared.u32 	%r23883, [%r13762];
	bra.uni 	$L__BB5_3581;
$L__BB5_3580:
	shl.b32 	%r13763, %r7351, 2;
	add.s32 	%r13765, %r13586, %r13763;
	ld.shared.u32 	%r23873, [%r13765];
$L__BB5_3581:
	setp.ge.s32 	%p1853, %r7351, %r7216;
	mov.pred 	%p1852, 0;
	mov.pred 	%p3927, %p1852;
	@%p1853 bra 	$L__BB5_3594;
	setp.ge.s32 	%p1855, %r7352, %r7215;
	mov.pred 	%p3927, -1;
	@%p1855 bra 	$L__BB5_3594;
	max.s32 	%r13767, %r23873, %r23883;
	cvt.rn.f32.s32 	%f3589, %r13767;
	setp.lt.s32 	%p1856, %r13767, 1;
	mul.f32 	%f3590, %f3589, 0f4B000000;
	selp.f32 	%f3591, %f3590, %f3589, %p1856;
	selp.f32 	%f3592, 0fC1B80000, 0f00000000, %p1856;
	mov.b32 	%r13768, %f3591;
	add.s32 	%r13769, %r13768, -1059760811;
	and.b32  	%r13770, %r13769, -8388608;
	sub.s32 	%r13771, %r13768, %r13770;
	mov.b32 	%f3593, %r13771;
	cvt.rn.f32.s32 	%f3594, %r13770;
	fma.rn.f32 	%f3595, %f3594, 0f34000000, %f3592;
	add.f32 	%f3596, %f3593, 0fBF800000;
	fma.rn.f32 	%f3597, %f3596, 0fBE055027, 0f3E1039F6;
	fma.rn.f32 	%f3598, %f3597, %f3596, 0fBDF8CDCC;
	fma.rn.f32 	%f3599, %f3598, %f3596, 0f3E0F2955;
	fma.rn.f32 	%f3600, %f3599, %f3596, 0fBE2AD8B9;
	fma.rn.f32 	%f3601, %f3600, %f3596, 0f3E4CED0B;
	fma.rn.f32 	%f3602, %f3601, %f3596, 0fBE7FFF22;
	fma.rn.f32 	%f3603, %f3602, %f3596, 0f3EAAAA78;
	fma.rn.f32 	%f3604, %f3603, %f3596, 0fBF000000;
	mul.f32 	%f3605, %f3596, %f3604;
	fma.rn.f32 	%f3606, %f3605, %f3596, %f3596;
	fma.rn.f32 	%f3607, %f3595, 0f3F317218, %f3606;
	setp.gt.u32 	%p1857, %r13768, 2139095039;
	fma.rn.f32 	%f3608, %f3591, 0f7F800000, 0f7F800000;
	selp.f32 	%f3609, %f3608, %f3607, %p1857;
	setp.eq.f32 	%p1858, %f3591, 0f00000000;
	fma.rn.f32 	%f3610, %f3609, 0f3EDE5BD9, 0f3F800000;
	selp.f32 	%f3611, 0fFF800000, %f3610, %p1858;
	cvt.rzi.u32.f32 	%r7357, %f3611;
	setp.eq.s32 	%p1859, %r23873, 0;
	mov.b32 	%r23909, 0;
	@%p1859 bra 	$L__BB5_3586;
	mov.b32 	%r23909, 0;
	mov.u32 	%r23907, %r23873;
$L__BB5_3585:
	mul.hi.s32 	%r13773, %r23907, 1717986919;
	shr.u32 	%r13774, %r13773, 31;
	shr.s32 	%r13775, %r13773, 2;
	add.s32 	%r7361, %r13775, %r13774;
	mul.lo.s32 	%r13776, %r7361, 10;
	sub.s32 	%r13777, %r23907, %r13776;
	mad.lo.s32 	%r23909, %r23909, 10, %r13777;
	add.s32 	%r13778, %r23907, 9;
	setp.gt.u32 	%p1860, %r13778, 18;
	mov.u32 	%r23907, %r7361;
	@%p1860 bra 	$L__BB5_3585;
$L__BB5_3586:
	setp.eq.s32 	%p1861, %r23883, 0;
	mov.b32 	%r23912, 0;
	@%p1861 bra 	$L__BB5_3589;
	mov.b32 	%r23912, 0;
	mov.u32 	%r23910, %r23883;
$L__BB5_3588:
	mul.hi.s32 	%r13781, %r23910, 1717986919;
	shr.u32 	%r13782, %r13781, 31;
	shr.s32 	%r13783, %r13781, 2;
	add.s32 	%r7366, %r13783, %r13782;
	mul.lo.s32 	%r13784, %r7366, 10;
	sub.s32 	%r13785, %r23910, %r13784;
	mad.lo.s32 	%r23912, %r23912, 10, %r13785;
	add.s32 	%r13786, %r23910, 9;
	setp.gt.u32 	%p1862, %r13786, 18;
	mov.u32 	%r23910, %r7366;
	@%p1862 bra 	$L__BB5_3588;
$L__BB5_3589:
	setp.eq.s32 	%p1864, %r7357, 0;
	mov.pred 	%p3927, %p1852;
	@%p1864 bra 	$L__BB5_3594;
	mov.b32 	%r23913, 0;
$L__BB5_3591:
	mul.hi.s32 	%r13788, %r23909, 1717986919;
	shr.u32 	%r13789, %r13788, 31;
	shr.s32 	%r13790, %r13788, 2;
	add.s32 	%r13791, %r13790, %r13789;
	mul.lo.s32 	%r13792, %r13791, 10;
	sub.s32 	%r7371, %r23909, %r13792;
	mul.hi.s32 	%r13793, %r23912, 1717986919;
	shr.u32 	%r13794, %r13793, 31;
	shr.s32 	%r13795, %r13793, 2;
	add.s32 	%r13796, %r13795, %r13794;
	mul.lo.s32 	%r13797, %r13796, 10;
	sub.s32 	%r7372, %r23912, %r13797;
	setp.eq.s32 	%p1865, %r7371, %r7372;
	@%p1865 bra 	$L__BB5_3593;
	setp.le.s32 	%p3927, %r7371, %r7372;
	bra.uni 	$L__BB5_3594;
$L__BB5_3593:
	add.s32 	%r23913, %r23913, 1;
	setp.ne.s32 	%p1867, %r23913, %r7357;
	mov.u32 	%r23909, %r13791;
	mov.u32 	%r23912, %r13796;
	mov.pred 	%p3927, %p1852;
	@%p1867 bra 	$L__BB5_3591;
$L__BB5_3594:
	selp.b32 	%r22196, %r23873, %r23883, %p3927;
	selp.u32 	%r13804, 1, 0, %p3927;
	add.s32 	%r7377, %r7351, %r13804;
	not.pred 	%p1868, %p3927;
	selp.u32 	%r13805, 1, 0, %p1868;
	add.s32 	%r7378, %r7352, %r13805;
	@%p3927 bra 	$L__BB5_3596;
	shl.b32 	%r13806, %r7378, 2;
	add.s32 	%r13808, %r13586, %r13806;
	ld.shared.u32 	%r23883, [%r13808];
	bra.uni 	$L__BB5_3597;
$L__BB5_3596:
	shl.b32 	%r13809, %r7377, 2;
	add.s32 	%r13811, %r13586, %r13809;
	ld.shared.u32 	%r23873, [%r13811];
$L__BB5_3597:
	setp.ge.s32 	%p1870, %r7377, %r7216;
	mov.pred 	%p1869, 0;
	mov.pred 	%p3928, %p1869;
	@%p1870 bra 	$L__BB5_3610;
	setp.ge.s32 	%p1872, %r7378, %r7215;
	mov.pred 	%p3928, -1;
	@%p1872 bra 	$L__BB5_3610;
	max.s32 	%r13813, %r23873, %r23883;
	cvt.rn.f32.s32 	%f3612, %r13813;
	setp.lt.s32 	%p1873, %r13813, 1;
	mul.f32 	%f3613, %f3612, 0f4B000000;
	selp.f32 	%f3614, %f3613, %f3612, %p1873;
	selp.f32 	%f3615, 0fC1B80000, 0f00000000, %p1873;
	mov.b32 	%r13814, %f3614;
	add.s32 	%r13815, %r13814, -1059760811;
	and.b32  	%r13816, %r13815, -8388608;
	sub.s32 	%r13817, %r13814, %r13816;
	mov.b32 	%f3616, %r13817;
	cvt.rn.f32.s32 	%f3617, %r13816;
	fma.rn.f32 	%f3618, %f3617, 0f34000000, %f3615;
	add.f32 	%f3619, %f3616, 0fBF800000;
	fma.rn.f32 	%f3620, %f3619, 0fBE055027, 0f3E1039F6;
	fma.rn.f32 	%f3621, %f3620, %f3619, 0fBDF8CDCC;
	fma.rn.f32 	%f3622, %f3621, %f3619, 0f3E0F2955;
	fma.rn.f32 	%f3623, %f3622, %f3619, 0fBE2AD8B9;
	fma.rn.f32 	%f3624, %f3623, %f3619, 0f3E4CED0B;
	fma.rn.f32 	%f3625, %f3624, %f3619, 0fBE7FFF22;
	fma.rn.f32 	%f3626, %f3625, %f3619, 0f3EAAAA78;
	fma.rn.f32 	%f3627, %f3626, %f3619, 0fBF000000;
	mul.f32 	%f3628, %f3619, %f3627;
	fma.rn.f32 	%f3629, %f3628, %f3619, %f3619;
	fma.rn.f32 	%f3630, %f3618, 0f3F317218, %f3629;
	setp.gt.u32 	%p1874, %r13814, 2139095039;
	fma.rn.f32 	%f3631, %f3614, 0f7F800000, 0f7F800000;
	selp.f32 	%f3632, %f3631, %f3630, %p1874;
	setp.eq.f32 	%p1875, %f3614, 0f00000000;
	fma.rn.f32 	%f3633, %f3632, 0f3EDE5BD9, 0f3F800000;
	selp.f32 	%f3634, 0fFF800000, %f3633, %p1875;
	cvt.rzi.u32.f32 	%r7383, %f3634;
	setp.eq.s32 	%p1876, %r23873, 0;
	mov.b32 	%r23920, 0;
	@%p1876 bra 	$L__BB5_3602;
	mov.b32 	%r23920, 0;
	mov.u32 	%r23918, %r23873;
$L__BB5_3601:
	mul.hi.s32 	%r13819, %r23918, 1717986919;
	shr.u32 	%r13820, %r13819, 31;
	shr.s32 	%r13821, %r13819, 2;
	add.s32 	%r7387, %r13821, %r13820;
	mul.lo.s32 	%r13822, %r7387, 10;
	sub.s32 	%r13823, %r23918, %r13822;
	mad.lo.s32 	%r23920, %r23920, 10, %r13823;
	add.s32 	%r13824, %r23918, 9;
	setp.gt.u32 	%p1877, %r13824, 18;
	mov.u32 	%r23918, %r7387;
	@%p1877 bra 	$L__BB5_3601;
$L__BB5_3602:
	setp.eq.s32 	%p1878, %r23883, 0;
	mov.b32 	%r23923, 0;
	@%p1878 bra 	$L__BB5_3605;
	mov.b32 	%r23923, 0;
	mov.u32 	%r23921, %r23883;
$L__BB5_3604:
	mul.hi.s32 	%r13827, %r23921, 1717986919;
	shr.u32 	%r13828, %r13827, 31;
	shr.s32 	%r13829, %r13827, 2;
	add.s32 	%r7392, %r13829, %r13828;
	mul.lo.s32 	%r13830, %r7392, 10;
	sub.s32 	%r13831, %r23921, %r13830;
	mad.lo.s32 	%r23923, %r23923, 10, %r13831;
	add.s32 	%r13832, %r23921, 9;
	setp.gt.u32 	%p1879, %r13832, 18;
	mov.u32 	%r23921, %r7392;
	@%p1879 bra 	$L__BB5_3604;
$L__BB5_3605:
	setp.eq.s32 	%p1881, %r7383, 0;
	mov.pred 	%p3928, %p1869;
	@%p1881 bra 	$L__BB5_3610;
	mov.b32 	%r23924, 0;
$L__BB5_3607:
	mul.hi.s32 	%r13834, %r23920, 1717986919;
	shr.u32 	%r13835, %r13834, 31;
	shr.s32 	%r13836, %r13834, 2;
	add.s32 	%r13837, %r13836, %r13835;
	mul.lo.s32 	%r13838, %r13837, 10;
	sub.s32 	%r7397, %r23920, %r13838;
	mul.hi.s32 	%r13839, %r23923, 1717986919;
	shr.u32 	%r13840, %r13839, 31;
	shr.s32 	%r13841, %r13839, 2;
	add.s32 	%r13842, %r13841, %r13840;
	mul.lo.s32 	%r13843, %r13842, 10;
	sub.s32 	%r7398, %r23923, %r13843;
	setp.eq.s32 	%p1882, %r7397, %r7398;
	@%p1882 bra 	$L__BB5_3609;
	setp.le.s32 	%p3928, %r7397, %r7398;
	bra.uni 	$L__BB5_3610;
$L__BB5_3609:
	add.s32 	%r23924, %r23924, 1;
	setp.ne.s32 	%p1884, %r23924, %r7383;
	mov.u32 	%r23920, %r13837;
	mov.u32 	%r23923, %r13842;
	mov.pred 	%p3928, %p1869;
	@%p1884 bra 	$L__BB5_3607;
$L__BB5_3610:
	selp.b32 	%r22207, %r23873, %r23883, %p3928;
	selp.u32 	%r13850, 1, 0, %p3928;
	add.s32 	%r7403, %r7377, %r13850;
	not.pred 	%p1885, %p3928;
	selp.u32 	%r13851, 1, 0, %p1885;
	add.s32 	%r7404, %r7378, %r13851;
	@%p3928 bra 	$L__BB5_3612;
	shl.b32 	%r13852, %r7404, 2;
	add.s32 	%r13854, %r13586, %r13852;
	ld.shared.u32 	%r23883, [%r13854];
	bra.uni 	$L__BB5_3613;
$L__BB5_3612:
	shl.b32 	%r13855, %r7403, 2;
	add.s32 	%r13857, %r13586, %r13855;
	ld.shared.u32 	%r23873, [%r13857];
$L__BB5_3613:
	setp.ge.s32 	%p1887, %r7403, %r7216;
	mov.pred 	%p1886, 0;
	mov.pred 	%p3929, %p1886;
	@%p1887 bra 	$L__BB5_3626;
	setp.ge.s32 	%p1889, %r7404, %r7215;
	mov.pred 	%p3929, -1;
	@%p1889 bra 	$L__BB5_3626;
	max.s32 	%r13859, %r23873, %r23883;
	cvt.rn.f32.s32 	%f3635, %r13859;
	setp.lt.s32 	%p1890, %r13859, 1;
	mul.f32 	%f3636, %f3635, 0f4B000000;
	selp.f32 	%f3637, %f3636, %f3635, %p1890;
	selp.f32 	%f3638, 0fC1B80000, 0f00000000, %p1890;
	mov.b32 	%r13860, %f3637;
	add.s32 	%r13861, %r13860, -1059760811;
	and.b32  	%r13862, %r13861, -8388608;
	sub.s32 	%r13863, %r13860, %r13862;
	mov.b32 	%f3639, %r13863;
	cvt.rn.f32.s32 	%f3640, %r13862;
	fma.rn.f32 	%f3641, %f3640, 0f34000000, %f3638;
	add.f32 	%f3642, %f3639, 0fBF800000;
	fma.rn.f32 	%f3643, %f3642, 0fBE055027, 0f3E1039F6;
	fma.rn.f32 	%f3644, %f3643, %f3642, 0fBDF8CDCC;
	fma.rn.f32 	%f3645, %f3644, %f3642, 0f3E0F2955;
	fma.rn.f32 	%f3646, %f3645, %f3642, 0fBE2AD8B9;
	fma.rn.f32 	%f3647, %f3646, %f3642, 0f3E4CED0B;
	fma.rn.f32 	%f3648, %f3647, %f3642, 0fBE7FFF22;
	fma.rn.f32 	%f3649, %f3648, %f3642, 0f3EAAAA78;
	fma.rn.f32 	%f3650, %f3649, %f3642, 0fBF000000;
	mul.f32 	%f3651, %f3642, %f3650;
	fma.rn.f32 	%f3652, %f3651, %f3642, %f3642;
	fma.rn.f32 	%f3653, %f3641, 0f3F317218, %f3652;
	setp.gt.u32 	%p1891, %r13860, 2139095039;
	fma.rn.f32 	%f3654, %f3637, 0f7F800000, 0f7F800000;
	selp.f32 	%f3655, %f3654, %f3653, %p1891;
	setp.eq.f32 	%p1892, %f3637, 0f00000000;
	fma.rn.f32 	%f3656, %f3655, 0f3EDE5BD9, 0f3F800000;
	selp.f32 	%f3657, 0fFF800000, %f3656, %p1892;
	cvt.rzi.u32.f32 	%r7409, %f3657;
	setp.eq.s32 	%p1893, %r23873, 0;
	mov.b32 	%r23931, 0;
	@%p1893 bra 	$L__BB5_3618;
	mov.b32 	%r23931, 0;
	mov.u32 	%r23929, %r23873;
$L__BB5_3617:
	mul.hi.s32 	%r13865, %r23929, 1717986919;
	shr.u32 	%r13866, %r13865, 31;
	shr.s32 	%r13867, %r13865, 2;
	add.s32 	%r7413, %r13867, %r13866;
	mul.lo.s32 	%r13868, %r7413, 10;
	sub.s32 	%r13869, %r23929, %r13868;
	mad.lo.s32 	%r23931, %r23931, 10, %r13869;
	add.s32 	%r13870, %r23929, 9;
	setp.gt.u32 	%p1894, %r13870, 18;
	mov.u32 	%r23929, %r7413;
	@%p1894 bra 	$L__BB5_3617;
$L__BB5_3618:
	setp.eq.s32 	%p1895, %r23883, 0;
	mov.b32 	%r23934, 0;
	@%p1895 bra 	$L__BB5_3621;
	mov.b32 	%r23934, 0;
	mov.u32 	%r23932, %r23883;
$L__BB5_3620:
	mul.hi.s32 	%r13873, %r23932, 1717986919;
	shr.u32 	%r13874, %r13873, 31;
	shr.s32 	%r13875, %r13873, 2;
	add.s32 	%r7418, %r13875, %r13874;
	mul.lo.s32 	%r13876, %r7418, 10;
	sub.s32 	%r13877, %r23932, %r13876;
	mad.lo.s32 	%r23934, %r23934, 10, %r13877;
	add.s32 	%r13878, %r23932, 9;
	setp.gt.u32 	%p1896, %r13878, 18;
	mov.u32 	%r23932, %r7418;
	@%p1896 bra 	$L__BB5_3620;
$L__BB5_3621:
	setp.eq.s32 	%p1898, %r7409, 0;
	mov.pred 	%p3929, %p1886;
	@%p1898 bra 	$L__BB5_3626;
	mov.b32 	%r23935, 0;
$L__BB5_3623:
	mul.hi.s32 	%r13880, %r23931, 1717986919;
	shr.u32 	%r13881, %r13880, 31;
	shr.s32 	%r13882, %r13880, 2;
	add.s32 	%r13883, %r13882, %r13881;
	mul.lo.s32 	%r13884, %r13883, 10;
	sub.s32 	%r7423, %r23931, %r13884;
	mul.hi.s32 	%r13885, %r23934, 1717986919;
	shr.u32 	%r13886, %r13885, 31;
	shr.s32 	%r13887, %r13885, 2;
	add.s32 	%r13888, %r13887, %r13886;
	mul.lo.s32 	%r13889, %r13888, 10;
	sub.s32 	%r7424, %r23934, %r13889;
	setp.eq.s32 	%p1899, %r7423, %r7424;
	@%p1899 bra 	$L__BB5_3625;
	setp.le.s32 	%p3929, %r7423, %r7424;
	bra.uni 	$L__BB5_3626;
$L__BB5_3625:
	add.s32 	%r23935, %r23935, 1;
	setp.ne.s32 	%p1901, %r23935, %r7409;
	mov.u32 	%r23931, %r13883;
	mov.u32 	%r23934, %r13888;
	mov.pred 	%p3929, %p1886;
	@%p1901 bra 	$L__BB5_3623;
$L__BB5_3626:
	selp.b32 	%r22218, %r23873, %r23883, %p3929;
	selp.u32 	%r13896, 1, 0, %p3929;
	add.s32 	%r7429, %r7403, %r13896;
	not.pred 	%p1902, %p3929;
	selp.u32 	%r13897, 1, 0, %p1902;
	add.s32 	%r7430, %r7404, %r13897;
	@%p3929 bra 	$L__BB5_3628;
	shl.b32 	%r13898, %r7430, 2;
	add.s32 	%r13900, %r13586, %r13898;
	ld.shared.u32 	%r23883, [%r13900];
	bra.uni 	$L__BB5_3629;
$L__BB5_3628:
	shl.b32 	%r13901, %r7429, 2;
	add.s32 	%r13903, %r13586, %r13901;
	ld.shared.u32 	%r23873, [%r13903];
$L__BB5_3629:
	setp.ge.s32 	%p1904, %r7429, %r7216;
	mov.pred 	%p1903, 0;
	mov.pred 	%p3930, %p1903;
	@%p1904 bra 	$L__BB5_3642;
	setp.ge.s32 	%p1906, %r7430, %r7215;
	mov.pred 	%p3930, -1;
	@%p1906 bra 	$L__BB5_3642;
	max.s32 	%r13905, %r23873, %r23883;
	cvt.rn.f32.s32 	%f3658, %r13905;
	setp.lt.s32 	%p1907, %r13905, 1;
	mul.f32 	%f3659, %f3658, 0f4B000000;
	selp.f32 	%f3660, %f3659, %f3658, %p1907;
	selp.f32 	%f3661, 0fC1B80000, 0f00000000, %p1907;
	mov.b32 	%r13906, %f3660;
	add.s32 	%r13907, %r13906, -1059760811;
	and.b32  	%r13908, %r13907, -8388608;
	sub.s32 	%r13909, %r13906, %r13908;
	mov.b32 	%f3662, %r13909;
	cvt.rn.f32.s32 	%f3663, %r13908;
	fma.rn.f32 	%f3664, %f3663, 0f34000000, %f3661;
	add.f32 	%f3665, %f3662, 0fBF800000;
	fma.rn.f32 	%f3666, %f3665, 0fBE055027, 0f3E1039F6;
	fma.rn.f32 	%f3667, %f3666, %f3665, 0fBDF8CDCC;
	fma.rn.f32 	%f3668, %f3667, %f3665, 0f3E0F2955;
	fma.rn.f32 	%f3669, %f3668, %f3665, 0fBE2AD8B9;
	fma.rn.f32 	%f3670, %f3669, %f3665, 0f3E4CED0B;
	fma.rn.f32 	%f3671, %f3670, %f3665, 0fBE7FFF22;
	fma.rn.f32 	%f3672, %f3671, %f3665, 0f3EAAAA78;
	fma.rn.f32 	%f3673, %f3672, %f3665, 0fBF000000;
	mul.f32 	%f3674, %f3665, %f3673;
	fma.rn.f32 	%f3675, %f3674, %f3665, %f3665;
	fma.rn.f32 	%f3676, %f3664, 0f3F317218, %f3675;
	setp.gt.u32 	%p1908, %r13906, 2139095039;
	fma.rn.f32 	%f3677, %f3660, 0f7F800000, 0f7F800000;
	selp.f32 	%f3678, %f3677, %f3676, %p1908;
	setp.eq.f32 	%p1909, %f3660, 0f00000000;
	fma.rn.f32 	%f3679, %f3678, 0f3EDE5BD9, 0f3F800000;
	selp.f32 	%f3680, 0fFF800000, %f3679, %p1909;
	cvt.rzi.u32.f32 	%r7435, %f3680;
	setp.eq.s32 	%p1910, %r23873, 0;
	mov.b32 	%r23942, 0;
	@%p1910 bra 	$L__BB5_3634;
	mov.b32 	%r23942, 0;
	mov.u32 	%r23940, %r23873;
$L__BB5_3633:
	mul.hi.s32 	%r13911, %r23940, 1717986919;
	shr.u32 	%r13912, %r13911, 31;
	shr.s32 	%r13913, %r13911, 2;
	add.s32 	%r7439, %r13913, %r13912;
	mul.lo.s32 	%r13914, %r7439, 10;
	sub.s32 	%r13915, %r23940, %r13914;
	mad.lo.s32 	%r23942, %r23942, 10, %r13915;
	add.s32 	%r13916, %r23940, 9;
	setp.gt.u32 	%p1911, %r13916, 18;
	mov.u32 	%r23940, %r7439;
	@%p1911 bra 	$L__BB5_3633;
$L__BB5_3634:
	setp.eq.s32 	%p1912, %r23883, 0;
	mov.b32 	%r23945, 0;
	@%p1912 bra 	$L__BB5_3637;
	mov.b32 	%r23945, 0;
	mov.u32 	%r23943, %r23883;
$L__BB5_3636:
	mul.hi.s32 	%r13919, %r23943, 1717986919;
	shr.u32 	%r13920, %r13919, 31;
	shr.s32 	%r13921, %r13919, 2;
	add.s32 	%r7444, %r13921, %r13920;
	mul.lo.s32 	%r13922, %r7444, 10;
	sub.s32 	%r13923, %r23943, %r13922;
	mad.lo.s32 	%r23945, %r23945, 10, %r13923;
	add.s32 	%r13924, %r23943, 9;
	setp.gt.u32 	%p1913, %r13924, 18;
	mov.u32 	%r23943, %r7444;
	@%p1913 bra 	$L__BB5_3636;
$L__BB5_3637:
	setp.eq.s32 	%p1915, %r7435, 0;
	mov.pred 	%p3930, %p1903;
	@%p1915 bra 	$L__BB5_3642;
	mov.b32 	%r23946, 0;
$L__BB5_3639:
	mul.hi.s32 	%r13926, %r23942, 1717986919;
	shr.u32 	%r13927, %r13926, 31;
	shr.s32 	%r13928, %r13926, 2;
	add.s32 	%r13929, %r13928, %r13927;
	mul.lo.s32 	%r13930, %r13929, 10;
	sub.s32 	%r7449, %r23942, %r13930;
	mul.hi.s32 	%r13931, %r23945, 1717986919;
	shr.u32 	%r13932, %r13931, 31;
	shr.s32 	%r13933, %r13931, 2;
	add.s32 	%r13934, %r13933, %r13932;
	mul.lo.s32 	%r13935, %r13934, 10;
	sub.s32 	%r7450, %r23945, %r13935;
	setp.eq.s32 	%p1916, %r7449, %r7450;
	@%p1916 bra 	$L__BB5_3641;
	setp.le.s32 	%p3930, %r7449, %r7450;
	bra.uni 	$L__BB5_3642;
$L__BB5_3641:
	add.s32 	%r23946, %r23946, 1;
	setp.ne.s32 	%p1918, %r23946, %r7435;
	mov.u32 	%r23942, %r13929;
	mov.u32 	%r23945, %r13934;
	mov.pred 	%p3930, %p1903;
	@%p1918 bra 	$L__BB5_3639;
$L__BB5_3642:
	selp.b32 	%r22229, %r23873, %r23883, %p3930;
	selp.u32 	%r13942, 1, 0, %p3930;
	add.s32 	%r7455, %r7429, %r13942;
	not.pred 	%p1919, %p3930;
	selp.u32 	%r13943, 1, 0, %p1919;
	add.s32 	%r7456, %r7430, %r13943;
	@%p3930 bra 	$L__BB5_3644;
	shl.b32 	%r13944, %r7456, 2;
	add.s32 	%r13946, %r13586, %r13944;
	ld.shared.u32 	%r23883, [%r13946];
	bra.uni 	$L__BB5_3645;
$L__BB5_3644:
	shl.b32 	%r13947, %r7455, 2;
	add.s32 	%r13949, %r13586, %r13947;
	ld.shared.u32 	%r23873, [%r13949];
$L__BB5_3645:
	setp.ge.s32 	%p1921, %r7455, %r7216;
	mov.pred 	%p1920, 0;
	mov.pred 	%p3931, %p1920;
	@%p1921 bra 	$L__BB5_3658;
	setp.ge.s32 	%p1923, %r7456, %r7215;
	mov.pred 	%p3931, -1;
	@%p1923 bra 	$L__BB5_3658;
	max.s32 	%r13951, %r23873, %r23883;
	cvt.rn.f32.s32 	%f3681, %r13951;
	setp.lt.s32 	%p1924, %r13951, 1;
	mul.f32 	%f3682, %f3681, 0f4B000000;
	selp.f32 	%f3683, %f3682, %f3681, %p1924;
	selp.f32 	%f3684, 0fC1B80000, 0f00000000, %p1924;
	mov.b32 	%r13952, %f3683;
	add.s32 	%r13953, %r13952, -1059760811;
	and.b32  	%r13954, %r13953, -8388608;
	sub.s32 	%r13955, %r13952, %r13954;
	mov.b32 	%f3685, %r13955;
	cvt.rn.f32.s32 	%f3686, %r13954;
	fma.rn.f32 	%f3687, %f3686, 0f34000000, %f3684;
	add.f32 	%f3688, %f3685, 0fBF800000;
	fma.rn.f32 	%f3689, %f3688, 0fBE055027, 0f3E1039F6;
	fma.rn.f32 	%f3690, %f3689, %f3688, 0fBDF8CDCC;
	fma.rn.f32 	%f3691, %f3690, %f3688, 0f3E0F2955;
	fma.rn.f32 	%f3692, %f3691, %f3688, 0fBE2AD8B9;
	fma.rn.f32 	%f3693, %f3692, %f3688, 0f3E4CED0B;
	fma.rn.f32 	%f3694, %f3693, %f3688, 0fBE7FFF22;
	fma.rn.f32 	%f3695, %f3694, %f3688, 0f3EAAAA78;
	fma.rn.f32 	%f3696, %f3695, %f3688, 0fBF000000;
	mul.f32 	%f3697, %f3688, %f3696;
	fma.rn.f32 	%f3698, %f3697, %f3688, %f3688;
	fma.rn.f32 	%f3699, %f3687, 0f3F317218, %f3698;
	setp.gt.u32 	%p1925, %r13952, 2139095039;
	fma.rn.f32 	%f3700, %f3683, 0f7F800000, 0f7F800000;
	selp.f32 	%f3701, %f3700, %f3699, %p1925;
	setp.eq.f32 	%p1926, %f3683, 0f00000000;
	fma.rn.f32 	%f3702, %f3701, 0f3EDE5BD9, 0f3F800000;
	selp.f32 	%f3703, 0fFF800000, %f3702, %p1926;
	cvt.rzi.u32.f32 	%r7461, %f3703;
	setp.eq.s32 	%p1927, %r23873, 0;
	mov.b32 	%r23953, 0;
	@%p1927 bra 	$L__BB5_3650;
	mov.b32 	%r23953, 0;
	mov.u32 	%r23951, %r23873;
$L__BB5_3649:
	mul.hi.s32 	%r13957, %r23951, 1717986919;
	shr.u32 	%r13958, %r13957, 31;
	shr.s32 	%r13959, %r13957, 2;
	add.s32 	%r7465, %r13959, %r13958;
	mul.lo.s32 	%r13960, %r7465, 10;
	sub.s32 	%r13961, %r23951, %r13960;
	mad.lo.s32 	%r23953, %r23953, 10, %r13961;
	add.s32 	%r13962, %r23951, 9;
	setp.gt.u32 	%p1928, %r13962, 18;
	mov.u32 	%r23951, %r7465;
	@%p1928 bra 	$L__BB5_3649;
$L__BB5_3650:
	setp.eq.s32 	%p1929, %r23883, 0;
	mov.b32 	%r23956, 0;
	@%p1929 bra 	$L__BB5_3653;
	mov.b32 	%r23956, 0;
	mov.u32 	%r23954, %r23883;
$L__BB5_3652:
	mul.hi.s32 	%r13965, %r23954, 1717986919;
	shr.u32 	%r13966, %r13965, 31;
	shr.s32 	%r13967, %r13965, 2;
	add.s32 	%r7470, %r13967, %r13966;
	mul.lo.s32 	%r13968, %r7470, 10;
	sub.s32 	%r13969, %r23954, %r13968;
	mad.lo.s32 	%r23956, %r23956, 10, %r13969;
	add.s32 	%r13970, %r23954, 9;
	setp.gt.u32 	%p1930, %r13970, 18;
	mov.u32 	%r23954, %r7470;
	@%p1930 bra 	$L__BB5_3652;
$L__BB5_3653:
	setp.eq.s32 	%p1932, %r7461, 0;
	mov.pred 	%p3931, %p1920;
	@%p1932 bra 	$L__BB5_3658;
	mov.b32 	%r23957, 0;
$L__BB5_3655:
	mul.hi.s32 	%r13972, %r23953, 1717986919;
	shr.u32 	%r13973, %r13972, 31;
	shr.s32 	%r13974, %r13972, 2;
	add.s32 	%r13975, %r13974, %r13973;
	mul.lo.s32 	%r13976, %r13975, 10;
	sub.s32 	%r7475, %r23953, %r13976;
	mul.hi.s32 	%r13977, %r23956, 1717986919;
	shr.u32 	%r13978, %r13977, 31;
	shr.s32 	%r13979, %r13977, 2;
	add.s32 	%r13980, %r13979, %r13978;
	mul.lo.s32 	%r13981, %r13980, 10;
	sub.s32 	%r7476, %r23956, %r13981;
	setp.eq.s32 	%p1933, %r7475, %r7476;
	@%p1933 bra 	$L__BB5_3657;
	setp.le.s32 	%p3931, %r7475, %r7476;
	bra.uni 	$L__BB5_3658;
$L__BB5_3657:
	add.s32 	%r23957, %r23957, 1;
	setp.ne.s32 	%p1935, %r23957, %r7461;
	mov.u32 	%r23953, %r13975;
	mov.u32 	%r23956, %r13980;
	mov.pred 	%p3931, %p1920;
	@%p1935 bra 	$L__BB5_3655;
$L__BB5_3658:
	selp.b32 	%r22240, %r23873, %r23883, %p3931;
	selp.u32 	%r13988, 1, 0, %p3931;
	add.s32 	%r7481, %r7455, %r13988;
	not.pred 	%p1936, %p3931;
	selp.u32 	%r13989, 1, 0, %p1936;
	add.s32 	%r7482, %r7456, %r13989;
	@%p3931 bra 	$L__BB5_3660;
	shl.b32 	%r13990, %r7482, 2;
	add.s32 	%r13992, %r13586, %r13990;
	ld.shared.u32 	%r23883, [%r13992];
	bra.uni 	$L__BB5_3661;
$L__BB5_3660:
	shl.b32 	%r13993, %r7481, 2;
	add.s32 	%r13995, %r13586, %r13993;
	ld.shared.u32 	%r23873, [%r13995];
$L__BB5_3661:
	setp.ge.s32 	%p1938, %r7481, %r7216;
	mov.pred 	%p1937, 0;
	mov.pred 	%p3932, %p1937;
	@%p1938 bra 	$L__BB5_3674;
	setp.ge.s32 	%p1940, %r7482, %r7215;
	mov.pred 	%p3932, -1;
	@%p1940 bra 	$L__BB5_3674;
	max.s32 	%r13997, %r23873, %r23883;
	cvt.rn.f32.s32 	%f3704, %r13997;
	setp.lt.s32 	%p1941, %r13997, 1;
	mul.f32 	%f3705, %f3704, 0f4B000000;
	selp.f32 	%f3706, %f3705, %f3704, %p1941;
	selp.f32 	%f3707, 0fC1B80000, 0f00000000, %p1941;
	mov.b32 	%r13998, %f3706;
	add.s32 	%r13999, %r13998, -1059760811;
	and.b32  	%r14000, %r13999, -8388608;
	sub.s32 	%r14001, %r13998, %r14000;
	mov.b32 	%f3708, %r14001;
	cvt.rn.f32.s32 	%f3709, %r14000;
	fma.rn.f32 	%f3710, %f3709, 0f34000000, %f3707;
	add.f32 	%f3711, %f3708, 0fBF800000;
	fma.rn.f32 	%f3712, %f3711, 0fBE055027, 0f3E1039F6;
	fma.rn.f32 	%f3713, %f3712, %f3711, 0fBDF8CDCC;
	fma.rn.f32 	%f3714, %f3713, %f3711, 0f3E0F2955;
	fma.rn.f32 	%f3715, %f3714, %f3711, 0fBE2AD8B9;
	fma.rn.f32 	%f3716, %f3715, %f3711, 0f3E4CED0B;
	fma.rn.f32 	%f3717, %f3716, %f3711, 0fBE7FFF22;
	fma.rn.f32 	%f3718, %f3717, %f3711, 0f3EAAAA78;
	fma.rn.f32 	%f3719, %f3718, %f3711, 0fBF000000;
	mul.f32 	%f3720, %f3711, %f3719;
	fma.rn.f32 	%f3721, %f3720, %f3711, %f3711;
	fma.rn.f32 	%f3722, %f3710, 0f3F317218, %f3721;
	setp.gt.u32 	%p1942, %r13998, 2139095039;
	fma.rn.f32 	%f3723, %f3706, 0f7F800000, 0f7F800000;
	selp.f32 	%f3724, %f3723, %f3722, %p1942;
	setp.eq.f32 	%p1943, %f3706, 0f00000000;
	fma.rn.f32 	%f3725, %f3724, 0f3EDE5BD9, 0f3F800000;
	selp.f32 	%f3726, 0fFF800000, %f3725, %p1943;
	cvt.rzi.u32.f32 	%r7487, %f3726;
	setp.eq.s32 	%p1944, %r23873, 0;
	mov.b32 	%r23964, 0;
	@%p1944 bra 	$L__BB5_3666;
	mov.b32 	%r23964, 0;
	mov.u32 	%r23962, %r23873;
$L__BB5_3665:
	mul.hi.s32 	%r14003, %r23962, 1717986919;
	shr.u32 	%r14004, %r14003, 31;
	shr.s32 	%r14005, %r14003, 2;
	add.s32 	%r7491, %r14005, %r14004;
	mul.lo.s32 	%r14006, %r7491, 10;
	sub.s32 	%r14007, %r23962, %r14006;
	mad.lo.s32 	%r23964, %r23964, 10, %r14007;
	add.s32 	%r14008, %r23962, 9;
	setp.gt.u32 	%p1945, %r14008, 18;
	mov.u32 	%r23962, %r7491;
	@%p1945 bra 	$L__BB5_3665;
$L__BB5_3666:
	setp.eq.s32 	%p1946, %r23883, 0;
	mov.b32 	%r23967, 0;
	@%p1946 bra 	$L__BB5_3669;
	mov.b32 	%r23967, 0;
	mov.u32 	%r23965, %r23883;
$L__BB5_3668:
	mul.hi.s32 	%r14011, %r23965, 1717986919;
	shr.u32 	%r14012, %r14011, 31;
	shr.s32 	%r14013, %r14011, 2;
	add.s32 	%r7496, %r14013, %r14012;
	mul.lo.s32 	%r14014, %r7496, 10;
	sub.s32 	%r14015, %r23965, %r14014;
	mad.lo.s32 	%r23967, %r23967, 10, %r14015;
	add.s32 	%r14016, %r23965, 9;
	setp.gt.u32 	%p1947, %r14016, 18;
	mov.u32 	%r23965, %r7496;
	@%p1947 bra 	$L__BB5_3668;
$L__BB5_3669:
	setp.eq.s32 	%p1949, %r7487, 0;
	mov.pred 	%p3932, %p1937;
	@%p1949 bra 	$L__BB5_3674;
	mov.b32 	%r23968, 0;
$L__BB5_3671:
	mul.hi.s32 	%r14018, %r23964, 1717986919;
	shr.u32 	%r14019, %r14018, 31;
	shr.s32 	%r14020, %r14018, 2;
	add.s32 	%r14021, %r14020, %r14019;
	mul.lo.s32 	%r14022, %r14021, 10;
	sub.s32 	%r7501, %r23964, %r14022;
	mul.hi.s32 	%r14023, %r23967, 1717986919;
	shr.u32 	%r14024, %r14023, 31;
	shr.s32 	%r14025, %r14023, 2;
	add.s32 	%r14026, %r14025, %r14024;
	mul.lo.s32 	%r14027, %r14026, 10;
	sub.s32 	%r7502, %r23967, %r14027;
	setp.eq.s32 	%p1950, %r7501, %r7502;
	@%p1950 bra 	$L__BB5_3673;
	setp.le.s32 	%p3932, %r7501, %r7502;
	bra.uni 	$L__BB5_3674;
$L__BB5_3673:
	add.s32 	%r23968, %r23968, 1;
	setp.ne.s32 	%p1952, %r23968, %r7487;
	mov.u32 	%r23964, %r14021;
	mov.u32 	%r23967, %r14026;
	mov.pred 	%p3932, %p1937;
	@%p1952 bra 	$L__BB5_3671;
$L__BB5_3674:
	selp.b32 	%r22251, %r23873, %r23883, %p3932;
	selp.u32 	%r14034, 1, 0, %p3932;
	add.s32 	%r7507, %r7481, %r14034;
	not.pred 	%p1953, %p3932;
	selp.u32 	%r14035, 1, 0, %p1953;
	add.s32 	%r7508, %r7482, %r14035;
	@%p3932 bra 	$L__BB5_3676;
	shl.b32 	%r14036, %r7508, 2;
	add.s32 	%r14038, %r13586, %r14036;
	ld.shared.u32 	%r23883, [%r14038];
	bra.uni 	$L__BB5_3677;
$L__BB5_3676:
	shl.b32 	%r14039, %r7507, 2;
	add.s32 	%r14041, %r13586, %r14039;
	ld.shared.u32 	%r23873, [%r14041];
$L__BB5_3677:
	setp.ge.s32 	%p1955, %r7507, %r7216;
	mov.pred 	%p1954, 0;
	mov.pred 	%p3933, %p1954;
	@%p1955 bra 	$L__BB5_3690;
	setp.ge.s32 	%p1957, %r7508, %r7215;
	mov.pred 	%p3933, -1;
	@%p1957 bra 	$L__BB5_3690;
	max.s32 	%r14043, %r23873, %r23883;
	cvt.rn.f32.s32 	%f3727, %r14043;
	setp.lt.s32 	%p1958, %r14043, 1;
	mul.f32 	%f3728, %f3727, 0f4B000000;
	selp.f32 	%f3729, %f3728, %f3727, %p1958;
	selp.f32 	%f3730, 0fC1B80000, 0f00000000, %p1958;
	mov.b32 	%r14044, %f3729;
	add.s32 	%r14045, %r14044, -1059760811;
	and.b32  	%r14046, %r14045, -8388608;
	sub.s32 	%r14047, %r14044, %r14046;
	mov.b32 	%f3731, %r14047;
	cvt.rn.f32.s32 	%f3732, %r14046;
	fma.rn.f32 	%f3733, %f3732, 0f34000000, %f3730;
	add.f32 	%f3734, %f3731, 0fBF800000;
	fma.rn.f32 	%f3735, %f3734, 0fBE055027, 0f3E1039F6;
	fma.rn.f32 	%f3736, %f3735, %f3734, 0fBDF8CDCC;
	fma.rn.f32 	%f3737, %f3736, %f3734, 0f3E0F2955;
	fma.rn.f32 	%f3738, %f3737, %f3734, 0fBE2AD8B9;
	fma.rn.f32 	%f3739, %f3738, %f3734, 0f3E4CED0B;
	fma.rn.f32 	%f3740, %f3739, %f3734, 0fBE7FFF22;
	fma.rn.f32 	%f3741, %f3740, %f3734, 0f3EAAAA78;
	fma.rn.f32 	%f3742, %f3741, %f3734, 0fBF000000;
	mul.f32 	%f3743, %f3734, %f3742;
	fma.rn.f32 	%f3744, %f3743, %f3734, %f3734;
	fma.rn.f32 	%f3745, %f3733, 0f3F317218, %f3744;
	setp.gt.u32 	%p1959, %r14044, 2139095039;
	fma.rn.f32 	%f3746, %f3729, 0f7F800000, 0f7F800000;
	selp.f32 	%f3747, %f3746, %f3745, %p1959;
	setp.eq.f32 	%p1960, %f3729, 0f00000000;
	fma.rn.f32 	%f3748, %f3747, 0f3EDE5BD9, 0f3F800000;
	selp.f32 	%f3749, 0fFF800000, %f3748, %p1960;
	cvt.rzi.u32.f32 	%r7513, %f3749;
	setp.eq.s32 	%p1961, %r23873, 0;
	mov.b32 	%r23975, 0;
	@%p1961 bra 	$L__BB5_3682;
	mov.b32 	%r23975, 0;
	mov.u32 	%r23973, %r23873;
$L__BB5_3681:
	mul.hi.s32 	%r14049, %r23973, 1717986919;
	shr.u32 	%r14050, %r14049, 31;
	shr.s32 	%r14051, %r14049, 2;
	add.s32 	%r7517, %r14051, %r14050;
	mul.lo.s32 	%r14052, %r7517, 10;
	sub.s32 	%r14053, %r23973, %r14052;
	mad.lo.s32 	%r23975, %r23975, 10, %r14053;
	add.s32 	%r14054, %r23973, 9;
	setp.gt.u32 	%p1962, %r14054, 18;
	mov.u32 	%r23973, %r7517;
	@%p1962 bra 	$L__BB5_3681;
$L__BB5_3682:
	setp.eq.s32 	%p1963, %r23883, 0;
	mov.b32 	%r23978, 0;
	@%p1963 bra 	$L__BB5_3685;
	mov.b32 	%r23978, 0;
	mov.u32 	%r23976, %r23883;
$L__BB5_3684:
	mul.hi.s32 	%r14057, %r23976, 1717986919;
	shr.u32 	%r14058, %r14057, 31;
	shr.s32 	%r14059, %r14057, 2;
	add.s32 	%r7522, %r14059, %r14058;
	mul.lo.s32 	%r14060, %r7522, 10;
	sub.s32 	%r14061, %r23976, %r14060;
	mad.lo.s32 	%r23978, %r23978, 10, %r14061;
	add.s32 	%r14062, %r23976, 9;
	setp.gt.u32 	%p1964, %r14062, 18;
	mov.u32 	%r23976, %r7522;
	@%p1964 bra 	$L__BB5_3684;
$L__BB5_3685:
	setp.eq.s32 	%p1966, %r7513, 0;
	mov.pred 	%p3933, %p1954;
	@%p1966 bra 	$L__BB5_3690;
	mov.b32 	%r23979, 0;
$L__BB5_3687:
	mul.hi.s32 	%r14064, %r23975, 1717986919;
	shr.u32 	%r14065, %r14064, 31;
	shr.s32 	%r14066, %r14064, 2;
	add.s32 	%r14067, %r14066, %r14065;
	mul.lo.s32 	%r14068, %r14067, 10;
	sub.s32 	%r7527, %r23975, %r14068;
	mul.hi.s32 	%r14069, %r23978, 1717986919;
	shr.u32 	%r14070, %r14069, 31;
	shr.s32 	%r14071, %r14069, 2;
	add.s32 	%r14072, %r14071, %r14070;
	mul.lo.s32 	%r14073, %r14072, 10;
	sub.s32 	%r7528, %r23978, %r14073;
	setp.eq.s32 	%p1967, %r7527, %r7528;
	@%p1967 bra 	$L__BB5_3689;
	setp.le.s32 	%p3933, %r7527, %r7528;
	bra.uni 	$L__BB5_3690;
$L__BB5_3689:
	add.s32 	%r23979, %r23979, 1;
	shr.s32 	%r14079, %r14069, 2;
	add.s32 	%r23978, %r14079, %r14070;
	setp.ne.s32 	%p1969, %r23979, %r7513;
	mov.u32 	%r23975, %r14067;
	mov.pred 	%p3933, %p1954;
	@%p1969 bra 	$L__BB5_3687;
$L__BB5_3690:
	selp.b32 	%r22262, %r23873, %r23883, %p3933;
	selp.u32 	%r14080, 1, 0, %p3933;
	add.s32 	%r7533, %r7507, %r14080;
	not.pred 	%p1970, %p3933;
	selp.u32 	%r14081, 1, 0, %p1970;
	add.s32 	%r7534, %r7508, %r14081;
	@%p3933 bra 	$L__BB5_3692;
	shl.b32 	%r14082, %r7534, 2;
	add.s32 	%r14084, %r13586, %r14082;
	ld.shared.u32 	%r23883, [%r14084];
	bra.uni 	$L__BB5_3693;
$L__BB5_3692:
	shl.b32 	%r14085, %r7533, 2;
	add.s32 	%r14087, %r13586, %r14085;
	ld.shared.u32 	%r23873, [%r14087];
$L__BB5_3693:
	setp.ge.s32 	%p1972, %r7533, %r7216;
	mov.pred 	%p1971, 0;
	mov.pred 	%p3934, %p1971;
	@%p1972 bra 	$L__BB5_3706;
	setp.ge.s32 	%p1974, %r7534, %r7215;
	mov.pred 	%p3934, -1;
	@%p1974 bra 	$L__BB5_3706;
	max.s32 	%r14089, %r23873, %r23883;
	cvt.rn.f32.s32 	%f3750, %r14089;
	setp.lt.s32 	%p1975, %r14089, 1;
	mul.f32 	%f3751, %f3750, 0f4B000000;
	selp.f32 	%f3752, %f3751, %f3750, %p1975;
	selp.f32 	%f3753, 0fC1B80000, 0f00000000, %p1975;
	mov.b32 	%r14090, %f3752;
	add.s32 	%r14091, %r14090, -1059760811;
	and.b32  	%r14092, %r14091, -8388608;
	sub.s32 	%r14093, %r14090, %r14092;
	mov.b32 	%f3754, %r14093;
	cvt.rn.f32.s32 	%f3755, %r14092;
	fma.rn.f32 	%f3756, %f3755, 0f34000000, %f3753;
	add.f32 	%f3757, %f3754, 0fBF800000;
	fma.rn.f32 	%f3758, %f3757, 0fBE055027, 0f3E1039F6;
	fma.rn.f32 	%f3759, %f3758, %f3757, 0fBDF8CDCC;
	fma.rn.f32 	%f3760, %f3759, %f3757, 0f3E0F2955;
	fma.rn.f32 	%f3761, %f3760, %f3757, 0fBE2AD8B9;
	fma.rn.f32 	%f3762, %f3761, %f3757, 0f3E4CED0B;
	fma.rn.f32 	%f3763, %f3762, %f3757, 0fBE7FFF22;
	fma.rn.f32 	%f3764, %f3763, %f3757, 0f3EAAAA78;
	fma.rn.f32 	%f3765, %f3764, %f3757, 0fBF000000;
	mul.f32 	%f3766, %f3757, %f3765;
	fma.rn.f32 	%f3767, %f3766, %f3757, %f3757;
	fma.rn.f32 	%f3768, %f3756, 0f3F317218, %f3767;
	setp.gt.u32 	%p1976, %r14090, 2139095039;
	fma.rn.f32 	%f3769, %f3752, 0f7F800000, 0f7F800000;
	selp.f32 	%f3770, %f3769, %f3768, %p1976;
	setp.eq.f32 	%p1977, %f3752, 0f00000000;
	fma.rn.f32 	%f3771, %f3770, 0f3EDE5BD9, 0f3F800000;
	selp.f32 	%f3772, 0fFF800000, %f3771, %p1977;
	cvt.rzi.u32.f32 	%r7539, %f3772;
	setp.eq.s32 	%p1978, %r23873, 0;
	mov.b32 	%r23986, 0;
	@%p1978 bra 	$L__BB5_3698;
	mov.b32 	%r23986, 0;
	mov.u32 	%r23984, %r23873;
$L__BB5_3697:
	mul.hi.s32 	%r14095, %r23984, 1717986919;
	shr.u32 	%r14096, %r14095, 31;
	shr.s32 	%r14097, %r14095, 2;
	add.s32 	%r7543, %r14097, %r14096;
	mul.lo.s32 	%r14098, %r7543, 10;
	sub.s32 	%r14099, %r23984, %r14098;
	mad.lo.s32 	%r23986, %r23986, 10, %r14099;
	add.s32 	%r14100, %r23984, 9;
	setp.gt.u32 	%p1979, %r14100, 18;
	mov.u32 	%r23984, %r7543;
	@%p1979 bra 	$L__BB5_3697;
$L__BB5_3698:
	setp.eq.s32 	%p1980, %r23883, 0;
	mov.b32 	%r23989, 0;
	@%p1980 bra 	$L__BB5_3701;
	mov.b32 	%r23989, 0;
	mov.u32 	%r23987, %r23883;
$L__BB5_3700:
	mul.hi.s32 	%r14103, %r23987, 1717986919;
	shr.u32 	%r14104, %r14103, 31;
	shr.s32 	%r14105, %r14103, 2;
	add.s32 	%r7548, %r14105, %r14104;
	mul.lo.s32 	%r14106, %r7548, 10;
	sub.s32 	%r14107, %r23987, %r14106;
	mad.lo.s32 	%r23989, %r23989, 10, %r14107;
	add.s32 	%r14108, %r23987, 9;
	setp.gt.u32 	%p1981, %r14108, 18;
	mov.u32 	%r23987, %r7548;
	@%p1981 bra 	$L__BB5_3700;
$L__BB5_3701:
	setp.eq.s32 	%p1983, %r7539, 0;
	mov.pred 	%p3934, %p1971;
	@%p1983 bra 	$L__BB5_3706;
	mov.b32 	%r23990, 0;
$L__BB5_3703:
	mul.hi.s32 	%r14110, %r23986, 1717986919;
	shr.u32 	%r14111, %r14110, 31;
	shr.s32 	%r14112, %r14110, 2;
	add.s32 	%r14113, %r14112, %r14111;
	mul.lo.s32 	%r14114, %r14113, 10;
	sub.s32 	%r7553, %r23986, %r14114;
	mul.hi.s32 	%r14115, %r23989, 1717986919;
	shr.u32 	%r14116, %r14115, 31;
	shr.s32 	%r14117, %r14115, 2;
	add.s32 	%r14118, %r14117, %r14116;
	mul.lo.s32 	%r14119, %r14118, 10;
	sub.s32 	%r7554, %r23989, %r14119;
	setp.eq.s32 	%p1984, %r7553, %r7554;
	@%p1984 bra 	$L__BB5_3705;
	setp.le.s32 	%p3934, %r7553, %r7554;
	bra.uni 	$L__BB5_3706;
$L__BB5_3705:
	add.s32 	%r23990, %r23990, 1;
	shr.u32 	%r14124, %r14115, 31;
	shr.s32 	%r14125, %r14115, 2;
	add.s32 	%r23989, %r14125, %r14124;
	setp.ne.s32 	%p1986, %r23990, %r7539;
	mov.u32 	%r23986, %r14113;
	mov.pred 	%p3934, %p1971;
	@%p1986 bra 	$L__BB5_3703;
$L__BB5_3706:
	selp.b32 	%r22273, %r23873, %r23883, %p3934;
	selp.u32 	%r14126, 1, 0, %p3934;
	add.s32 	%r7559, %r7533, %r14126;
	not.pred 	%p1987, %p3934;
	selp.u32 	%r14127, 1, 0, %p1987;
	add.s32 	%r7560, %r7534, %r14127;
	@%p3934 bra 	$L__BB5_3708;
	shl.b32 	%r14128, %r7560, 2;
	add.s32 	%r14130, %r13586, %r14128;
	ld.shared.u32 	%r23883, [%r14130];
	bra.uni 	$L__BB5_3709;
$L__BB5_3708:
	shl.b32 	%r14131, %r7559, 2;
	add.s32 	%r14133, %r13586, %r14131;
	ld.shared.u32 	%r23873, [%r14133];
$L__BB5_3709:
	setp.ge.s32 	%p1989, %r7559, %r7216;
	mov.pred 	%p1988, 0;
	mov.pred 	%p3935, %p1988;
	@%p1989 bra 	$L__BB5_3722;
	setp.ge.s32 	%p1991, %r7560, %r7215;
	mov.pred 	%p3935, -1;
	@%p1991 bra 	$L__BB5_3722;
	max.s32 	%r14135, %r23873, %r23883;
	cvt.rn.f32.s32 	%f3773, %r14135;
	setp.lt.s32 	%p1992, %r14135, 1;
	mul.f32 	%f3774, %f3773, 0f4B000000;
	selp.f32 	%f3775, %f3774, %f3773, %p1992;
	selp.f32 	%f3776, 0fC1B80000, 0f00000000, %p1992;
	mov.b32 	%r14136, %f3775;
	add.s32 	%r14137, %r14136, -1059760811;
	and.b32  	%r14138, %r14137, -8388608;
	sub.s32 	%r14139, %r14136, %r14138;
	mov.b32 	%f3777, %r14139;
	cvt.rn.f32.s32 	%f3778, %r14138;
	fma.rn.f32 	%f3779, %f3778, 0f34000000, %f3776;
	add.f32 	%f3780, %f3777, 0fBF800000;
	fma.rn.f32 	%f3781, %f3780, 0fBE055027, 0f3E1039F6;
	fma.rn.f32 	%f3782, %f3781, %f3780, 0fBDF8CDCC;
	fma.rn.f32 	%f3783, %f3782, %f3780, 0f3E0F2955;
	fma.rn.f32 	%f3784, %f3783, %f3780, 0fBE2AD8B9;
	fma.rn.f32 	%f3785, %f3784, %f3780, 0f3E4CED0B;
	fma.rn.f32 	%f3786, %f3785, %f3780, 0fBE7FFF22;
	fma.rn.f32 	%f3787, %f3786, %f3780, 0f3EAAAA78;
	fma.rn.f32 	%f3788, %f3787, %f3780, 0fBF000000;
	mul.f32 	%f3789, %f3780, %f3788;
	fma.rn.f32 	%f3790, %f3789, %f3780, %f3780;
	fma.rn.f32 	%f3791, %f3779, 0f3F317218, %f3790;
	setp.gt.u32 	%p1993, %r14136, 2139095039;
	fma.rn.f32 	%f3792, %f3775, 0f7F800000, 0f7F800000;
	selp.f32 	%f3793, %f3792, %f3791, %p1993;
	setp.eq.f32 	%p1994, %f3775, 0f00000000;
	fma.rn.f32 	%f3794, %f3793, 0f3EDE5BD9, 0f3F800000;
	selp.f32 	%f3795, 0fFF800000, %f3794, %p1994;
	cvt.rzi.u32.f32 	%r7565, %f3795;
	setp.eq.s32 	%p1995, %r23873, 0;
	mov.b32 	%r23997, 0;
	@%p1995 bra 	$L__BB5_3714;
	mov.b32 	%r23997, 0;
	mov.u32 	%r23995, %r23873;
$L__BB5_3713:
	mul.hi.s32 	%r14141, %r23995, 1717986919;
	shr.u32 	%r14142, %r14141, 31;
	shr.s32 	%r14143, %r14141, 2;
	add.s32 	%r7569, %r14143, %r14142;
	mul.lo.s32 	%r14144, %r7569, 10;
	sub.s32 	%r14145, %r23995, %r14144;
	mad.lo.s32 	%r23997, %r23997, 10, %r14145;
	add.s32 	%r14146, %r23995, 9;
	setp.gt.u32 	%p1996, %r14146, 18;
	mov.u32 	%r23995, %r7569;
	@%p1996 bra 	$L__BB5_3713;
$L__BB5_3714:
	setp.eq.s32 	%p1997, %r23883, 0;
	mov.b32 	%r24000, 0;
	@%p1997 bra 	$L__BB5_3717;
	mov.b32 	%r24000, 0;
	mov.u32 	%r23998, %r23883;
$L__BB5_3716:
	mul.hi.s32 	%r14149, %r23998, 1717986919;
	shr.u32 	%r14150, %r14149, 31;
	shr.s32 	%r14151, %r14149, 2;
	add.s32 	%r7574, %r14151, %r14150;
	mul.lo.s32 	%r14152, %r7574, 10;
	sub.s32 	%r14153, %r23998, %r14152;
	mad.lo.s32 	%r24000, %r24000, 10, %r14153;
	add.s32 	%r14154, %r23998, 9;
	setp.gt.u32 	%p1998, %r14154, 18;
	mov.u32 	%r23998, %r7574;
	@%p1998 bra 	$L__BB5_3716;
$L__BB5_3717:
	setp.eq.s32 	%p2000, %r7565, 0;
	mov.pred 	%p3935, %p1988;
	@%p2000 bra 	$L__BB5_3722;
	mov.b32 	%r24001, 0;
$L__BB5_3719:
	mul.hi.s32 	%r14156, %r23997, 1717986919;
	shr.u32 	%r14157, %r14156, 31;
	shr.s32 	%r14158, %r14156, 2;
	add.s32 	%r14159, %r14158, %r14157;
	mul.lo.s32 	%r14160, %r14159, 10;
	sub.s32 	%r7579, %r23997, %r14160;
	mul.hi.s32 	%r14161, %r24000, 1717986919;
	shr.u32 	%r14162, %r14161, 31;
	shr.s32 	%r14163, %r14161, 2;
	add.s32 	%r14164, %r14163, %r14162;
	mul.lo.s32 	%r14165, %r14164, 10;
	sub.s32 	%r7580, %r24000, %r14165;
	setp.eq.s32 	%p2001, %r7579, %r7580;
	@%p2001 bra 	$L__BB5_3721;
	setp.le.s32 	%p3935, %r7579, %r7580;
	bra.uni 	$L__BB5_3722;
$L__BB5_3721:
	add.s32 	%r24001, %r24001, 1;
	shr.s32 	%r14168, %r14156, 2;
	add.s32 	%r23997, %r14168, %r14157;
	mul.hi.s32 	%r14169, %r24000, 1717986919;
	shr.u32 	%r14170, %r14169, 31;
	shr.s32 	%r14171, %r14169, 2;
	add.s32 	%r24000, %r14171, %r14170;
	setp.ne.s32 	%p2003, %r24001, %r7565;
	mov.pred 	%p3935, %p1988;
	@%p2003 bra 	$L__BB5_3719;
$L__BB5_3722:
	selp.b32 	%r22284, %r23873, %r23883, %p3935;
	selp.u32 	%r14172, 1, 0, %p3935;
	add.s32 	%r7585, %r7559, %r14172;
	not.pred 	%p2004, %p3935;
	selp.u32 	%r14173, 1, 0, %p2004;
	add.s32 	%r7586, %r7560, %r14173;
	@%p3935 bra 	$L__BB5_3724;
	shl.b32 	%r14174, %r7586, 2;
	add.s32 	%r14176, %r13586, %r14174;
	ld.shared.u32 	%r23883, [%r14176];
	bra.uni 	$L__BB5_3725;
$L__BB5_3724:
	shl.b32 	%r14177, %r7585, 2;
	add.s32 	%r14179, %r13586, %r14177;
	ld.shared.u32 	%r23873, [%r14179];
$L__BB5_3725:
	setp.ge.s32 	%p2006, %r7585, %r7216;
	mov.pred 	%p2005, 0;
	mov.pred 	%p3936, %p2005;
	@%p2006 bra 	$L__BB5_3738;
	setp.ge.s32 	%p2008, %r7586, %r7215;
	mov.pred 	%p3936, -1;
	@%p2008 bra 	$L__BB5_3738;
	max.s32 	%r14181, %r23873, %r23883;
	cvt.rn.f32.s32 	%f3796, %r14181;
	setp.lt.s32 	%p2009, %r14181, 1;
	mul.f32 	%f3797, %f3796, 0f4B000000;
	selp.f32 	%f3798, %f3797, %f3796, %p2009;
	selp.f32 	%f3799, 0fC1B80000, 0f00000000, %p2009;
	mov.b32 	%r14182, %f3798;
	add.s32 	%r14183, %r14182, -1059760811;
	and.b32  	%r14184, %r14183, -8388608;
	sub.s32 	%r14185, %r14182, %r14184;
	mov.b32 	%f3800, %r14185;
	cvt.rn.f32.s32 	%f3801, %r14184;
	fma.rn.f32 	%f3802, %f3801, 0f34000000, %f3799;
	add.f32 	%f3803, %f3800, 0fBF800000;
	fma.rn.f32 	%f3804, %f3803, 0fBE055027, 0f3E1039F6;
	fma.rn.f32 	%f3805, %f3804, %f3803, 0fBDF8CDCC;
	fma.rn.f32 	%f3806, %f3805, %f3803, 0f3E0F2955;
	fma.rn.f32 	%f3807, %f3806, %f3803, 0fBE2AD8B9;
	fma.rn.f32 	%f3808, %f3807, %f3803, 0f3E4CED0B;
	fma.rn.f32 	%f3809, %f3808, %f3803, 0fBE7FFF22;
	fma.rn.f32 	%f3810, %f3809, %f3803, 0f3EAAAA78;
	fma.rn.f32 	%f3811, %f3810, %f3803, 0fBF000000;
	mul.f32 	%f3812, %f3803, %f3811;
	fma.rn.f32 	%f3813, %f3812, %f3803, %f3803;
	fma.rn.f32 	%f3814, %f3802, 0f3F317218, %f3813;
	setp.gt.u32 	%p2010, %r14182, 2139095039;
	fma.rn.f32 	%f3815, %f3798, 0f7F800000, 0f7F800000;
	selp.f32 	%f3816, %f3815, %f3814, %p2010;
	setp.eq.f32 	%p2011, %f3798, 0f00000000;
	fma.rn.f32 	%f3817, %f3816, 0f3EDE5BD9, 0f3F800000;
	selp.f32 	%f3818, 0fFF800000, %f3817, %p2011;
	cvt.rzi.u32.f32 	%r7591, %f3818;
	setp.eq.s32 	%p2012, %r23873, 0;
	mov.b32 	%r24008, 0;
	@%p2012 bra 	$L__BB5_3730;
	mov.b32 	%r24008, 0;
	mov.u32 	%r24006, %r23873;
$L__BB5_3729:
	mul.hi.s32 	%r14187, %r24006, 1717986919;
	shr.u32 	%r14188, %r14187, 31;
	shr.s32 	%r14189, %r14187, 2;
	add.s32 	%r7595, %r14189, %r14188;
	mul.lo.s32 	%r14190, %r7595, 10;
	sub.s32 	%r14191, %r24006, %r14190;
	mad.lo.s32 	%r24008, %r24008, 10, %r14191;
	add.s32 	%r14192, %r24006, 9;
	setp.gt.u32 	%p2013, %r14192, 18;
	mov.u32 	%r24006, %r7595;
	@%p2013 bra 	$L__BB5_3729;
$L__BB5_3730:
	setp.eq.s32 	%p2014, %r23883, 0;
	mov.b32 	%r24011, 0;
	@%p2014 bra 	$L__BB5_3733;
	mov.b32 	%r24011, 0;
	mov.u32 	%r24009, %r23883;
$L__BB5_3732:
	mul.hi.s32 	%r14195, %r24009, 1717986919;
	shr.u32 	%r14196, %r14195, 31;
	shr.s32 	%r14197, %r14195, 2;
	add.s32 	%r7600, %r14197, %r14196;
	mul.lo.s32 	%r14198, %r7600, 10;
	sub.s32 	%r14199, %r24009, %r14198;
	mad.lo.s32 	%r24011, %r24011, 10, %r14199;
	add.s32 	%r14200, %r24009, 9;
	setp.gt.u32 	%p2015, %r14200, 18;
	mov.u32 	%r24009, %r7600;
	@%p2015 bra 	$L__BB5_3732;
$L__BB5_3733:
	setp.eq.s32 	%p2017, %r7591, 0;
	mov.pred 	%p3936, %p2005;
	@%p2017 bra 	$L__BB5_3738;
	mov.b32 	%r24012, 0;
$L__BB5_3735:
	mul.hi.s32 	%r14202, %r24008, 1717986919;
	shr.u32 	%r14203, %r14202, 31;
	shr.s32 	%r14204, %r14202, 2;
	add.s32 	%r14205, %r14204, %r14203;
	mul.lo.s32 	%r14206, %r14205, 10;
	sub.s32 	%r7605, %r24008, %r14206;
	mul.hi.s32 	%r14207, %r24011, 1717986919;
	shr.u32 	%r14208, %r14207, 31;
	shr.s32 	%r14209, %r14207, 2;
	add.s32 	%r14210, %r14209, %r14208;
	mul.lo.s32 	%r14211, %r14210, 10;
	sub.s32 	%r7606, %r24011, %r14211;
	setp.eq.s32 	%p2018, %r7605, %r7606;
	@%p2018 bra 	$L__BB5_3737;
	setp.le.s32 	%p3936, %r7605, %r7606;
	bra.uni 	$L__BB5_3738;
$L__BB5_3737:
	add.s32 	%r24012, %r24012, 1;
	shr.s32 	%r14214, %r14202, 2;
	add.s32 	%r24008, %r14214, %r14203;
	mul.hi.s32 	%r14215, %r24011, 1717986919;
	shr.u32 	%r14216, %r14215, 31;
	shr.s32 	%r14217, %r14215, 2;
	add.s32 	%r24011, %r14217, %r14216;
	setp.ne.s32 	%p2020, %r24012, %r7591;
	mov.pred 	%p3936, %p2005;
	@%p2020 bra 	$L__BB5_3735;
$L__BB5_3738:
	selp.b32 	%r22295, %r23873, %r23883, %p3936;
	selp.u32 	%r14218, 1, 0, %p3936;
	add.s32 	%r7611, %r7585, %r14218;
	not.pred 	%p2021, %p3936;
	selp.u32 	%r14219, 1, 0, %p2021;
	add.s32 	%r7612, %r7586, %r14219;
	@%p3936 bra 	$L__BB5_3740;
	shl.b32 	%r14220, %r7612, 2;
	mov.u32 	%r14221, _ZZN3cub18CUB_300001_SM_10006detail10merge_sort30DeviceMergeSortBlockSortKernelINS2_10policy_hubIN6thrust24THRUST_300001_SM_1000_NS6detail15normal_iteratorINS6_10device_ptrIiEEEEE9Policy600ESB_PNS0_8NullTypeESB_SF_m14lex_comparatoriSE_EEvbT0_T1_T2_T3_T4_PT6_PT7_T5_NS1_7vsmem_tEE19static_temp_storage;
	add.s32 	%r14222, %r14221, %r14220;
	ld.shared.u32 	%r23883, [%r14222];
	bra.uni 	$L__BB5_3741;
$L__BB5_3740:
	shl.b32 	%r14223, %r7611, 2;
	mov.u32 	%r14224, _ZZN3cub18CUB_300001_SM_10006detail10merge_sort30DeviceMergeSortBlockSortKernelINS2_10policy_hubIN6thrust24THRUST_300001_SM_1000_NS6detail15normal_iteratorINS6_10device_ptrIiEEEEE9Policy600ESB_PNS0_8NullTypeESB_SF_m14lex_comparatoriSE_EEvbT0_T1_T2_T3_T4_PT6_PT7_T5_NS1_7vsmem_tEE19static_temp_storage;
	add.s32 	%r14225, %r14224, %r14223;
	ld.shared.u32 	%r23873, [%r14225];
$L__BB5_3741:
	setp.ge.s32 	%p2023, %r7611, %r7216;
	mov.pred 	%p2022, 0;
	mov.pred 	%p3937, %p2022;
	@%p2023 bra 	$L__BB5_3754;
	setp.ge.s32 	%p2025, %r7612, %r7215;
	mov.pred 	%p3937, -1;
	@%p2025 bra 	$L__BB5_3754;
	max.s32 	%r14227, %r23873, %r23883;
	cvt.rn.f32.s32 	%f3819, %r14227;
	setp.lt.s32 	%p2026, %r14227, 1;
	mul.f32 	%f3820, %f3819, 0f4B000000;
	selp.f32 	%f3821, %f3820, %f3819, %p2026;
	selp.f32 	%f3822, 0fC1B80000, 0f00000000, %p2026;
	mov.b32 	%r14228, %f3821;
	add.s32 	%r14229, %r14228, -1059760811;
	and.b32  	%r14230, %r14229, -8388608;
	sub.s32 	%r14231, %r14228, %r14230;
	mov.b32 	%f3823, %r14231;
	cvt.rn.f32.s32 	%f3824, %r14230;
	fma.rn.f32 	%f3825, %f3824, 0f34000000, %f3822;
	add.f32 	%f3826, %f3823, 0fBF800000;
	fma.rn.f32 	%f3827, %f3826, 0fBE055027, 0f3E1039F6;
	fma.rn.f32 	%f3828, %f3827, %f3826, 0fBDF8CDCC;
	fma.rn.f32 	%f3829, %f3828, %f3826, 0f3E0F2955;
	fma.rn.f32 	%f3830, %f3829, %f3826, 0fBE2AD8B9;
	fma.rn.f32 	%f3831, %f3830, %f3826, 0f3E4CED0B;
	fma.rn.f32 	%f3832, %f3831, %f3826, 0fBE7FFF22;
	fma.rn.f32 	%f3833, %f3832, %f3826, 0f3EAAAA78;
	fma.rn.f32 	%f3834, %f3833, %f3826, 0fBF000000;
	mul.f32 	%f3835, %f3826, %f3834;
	fma.rn.f32 	%f3836, %f3835, %f3826, %f3826;
	fma.rn.f32 	%f3837, %f3825, 0f3F317218, %f3836;
	setp.gt.u32 	%p2027, %r14228, 2139095039;
	fma.rn.f32 	%f3838, %f3821, 0f7F800000, 0f7F800000;
	selp.f32 	%f3839, %f3838, %f3837, %p2027;
	setp.eq.f32 	%p2028, %f3821, 0f00000000;
	fma.rn.f32 	%f3840, %f3839, 0f3EDE5BD9, 0f3F800000;
	selp.f32 	%f3841, 0fFF800000, %f3840, %p2028;
	cvt.rzi.u32.f32 	%r7617, %f3841;
	setp.eq.s32 	%p2029, %r23873, 0;
	mov.b32 	%r24019, 0;
	@%p2029 bra 	$L__BB5_3746;
	mov.b32 	%r24019, 0;
	mov.u32 	%r24017, %r23873;
$L__BB5_3745:
	mul.hi.s32 	%r14233, %r24017, 1717986919;
	shr.u32 	%r14234, %r14233, 31;
	shr.s32 	%r14235, %r14233, 2;
	add.s32 	%r7621, %r14235, %r14234;
	mul.lo.s32 	%r14236, %r7621, 10;
	sub.s32 	%r14237, %r24017, %r14236;
	mad.lo.s32 	%r24019, %r24019, 10, %r14237;
	add.s32 	%r14238, %r24017, 9;
	setp.gt.u32 	%p2030, %r14238, 18;
	mov.u32 	%r24017, %r7621;
	@%p2030 bra 	$L__BB5_3745;
$L__BB5_3746:
	setp.eq.s32 	%p2031, %r23883, 0;
	mov.b32 	%r24022, 0;
	@%p2031 bra 	$L__BB5_3749;
	mov.b32 	%r24022, 0;
	mov.u32 	%r24020, %r23883;
$L__BB5_3748:
	mul.hi.s32 	%r14241, %r24020, 1717986919;
	shr.u32 	%r14242, %r14241, 31;
	shr.s32 	%r14243, %r14241, 2;
	add.s32 	%r7626, %r14243, %r14242;
	mul.lo.s32 	%r14244, %r7626, 10;
	sub.s32 	%r14245, %r24020, %r14244;
	mad.lo.s32 	%r24022, %r24022, 10, %r14245;
	add.s32 	%r14246, %r24020, 9;
	setp.gt.u32 	%p2032, %r14246, 18;
	mov.u32 	%r24020, %r7626;
	@%p2032 bra 	$L__BB5_3748;
$L__BB5_3749:
	setp.eq.s32 	%p2034, %r7617, 0;
	mov.pred 	%p3937, %p2022;
	@%p2034 bra 	$L__BB5_3754;
	mov.b32 	%r24023, 0;
$L__BB5_3751:
	mul.hi.s32 	%r14248, %r24019, 1717986919;
	shr.u32 	%r14249, %r14248, 31;
	shr.s32 	%r14250, %r14248, 2;
	add.s32 	%r14251, %r14250, %r14249;
	mul.lo.s32 	%r14252, %r14251, 10;
	sub.s32 	%r7631, %r24019, %r14252;
	mul.hi.s32 	%r14253, %r24022, 1717986919;
	shr.u32 	%r14254, %r14253, 31;
	shr.s32 	%r14255, %r14253, 2;
	add.s32 	%r14256, %r14255, %r14254;
	mul.lo.s32 	%r14257, %r14256, 10;
	sub.s32 	%r7632, %r24022, %r14257;
	setp.eq.s32 	%p2035, %r7631, %r7632;
	@%p2035 bra 	$L__BB5_3753;
	setp.le.s32 	%p3937, %r7631, %r7632;
	bra.uni 	$L__BB5_3754;
$L__BB5_3753:
	add.s32 	%r24023, %r24023, 1;
	shr.u32 	%r14259, %r14248, 31;
	shr.s32 	%r14260, %r14248, 2;
	add.s32 	%r24019, %r14260, %r14259;
	mul.hi.s32 	%r14261, %r24022, 1717986919;
	shr.u32 	%r14262, %r14261, 31;
	shr.s32 	%r14263, %r14261, 2;
	add.s32 	%r24022, %r14263, %r14262;
	setp.ne.s32 	%p2037, %r24023, %r7617;
	mov.pred 	%p3937, %p2022;
	@%p2037 bra 	$L__BB5_3751;
$L__BB5_3754:
	selp.b32 	%r22306, %r23873, %r23883, %p3937;
	selp.u32 	%r14264, 1, 0, %p3937;
	add.s32 	%r7637, %r7611, %r14264;
	not.pred 	%p2038, %p3937;
	selp.u32 	%r14265, 1, 0, %p2038;
	add.s32 	%r7638, %r7612, %r14265;
	@%p3937 bra 	$L__BB5_3756;
	shl.b32 	%r14266, %r7638, 2;
	mov.u32 	%r14267, _ZZN3cub18CUB_300001_SM_10006detail10merge_sort30DeviceMergeSortBlockSortKernelINS2_10policy_hubIN6thrust24THRUST_300001_SM_1000_NS6detail15normal_iteratorINS6_10device_ptrIiEEEEE9Policy600ESB_PNS0_8NullTypeESB_SF_m14lex_comparatoriSE_EEvbT0_T1_T2_T3_T4_PT6_PT7_T5_NS1_7vsmem_tEE19static_temp_storage;
	add.s32 	%r14268, %r14267, %r14266;
	ld.shared.u32 	%r23883, [%r14268];
	bra.uni 	$L__BB5_3757;
$L__BB5_3756:
	shl.b32 	%r14269, %r7637, 2;
	mov.u32 	%r14270, _ZZN3cub18CUB_300001_SM_10006detail10merge_sort30DeviceMergeSortBlockSortKernelINS2_10policy_hubIN6thrust24THRUST_300001_SM_1000_NS6detail15normal_iteratorINS6_10device_ptrIiEEEEE9Policy600ESB_PNS0_8NullTypeESB_SF_m14lex_comparatoriSE_EEvbT0_T1_T2_T3_T4_PT6_PT7_T5_NS1_7vsmem_tEE19static_temp_storage;
	add.s32 	%r14271, %r14270, %r14269;
	ld.shared.u32 	%r23873, [%r14271];
$L__BB5_3757:
	setp.ge.s32 	%p2040, %r7637, %r7216;
	mov.pred 	%p2039, 0;
	mov.pred 	%p3938, %p2039;
	@%p2040 bra 	$L__BB5_3770;
	setp.ge.s32 	%p2042, %r7638, %r7215;
	mov.pred 	%p3938, -1;
	@%p2042 bra 	$L__BB5_3770;
	max.s32 	%r14273, %r23873, %r23883;
	cvt.rn.f32.s32 	%f3842, %r14273;
	setp.lt.s32 	%p2043, %r14273, 1;
	mul.f32 	%f3843, %f3842, 0f4B000000;
	selp.f32 	%f3844, %f3843, %f3842, %p2043;
	selp.f32 	%f3845, 0fC1B80000, 0f00000000, %p2043;
	mov.b32 	%r14274, %f3844;
	add.s32 	%r14275, %r14274, -1059760811;
	and.b32  	%r14276, %r14275, -8388608;
	sub.s32 	%r14277, %r14274, %r14276;
	mov.b32 	%f3846, %r14277;
	cvt.rn.f32.s32 	%f3847, %r14276;
	fma.rn.f32 	%f3848, %f3847, 0f34000000, %f3845;
	add.f32 	%f3849, %f3846, 0fBF800000;
	fma.rn.f32 	%f3850, %f3849, 0fBE055027, 0f3E1039F6;
	fma.rn.f32 	%f3851, %f3850, %f3849, 0fBDF8CDCC;
	fma.rn.f32 	%f3852, %f3851, %f3849, 0f3E0F2955;
	fma.rn.f32 	%f3853, %f3852, %f3849, 0fBE2AD8B9;
	fma.rn.f32 	%f3854, %f3853, %f3849, 0f3E4CED0B;
	fma.rn.f32 	%f3855, %f3854, %f3849, 0fBE7FFF22;
	fma.rn.f32 	%f3856, %f3855, %f3849, 0f3EAAAA78;
	fma.rn.f32 	%f3857, %f3856, %f3849, 0fBF000000;
	mul.f32 	%f3858, %f3849, %f3857;
	fma.rn.f32 	%f3859, %f3858, %f3849, %f3849;
	fma.rn.f32 	%f3860, %f3848, 0f3F317218, %f3859;
	setp.gt.u32 	%p2044, %r14274, 2139095039;
	fma.rn.f32 	%f3861, %f3844, 0f7F800000, 0f7F800000;
	selp.f32 	%f3862, %f3861, %f3860, %p2044;
	setp.eq.f32 	%p2045, %f3844, 0f00000000;
	fma.rn.f32 	%f3863, %f3862, 0f3EDE5BD9, 0f3F800000;
	selp.f32 	%f3864, 0fFF800000, %f3863, %p2045;
	cvt.rzi.u32.f32 	%r7643, %f3864;
	setp.eq.s32 	%p2046, %r23873, 0;
	mov.b32 	%r24030, 0;
	@%p2046 bra 	$L__BB5_3762;
	mov.b32 	%r24030, 0;
	mov.u32 	%r24028, %r23873;
$L__BB5_3761:
	mul.hi.s32 	%r14279, %r24028, 1717986919;
	shr.u32 	%r14280, %r14279, 31;
	shr.s32 	%r14281, %r14279, 2;
	add.s32 	%r7647, %r14281, %r14280;
	mul.lo.s32 	%r14282, %r7647, 10;
	sub.s32 	%r14283, %r24028, %r14282;
	mad.lo.s32 	%r24030, %r24030, 10, %r14283;
	add.s32 	%r14284, %r24028, 9;
	setp.gt.u32 	%p2047, %r14284, 18;
	mov.u32 	%r24028, %r7647;
	@%p2047 bra 	$L__BB5_3761;
$L__BB5_3762:
	setp.eq.s32 	%p2048, %r23883, 0;
	mov.b32 	%r24033, 0;
	@%p2048 bra 	$L__BB5_3765;
	mov.b32 	%r24033, 0;
	mov.u32 	%r24031, %r23883;
$L__BB5_3764:
	mul.hi.s32 	%r14287, %r24031, 1717986919;
	shr.u32 	%r14288, %r14287, 31;
	shr.s32 	%r14289, %r14287, 2;
	add.s32 	%r7652, %r14289, %r14288;
	mul.lo.s32 	%r14290, %r7652, 10;
	sub.s32 	%r14291, %r24031, %r14290;
	mad.lo.s32 	%r24033, %r24033, 10, %r14291;
	add.s32 	%r14292, %r24031, 9;
	setp.gt.u32 	%p2049, %r14292, 18;
	mov.u32 	%r24031, %r7652;
	@%p2049 bra 	$L__BB5_3764;
$L__BB5_3765:
	setp.eq.s32 	%p2051, %r7643, 0;
	mov.pred 	%p3938, %p2039;
	@%p2051 bra 	$L__BB5_3770;
	mov.b32 	%r24034, 0;
$L__BB5_3767:
	mul.hi.s32 	%r14294, %r24030, 1717986919;
	shr.u32 	%r14295, %r14294, 31;
	shr.s32 	%r14296, %r14294, 2;
	add.s32 	%r14297, %r14296, %r14295;
	mul.lo.s32 	%r14298, %r14297, 10;
	sub.s32 	%r7657, %r24030, %r14298;
	mul.hi.s32 	%r14299, %r24033, 1717986919;
	shr.u32 	%r14300, %r14299, 31;
	shr.s32 	%r14301, %r14299, 2;
	add.s32 	%r14302, %r14301, %r14300;
	mul.lo.s32 	%r14303, %r14302, 10;
	sub.s32 	%r7658, %r24033, %r14303;
	setp.eq.s32 	%p2052, %r7657, %r7658;
	@%p2052 bra 	$L__BB5_3769;
	setp.le.s32 	%p3938, %r7657, %r7658;
	bra.uni 	$L__BB5_3770;
$L__BB5_3769:
	add.s32 	%r24034, %r24034, 1;
	mul.hi.s32 	%r14304, %r24030, 1717986919;
	shr.u32 	%r14305, %r14304, 31;
	shr.s32 	%r14306, %r14304, 2;
	add.s32 	%r24030, %r14306, %r14305;
	mul.hi.s32 	%r14307, %r24033, 1717986919;
	shr.u32 	%r14308, %r14307, 31;
	shr.s32 	%r14309, %r14307, 2;
	add.s32 	%r24033, %r14309, %r14308;
	setp.ne.s32 	%p2054, %r24034, %r7643;
	mov.pred 	%p3938, %p2039;
	@%p2054 bra 	$L__BB5_3767;
$L__BB5_3770:
	selp.b32 	%r22317, %r23873, %r23883, %p3938;
	selp.u32 	%r14310, 1, 0, %p3938;
	add.s32 	%r7663, %r7637, %r14310;
	not.pred 	%p2055, %p3938;
	selp.u32 	%r14311, 1, 0, %p2055;
	add.s32 	%r7664, %r7638, %r14311;
	@%p3938 bra 	$L__BB5_3772;
	shl.b32 	%r14312, %r7664, 2;
	mov.u32 	%r14313, _ZZN3cub18CUB_300001_SM_10006detail10merge_sort30DeviceMergeSortBlockSortKernelINS2_10policy_hubIN6thrust24THRUST_300001_SM_1000_NS6detail15normal_iteratorINS6_10device_ptrIiEEEEE9Policy600ESB_PNS0_8NullTypeESB_SF_m14lex_comparatoriSE_EEvbT0_T1_T2_T3_T4_PT6_PT7_T5_NS1_7vsmem_tEE19static_temp_storage;
	add.s32 	%r14314, %r14313, %r14312;
	ld.shared.u32 	%r23883, [%r14314];
	bra.uni 	$L__BB5_3773;
$L__BB5_3772:
	shl.b32 	%r14315, %r7663, 2;
	mov.u32 	%r14316, _ZZN3cub18CUB_300001_SM_10006detail10merge_sort30DeviceMergeSortBlockSortKernelINS2_10policy_hubIN6thrust24THRUST_300001_SM_1000_NS6detail15normal_iteratorINS6_10device_ptrIiEEEEE9Policy600ESB_PNS0_8NullTypeESB_SF_m14lex_comparatoriSE_EEvbT0_T1_T2_T3_T4_PT6_PT7_T5_NS1_7vsmem_tEE19static_temp_storage;
	add.s32 	%r14317, %r14316, %r14315;
	ld.shared.u32 	%r23873, [%r14317];
$L__BB5_3773:
	setp.ge.s32 	%p2056, %r7663, %r7216;
	mov.u32 	%r22164, %r23883;
	@%p2056 bra 	$L__BB5_3786;
	setp.ge.s32 	%p2057, %r7664, %r7215;
	mov.u32 	%r22164, %r23873;
	@%p2057 bra 	$L__BB5_3786;
	max.s32 	%r14319, %r23873, %r23883;
	cvt.rn.f32.s32 	%f3865, %r14319;
	setp.lt.s32 	%p2058, %r14319, 1;
	mul.f32 	%f3866, %f3865, 0f4B000000;
	selp.f32 	%f3867, %f3866, %f3865, %p2058;
	selp.f32 	%f3868, 0fC1B80000, 0f00000000, %p2058;
	mov.b32 	%r14320, %f3867;
	add.s32 	%r14321, %r14320, -1059760811;
	and.b32  	%r14322, %r14321, -8388608;
	sub.s32 	%r14323, %r14320, %r14322;
	mov.b32 	%f3869, %r14323;
	cvt.rn.f32.s32 	%f3870, %r14322;
	fma.rn.f32 	%f3871, %f3870, 0f34000000, %f3868;
	add.f32 	%f3872, %f3869, 0fBF800000;
	fma.rn.f32 	%f3873, %f3872, 0fBE055027, 0f3E1039F6;
	fma.rn.f32 	%f3874, %f3873, %f3872, 0fBDF8CDCC;
	fma.rn.f32 	%f3875, %f3874, %f3872, 0f3E0F2955;
	fma.rn.f32 	%f3876, %f3875, %f3872, 0fBE2AD8B9;
	fma.rn.f32 	%f3877, %f3876, %f3872, 0f3E4CED0B;
	fma.rn.f32 	%f3878, %f3877, %f3872, 0fBE7FFF22;
	fma.rn.f32 	%f3879, %f3878, %f3872, 0f3EAAAA78;
	fma.rn.f32 	%f3880, %f3879, %f3872, 0fBF000000;
	mul.f32 	%f3881, %f3872, %f3880;
	fma.rn.f32 	%f3882, %f3881, %f3872, %f3872;
	fma.rn.f32 	%f3883, %f3871, 0f3F317218, %f3882;
	setp.gt.u32 	%p2059, %r14320, 2139095039;
	fma.rn.f32 	%f3884, %f3867, 0f7F800000, 0f7F800000;
	selp.f32 	%f3885, %f3884, %f3883, %p2059;
	setp.eq.f32 	%p2060, %f3867, 0f00000000;
	fma.rn.f32 	%f3886, %f3885, 0f3EDE5BD9, 0f3F800000;
	selp.f32 	%f3887, 0fFF800000, %f3886, %p2060;
	cvt.rzi.u32.f32 	%r7669, %f3887;
	setp.eq.s32 	%p2061, %r23873, 0;
	mov.b32 	%r24041, 0;
	@%p2061 bra 	$L__BB5_3778;
	mov.b32 	%r24041, 0;
	mov.u32 	%r24039, %r23873;
$L__BB5_3777:
	mul.hi.s32 	%r14325, %r24039, 1717986919;
	shr.u32 	%r14326, %r14325, 31;
	shr.s32 	%r14327, %r14325, 2;
	add.s32 	%r7673, %r14327, %r14326;
	mul.lo.s32 	%r14328, %r7673, 10;
	sub.s32 	%r14329, %r24039, %r14328;
	mad.lo.s32 	%r24041, %r24041, 10, %r14329;
	add.s32 	%r14330, %r24039, 9;
	setp.gt.u32 	%p2062, %r14330, 18;
	mov.u32 	%r24039, %r7673;
	@%p2062 bra 	$L__BB5_3777;
$L__BB5_3778:
	setp.eq.s32 	%p2063, %r23883, 0;
	mov.b32 	%r24044, 0;
	@%p2063 bra 	$L__BB5_3781;
	mov.b32 	%r24044, 0;
	mov.u32 	%r24042, %r23883;
$L__BB5_3780:
	mul.hi.s32 	%r14333, %r24042, 1717986919;
	shr.u32 	%r14334, %r14333, 31;
	shr.s32 	%r14335, %r14333, 2;
	add.s32 	%r7678, %r14335, %r14334;
	mul.lo.s32 	%r14336, %r7678, 10;
	sub.s32 	%r14337, %r24042, %r14336;
	mad.lo.s32 	%r24044, %r24044, 10, %r14337;
	add.s32 	%r14338, %r24042, 9;
	setp.gt.u32 	%p2064, %r14338, 18;
	mov.u32 	%r24042, %r7678;
	@%p2064 bra 	$L__BB5_3780;
$L__BB5_3781:
	setp.eq.s32 	%p2065, %r7669, 0;
	mov.u32 	%r22164, %r23883;
	@%p2065 bra 	$L__BB5_3786;
	mov.b32 	%r24045, 0;
$L__BB5_3783:
	mul.hi.s32 	%r14340, %r24041, 1717986919;
	shr.u32 	%r14341, %r14340, 31;
	shr.s32 	%r14342, %r14340, 2;
	add.s32 	%r14343, %r14342, %r14341;
	mul.lo.s32 	%r14344, %r14343, 10;
	sub.s32 	%r7683, %r24041, %r14344;
	mul.hi.s32 	%r14345, %r24044, 1717986919;
	shr.u32 	%r14346, %r14345, 31;
	shr.s32 	%r14347, %r14345, 2;
	add.s32 	%r14348, %r14347, %r14346;
	mul.lo.s32 	%r14349, %r14348, 10;
	sub.s32 	%r7684, %r24044, %r14349;
	setp.eq.s32 	%p2066, %r7683, %r7684;
	@%p2066 bra 	$L__BB5_3785;
	setp.gt.s32 	%p2067, %r7683, %r7684;
	selp.b32 	%r22164, %r23883, %r23873, %p2067;
	bra.uni 	$L__BB5_3786;
$L__BB5_3785:
	add.s32 	%r24045, %r24045, 1;
	shr.u32 	%r14354, %r14345, 31;
	shr.s32 	%r14355, %r14345, 2;
	add.s32 	%r24044, %r14355, %r14354;
	setp.ne.s32 	%p2068, %r24045, %r7669;
	mov.u32 	%r24041, %r14343;
	mov.u32 	%r22164, %r23883;
	@%p2068 bra 	$L__BB5_3783;
$L__BB5_3786:
	shl.b32 	%r23850, %r7212, 1;
	setp.lt.u32 	%p2069, %r7212, 129;
	@%p2069 bra 	$L__BB5_3503;
	ld.param.s8 	%rs2, [_ZN3cub18CUB_300001_SM_10006detail10merge_sort30DeviceMergeSortBlockSortKernelINS2_10policy_hubIN6thrust24THRUST_300001_SM_1000_NS6detail15normal_iteratorINS6_10device_ptrIiEEEEE9Policy600ESB_PNS0_8NullTypeESB_SF_m14lex_comparatoriSE_EEvbT0_T1_T2_T3_T4_PT6_PT7_T5_NS1_7vsmem_tE_param_0];
	add.s32 	%r7691, %r3651, 64;
	add.s32 	%r7692, %r3651, 512;
	add.s32 	%r7693, %r3651, 160;
	add.s32 	%r7694, %r3651, 128;
	add.s32 	%r7695, %r3651, 192;
	add.s32 	%r7696, %r3651, 224;
	bar.sync 	0;
	setp.eq.s16 	%p2070, %rs2, 0;
	@%p2070 bra 	$L__BB5_3824;
	st.shared.u32 	[%r3697], %r22332;
	st.shared.u32 	[%r3697+4], %r22163;
	st.shared.u32 	[%r3697+8], %r22174;
	st.shared.u32 	[%r3697+12], %r22185;
	st.shared.u32 	[%r3697+16], %r22196;
	st.shared.u32 	[%r3697+20], %r22207;
	st.shared.u32 	[%r3697+24], %r22218;
	st.shared.u32 	[%r3697+28], %r22229;
	st.shared.u32 	[%r3697+32], %r22240;
	st.shared.u32 	[%r3697+36], %r22251;
	st.shared.u32 	[%r3697+40], %r22262;
	st.shared.u32 	[%r3697+44], %r22273;
	st.shared.u32 	[%r3697+48], %r22284;
	st.shared.u32 	[%r3697+52], %r22295;
	st.shared.u32 	[%r3697+56], %r22306;
	st.shared.u32 	[%r3697+60], %r22317;
	st.shared.u32 	[%r3697+64], %r22164;
	bar.warp.sync 	-1;
	ld.shared.u32 	%r7697, [%r3696];
	ld.shared.u32 	%r7698, [%r3696+128];
	ld.shared.u32 	%r7699, [%r3696+256];
	ld.shared.u32 	%r7700, [%r3696+384];
	ld.shared.u32 	%r7701, [%r3696+512];
	ld.shared.u32 	%r7702, [%r3696+640];
	ld.shared.u32 	%r7703, [%r3696+768];
	ld.shared.u32 	%r7704, [%r3696+896];
	ld.shared.u32 	%r7705, [%r3696+1024];
	ld.shared.u32 	%r7706, [%r3696+1152];
	ld.shared.u32 	%r7707, [%r3696+1280];
	ld.shared.u32 	%r7708, [%r3696+1408];
	ld.shared.u32 	%r7709, [%r3696+1536];
	ld.shared.u32 	%r7710, [%r3696+1664];
	ld.shared.u32 	%r7711, [%r3696+1792];
	ld.shared.u32 	%r7712, [%r3696+1920];
	ld.shared.u32 	%r7713, [%r3696+2048];
	setp.eq.s32 	%p2071, %r3649, 0;
	@%p2071 bra 	$L__BB5_3789;
	bra.uni 	$L__BB5_3790;
$L__BB5_3789:
	st.volatile.shared.u32 	[_ZZN3cub18CUB_300001_SM_10006detail10merge_sort30DeviceMergeSortBlockSortKernelINS2_10policy_hubIN6thrust24THRUST_300001_SM_1000_NS6detail15normal_iteratorINS6_10device_ptrIiEEEEE9Policy600ESB_PNS0_8NullTypeESB_SF_m14lex_comparatoriSE_EEvbT0_T1_T2_T3_T4_PT6_PT7_T5_NS1_7vsmem_tEE19static_temp_storage+17408], %r3648;
$L__BB5_3790:
	bar.sync 	0;
	ld.volatile.shared.u32 	%r7731, [_ZZN3cub18CUB_300001_SM_10006detail10merge_sort30DeviceMergeSortBlockSortKernelINS2_10policy_hubIN6thrust24THRUST_300001_SM_1000_NS6detail15normal_iteratorINS6_10device_ptrIiEEEEE9Policy600ESB_PNS0_8NullTypeESB_SF_m14lex_comparatoriSE_EEvbT0_T1_T2_T3_T4_PT6_PT7_T5_NS1_7vsmem_tEE19static_temp_storage+17408];
	mov.u32 	%r14356, %tid.x;
	and.b32  	%r14357, %r14356, 992;
	mul.lo.s32 	%r14358, %r14357, 17;
	cvt.u64.u32 	%rd19, %r14358;
	and.b32  	%r14359, %r14356, 31;
	cvt.u64.u32 	%rd20, %r14359;
	add.s64 	%rd21, %rd4, %rd20;
	add.s64 	%rd22, %rd21, %rd19;
	setp.ge.s32 	%p2072, %r3651, %r7731;
	shl.b64 	%rd23, %rd22, 2;
	add.s64 	%rd7, %rd3, %rd23;
	@%p2072 bra 	$L__BB5_3792;
	st.global.u32 	[%rd7], %r7697;
$L__BB5_3792:
	setp.ge.s32 	%p2073, %r3654, %r7731;
	@%p2073 bra 	$L__BB5_3794;
	st.global.u32 	[%rd7+128], %r7698;
$L__BB5_3794:
	setp.ge.s32 	%p2074, %r7691, %r7731;
	@%p2074 bra 	$L__BB5_3796;
	st.global.u32 	[%rd7+256], %r7699;
$L__BB5_3796:
	setp.ge.s32 	%p2075, %r3659, %r7731;
	@%p2075 bra 	$L__BB5_3798;
	st.global.u32 	[%rd7+384], %r7700;
$L__BB5_3798:
	setp.ge.s32 	%p2076, %r7694, %r7731;
	@%p2076 bra 	$L__BB5_3800;
	st.global.u32 	[%rd7+512], %r7701;
$L__BB5_3800:
	setp.ge.s32 	%p2077, %r7693, %r7731;
	@%p2077 bra 	$L__BB5_3802;
	st.global.u32 	[%rd7+640], %r7702;
$L__BB5_3802:
	setp.ge.s32 	%p2078, %r7695, %r7731;
	@%p2078 bra 	$L__BB5_3804;
	st.global.u32 	[%rd7+768], %r7703;
$L__BB5_3804:
	setp.ge.s32 	%p2079, %r7696, %r7731;
	@%p2079 bra 	$L__BB5_3806;
	st.global.u32 	[%rd7+896], %r7704;
$L__BB5_3806:
	setp.ge.s32 	%p2080, %r3670, %r7731;
	@%p2080 bra 	$L__BB5_3808;
	st.global.u32 	[%rd7+1024], %r7705;
$L__BB5_3808:
	setp.ge.s32 	%p2081, %r3673, %r7731;
	@%p2081 bra 	$L__BB5_3810;
	st.global.u32 	[%rd7+1152], %r7706;
$L__BB5_3810:
	setp.ge.s32 	%p2082, %r3676, %r7731;
	@%p2082 bra 	$L__BB5_3812;
	st.global.u32 	[%rd7+1280], %r7707;
$L__BB5_3812:
	setp.ge.s32 	%p2083, %r3679, %r7731;
	@%p2083 bra 	$L__BB5_3814;
	st.global.u32 	[%rd7+1408], %r7708;
$L__BB5_3814:
	setp.ge.s32 	%p2084, %r3682, %r7731;
	@%p2084 bra 	$L__BB5_3816;
	st.global.u32 	[%rd7+1536], %r7709;
$L__BB5_3816:
	setp.ge.s32 	%p2085, %r3685, %r7731;
	@%p2085 bra 	$L__BB5_3818;
	st.global.u32 	[%rd7+1664], %r7710;
$L__BB5_3818:
	setp.ge.s32 	%p2086, %r3688, %r7731;
	@%p2086 bra 	$L__BB5_3820;
	st.global.u32 	[%rd7+1792], %r7711;
$L__BB5_3820:
	setp.ge.s32 	%p2087, %r3691, %r7731;
	@%p2087 bra 	$L__BB5_3822;
	st.global.u32 	[%rd7+1920], %r7712;
$L__BB5_3822:
	setp.ge.s32 	%p2088, %r7692, %r7731;
	@%p2088 bra 	$L__BB5_3860;
	st.global.u32 	[%rd7+2048], %r7713;
	bra.uni 	$L__BB5_3860;
$L__BB5_3824:
	st.shared.u32 	[%r3697], %r22332;
	st.shared.u32 	[%r3697+4], %r22163;
	st.shared.u32 	[%r3697+8], %r22174;
	st.shared.u32 	[%r3697+12], %r22185;
	st.shared.u32 	[%r3697+16], %r22196;
	st.shared.u32 	[%r3697+20], %r22207;
	st.shared.u32 	[%r3697+24], %r22218;
	st.shared.u32 	[%r3697+28], %r22229;
	st.shared.u32 	[%r3697+32], %r22240;
	st.shared.u32 	[%r3697+36], %r22251;
	st.shared.u32 	[%r3697+40], %r22262;
	st.shared.u32 	[%r3697+44], %r22273;
	st.shared.u32 	[%r3697+48], %r22284;
	st.shared.u32 	[%r3697+52], %r22295;
	st.shared.u32 	[%r3697+56], %r22306;
	st.shared.u32 	[%r3697+60], %r22317;
	st.shared.u32 	[%r3697+64], %r22164;
	bar.warp.sync 	-1;
	ld.shared.u32 	%r7714, [%r3696];
	ld.shared.u32 	%r7715, [%r3696+128];
	ld.shared.u32 	%r7716, [%r3696+256];
	ld.shared.u32 	%r7717, [%r3696+384];
	ld.shared.u32 	%r7718, [%r3696+512];
	ld.shared.u32 	%r7719, [%r3696+640];
	ld.shared.u32 	%r7720, [%r3696+768];
	ld.shared.u32 	%r7721, [%r3696+896];
	ld.shared.u32 	%r7722, [%r3696+1024];
	ld.shared.u32 	%r7723, [%r3696+1152];
	ld.shared.u32 	%r7724, [%r3696+1280];
	ld.shared.u32 	%r7725, [%r3696+1408];
	ld.shared.u32 	%r7726, [%r3696+1536];
	ld.shared.u32 	%r7727, [%r3696+1664];
	ld.shared.u32 	%r7728, [%r3696+1792];
	ld.shared.u32 	%r7729, [%r3696+1920];
	ld.shared.u32 	%r7730, [%r3696+2048];
	setp.eq.s32 	%p2089, %r3649, 0;
	@%p2089 bra 	$L__BB5_3825;
	bra.uni 	$L__BB5_3826;
$L__BB5_3825:
	st.volatile.shared.u32 	[_ZZN3cub18CUB_300001_SM_10006detail10merge_sort30DeviceMergeSortBlockSortKernelINS2_10policy_hubIN6thrust24THRUST_300001_SM_1000_NS6detail15normal_iteratorINS6_10device_ptrIiEEEEE9Policy600ESB_PNS0_8NullTypeESB_SF_m14lex_comparatoriSE_EEvbT0_T1_T2_T3_T4_PT6_PT7_T5_NS1_7vsmem_tEE19static_temp_storage+17408], %r3648;
$L__BB5_3826:
	ld.param.u64 	%rd39, [_ZN3cub18CUB_300001_SM_10006detail10merge_sort30DeviceMergeSortBlockSortKernelINS2_10policy_hubIN6thrust24THRUST_300001_SM_1000_NS6detail15normal_iteratorINS6_10device_ptrIiEEEEE9Policy600ESB_PNS0_8NullTypeESB_SF_m14lex_comparatoriSE_EEvbT0_T1_T2_T3_T4_PT6_PT7_T5_NS1_7vsmem_tE_param_6];
	bar.sync 	0;
	ld.volatile.shared.u32 	%r7732, [_ZZN3cub18CUB_300001_SM_10006detail10merge_sort30DeviceMergeSortBlockSortKernelINS2_10policy_hubIN6thrust24THRUST_300001_SM_1000_NS6detail15normal_iteratorINS6_10device_ptrIiEEEEE9Policy600ESB_PNS0_8NullTypeESB_SF_m14lex_comparatoriSE_EEvbT0_T1_T2_T3_T4_PT6_PT7_T5_NS1_7vsmem_tEE19static_temp_storage+17408];
	setp.ge.s32 	%p2090, %r3651, %r7732;
	cvt.u64.u32 	%rd24, %r3651;
	add.s64 	%rd25, %rd4, %rd24;
	cvta.to.global.u64 	%rd26, %rd39;
	shl.b64 	%rd27, %rd25, 2;
	add.s64 	%rd8, %rd26, %rd27;
	@%p2090 bra 	$L__BB5_3828;
	st.global.u32 	[%rd8], %r7714;
$L__BB5_3828:
	setp.ge.s32 	%p2091, %r3654, %r7732;
	@%p2091 bra 	$L__BB5_3830;
	st.global.u32 	[%rd8+128], %r7715;
$L__BB5_3830:
	setp.ge.s32 	%p2092, %r7691, %r7732;
	@%p2092 bra 	$L__BB5_3832;
	st.global.u32 	[%rd8+256], %r7716;
$L__BB5_3832:
	setp.ge.s32 	%p2093, %r3659, %r7732;
	@%p2093 bra 	$L__BB5_3834;
	st.global.u32 	[%rd8+384], %r7717;
$L__BB5_3834:
	setp.ge.s32 	%p2094, %r7694, %r7732;
	@%p2094 bra 	$L__BB5_3836;
	st.global.u32 	[%rd8+512], %r7718;
$L__BB5_3836:
	setp.ge.s32 	%p2095, %r7693, %r7732;
	@%p2095 bra 	$L__BB5_3838;
	st.global.u32 	[%rd8+640], %r7719;
$L__BB5_3838:
	setp.ge.s32 	%p2096, %r7695, %r7732;
	@%p2096 bra 	$L__BB5_3840;
	st.global.u32 	[%rd8+768], %r7720;
$L__BB5_3840:
	setp.ge.s32 	%p2097, %r7696, %r7732;
	@%p2097 bra 	$L__BB5_3842;
	st.global.u32 	[%rd8+896], %r7721;
$L__BB5_3842:
	setp.ge.s32 	%p2098, %r3670, %r7732;
	@%p2098 bra 	$L__BB5_3844;
	st.global.u32 	[%rd8+1024], %r7722;
$L__BB5_3844:
	setp.ge.s32 	%p2099, %r3673, %r7732;
	@%p2099 bra 	$L__BB5_3846;
	st.global.u32 	[%rd8+1152], %r7723;
$L__BB5_3846:
	setp.ge.s32 	%p2100, %r3676, %r7732;
	@%p2100 bra 	$L__BB5_3848;
	st.global.u32 	[%rd8+1280], %r7724;
$L__BB5_3848:
	setp.ge.s32 	%p2101, %r3679, %r7732;
	@%p2101 bra 	$L__BB5_3850;
	st.global.u32 	[%rd8+1408], %r7725;
$L__BB5_3850:
	setp.ge.s32 	%p2102, %r3682, %r7732;
	@%p2102 bra 	$L__BB5_3852;
	st.global.u32 	[%rd8+1536], %r7726;
$L__BB5_3852:
	setp.ge.s32 	%p2103, %r3685, %r7732;
	@%p2103 bra 	$L__BB5_3854;
	st.global.u32 	[%rd8+1664], %r7727;
$L__BB5_3854:
	setp.ge.s32 	%p2104, %r3688, %r7732;
	@%p2104 bra 	$L__BB5_3856;
	st.global.u32 	[%rd8+1792], %r7728;
$L__BB5_3856:
	setp.ge.s32 	%p2105, %r3691, %r7732;
	@%p2105 bra 	$L__BB5_3858;
	st.global.u32 	[%rd8+1920], %r7729;
$L__BB5_3858:
	setp.ge.s32 	%p2106, %r7692, %r7732;
	@%p2106 bra 	$L__BB5_3860;
	st.global.u32 	[%rd8+2048], %r7730;
$L__BB5_3860:
	ret;

}
	// .globl	_ZN3cub18CUB_300001_SM_10006detail10merge_sort30DeviceMergeSortPartitionKernelIN6thrust24THRUST_300001_SM_1000_NS6detail15normal_iteratorINS5_10device_ptrIiEEEEm14lex_comparatoriEEvbT_PT2_T0_SF_PSF_T1_SF_i
.visible .entry _ZN3cub18CUB_300001_SM_10006detail10merge_sort30DeviceMergeSortPartitionKernelIN6thrust24THRUST_300001_SM_1000_NS6detail15normal_iteratorINS5_10device_ptrIiEEEEm14lex_comparatoriEEvbT_PT2_T0_SF_PSF_T1_SF_i(
	.param .u8 _ZN3cub18CUB_300001_SM_10006detail10merge_sort30DeviceMergeSortPartitionKernelIN6thrust24THRUST_300001_SM_1000_NS6detail15normal_iteratorINS5_10device_ptrIiEEEEm14lex_comparatoriEEvbT_PT2_T0_SF_PSF_T1_SF_i_param_0,
	.param .align 8 .b8 _ZN3cub18CUB_300001_SM_10006detail10merge_sort30DeviceMergeSortPartitionKernelIN6thrust24THRUST_300001_SM_1000_NS6detail15normal_iteratorINS5_10device_ptrIiEEEEm14lex_comparatoriEEvbT_PT2_T0_SF_PSF_T1_SF_i_param_1[8],
	.param .u64 .ptr .align 1 _ZN3cub18CUB_300001_SM_10006detail10merge_sort30DeviceMergeSortPartitionKernelIN6thrust24THRUST_300001_SM_1000_NS6detail15normal_iteratorINS5_10device_ptrIiEEEEm14lex_comparatoriEEvbT_PT2_T0_SF_PSF_T1_SF_i_param_2,
	.param .u64 _ZN3cub18CUB_300001_SM_10006detail10merge_sort30DeviceMergeSortPartitionKernelIN6thrust24THRUST_300001_SM_1000_NS6detail15normal_iteratorINS5_10device_ptrIiEEEEm14lex_comparatoriEEvbT_PT2_T0_SF_PSF_T1_SF_i_param_3,
	.param .u64 _ZN3cub18CUB_300001_SM_10006detail10merge_sort30DeviceMergeSortPartitionKernelIN6thrust24THRUST_300001_SM_1000_NS6detail15normal_iteratorINS5_10device_ptrIiEEEEm14lex_comparatoriEEvbT_PT2_T0_SF_PSF_T1_SF_i_param_4,
	.param .u64 .ptr .align 1 _ZN3cub18CUB_300001_SM_10006detail10merge_sort30DeviceMergeSortPartitionKernelIN6thrust24THRUST_300001_SM_1000_NS6detail15normal_iteratorINS5_10device_ptrIiEEEEm14lex_comparatoriEEvbT_PT2_T0_SF_PSF_T1_SF_i_param_5,
	.param .align 1 .b8 _ZN3cub18CUB_300001_SM_10006detail10merge_sort30DeviceMergeSortPartitionKernelIN6thrust24THRUST_300001_SM_1000_NS6detail15normal_iteratorINS5_10device_ptrIiEEEEm14lex_comparatoriEEvbT_PT2_T0_SF_PSF_T1_SF_i_param_6[1],
	.param .u64 _ZN3cub18CUB_300001_SM_10006detail10merge_sort30DeviceMergeSortPartitionKernelIN6thrust24THRUST_300001_SM_1000_NS6detail15normal_iteratorINS5_10device_ptrIiEEEEm14lex_comparatoriEEvbT_PT2_T0_SF_PSF_T1_SF_i_param_7,
	.param .u32 _ZN3cub18CUB_300001_SM_10006detail10merge_sort30DeviceMergeSortPartitionKernelIN6thrust24THRUST_300001_SM_1000_NS6detail15normal_iteratorINS5_10device_ptrIiEEEEm14lex_comparatoriEEvbT_PT2_T0_SF_PSF_T1_SF_i_param_8
)
{
	.reg .pred 	%p<38>;
	.reg .b16 	%rs<2>;
	.reg .b32 	%r<142>;
	.reg .b32 	%f<47>;
	.reg .b64 	%rd<86>;

	ld.param.u64 	%rd29, [_ZN3cub18CUB_300001_SM_10006detail10merge_sort30DeviceMergeSortPartitionKernelIN6thrust24THRUST_300001_SM_1000_NS6detail15normal_iteratorINS5_10device_ptrIiEEEEm14lex_comparatoriEEvbT_PT2_T0_SF_PSF_T1_SF_i_param_1];
	ld.param.s8 	%rs1, [_ZN3cub18CUB_300001_SM_10006detail10merge_sort30DeviceMergeSortPartitionKernelIN6thrust24THRUST_300001_SM_1000_NS6detail15normal_iteratorINS5_10device_ptrIiEEEEm14lex_comparatoriEEvbT_PT2_T0_SF_PSF_T1_SF_i_param_0];
	ld.param.u64 	%rd30, [_ZN3cub18CUB_300001_SM_10006detail10merge_sort30DeviceMergeSortPartitionKernelIN6thrust24THRUST_300001_SM_1000_NS6detail15normal_iteratorINS5_10device_ptrIiEEEEm14lex_comparatoriEEvbT_PT2_T0_SF_PSF_T1_SF_i_param_2];
	ld.param.u64 	%rd31, [_ZN3cub18CUB_300001_SM_10006detail10merge_sort30DeviceMergeSortPartitionKernelIN6thrust24THRUST_300001_SM_1000_NS6detail15normal_iteratorINS5_10device_ptrIiEEEEm14lex_comparatoriEEvbT_PT2_T0_SF_PSF_T1_SF_i_param_3];
	ld.param.u64 	%rd32, [_ZN3cub18CUB_300001_SM_10006detail10merge_sort30DeviceMergeSortPartitionKernelIN6thrust24THRUST_300001_SM_1000_NS6detail15normal_iteratorINS5_10device_ptrIiEEEEm14lex_comparatoriEEvbT_PT2_T0_SF_PSF_T1_SF_i_param_4];
	ld.param.u64 	%rd34, [_ZN3cub18CUB_300001_SM_10006detail10merge_sort30DeviceMergeSortPartitionKernelIN6thrust24THRUST_300001_SM_1000_NS6detail15normal_iteratorINS5_10device_ptrIiEEEEm14lex_comparatoriEEvbT_PT2_T0_SF_PSF_T1_SF_i_param_5];
	ld.param.u64 	%rd33, [_ZN3cub18CUB_300001_SM_10006detail10merge_sort30DeviceMergeSortPartitionKernelIN6thrust24THRUST_300001_SM_1000_NS6detail15normal_iteratorINS5_10device_ptrIiEEEEm14lex_comparatoriEEvbT_PT2_T0_SF_PSF_T1_SF_i_param_7];
	ld.param.u32 	%r43, [_ZN3cub18CUB_300001_SM_10006detail10merge_sort30DeviceMergeSortPartitionKernelIN6thrust24THRUST_300001_SM_1000_NS6detail15normal_iteratorINS5_10device_ptrIiEEEEm14lex_comparatoriEEvbT_PT2_T0_SF_PSF_T1_SF_i_param_8];
	cvta.to.global.u64 	%rd1, %rd34;
	mov.u32 	%r44, %ntid.x;
	mov.u32 	%r45, %ctaid.x;
	mov.u32 	%r46, %tid.x;
	mad.lo.s32 	%r47, %r44, %r45, %r46;
	cvt.u64.u32 	%rd2, %r47;
	setp.le.u64 	%p5, %rd32, %rd2;
	@%p5 bra 	$L__BB6_33;
	shr.u64 	%rd35, %rd33, 1;
	add.s64 	%rd4, %rd33, 4294967295;
	neg.s64 	%rd36, %rd33;
	and.b64  	%rd37, %rd36, %rd2;
	cvt.s64.s32 	%rd5, %r43;
	mul.lo.s64 	%rd38, %rd37, %rd5;
	mul.lo.s64 	%rd39, %rd35, %rd5;
	min.u64 	%rd6, %rd38, %rd31;
	not.b64 	%rd40, %rd38;
	min.u64 	%rd41, %rd39, %rd40;
	add.s64 	%rd42, %rd41, %rd38;
	min.u64 	%rd7, %rd42, %rd31;
	not.b64 	%rd43, %rd7;
	min.u64 	%rd44, %rd39, %rd43;
	add.s64 	%rd45, %rd44, %rd7;
	min.u64 	%rd8, %rd45, %rd31;
	// begin inline asm
	griddepcontrol.wait;
	// end inline asm
	add.s64 	%rd46, %rd2, 1;
	setp.ne.s64 	%p6, %rd46, %rd32;
	@%p6 bra 	$L__BB6_3;
	shl.b64 	%rd79, %rd2, 3;
	add.s64 	%rd80, %rd1, %rd79;
	st.global.u64 	[%rd80], %rd7;
	bra.uni 	$L__BB6_33;
$L__BB6_3:
	sub.s64 	%rd47, %rd8, %rd6;
	and.b64  	%rd48, %rd4, %rd2;
	mul.lo.s64 	%rd49, %rd48, %rd5;
	min.u64 	%rd9, %rd49, %rd47;
	setp.eq.s16 	%p7, %rs1, 0;
	@%p7 bra 	$L__BB6_18;
	sub.s64 	%rd50, %rd7, %rd6;
	sub.s64 	%rd51, %rd8, %rd7;
	max.u64 	%rd52, %rd9, %rd51;
	sub.s64 	%rd85, %rd52, %rd51;
	min.u64 	%rd81, %rd50, %rd9;
	setp.ge.u64 	%p8, %rd85, %rd81;
	@%p8 bra 	$L__BB6_32;
	cvta.to.global.u64 	%rd12, %rd29;
	add.s64 	%rd13, %rd9, %rd7;
$L__BB6_6:
	sub.s64 	%rd53, %rd81, %rd85;
	shr.u64 	%rd54, %rd53, 1;
	add.s64 	%rd16, %rd54, %rd85;
	add.s64 	%rd55, %rd16, %rd6;
	shl.b64 	%rd56, %rd55, 2;
	add.s64 	%rd57, %rd12, %rd56;
	ld.global.u32 	%r128, [%rd57];
	not.b64 	%rd58, %rd16;
	add.s64 	%rd59, %rd13, %rd58;
	shl.b64 	%rd60, %rd59, 2;
	add.s64 	%rd61, %rd12, %rd60;
	ld.global.u32 	%r125, [%rd61];
	max.s32 	%r49, %r125, %r128;
	cvt.rn.f32.s32 	%f1, %r49;
	setp.lt.s32 	%p9, %r49, 1;
	mul.f32 	%f2, %f1, 0f4B000000;
	selp.f32 	%f3, %f2, %f1, %p9;
	selp.f32 	%f4, 0fC1B80000, 0f00000000, %p9;
	mov.b32 	%r50, %f3;
	add.s32 	%r51, %r50, -1059760811;
	and.b32  	%r52, %r51, -8388608;
	sub.s32 	%r53, %r50, %r52;
	mov.b32 	%f5, %r53;
	cvt.rn.f32.s32 	%f6, %r52;
	fma.rn.f32 	%f7, %f6, 0f34000000, %f4;
	add.f32 	%f8, %f5, 0fBF800000;
	fma.rn.f32 	%f9, %f8, 0fBE055027, 0f3E1039F6;
	fma.rn.f32 	%f10, %f9, %f8, 0fBDF8CDCC;
	fma.rn.f32 	%f11, %f10, %f8, 0f3E0F2955;
	fma.rn.f32 	%f12, %f11, %f8, 0fBE2AD8B9;
	fma.rn.f32 	%f13, %f12, %f8, 0f3E4CED0B;
	fma.rn.f32 	%f14, %f13, %f8, 0fBE7FFF22;
	fma.rn.f32 	%f15, %f14, %f8, 0f3EAAAA78;
	fma.rn.f32 	%f16, %f15, %f8, 0fBF000000;
	mul.f32 	%f17, %f8, %f16;
	fma.rn.f32 	%f18, %f17, %f8, %f8;
	fma.rn.f32 	%f19, %f7, 0f3F317218, %f18;
	setp.gt.u32 	%p10, %r50, 2139095039;
	fma.rn.f32 	%f20, %f3, 0f7F800000, 0f7F800000;
	selp.f32 	%f21, %f20, %f19, %p10;
	setp.eq.f32 	%p11, %f3, 0f00000000;
	fma.rn.f32 	%f22, %f21, 0f3EDE5BD9, 0f3F800000;
	selp.f32 	%f23, 0fFF800000, %f22, %p11;
	cvt.rzi.u32.f32 	%r3, %f23;
	setp.eq.s32 	%p12, %r125, 0;
	mov.b32 	%r126, 0;
	@%p12 bra 	$L__BB6_9;
	mov.b32 	%r126, 0;
$L__BB6_8:
	mul.hi.s32 	%r55, %r125, 1717986919;
	shr.u32 	%r56, %r55, 31;
	shr.s32 	%r57, %r55, 2;
	add.s32 	%r8, %r57, %r56;
	mul.lo.s32 	%r58, %r8, 10;
	sub.s32 	%r59, %r125, %r58;
	mad.lo.s32 	%r126, %r126, 10, %r59;
	add.s32 	%r60, %r125, 9;
	setp.lt.u32 	%p13, %r60, 19;
	mov.u32 	%r125, %r8;
	@%p13 bra 	$L__BB6_9;
	bra.uni 	$L__BB6_8;
$L__BB6_9:
	setp.eq.s32 	%p14, %r128, 0;
	mov.b32 	%r129, 0;
	@%p14 bra 	$L__BB6_12;
	mov.b32 	%r129, 0;
$L__BB6_11:
	mul.hi.s32 	%r63, %r128, 1717986919;
	shr.u32 	%r64, %r63, 31;
	shr.s32 	%r65, %r63, 2;
	add.s32 	%r13, %r65, %r64;
	mul.lo.s32 	%r66, %r13, 10;
	sub.s32 	%r67, %r128, %r66;
	mad.lo.s32 	%r129, %r129, 10, %r67;
	add.s32 	%r68, %r128, 9;
	setp.lt.u32 	%p15, %r68, 19;
	mov.u32 	%r128, %r13;
	@%p15 bra 	$L__BB6_12;
	bra.uni 	$L__BB6_11;
$L__BB6_12:
	setp.eq.s32 	%p17, %r3, 0;
	mov.pred 	%p36, -1;
	@%p17 bra 	$L__BB6_17;
	mov.b32 	%r130, 0;
$L__BB6_14:
	mul.hi.s32 	%r70, %r126, 1717986919;
	shr.u32 	%r71, %r70, 31;
	shr.s32 	%r72, %r70, 2;
	add.s32 	%r73, %r72, %r71;
	mul.lo.s32 	%r74, %r73, 10;
	sub.s32 	%r17, %r126, %r74;
	mul.hi.s32 	%r75, %r129, 1717986919;
	shr.u32 	%r76, %r75, 31;
	shr.s32 	%r77, %r75, 2;
	add.s32 	%r78, %r77, %r76;
	mul.lo.s32 	%r79, %r78, 10;
	sub.s32 	%r18, %r129, %r79;
	setp.eq.s32 	%p18, %r17, %r18;
	@%p18 bra 	$L__BB6_16;
	setp.gt.s32 	%p36, %r17, %r18;
	bra.uni 	$L__BB6_17;
$L__BB6_16:
	add.s32 	%r130, %r130, 1;
	setp.ne.s32 	%p20, %r130, %r3;
	mov.u32 	%r126, %r73;
	mov.u32 	%r129, %r78;
	@%p20 bra 	$L__BB6_14;
$L__BB6_17:
	add.s64 	%rd62, %rd16, 1;
	selp.b64 	%rd85, %rd62, %rd85, %p36;
	selp.b64 	%rd81, %rd81, %rd16, %p36;
	setp.lt.u64 	%p21, %rd85, %rd81;
	@%p21 bra 	$L__BB6_6;
	bra.uni 	$L__BB6_32;
$L__BB6_18:
	sub.s64 	%rd63, %rd7, %rd6;
	sub.s64 	%rd64, %rd8, %rd7;
	max.u64 	%rd65, %rd9, %rd64;
	sub.s64 	%rd85, %rd65, %rd64;
	min.u64 	%rd83, %rd63, %rd9;
	setp.ge.u64 	%p22, %rd85, %rd83;
	@%p22 bra 	$L__BB6_32;
	cvta.to.global.u64 	%rd21, %rd30;
	add.s64 	%rd22, %rd9, %rd7;
$L__BB6_20:
	sub.s64 	%rd66, %rd83, %rd85;
	shr.u64 	%rd67, %rd66, 1;
	add.s64 	%rd25, %rd67, %rd85;
	add.s64 	%rd68, %rd25, %rd6;
	shl.b64 	%rd69, %rd68, 2;
	add.s64 	%rd70, %rd21, %rd69;
	ld.global.u32 	%r137, [%rd70];
	not.b64 	%rd71, %rd25;
	add.s64 	%rd72, %rd22, %rd71;
	shl.b64 	%rd73, %rd72, 2;
	add.s64 	%rd74, %rd21, %rd73;
	ld.global.u32 	%r134, [%rd74];
	max.s32 	%r87, %r134, %r137;
	cvt.rn.f32.s32 	%f24, %r87;
	setp.lt.s32 	%p23, %r87, 1;
	mul.f32 	%f25, %f24, 0f4B000000;
	selp.f32 	%f26, %f25, %f24, %p23;
	selp.f32 	%f27, 0fC1B80000, 0f00000000, %p23;
	mov.b32 	%r88, %f26;
	add.s32 	%r89, %r88, -1059760811;
	and.b32  	%r90, %r89, -8388608;
	sub.s32 	%r91, %r88, %r90;
	mov.b32 	%f28, %r91;
	cvt.rn.f32.s32 	%f29, %r90;
	fma.rn.f32 	%f30, %f29, 0f34000000, %f27;
	add.f32 	%f31, %f28, 0fBF800000;
	fma.rn.f32 	%f32, %f31, 0fBE055027, 0f3E1039F6;
	fma.rn.f32 	%f33, %f32, %f31, 0fBDF8CDCC;
	fma.rn.f32 	%f34, %f33, %f31, 0f3E0F2955;
	fma.rn.f32 	%f35, %f34, %f31, 0fBE2AD8B9;
	fma.rn.f32 	%f36, %f35, %f31, 0f3E4CED0B;
	fma.rn.f32 	%f37, %f36, %f31, 0fBE7FFF22;
	fma.rn.f32 	%f38, %f37, %f31, 0f3EAAAA78;
	fma.rn.f32 	%f39, %f38, %f31, 0fBF000000;
	mul.f32 	%f40, %f31, %f39;
	fma.rn.f32 	%f41, %f40, %f31, %f31;
	fma.rn.f32 	%f42, %f30, 0f3F317218, %f41;
	setp.gt.u32 	%p24, %r88, 2139095039;
	fma.rn.f32 	%f43, %f26, 0f7F800000, 0f7F800000;
	selp.f32 	%f44, %f43, %f42, %p24;
	setp.eq.f32 	%p25, %f26, 0f00000000;
	fma.rn.f32 	%f45, %f44, 0f3EDE5BD9, 0f3F800000;
	selp.f32 	%f46, 0fFF800000, %f45, %p25;
	cvt.rzi.u32.f32 	%r24, %f46;
	setp.eq.s32 	%p26, %r134, 0;
	mov.b32 	%r135, 0;
	@%p26 bra 	$L__BB6_23;
	mov.b32 	%r135, 0;
$L__BB6_22:
	mul.hi.s32 	%r93, %r134, 1717986919;
	shr.u32 	%r94, %r93, 31;
	shr.s32 	%r95, %r93, 2;
	add.s32 	%r29, %r95, %r94;
	mul.lo.s32 	%r96, %r29, 10;
	sub.s32 	%r97, %r134, %r96;
	mad.lo.s32 	%r135, %r135, 10, %r97;
	add.s32 	%r98, %r134, 9;
	setp.lt.u32 	%p27, %r98, 19;
	mov.u32 	%r134, %r29;
	@%p27 bra 	$L__BB6_23;
	bra.uni 	$L__BB6_22;
$L__BB6_23:
	setp.eq.s32 	%p28, %r137, 0;
	mov.b32 	%r138, 0;
	@%p28 bra 	$L__BB6_26;
	mov.b32 	%r138, 0;
$L__BB6_25:
	mul.hi.s32 	%r101, %r137, 1717986919;
	shr.u32 	%r102, %r101, 31;
	shr.s32 	%r103, %r101, 2;
	add.s32 	%r34, %r103, %r102;
	mul.lo.s32 	%r104, %r34, 10;
	sub.s32 	%r105, %r137, %r104;
	mad.lo.s32 	%r138, %r138, 10, %r105;
	add.s32 	%r106, %r137, 9;
	setp.lt.u32 	%p29, %r106, 19;
	mov.u32 	%r137, %r34;
	@%p29 bra 	$L__BB6_26;
	bra.uni 	$L__BB6_25;
$L__BB6_26:
	setp.eq.s32 	%p31, %r24, 0;
	mov.pred 	%p37, -1;
	@%p31 bra 	$L__BB6_31;
	mov.b32 	%r139, 0;
$L__BB6_28:
	mul.hi.s32 	%r108, %r135, 1717986919;
	shr.u32 	%r109, %r108, 31;
	shr.s32 	%r110, %r108, 2;
	add.s32 	%r111, %r110, %r109;
	mul.lo.s32 	%r112, %r111, 10;
	sub.s32 	%r38, %r135, %r112;
	mul.hi.s32 	%r113, %r138, 1717986919;
	shr.u32 	%r114, %r113, 31;
	shr.s32 	%r115, %r113, 2;
	add.s32 	%r116, %r115, %r114;
	mul.lo.s32 	%r117, %r116, 10;
	sub.s32 	%r39, %r138, %r117;
	setp.eq.s32 	%p32, %r38, %r39;
	@%p32 bra 	$L__BB6_30;
	setp.gt.s32 	%p37, %r38, %r39;
	bra.uni 	$L__BB6_31;
$L__BB6_30:
	add.s32 	%r139, %r139, 1;
	setp.ne.s32 	%p34, %r139, %r24;
	mov.u32 	%r135, %r111;
	mov.u32 	%r138, %r116;
	@%p34 bra 	$L__BB6_28;
$L__BB6_31:
	add.s64 	%rd75, %rd25, 1;
	selp.b64 	%rd85, %rd75, %rd85, %p37;
	selp.b64 	%rd83, %rd83, %rd25, %p37;
	setp.lt.u64 	%p35, %rd85, %rd83;
	@%p35 bra 	$L__BB6_20;
$L__BB6_32:
	add.s64 	%rd76, %rd85, %rd6;
	shl.b64 	%rd77, %rd2, 3;
	add.s64 	%rd78, %rd1, %rd77;
	st.global.u64 	[%rd78], %rd76;
$L__BB6_33:
	ret;

}
	// .globl	_ZN3cub18CUB_300001_SM_10006detail10merge_sort26DeviceMergeSortMergeKernelINS2_10policy_hubIN6thrust24THRUST_300001_SM_1000_NS6detail15normal_iteratorINS6_10device_ptrIiEEEEE9Policy600ESB_PNS0_8NullTypeESB_SF_m14lex_comparatoriSE_EEvbT2_T3_T4_PT6_PT7_T5_PSJ_SJ_NS1_7vsmem_tE
.visible .entry _ZN3cub18CUB_300001_SM_10006detail10merge_sort26DeviceMergeSortMergeKernelINS2_10policy_hubIN6thrust24THRUST_300001_SM_1000_NS6detail15normal_iteratorINS6_10device_ptrIiEEEEE9Policy600ESB_PNS0_8NullTypeESB_SF_m14lex_comparatoriSE_EEvbT2_T3_T4_PT6_PT7_T5_PSJ_SJ_NS1_7vsmem_tE(
	.param .u8 _ZN3cub18CUB_300001_SM_10006detail10merge_sort26DeviceMergeSortMergeKernelINS2_10policy_hubIN6thrust24THRUST_300001_SM_1000_NS6detail15normal_iteratorINS6_10device_ptrIiEEEEE9Policy600ESB_PNS0_8NullTypeESB_SF_m14lex_comparatoriSE_EEvbT2_T3_T4_PT6_PT7_T5_PSJ_SJ_NS1_7vsmem_tE_param_0,
	.param .align 8 .b8 _ZN3cub18CUB_300001_SM_10006detail10merge_sort26DeviceMergeSortMergeKernelINS2_10policy_hubIN6thrust24THRUST_300001_SM_1000_NS6detail15normal_iteratorINS6_10device_ptrIiEEEEE9Policy600ESB_PNS0_8NullTypeESB_SF_m14lex_comparatoriSE_EEvbT2_T3_T4_PT6_PT7_T5_PSJ_SJ_NS1_7vsmem_tE_param_1[8],
	.param .u64 .ptr .align 1 _ZN3cub18CUB_300001_SM_10006detail10merge_sort26DeviceMergeSortMergeKernelINS2_10policy_hubIN6thrust24THRUST_300001_SM_1000_NS6detail15normal_iteratorINS6_10device_ptrIiEEEEE9Policy600ESB_PNS0_8NullTypeESB_SF_m14lex_comparatoriSE_EEvbT2_T3_T4_PT6_PT7_T5_PSJ_SJ_NS1_7vsmem_tE_param_2,
	.param .u64 _ZN3cub18CUB_300001_SM_10006detail10merge_sort26DeviceMergeSortMergeKernelINS2_10policy_hubIN6thrust24THRUST_300001_SM_1000_NS6detail15normal_iteratorINS6_10device_ptrIiEEEEE9Policy600ESB_PNS0_8NullTypeESB_SF_m14lex_comparatoriSE_EEvbT2_T3_T4_PT6_PT7_T5_PSJ_SJ_NS1_7vsmem_tE_param_3,
	.param .u64 .ptr .align 1 _ZN3cub18CUB_300001_SM_10006detail10merge_sort26DeviceMergeSortMergeKernelINS2_10policy_hubIN6thrust24THRUST_300001_SM_1000_NS6detail15normal_iteratorINS6_10device_ptrIiEEEEE9Policy600ESB_PNS0_8NullTypeESB_SF_m14lex_comparatoriSE_EEvbT2_T3_T4_PT6_PT7_T5_PSJ_SJ_NS1_7vsmem_tE_param_4,
	.param .u64 .ptr .align 1 _ZN3cub18CUB_300001_SM_10006detail10merge_sort26DeviceMergeSortMergeKernelINS2_10policy_hubIN6thrust24THRUST_300001_SM_1000_NS6detail15normal_iteratorINS6_10device_ptrIiEEEEE9Policy600ESB_PNS0_8NullTypeESB_SF_m14lex_comparatoriSE_EEvbT2_T3_T4_PT6_PT7_T5_PSJ_SJ_NS1_7vsmem_tE_param_5,
	.param .align 1 .b8 _ZN3cub18CUB_300001_SM_10006detail10merge_sort26DeviceMergeSortMergeKernelINS2_10policy_hubIN6thrust24THRUST_300001_SM_1000_NS6detail15normal_iteratorINS6_10device_ptrIiEEEEE9Policy600ESB_PNS0_8NullTypeESB_SF_m14lex_comparatoriSE_EEvbT2_T3_T4_PT6_PT7_T5_PSJ_SJ_NS1_7vsmem_tE_param_6[1],
	.param .u64 .ptr .align 1 _ZN3cub18CUB_300001_SM_10006detail10merge_sort26DeviceMergeSortMergeKernelINS2_10policy_hubIN6thrust24THRUST_300001_SM_1000_NS6detail15normal_iteratorINS6_10device_ptrIiEEEEE9Policy600ESB_PNS0_8NullTypeESB_SF_m14lex_comparatoriSE_EEvbT2_T3_T4_PT6_PT7_T5_PSJ_SJ_NS1_7vsmem_tE_param_7,
	.param .u64 _ZN3cub18CUB_300001_SM_10006detail10merge_sort26DeviceMergeSortMergeKernelINS2_10policy_hubIN6thrust24THRUST_300001_SM_1000_NS6detail15normal_iteratorINS6_10device_ptrIiEEEEE9Policy600ESB_PNS0_8NullTypeESB_SF_m14lex_comparatoriSE_EEvbT2_T3_T4_PT6_PT7_T5_PSJ_SJ_NS1_7vsmem_tE_param_8,
	.param .align 8 .b8 _ZN3cub18CUB_300001_SM_10006detail10merge_sort26DeviceMergeSortMergeKernelINS2_10policy_hubIN6thrust24THRUST_300001_SM_1000_NS6detail15normal_iteratorINS6_10device_ptrIiEEEEE9Policy600ESB_PNS0_8NullTypeESB_SF_m14lex_comparatoriSE_EEvbT2_T3_T4_PT6_PT7_T5_PSJ_SJ_NS1_7vsmem_tE_param_9[8]
)
.maxntid 256
{
	.reg .pred 	%p<848>;
	.reg .b16 	%rs<6>;
	.reg .b32 	%r<3592>;
	.reg .b32 	%f<829>;
	.reg .b64 	%rd<381>;
	// demoted variable
	.shared .align 16 .b8 _ZZN3cub18CUB_300001_SM_10006detail10merge_sort26DeviceMergeSortMergeKernelINS2_10policy_hubIN6thrust24THRUST_300001_SM_1000_NS6detail15normal_iteratorINS6_10device_ptrIiEEEEE9Policy600ESB_PNS0_8NullTypeESB_SF_m14lex_comparatoriSE_EEvbT2_T3_T4_PT6_PT7_T5_PSJ_SJ_NS1_7vsmem_tEE19static_temp_storage[17424];
	ld.param.u64 	%rd23, [_ZN3cub18CUB_300001_SM_10006detail10merge_sort26DeviceMergeSortMergeKernelINS2_10policy_hubIN6thrust24THRUST_300001_SM_1000_NS6detail15normal_iteratorINS6_10device_ptrIiEEEEE9Policy600ESB_PNS0_8NullTypeESB_SF_m14lex_comparatoriSE_EEvbT2_T3_T4_PT6_PT7_T5_PSJ_SJ_NS1_7vsmem_tE_param_1];
	ld.param.u64 	%rd20, [_ZN3cub18CUB_300001_SM_10006detail10merge_sort26DeviceMergeSortMergeKernelINS2_10policy_hubIN6thrust24THRUST_300001_SM_1000_NS6detail15normal_iteratorINS6_10device_ptrIiEEEEE9Policy600ESB_PNS0_8NullTypeESB_SF_m14lex_comparatoriSE_EEvbT2_T3_T4_PT6_PT7_T5_PSJ_SJ_NS1_7vsmem_tE_param_4];
	cvta.to.global.u64 	%rd1, %rd20;
	cvta.to.global.u64 	%rd2, %rd23;
	mov.u32 	%r1203, %ctaid.x;
	mov.u32 	%r1204, %nctaid.x;
	mov.u32 	%r1, %tid.x;
	add.s32 	%r1205, %r1204, -1;
	setp.ge.u32 	%p69, %r1203, %r1205;
	@%p69 bra 	$L__BB7_339;
	ld.param.u64 	%rd379, [_ZN3cub18CUB_300001_SM_10006detail10merge_sort26DeviceMergeSortMergeKernelINS2_10policy_hubIN6thrust24THRUST_300001_SM_1000_NS6detail15normal_iteratorINS6_10device_ptrIiEEEEE9Policy600ESB_PNS0_8NullTypeESB_SF_m14lex_comparatoriSE_EEvbT2_T3_T4_PT6_PT7_T5_PSJ_SJ_NS1_7vsmem_tE_param_8];
	ld.param.u64 	%rd377, [_ZN3cub18CUB_300001_SM_10006detail10merge_sort26DeviceMergeSortMergeKernelINS2_10policy_hubIN6thrust24THRUST_300001_SM_1000_NS6detail15normal_iteratorINS6_10device_ptrIiEEEEE9Policy600ESB_PNS0_8NullTypeESB_SF_m14lex_comparatoriSE_EEvbT2_T3_T4_PT6_PT7_T5_PSJ_SJ_NS1_7vsmem_tE_param_7];
	ld.param.u64 	%rd364, [_ZN3cub18CUB_300001_SM_10006detail10merge_sort26DeviceMergeSortMergeKernelINS2_10policy_hubIN6thrust24THRUST_300001_SM_1000_NS6detail15normal_iteratorINS6_10device_ptrIiEEEEE9Policy600ESB_PNS0_8NullTypeESB_SF_m14lex_comparatoriSE_EEvbT2_T3_T4_PT6_PT7_T5_PSJ_SJ_NS1_7vsmem_tE_param_3];
	ld.param.s8 	%rs4, [_ZN3cub18CUB_300001_SM_10006detail10merge_sort26DeviceMergeSortMergeKernelINS2_10policy_hubIN6thrust24THRUST_300001_SM_1000_NS6detail15normal_iteratorINS6_10device_ptrIiEEEEE9Policy600ESB_PNS0_8NullTypeESB_SF_m14lex_comparatoriSE_EEvbT2_T3_T4_PT6_PT7_T5_PSJ_SJ_NS1_7vsmem_tE_param_0];
	cvta.to.global.u64 	%rd196, %rd377;
	cvt.u64.u32 	%rd197, %r1203;
	mul.wide.u32 	%rd198, %r1203, 8;
	add.s64 	%rd199, %rd196, %rd198;
	ld.global.u64 	%rd3, [%rd199];
	ld.global.u64 	%rd200, [%rd199+8];
	shr.u64 	%rd201, %rd379, 1;
	neg.s64 	%rd202, %rd379;
	and.b64  	%rd203, %rd202, %rd197;
	mul.lo.s64 	%rd4, %rd203, 4352;
	mul.lo.s64 	%rd5, %rd201, 4352;
	sub.s64 	%rd204, %rd197, %rd203;
	mul.lo.s64 	%rd205, %rd204, 4352;
	sub.s64 	%rd206, %rd3, %rd4;
	sub.s64 	%rd207, %rd200, %rd4;
	sub.s64 	%rd208, %rd364, %rd4;
	max.u64 	%rd209, %rd208, %rd5;
	sub.s64 	%rd210, %rd209, %rd5;
	sub.s64 	%rd211, %rd205, %rd206;
	min.u64 	%rd6, %rd211, %rd210;
	max.u64 	%rd212, %rd205, -4353;
	not.b64 	%rd213, %rd212;
	add.s64 	%rd214, %rd205, %rd213;
	sub.s64 	%rd215, %rd214, %rd207;
	or.b64  	%rd216, %rd202, %rd197;
	setp.eq.s64 	%p477, %rd216, -1;
	min.u64 	%rd217, %rd5, %rd208;
	selp.b64 	%rd218, %rd217, %rd207, %p477;
	selp.b64 	%rd219, %rd5, %rd215, %p477;
	min.u64 	%rd220, %rd219, %rd210;
	cvt.u32.u64 	%r2168, %rd206;
	cvt.u32.u64 	%r2169, %rd218;
	sub.s32 	%r2, %r2169, %r2168;
	cvt.u32.u64 	%r2170, %rd220;
	cvt.u32.u64 	%r2171, %rd6;
	sub.s32 	%r3, %r2170, %r2171;
	// begin inline asm
	griddepcontrol.wait;
	// end inline asm
	setp.eq.s16 	%p478, %rs4, 0;
	@%p478 bra 	$L__BB7_53;
	add.s64 	%rd221, %rd4, %rd5;
	add.s64 	%rd222, %rd221, %rd6;
	setp.ge.s32 	%p479, %r1, %r2;
	cvt.u64.u32 	%rd223, %r1;
	add.s64 	%rd224, %rd3, %rd223;
	shl.b64 	%rd225, %rd224, 2;
	add.s64 	%rd7, %rd2, %rd225;
	sub.s32 	%r2172, %r1, %r2;
	cvt.s64.s32 	%rd226, %r2172;
	add.s64 	%rd227, %rd222, %rd226;
	shl.b64 	%rd228, %rd227, 2;
	add.s64 	%rd8, %rd2, %rd228;
	@%p479 bra 	$L__BB7_4;
	ld.global.u32 	%r3146, [%rd7];
	bra.uni 	$L__BB7_5;
$L__BB7_4:
	ld.global.u32 	%r3146, [%rd8];
$L__BB7_5:
	add.s32 	%r2173, %r1, 256;
	setp.lt.s32 	%p480, %r2173, %r2;
	@%p480 bra 	$L__BB7_7;
	ld.global.u32 	%r3145, [%rd8+1024];
	bra.uni 	$L__BB7_8;
$L__BB7_7:
	ld.global.u32 	%r3145, [%rd7+1024];
$L__BB7_8:
	add.s32 	%r2174, %r1, 512;
	setp.lt.s32 	%p481, %r2174, %r2;
	@%p481 bra 	$L__BB7_10;
	ld.global.u32 	%r3144, [%rd8+2048];
	bra.uni 	$L__BB7_11;
$L__BB7_10:
	ld.global.u32 	%r3144, [%rd7+2048];
$L__BB7_11:
	add.s32 	%r2175, %r1, 768;
	setp.lt.s32 	%p482, %r2175, %r2;
	@%p482 bra 	$L__BB7_13;
	ld.global.u32 	%r3143, [%rd8+3072];
	bra.uni 	$L__BB7_14;
$L__BB7_13:
	ld.global.u32 	%r3143, [%rd7+3072];
$L__BB7_14:
	or.b32  	%r2176, %r1, 1024;
	setp.lt.s32 	%p483, %r2176, %r2;
	@%p483 bra 	$L__BB7_16;
	ld.global.u32 	%r3142, [%rd8+4096];
	bra.uni 	$L__BB7_17;
$L__BB7_16:
	ld.global.u32 	%r3142, [%rd7+4096];
$L__BB7_17:
	add.s32 	%r2177, %r1, 1280;
	setp.lt.s32 	%p484, %r2177, %r2;
	@%p484 bra 	$L__BB7_19;
	ld.global.u32 	%r3141, [%rd8+5120];
	bra.uni 	$L__BB7_20;
$L__BB7_19:
	ld.global.u32 	%r3141, [%rd7+5120];
$L__BB7_20:
	add.s32 	%r2178, %r1, 1536;
	setp.lt.s32 	%p485, %r2178, %r2;
	@%p485 bra 	$L__BB7_22;
	ld.global.u32 	%r3140, [%rd8+6144];
	bra.uni 	$L__BB7_23;
$L__BB7_22:
	ld.global.u32 	%r3140, [%rd7+6144];
$L__BB7_23:
	add.s32 	%r2179, %r1, 1792;
	setp.lt.s32 	%p486, %r2179, %r2;
	@%p486 bra 	$L__BB7_25;
	ld.global.u32 	%r3139, [%rd8+7168];
	bra.uni 	$L__BB7_26;
$L__BB7_25:
	ld.global.u32 	%r3139, [%rd7+7168];
$L__BB7_26:
	or.b32  	%r2180, %r1, 2048;
	setp.lt.s32 	%p487, %r2180, %r2;
	@%p487 bra 	$L__BB7_28;
	ld.global.u32 	%r3138, [%rd8+8192];
	bra.uni 	$L__BB7_29;
$L__BB7_28:
	ld.global.u32 	%r3138, [%rd7+8192];
$L__BB7_29:
	add.s32 	%r2181, %r1, 2304;
	setp.lt.s32 	%p488, %r2181, %r2;
	@%p488 bra 	$L__BB7_31;
	ld.global.u32 	%r3137, [%rd8+9216];
	bra.uni 	$L__BB7_32;
$L__BB7_31:
	ld.global.u32 	%r3137, [%rd7+9216];
$L__BB7_32:
	add.s32 	%r2182, %r1, 2560;
	setp.lt.s32 	%p489, %r2182, %r2;
	@%p489 bra 	$L__BB7_34;
	ld.global.u32 	%r3136, [%rd8+10240];
	bra.uni 	$L__BB7_35;
$L__BB7_34:
	ld.global.u32 	%r3136, [%rd7+10240];
$L__BB7_35:
	add.s32 	%r2183, %r1, 2816;
	setp.lt.s32 	%p490, %r2183, %r2;
	@%p490 bra 	$L__BB7_37;
	ld.global.u32 	%r3135, [%rd8+11264];
	bra.uni 	$L__BB7_38;
$L__BB7_37:
	ld.global.u32 	%r3135, [%rd7+11264];
$L__BB7_38:
	or.b32  	%r2184, %r1, 3072;
	setp.lt.s32 	%p491, %r2184, %r2;
	@%p491 bra 	$L__BB7_40;
	ld.global.u32 	%r3134, [%rd8+12288];
	bra.uni 	$L__BB7_41;
$L__BB7_40:
	ld.global.u32 	%r3134, [%rd7+12288];
$L__BB7_41:
	add.s32 	%r2185, %r1, 3328;
	setp.lt.s32 	%p492, %r2185, %r2;
	@%p492 bra 	$L__BB7_43;
	ld.global.u32 	%r3133, [%rd8+13312];
	bra.uni 	$L__BB7_44;
$L__BB7_43:
	ld.global.u32 	%r3133, [%rd7+13312];
$L__BB7_44:
	add.s32 	%r2186, %r1, 3584;
	setp.lt.s32 	%p493, %r2186, %r2;
	@%p493 bra 	$L__BB7_46;
	ld.global.u32 	%r3132, [%rd8+14336];
	bra.uni 	$L__BB7_47;
$L__BB7_46:
	ld.global.u32 	%r3132, [%rd7+14336];
$L__BB7_47:
	add.s32 	%r2187, %r1, 3840;
	setp.lt.s32 	%p494, %r2187, %r2;
	@%p494 bra 	$L__BB7_49;
	ld.global.u32 	%r3131, [%rd8+15360];
	bra.uni 	$L__BB7_50;
$L__BB7_49:
	ld.global.u32 	%r3131, [%rd7+15360];
$L__BB7_50:
	or.b32  	%r2188, %r1, 4096;
	setp.lt.s32 	%p495, %r2188, %r2;
	@%p495 bra 	$L__BB7_52;
	ld.global.u32 	%r3130, [%rd8+16384];
	bra.uni 	$L__BB7_54;
$L__BB7_52:
	ld.global.u32 	%r3130, [%rd7+16384];
	bra.uni 	$L__BB7_54;
$L__BB7_53:
	ld.param.u64 	%rd380, [_ZN3cub18CUB_300001_SM_10006detail10merge_sort26DeviceMergeSortMergeKernelINS2_10policy_hubIN6thrust24THRUST_300001_SM_1000_NS6detail15normal_iteratorINS6_10device_ptrIiEEEEE9Policy600ESB_PNS0_8NullTypeESB_SF_m14lex_comparatoriSE_EEvbT2_T3_T4_PT6_PT7_T5_PSJ_SJ_NS1_7vsmem_tE_param_8];
	ld.param.u64 	%rd374, [_ZN3cub18CUB_300001_SM_10006detail10merge_sort26DeviceMergeSortMergeKernelINS2_10policy_hubIN6thrust24THRUST_300001_SM_1000_NS6detail15normal_iteratorINS6_10device_ptrIiEEEEE9Policy600ESB_PNS0_8NullTypeESB_SF_m14lex_comparatoriSE_EEvbT2_T3_T4_PT6_PT7_T5_PSJ_SJ_NS1_7vsmem_tE_param_4];
	shr.u64 	%rd229, %rd380, 1;
	mad.lo.s64 	%rd230, %rd229, 4352, %rd4;
	add.s64 	%rd231, %rd230, %rd6;
	setp.lt.s32 	%p496, %r1, %r2;
	sub.s32 	%r2189, %r1, %r2;
	cvt.s64.s32 	%rd232, %r2189;
	cvt.u64.u32 	%rd233, %r1;
	selp.b64 	%rd234, %rd3, %rd231, %p496;
	selp.b64 	%rd235, %rd233, %rd232, %p496;
	add.s64 	%rd236, %rd235, %rd234;
	cvta.to.global.u64 	%rd237, %rd374;
	shl.b64 	%rd238, %rd236, 2;
	add.s64 	%rd239, %rd237, %rd238;
	ld.global.u32 	%r3146, [%rd239];
	add.s32 	%r2190, %r1, 256;
	setp.lt.s32 	%p497, %r2190, %r2;
	sub.s32 	%r2191, %r2190, %r2;
	cvt.s64.s32 	%rd240, %r2191;
	cvt.u64.u32 	%rd241, %r2190;
	selp.b64 	%rd242, %rd3, %rd231, %p497;
	selp.b64 	%rd243, %rd241, %rd240, %p497;
	add.s64 	%rd244, %rd243, %rd242;
	shl.b64 	%rd245, %rd244, 2;
	add.s64 	%rd246, %rd237, %rd245;
	ld.global.u32 	%r3145, [%rd246];
	add.s32 	%r2192, %r1, 512;
	setp.lt.s32 	%p498, %r2192, %r2;
	sub.s32 	%r2193, %r2192, %r2;
	cvt.s64.s32 	%rd247, %r2193;
	cvt.u64.u32 	%rd248, %r2192;
	selp.b64 	%rd249, %rd3, %rd231, %p498;
	selp.b64 	%rd250, %rd248, %rd247, %p498;
	add.s64 	%rd251, %rd250, %rd249;
	shl.b64 	%rd252, %rd251, 2;
	add.s64 	%rd253, %rd237, %rd252;
	ld.global.u32 	%r3144, [%rd253];
	add.s32 	%r2194, %r1, 768;
	setp.lt.s32 	%p499, %r2194, %r2;
	sub.s32 	%r2195, %r2194, %r2;
	cvt.s64.s32 	%rd254, %r2195;
	cvt.u64.u32 	%rd255, %r2194;
	selp.b64 	%rd256, %rd3, %rd231, %p499;
	selp.b64 	%rd257, %rd255, %rd254, %p499;
	add.s64 	%rd258, %rd257, %rd256;
	shl.b64 	%rd259, %rd258, 2;
	add.s64 	%rd260, %rd237, %rd259;
	ld.global.u32 	%r3143, [%rd260];
	or.b32  	%r2196, %r1, 1024;
	setp.lt.s32 	%p500, %r2196, %r2;
	sub.s32 	%r2197, %r2196, %r2;
	cvt.s64.s32 	%rd261, %r2197;
	cvt.u64.u32 	%rd262, %r2196;
	selp.b64 	%rd263, %rd3, %rd231, %p500;
	selp.b64 	%rd264, %rd262, %rd261, %p500;
	add.s64 	%rd265, %rd264, %rd263;
	shl.b64 	%rd266, %rd265, 2;
	add.s64 	%rd267, %rd237, %rd266;
	ld.global.u32 	%r3142, [%rd267];
	add.s32 	%r2198, %r1, 1280;
	setp.lt.s32 	%p501, %r2198, %r2;
	sub.s32 	%r2199, %r2198, %r2;
	cvt.s64.s32 	%rd268, %r2199;
	cvt.u64.u32 	%rd269, %r2198;
	selp.b64 	%rd270, %rd3, %rd231, %p501;
	selp.b64 	%rd271, %rd269, %rd268, %p501;
	add.s64 	%rd272, %rd271, %rd270;
	shl.b64 	%rd273, %rd272, 2;
	add.s64 	%rd274, %rd237, %rd273;
	ld.global.u32 	%r3141, [%rd274];
	add.s32 	%r2200, %r1, 1536;
	setp.lt.s32 	%p502, %r2200, %r2;
	sub.s32 	%r2201, %r2200, %r2;
	cvt.s64.s32 	%rd275, %r2201;
	cvt.u64.u32 	%rd276, %r2200;
	selp.b64 	%rd277, %rd3, %rd231, %p502;
	selp.b64 	%rd278, %rd276, %rd275, %p502;
	add.s64 	%rd279, %rd278, %rd277;
	shl.b64 	%rd280, %rd279, 2;
	add.s64 	%rd281, %rd237, %rd280;
	ld.global.u32 	%r3140, [%rd281];
	add.s32 	%r2202, %r1, 1792;
	setp.lt.s32 	%p503, %r2202, %r2;
	sub.s32 	%r2203, %r2202, %r2;
	cvt.s64.s32 	%rd282, %r2203;
	cvt.u64.u32 	%rd283, %r2202;
	selp.b64 	%rd284, %rd3, %rd231, %p503;
	selp.b64 	%rd285, %rd283, %rd282, %p503;
	add.s64 	%rd286, %rd285, %rd284;
	shl.b64 	%rd287, %rd286, 2;
	add.s64 	%rd288, %rd237, %rd287;
	ld.global.u32 	%r3139, [%rd288];
	or.b32  	%r2204, %r1, 2048;
	setp.lt.s32 	%p504, %r2204, %r2;
	sub.s32 	%r2205, %r2204, %r2;
	cvt.s64.s32 	%rd289, %r2205;
	cvt.u64.u32 	%rd290, %r2204;
	selp.b64 	%rd291, %rd3, %rd231, %p504;
	selp.b64 	%rd292, %rd290, %rd289, %p504;
	add.s64 	%rd293, %rd292, %rd291;
	shl.b64 	%rd294, %rd293, 2;
	add.s64 	%rd295, %rd237, %rd294;
	ld.global.u32 	%r3138, [%rd295];
	add.s32 	%r2206, %r1, 2304;
	setp.lt.s32 	%p505, %r2206, %r2;
	sub.s32 	%r2207, %r2206, %r2;
	cvt.s64.s32 	%rd296, %r2207;
	cvt.u64.u32 	%rd297, %r2206;
	selp.b64 	%rd298, %rd3, %rd231, %p505;
	selp.b64 	%rd299, %rd297, %rd296, %p505;
	add.s64 	%rd300, %rd299, %rd298;
	shl.b64 	%rd301, %rd300, 2;
	add.s64 	%rd302, %rd237, %rd301;
	ld.global.u32 	%r3137, [%rd302];
	add.s32 	%r2208, %r1, 2560;
	setp.lt.s32 	%p506, %r2208, %r2;
	sub.s32 	%r2209, %r2208, %r2;
	cvt.s64.s32 	%rd303, %r2209;
	cvt.u64.u32 	%rd304, %r2208;
	selp.b64 	%rd305, %rd3, %rd231, %p506;
	selp.b64 	%rd306, %rd304, %rd303, %p506;
	add.s64 	%rd307, %rd306, %rd305;
	shl.b64 	%rd308, %rd307, 2;
	add.s64 	%rd309, %rd237, %rd308;
	ld.global.u32 	%r3136, [%rd309];
	add.s32 	%r2210, %r1, 2816;
	setp.lt.s32 	%p507, %r2210, %r2;
	sub.s32 	%r2211, %r2210, %r2;
	cvt.s64.s32 	%rd310, %r2211;
	cvt.u64.u32 	%rd311, %r2210;
	selp.b64 	%rd312, %rd3, %rd231, %p507;
	selp.b64 	%rd313, %rd311, %rd310, %p507;
	add.s64 	%rd314, %rd313, %rd312;
	shl.b64 	%rd315, %rd314, 2;
	add.s64 	%rd316, %rd237, %rd315;
	ld.global.u32 	%r3135, [%rd316];
	or.b32  	%r2212, %r1, 3072;
	setp.lt.s32 	%p508, %r2212, %r2;
	sub.s32 	%r2213, %r2212, %r2;
	cvt.s64.s32 	%rd317, %r2213;
	cvt.u64.u32 	%rd318, %r2212;
	selp.b64 	%rd319, %rd3, %rd231, %p508;
	selp.b64 	%rd320, %rd318, %rd317, %p508;
	add.s64 	%rd321, %rd320, %rd319;
	shl.b64 	%rd322, %rd321, 2;
	add.s64 	%rd323, %rd237, %rd322;
	ld.global.u32 	%r3134, [%rd323];
	add.s32 	%r2214, %r1, 3328;
	setp.lt.s32 	%p509, %r2214, %r2;
	sub.s32 	%r2215, %r2214, %r2;
	cvt.s64.s32 	%rd324, %r2215;
	cvt.u64.u32 	%rd325, %r2214;
	selp.b64 	%rd326, %rd3, %rd231, %p509;
	selp.b64 	%rd327, %rd325, %rd324, %p509;
	add.s64 	%rd328, %rd327, %rd326;
	shl.b64 	%rd329, %rd328, 2;
	add.s64 	%rd330, %rd237, %rd329;
	ld.global.u32 	%r3133, [%rd330];
	add.s32 	%r2216, %r1, 3584;
	setp.lt.s32 	%p510, %r2216, %r2;
	sub.s32 	%r2217, %r2216, %r2;
	cvt.s64.s32 	%rd331, %r2217;
	cvt.u64.u32 	%rd332, %r2216;
	selp.b64 	%rd333, %rd3, %rd231, %p510;
	selp.b64 	%rd334, %rd332, %rd331, %p510;
	add.s64 	%rd335, %rd334, %rd333;
	shl.b64 	%rd336, %rd335, 2;
	add.s64 	%rd337, %rd237, %rd336;
	ld.global.u32 	%r3132, [%rd337];
	add.s32 	%r2218, %r1, 3840;
	setp.lt.s32 	%p511, %r2218, %r2;
	sub.s32 	%r2219, %r2218, %r2;
	cvt.s64.s32 	%rd338, %r2219;
	cvt.u64.u32 	%rd339, %r2218;
	selp.b64 	%rd340, %rd3, %rd231, %p511;
	selp.b64 	%rd341, %rd339, %rd338, %p511;
	add.s64 	%rd342, %rd341, %rd340;
	shl.b64 	%rd343, %rd342, 2;
	add.s64 	%rd344, %rd237, %rd343;
	ld.global.u32 	%r3131, [%rd344];
	or.b32  	%r2220, %r1, 4096;
	setp.lt.s32 	%p512, %r2220, %r2;
	sub.s32 	%r2221, %r2220, %r2;
	cvt.s64.s32 	%rd345, %r2221;
	cvt.u64.u32 	%rd346, %r2220;
	selp.b64 	%rd347, %rd3, %rd231, %p512;
	selp.b64 	%rd348, %rd346, %rd345, %p512;
	add.s64 	%rd349, %rd348, %rd347;
	shl.b64 	%rd350, %rd349, 2;
	add.s64 	%rd351, %rd237, %rd350;
	ld.global.u32 	%r3130, [%rd351];
$L__BB7_54:
	shl.b32 	%r2222, %r1, 2;
	mov.u32 	%r2223, _ZZN3cub18CUB_300001_SM_10006detail10merge_sort26DeviceMergeSortMergeKernelINS2_10policy_hubIN6thrust24THRUST_300001_SM_1000_NS6detail15normal_iteratorINS6_10device_ptrIiEEEEE9Policy600ESB_PNS0_8NullTypeESB_SF_m14lex_comparatoriSE_EEvbT2_T3_T4_PT6_PT7_T5_PSJ_SJ_NS1_7vsmem_tEE19static_temp_storage;
	add.s32 	%r2224, %r2223, %r2222;
	st.shared.u32 	[%r2224], %r3146;
	st.shared.u32 	[%r2224+1024], %r3145;
	st.shared.u32 	[%r2224+2048], %r3144;
	st.shared.u32 	[%r2224+3072], %r3143;
	st.shared.u32 	[%r2224+4096], %r3142;
	st.shared.u32 	[%r2224+5120], %r3141;
	st.shared.u32 	[%r2224+6144], %r3140;
	st.shared.u32 	[%r2224+7168], %r3139;
	st.shared.u32 	[%r2224+8192], %r3138;
	st.shared.u32 	[%r2224+9216], %r3137;
	st.shared.u32 	[%r2224+10240], %r3136;
	st.shared.u32 	[%r2224+11264], %r3135;
	st.shared.u32 	[%r2224+12288], %r3134;
	st.shared.u32 	[%r2224+13312], %r3133;
	st.shared.u32 	[%r2224+14336], %r3132;
	st.shared.u32 	[%r2224+15360], %r3131;
	st.shared.u32 	[%r2224+16384], %r3130;
	bar.sync 	0;
	// begin inline asm
	griddepcontrol.launch_dependents;
	// end inline asm
	add.s32 	%r88, %r3, %r2;
	mul.lo.s32 	%r2225, %r1, 17;
	min.s32 	%r89, %r2225, %r88;
	shl.b32 	%r2226, %r2, 2;
	add.s32 	%r90, %r2223, %r2226;
	setp.lt.s32 	%p513, %r89, %r3;
	sub.s32 	%r2227, %r89, %r3;
	selp.b32 	%r3158, 0, %r2227, %p513;
	min.s32 	%r3147, %r89, %r2;
	setp.ge.s32 	%p514, %r3158, %r3147;
	@%p514 bra 	$L__BB7_67;
$L__BB7_55:
	sub.s32 	%r2229, %r3147, %r3158;
	shr.u32 	%r2230, %r2229, 31;
	add.s32 	%r2231, %r2229, %r2230;
	shr.s32 	%r2232, %r2231, 1;
	add.s32 	%r95, %r2232, %r3158;
	shl.b32 	%r2233, %r95, 2;
	add.s32 	%r2235, %r2223, %r2233;
	ld.shared.u32 	%r3153, [%r2235];
	not.b32 	%r2236, %r95;
	add.s32 	%r2237, %r89, %r2236;
	shl.b32 	%r2238, %r2237, 2;
	add.s32 	%r2239, %r90, %r2238;
	ld.shared.u32 	%r3150, [%r2239];
	max.s32 	%r2240, %r3150, %r3153;
	cvt.rn.f32.s32 	%f415, %r2240;
	setp.lt.s32 	%p515, %r2240, 1;
	mul.f32 	%f416, %f415, 0f4B000000;
	selp.f32 	%f417, %f416, %f415, %p515;
	selp.f32 	%f418, 0fC1B80000, 0f00000000, %p515;
	mov.b32 	%r2241, %f417;
	add.s32 	%r2242, %r2241, -1059760811;
	and.b32  	%r2243, %r2242, -8388608;
	sub.s32 	%r2244, %r2241, %r2243;
	mov.b32 	%f419, %r2244;
	cvt.rn.f32.s32 	%f420, %r2243;
	fma.rn.f32 	%f421, %f420, 0f34000000, %f418;
	add.f32 	%f422, %f419, 0fBF800000;
	fma.rn.f32 	%f423, %f422, 0fBE055027, 0f3E1039F6;
	fma.rn.f32 	%f424, %f423, %f422, 0fBDF8CDCC;
	fma.rn.f32 	%f425, %f424, %f422, 0f3E0F2955;
	fma.rn.f32 	%f426, %f425, %f422, 0fBE2AD8B9;
	fma.rn.f32 	%f427, %f426, %f422, 0f3E4CED0B;
	fma.rn.f32 	%f428, %f427, %f422, 0fBE7FFF22;
	fma.rn.f32 	%f429, %f428, %f422, 0f3EAAAA78;
	fma.rn.f32 	%f430, %f429, %f422, 0fBF000000;
	mul.f32 	%f431, %f422, %f430;
	fma.rn.f32 	%f432, %f431, %f422, %f422;
	fma.rn.f32 	%f433, %f421, 0f3F317218, %f432;
	setp.gt.u32 	%p516, %r2241, 2139095039;
	fma.rn.f32 	%f434, %f417, 0f7F800000, 0f7F800000;
	selp.f32 	%f435, %f434, %f433, %p516;
	setp.eq.f32 	%p517, %f417, 0f00000000;
	fma.rn.f32 	%f436, %f435, 0f3EDE5BD9, 0f3F800000;
	selp.f32 	%f437, 0fFF800000, %f436, %p517;
	cvt.rzi.u32.f32 	%r98, %f437;
	setp.eq.s32 	%p518, %r3150, 0;
	mov.b32 	%r3151, 0;
	@%p518 bra 	$L__BB7_58;
	mov.b32 	%r3151, 0;
$L__BB7_57:
	mul.hi.s32 	%r2246, %r3150, 1717986919;
	shr.u32 	%r2247, %r2246, 31;
	shr.s32 	%r2248, %r2246, 2;
	add.s32 	%r103, %r2248, %r2247;
	mul.lo.s32 	%r2249, %r103, 10;
	sub.s32 	%r2250, %r3150, %r2249;
	mad.lo.s32 	%r3151, %r3151, 10, %r2250;
	add.s32 	%r2251, %r3150, 9;
	setp.lt.u32 	%p519, %r2251, 19;
	mov.u32 	%r3150, %r103;
	@%p519 bra 	$L__BB7_58;
	bra.uni 	$L__BB7_57;
$L__BB7_58:
	setp.eq.s32 	%p520, %r3153, 0;
	mov.b32 	%r3154, 0;
	@%p520 bra 	$L__BB7_61;
	mov.b32 	%r3154, 0;
$L__BB7_60:
	mul.hi.s32 	%r2254, %r3153, 1717986919;
	shr.u32 	%r2255, %r2254, 31;
	shr.s32 	%r2256, %r2254, 2;
	add.s32 	%r108, %r2256, %r2255;
	mul.lo.s32 	%r2257, %r108, 10;
	sub.s32 	%r2258, %r3153, %r2257;
	mad.lo.s32 	%r3154, %r3154, 10, %r2258;
	add.s32 	%r2259, %r3153, 9;
	setp.lt.u32 	%p521, %r2259, 19;
	mov.u32 	%r3153, %r108;
	@%p521 bra 	$L__BB7_61;
	bra.uni 	$L__BB7_60;
$L__BB7_61:
	setp.eq.s32 	%p523, %r98, 0;
	mov.pred 	%p814, -1;
	@%p523 bra 	$L__BB7_66;
	mov.b32 	%r3155, 0;
$L__BB7_63:
	mul.hi.s32 	%r2261, %r3151, 1717986919;
	shr.u32 	%r2262, %r2261, 31;
	shr.s32 	%r2263, %r2261, 2;
	add.s32 	%r2264, %r2263, %r2262;
	mul.lo.s32 	%r2265, %r2264, 10;
	sub.s32 	%r112, %r3151, %r2265;
	mul.hi.s32 	%r2266, %r3154, 1717986919;
	shr.u32 	%r2267, %r2266, 31;
	shr.s32 	%r2268, %r2266, 2;
	add.s32 	%r2269, %r2268, %r2267;
	mul.lo.s32 	%r2270, %r2269, 10;
	sub.s32 	%r113, %r3154, %r2270;
	setp.eq.s32 	%p524, %r112, %r113;
	@%p524 bra 	$L__BB7_65;
	setp.gt.s32 	%p814, %r112, %r113;
	bra.uni 	$L__BB7_66;
$L__BB7_65:
	add.s32 	%r3155, %r3155, 1;
	setp.ne.s32 	%p526, %r3155, %r98;
	mov.u32 	%r3151, %r2264;
	mov.u32 	%r3154, %r2269;
	@%p526 bra 	$L__BB7_63;
$L__BB7_66:
	add.s32 	%r2277, %r95, 1;
	selp.b32 	%r3158, %r2277, %r3158, %p814;
	selp.b32 	%r3147, %r3147, %r95, %p814;
	setp.lt.s32 	%p527, %r3158, %r3147;
	@%p527 bra 	$L__BB7_55;
$L__BB7_67:
	sub.s32 	%r2278, %r89, %r3158;
	add.s32 	%r120, %r2278, %r2;
	shl.b32 	%r2279, %r3158, 2;
	add.s32 	%r121, %r2223, %r2279;
	ld.shared.u32 	%r3179, [%r121];
	shl.b32 	%r2281, %r2278, 2;
	add.s32 	%r123, %r90, %r2281;
	ld.shared.u32 	%r3169, [%r123];
	setp.ge.s32 	%p529, %r120, %r88;
	mov.pred 	%p528, 0;
	mov.pred 	%p815, %p528;
	@%p529 bra 	$L__BB7_80;
	setp.ge.s32 	%p531, %r3158, %r2;
	mov.pred 	%p815, -1;
	@%p531 bra 	$L__BB7_80;
	max.s32 	%r2283, %r3169, %r3179;
	cvt.rn.f32.s32 	%f438, %r2283;
	setp.lt.s32 	%p532, %r2283, 1;
	mul.f32 	%f439, %f438, 0f4B000000;
	selp.f32 	%f440, %f439, %f438, %p532;
	selp.f32 	%f441, 0fC1B80000, 0f00000000, %p532;
	mov.b32 	%r2284, %f440;
	add.s32 	%r2285, %r2284, -1059760811;
	and.b32  	%r2286, %r2285, -8388608;
	sub.s32 	%r2287, %r2284, %r2286;
	mov.b32 	%f442, %r2287;
	cvt.rn.f32.s32 	%f443, %r2286;
	fma.rn.f32 	%f444, %f443, 0f34000000, %f441;
	add.f32 	%f445, %f442, 0fBF800000;
	fma.rn.f32 	%f446, %f445, 0fBE055027, 0f3E1039F6;
	fma.rn.f32 	%f447, %f446, %f445, 0fBDF8CDCC;
	fma.rn.f32 	%f448, %f447, %f445, 0f3E0F2955;
	fma.rn.f32 	%f449, %f448, %f445, 0fBE2AD8B9;
	fma.rn.f32 	%f450, %f449, %f445, 0f3E4CED0B;
	fma.rn.f32 	%f451, %f450, %f445, 0fBE7FFF22;
	fma.rn.f32 	%f452, %f451, %f445, 0f3EAAAA78;
	fma.rn.f32 	%f453, %f452, %f445, 0fBF000000;
	mul.f32 	%f454, %f445, %f453;
	fma.rn.f32 	%f455, %f454, %f445, %f445;
	fma.rn.f32 	%f456, %f444, 0f3F317218, %f455;
	setp.gt.u32 	%p533, %r2284, 2139095039;
	fma.rn.f32 	%f457, %f440, 0f7F800000, 0f7F800000;
	selp.f32 	%f458, %f457, %f456, %p533;
	setp.eq.f32 	%p534, %f440, 0f00000000;
	fma.rn.f32 	%f459, %f458, 0f3EDE5BD9, 0f3F800000;
	selp.f32 	%f460, 0fFF800000, %f459, %p534;
	cvt.rzi.u32.f32 	%r125, %f460;
	setp.eq.s32 	%p535, %r3169, 0;
	mov.b32 	%r3161, 0;
	@%p535 bra 	$L__BB7_72;
	mov.b32 	%r3161, 0;
	mov.u32 	%r3160, %r3169;
$L__BB7_71:
	mul.hi.s32 	%r2289, %r3160, 1717986919;
	shr.u32 	%r2290, %r2289, 31;
	shr.s32 	%r2291, %r2289, 2;
	add.s32 	%r130, %r2291, %r2290;
	mul.lo.s32 	%r2292, %r130, 10;
	sub.s32 	%r2293, %r3160, %r2292;
	mad.lo.s32 	%r3161, %r3161, 10, %r2293;
	add.s32 	%r2294, %r3160, 9;
	setp.lt.u32 	%p536, %r2294, 19;
	mov.u32 	%r3160, %r130;
	@%p536 bra 	$L__BB7_72;
	bra.uni 	$L__BB7_71;
$L__BB7_72:
	setp.eq.s32 	%p537, %r3179, 0;
	mov.b32 	%r3164, 0;
	@%p537 bra 	$L__BB7_75;
	mov.b32 	%r3164, 0;
	mov.u32 	%r3163, %r3179;
$L__BB7_74:
	mul.hi.s32 	%r2297, %r3163, 1717986919;
	shr.u32 	%r2298, %r2297, 31;
	shr.s32 	%r2299, %r2297, 2;
	add.s32 	%r135, %r2299, %r2298;
	mul.lo.s32 	%r2300, %r135, 10;
	sub.s32 	%r2301, %r3163, %r2300;
	mad.lo.s32 	%r3164, %r3164, 10, %r2301;
	add.s32 	%r2302, %r3163, 9;
	setp.lt.u32 	%p538, %r2302, 19;
	mov.u32 	%r3163, %r135;
	@%p538 bra 	$L__BB7_75;
	bra.uni 	$L__BB7_74;
$L__BB7_75:
	setp.eq.s32 	%p540, %r125, 0;
	mov.pred 	%p815, %p528;
	@%p540 bra 	$L__BB7_80;
	mov.b32 	%r3165, 0;
$L__BB7_77:
	mul.hi.s32 	%r2304, %r3161, 1717986919;
	shr.u32 	%r2305, %r2304, 31;
	shr.s32 	%r2306, %r2304, 2;
	add.s32 	%r2307, %r2306, %r2305;
	mul.lo.s32 	%r2308, %r2307, 10;
	sub.s32 	%r139, %r3161, %r2308;
	mul.hi.s32 	%r2309, %r3164, 1717986919;
	shr.u32 	%r2310, %r2309, 31;
	shr.s32 	%r2311, %r2309, 2;
	add.s32 	%r2312, %r2311, %r2310;
	mul.lo.s32 	%r2313, %r2312, 10;
	sub.s32 	%r140, %r3164, %r2313;
	setp.eq.s32 	%p541, %r139, %r140;
	@%p541 bra 	$L__BB7_79;
	setp.le.s32 	%p815, %r139, %r140;
	bra.uni 	$L__BB7_80;
$L__BB7_79:
	add.s32 	%r3165, %r3165, 1;
	setp.ne.s32 	%p543, %r3165, %r125;
	mov.u32 	%r3161, %r2307;
	mov.u32 	%r3164, %r2312;
	mov.pred 	%p815, %p528;
	@%p543 bra 	$L__BB7_77;
$L__BB7_80:
	selp.b32 	%r144, %r3169, %r3179, %p815;
	selp.u32 	%r2320, 1, 0, %p815;
	add.s32 	%r145, %r120, %r2320;
	not.pred 	%p544, %p815;
	selp.u32 	%r2321, 1, 0, %p544;
	add.s32 	%r146, %r3158, %r2321;
	@%p544 bra 	$L__BB7_82;
	ld.shared.u32 	%r3169, [%r123+4];
	bra.uni 	$L__BB7_83;
$L__BB7_82:
	ld.shared.u32 	%r3179, [%r121+4];
$L__BB7_83:
	setp.ge.s32 	%p546, %r145, %r88;
	mov.pred 	%p545, 0;
	mov.pred 	%p816, %p545;
	@%p546 bra 	$L__BB7_96;
	setp.ge.s32 	%p548, %r146, %r2;
	mov.pred 	%p816, -1;
	@%p548 bra 	$L__BB7_96;
	max.s32 	%r2323, %r3169, %r3179;
	cvt.rn.f32.s32 	%f461, %r2323;
	setp.lt.s32 	%p549, %r2323, 1;
	mul.f32 	%f462, %f461, 0f4B000000;
	selp.f32 	%f463, %f462, %f461, %p549;
	selp.f32 	%f464, 0fC1B80000, 0f00000000, %p549;
	mov.b32 	%r2324, %f463;
	add.s32 	%r2325, %r2324, -1059760811;
	and.b32  	%r2326, %r2325, -8388608;
	sub.s32 	%r2327, %r2324, %r2326;
	mov.b32 	%f465, %r2327;
	cvt.rn.f32.s32 	%f466, %r2326;
	fma.rn.f32 	%f467, %f466, 0f34000000, %f464;
	add.f32 	%f468, %f465, 0fBF800000;
	fma.rn.f32 	%f469, %f468, 0fBE055027, 0f3E1039F6;
	fma.rn.f32 	%f470, %f469, %f468, 0fBDF8CDCC;
	fma.rn.f32 	%f471, %f470, %f468, 0f3E0F2955;
	fma.rn.f32 	%f472, %f471, %f468, 0fBE2AD8B9;
	fma.rn.f32 	%f473, %f472, %f468, 0f3E4CED0B;
	fma.rn.f32 	%f474, %f473, %f468, 0fBE7FFF22;
	fma.rn.f32 	%f475, %f474, %f468, 0f3EAAAA78;
	fma.rn.f32 	%f476, %f475, %f468, 0fBF000000;
	mul.f32 	%f477, %f468, %f476;
	fma.rn.f32 	%f478, %f477, %f468, %f468;
	fma.rn.f32 	%f479, %f467, 0f3F317218, %f478;
	setp.gt.u32 	%p550, %r2324, 2139095039;
	fma.rn.f32 	%f480, %f463, 0f7F800000, 0f7F800000;
	selp.f32 	%f481, %f480, %f479, %p550;
	setp.eq.f32 	%p551, %f463, 0f00000000;
	fma.rn.f32 	%f482, %f481, 0f3EDE5BD9, 0f3F800000;
	selp.f32 	%f483, 0fFF800000, %f482, %p551;
	cvt.rzi.u32.f32 	%r151, %f483;
	setp.eq.s32 	%p552, %r3169, 0;
	mov.b32 	%r3172, 0;
	@%p552 bra 	$L__BB7_88;
	mov.b32 	%r3172, 0;
	mov.u32 	%r3170, %r3169;
$L__BB7_87:
	mul.hi.s32 	%r2329, %r3170, 1717986919;
	shr.u32 	%r2330, %r2329, 31;
	shr.s32 	%r2331, %r2329, 2;
	add.s32 	%r155, %r2331, %r2330;
	mul.lo.s32 	%r2332, %r155, 10;
	sub.s32 	%r2333, %r3170, %r2332;
	mad.lo.s32 	%r3172, %r3172, 10, %r2333;
	add.s32 	%r2334, %r3170, 9;
	setp.gt.u32 	%p553, %r2334, 18;
	mov.u32 	%r3170, %r155;
	@%p553 bra 	$L__BB7_87;
$L__BB7_88:
	setp.eq.s32 	%p554, %r3179, 0;
	mov.b32 	%r3175, 0;
	@%p554 bra 	$L__BB7_91;
	mov.b32 	%r3175, 0;
	mov.u32 	%r3173, %r3179;
$L__BB7_90:
	mul.hi.s32 	%r2337, %r3173, 1717986919;
	shr.u32 	%r2338, %r2337, 31;
	shr.s32 	%r2339, %r2337, 2;
	add.s32 	%r160, %r2339, %r2338;
	mul.lo.s32 	%r2340, %r160, 10;
	sub.s32 	%r2341, %r3173, %r2340;
	mad.lo.s32 	%r3175, %r3175, 10, %r2341;
	add.s32 	%r2342, %r3173, 9;
	setp.gt.u32 	%p555, %r2342, 18;
	mov.u32 	%r3173, %r160;
	@%p555 bra 	$L__BB7_90;
$L__BB7_91:
	setp.eq.s32 	%p557, %r151, 0;
	mov.pred 	%p816, %p545;
	@%p557 bra 	$L__BB7_96;
	mov.b32 	%r3176, 0;
$L__BB7_93:
	mul.hi.s32 	%r2344, %r3172, 1717986919;
	shr.u32 	%r2345, %r2344, 31;
	shr.s32 	%r2346, %r2344, 2;
	add.s32 	%r2347, %r2346, %r2345;
	mul.lo.s32 	%r2348, %r2347, 10;
	sub.s32 	%r165, %r3172, %r2348;
	mul.hi.s32 	%r2349, %r3175, 1717986919;
	shr.u32 	%r2350, %r2349, 31;
	shr.s32 	%r2351, %r2349, 2;
	add.s32 	%r2352, %r2351, %r2350;
	mul.lo.s32 	%r2353, %r2352, 10;
	sub.s32 	%r166, %r3175, %r2353;
	setp.eq.s32 	%p558, %r165, %r166;
	@%p558 bra 	$L__BB7_95;
	setp.le.s32 	%p816, %r165, %r166;
	bra.uni 	$L__BB7_96;
$L__BB7_95:
	add.s32 	%r3176, %r3176, 1;
	setp.ne.s32 	%p560, %r3176, %r151;
	mov.u32 	%r3172, %r2347;
	mov.u32 	%r3175, %r2352;
	mov.pred 	%p816, %p545;
	@%p560 bra 	$L__BB7_93;
$L__BB7_96:
	selp.b32 	%r170, %r3169, %r3179, %p816;
	selp.u32 	%r2360, 1, 0, %p816;
	add.s32 	%r171, %r145, %r2360;
	not.pred 	%p561, %p816;
	selp.u32 	%r2361, 1, 0, %p561;
	add.s32 	%r172, %r146, %r2361;
	@%p816 bra 	$L__BB7_98;
	shl.b32 	%r2362, %r172, 2;
	add.s32 	%r2364, %r2223, %r2362;
	ld.shared.u32 	%r3179, [%r2364];
	bra.uni 	$L__BB7_99;
$L__BB7_98:
	shl.b32 	%r2365, %r171, 2;
	add.s32 	%r2367, %r2223, %r2365;
	ld.shared.u32 	%r3169, [%r2367];
$L__BB7_99:
	setp.ge.s32 	%p563, %r171, %r88;
	mov.pred 	%p562, 0;
	mov.pred 	%p817, %p562;
	@%p563 bra 	$L__BB7_112;
	setp.ge.s32 	%p565, %r172, %r2;
	mov.pred 	%p817, -1;
	@%p565 bra 	$L__BB7_112;
	max.s32 	%r2369, %r3169, %r3179;
	cvt.rn.f32.s32 	%f484, %r2369;
	setp.lt.s32 	%p566, %r2369, 1;
	mul.f32 	%f485, %f484, 0f4B000000;
	selp.f32 	%f486, %f485, %f484, %p566;
	selp.f32 	%f487, 0fC1B80000, 0f00000000, %p566;
	mov.b32 	%r2370, %f486;
	add.s32 	%r2371, %r2370, -1059760811;
	and.b32  	%r2372, %r2371, -8388608;
	sub.s32 	%r2373, %r2370, %r2372;
	mov.b32 	%f488, %r2373;
	cvt.rn.f32.s32 	%f489, %r2372;
	fma.rn.f32 	%f490, %f489, 0f34000000, %f487;
	add.f32 	%f491, %f488, 0fBF800000;
	fma.rn.f32 	%f492, %f491, 0fBE055027, 0f3E1039F6;
	fma.rn.f32 	%f493, %f492, %f491, 0fBDF8CDCC;
	fma.rn.f32 	%f494, %f493, %f491, 0f3E0F2955;
	fma.rn.f32 	%f495, %f494, %f491, 0fBE2AD8B9;
	fma.rn.f32 	%f496, %f495, %f491, 0f3E4CED0B;
	fma.rn.f32 	%f497, %f496, %f491, 0fBE7FFF22;
	fma.rn.f32 	%f498, %f497, %f491, 0f3EAAAA78;
	fma.rn.f32 	%f499, %f498, %f491, 0fBF000000;
	mul.f32 	%f500, %f491, %f499;
	fma.rn.f32 	%f501, %f500, %f491, %f491;
	fma.rn.f32 	%f502, %f490, 0f3F317218, %f501;
	setp.gt.u32 	%p567, %r2370, 2139095039;
	fma.rn.f32 	%f503, %f486, 0f7F800000, 0f7F800000;
	selp.f32 	%f504, %f503, %f502, %p567;
	setp.eq.f32 	%p568, %f486, 0f00000000;
	fma.rn.f32 	%f505, %f504, 0f3EDE5BD9, 0f3F800000;
	selp.f32 	%f506, 0fFF800000, %f505, %p568;
	cvt.rzi.u32.f32 	%r177, %f506;
	setp.eq.s32 	%p569, %r3169, 0;
	mov.b32 	%r3183, 0;
	@%p569 bra 	$L__BB7_104;
	mov.b32 	%r3183, 0;
	mov.u32 	%r3181, %r3169;
$L__BB7_103:
	mul.hi.s32 	%r2375, %r3181, 1717986919;
	shr.u32 	%r2376, %r2375, 31;
	shr.s32 	%r2377, %r2375, 2;
	add.s32 	%r181, %r2377, %r2376;
	mul.lo.s32 	%r2378, %r181, 10;
	sub.s32 	%r2379, %r3181, %r2378;
	mad.lo.s32 	%r3183, %r3183, 10, %r2379;
	add.s32 	%r2380, %r3181, 9;
	setp.gt.u32 	%p570, %r2380, 18;
	mov.u32 	%r3181, %r181;
	@%p570 bra 	$L__BB7_103;
$L__BB7_104:
	setp.eq.s32 	%p571, %r3179, 0;
	mov.b32 	%r3186, 0;
	@%p571 bra 	$L__BB7_107;
	mov.b32 	%r3186, 0;
	mov.u32 	%r3184, %r3179;
$L__BB7_106:
	mul.hi.s32 	%r2383, %r3184, 1717986919;
	shr.u32 	%r2384, %r2383, 31;
	shr.s32 	%r2385, %r2383, 2;
	add.s32 	%r186, %r2385, %r2384;
	mul.lo.s32 	%r2386, %r186, 10;
	sub.s32 	%r2387, %r3184, %r2386;
	mad.lo.s32 	%r3186, %r3186, 10, %r2387;
	add.s32 	%r2388, %r3184, 9;
	setp.gt.u32 	%p572, %r2388, 18;
	mov.u32 	%r3184, %r186;
	@%p572 bra 	$L__BB7_106;
$L__BB7_107:
	setp.eq.s32 	%p574, %r177, 0;
	mov.pred 	%p817, %p562;
	@%p574 bra 	$L__BB7_112;
	mov.b32 	%r3187, 0;
$L__BB7_109:
	mul.hi.s32 	%r2390, %r3183, 1717986919;
	shr.u32 	%r2391, %r2390, 31;
	shr.s32 	%r2392, %r2390, 2;
	add.s32 	%r2393, %r2392, %r2391;
	mul.lo.s32 	%r2394, %r2393, 10;
	sub.s32 	%r191, %r3183, %r2394;
	mul.hi.s32 	%r2395, %r3186, 1717986919;
	shr.u32 	%r2396, %r2395, 31;
	shr.s32 	%r2397, %r2395, 2;
	add.s32 	%r2398, %r2397, %r2396;
	mul.lo.s32 	%r2399, %r2398, 10;
	sub.s32 	%r192, %r3186, %r2399;
	setp.eq.s32 	%p575, %r191, %r192;
	@%p575 bra 	$L__BB7_111;
	setp.le.s32 	%p817, %r191, %r192;
	bra.uni 	$L__BB7_112;
$L__BB7_111:
	add.s32 	%r3187, %r3187, 1;
	setp.ne.s32 	%p577, %r3187, %r177;
	mov.u32 	%r3183, %r2393;
	mov.u32 	%r3186, %r2398;
	mov.pred 	%p817, %p562;
	@%p577 bra 	$L__BB7_109;
$L__BB7_112:
	selp.b32 	%r196, %r3169, %r3179, %p817;
	selp.u32 	%r2406, 1, 0, %p817;
	add.s32 	%r197, %r171, %r2406;
	not.pred 	%p578, %p817;
	selp.u32 	%r2407, 1, 0, %p578;
	add.s32 	%r198, %r172, %r2407;
	@%p817 bra 	$L__BB7_114;
	shl.b32 	%r2408, %r198, 2;
	add.s32 	%r2410, %r2223, %r2408;
	ld.shared.u32 	%r3179, [%r2410];
	bra.uni 	$L__BB7_115;
$L__BB7_114:
	shl.b32 	%r2411, %r197, 2;
	add.s32 	%r2413, %r2223, %r2411;
	ld.shared.u32 	%r3169, [%r2413];
$L__BB7_115:
	setp.ge.s32 	%p580, %r197, %r88;
	mov.pred 	%p579, 0;
	mov.pred 	%p818, %p579;
	@%p580 bra 	$L__BB7_128;
	setp.ge.s32 	%p582, %r198, %r2;
	mov.pred 	%p818, -1;
	@%p582 bra 	$L__BB7_128;
	max.s32 	%r2415, %r3169, %r3179;
	cvt.rn.f32.s32 	%f507, %r2415;
	setp.lt.s32 	%p583, %r2415, 1;
	mul.f32 	%f508, %f507, 0f4B000000;
	selp.f32 	%f509, %f508, %f507, %p583;
	selp.f32 	%f510, 0fC1B80000, 0f00000000, %p583;
	mov.b32 	%r2416, %f509;
	add.s32 	%r2417, %r2416, -1059760811;
	and.b32  	%r2418, %r2417, -8388608;
	sub.s32 	%r2419, %r2416, %r2418;
	mov.b32 	%f511, %r2419;
	cvt.rn.f32.s32 	%f512, %r2418;
	fma.rn.f32 	%f513, %f512, 0f34000000, %f510;
	add.f32 	%f514, %f511, 0fBF800000;
	fma.rn.f32 	%f515, %f514, 0fBE055027, 0f3E1039F6;
	fma.rn.f32 	%f516, %f515, %f514, 0fBDF8CDCC;
	fma.rn.f32 	%f517, %f516, %f514, 0f3E0F2955;
	fma.rn.f32 	%f518, %f517, %f514, 0fBE2AD8B9;
	fma.rn.f32 	%f519, %f518, %f514, 0f3E4CED0B;
	fma.rn.f32 	%f520, %f519, %f514, 0fBE7FFF22;
	fma.rn.f32 	%f521, %f520, %f514, 0f3EAAAA78;
	fma.rn.f32 	%f522, %f521, %f514, 0fBF000000;
	mul.f32 	%f523, %f514, %f522;
	fma.rn.f32 	%f524, %f523, %f514, %f514;
	fma.rn.f32 	%f525, %f513, 0f3F317218, %f524;
	setp.gt.u32 	%p584, %r2416, 2139095039;
	fma.rn.f32 	%f526, %f509, 0f7F800000, 0f7F800000;
	selp.f32 	%f527, %f526, %f525, %p584;
	setp.eq.f32 	%p585, %f509, 0f00000000;
	fma.rn.f32 	%f528, %f527, 0f3EDE5BD9, 0f3F800000;
	selp.f32 	%f529, 0fFF800000, %f528, %p585;
	cvt.rzi.u32.f32 	%r203, %f529;
	setp.eq.s32 	%p586, %r3169, 0;
	mov.b32 	%r3194, 0;
	@%p586 bra 	$L__BB7_120;
	mov.b32 	%r3194, 0;
	mov.u32 	%r3192, %r3169;
$L__BB7_119:
	mul.hi.s32 	%r2421, %r3192, 1717986919;
	shr.u32 	%r2422, %r2421, 31;
	shr.s32 	%r2423, %r2421, 2;
	add.s32 	%r207, %r2423, %r2422;
	mul.lo.s32 	%r2424, %r207, 10;
	sub.s32 	%r2425, %r3192, %r2424;
	mad.lo.s32 	%r3194, %r3194, 10, %r2425;
	add.s32 	%r2426, %r3192, 9;
	setp.gt.u32 	%p587, %r2426, 18;
	mov.u32 	%r3192, %r207;
	@%p587 bra 	$L__BB7_119;
$L__BB7_120:
	setp.eq.s32 	%p588, %r3179, 0;
	mov.b32 	%r3197, 0;
	@%p588 bra 	$L__BB7_123;
	mov.b32 	%r3197, 0;
	mov.u32 	%r3195, %r3179;
$L__BB7_122:
	mul.hi.s32 	%r2429, %r3195, 1717986919;
	shr.u32 	%r2430, %r2429, 31;
	shr.s32 	%r2431, %r2429, 2;
	add.s32 	%r212, %r2431, %r2430;
	mul.lo.s32 	%r2432, %r212, 10;
	sub.s32 	%r2433, %r3195, %r2432;
	mad.lo.s32 	%r3197, %r3197, 10, %r2433;
	add.s32 	%r2434, %r3195, 9;
	setp.gt.u32 	%p589, %r2434, 18;
	mov.u32 	%r3195, %r212;
	@%p589 bra 	$L__BB7_122;
$L__BB7_123:
	setp.eq.s32 	%p591, %r203, 0;
	mov.pred 	%p818, %p579;
	@%p591 bra 	$L__BB7_128;
	mov.b32 	%r3198, 0;
$L__BB7_125:
	mul.hi.s32 	%r2436, %r3194, 1717986919;
	shr.u32 	%r2437, %r2436, 31;
	shr.s32 	%r2438, %r2436, 2;
	add.s32 	%r2439, %r2438, %r2437;
	mul.lo.s32 	%r2440, %r2439, 10;
	sub.s32 	%r217, %r3194, %r2440;
	mul.hi.s32 	%r2441, %r3197, 1717986919;
	shr.u32 	%r2442, %r2441, 31;
	shr.s32 	%r2443, %r2441, 2;
	add.s32 	%r2444, %r2443, %r2442;
	mul.lo.s32 	%r2445, %r2444, 10;
	sub.s32 	%r218, %r3197, %r2445;
	setp.eq.s32 	%p592, %r217, %r218;
	@%p592 bra 	$L__BB7_127;
	setp.le.s32 	%p818, %r217, %r218;
	bra.uni 	$L__BB7_128;
$L__BB7_127:
	add.s32 	%r3198, %r3198, 1;
	setp.ne.s32 	%p594, %r3198, %r203;
	mov.u32 	%r3194, %r2439;
	mov.u32 	%r3197, %r2444;
	mov.pred 	%p818, %p579;
	@%p594 bra 	$L__BB7_125;
$L__BB7_128:
	selp.b32 	%r222, %r3169, %r3179, %p818;
	selp.u32 	%r2452, 1, 0, %p818;
	add.s32 	%r223, %r197, %r2452;
	not.pred 	%p595, %p818;
	selp.u32 	%r2453, 1, 0, %p595;
	add.s32 	%r224, %r198, %r2453;
	@%p818 bra 	$L__BB7_130;
	shl.b32 	%r2454, %r224, 2;
	add.s32 	%r2456, %r2223, %r2454;
	ld.shared.u32 	%r3179, [%r2456];
	bra.uni 	$L__BB7_131;
$L__BB7_130:
	shl.b32 	%r2457, %r223, 2;
	add.s32 	%r2459, %r2223, %r2457;
	ld.shared.u32 	%r3169, [%r2459];
$L__BB7_131:
	setp.ge.s32 	%p597, %r223, %r88;
	mov.pred 	%p596, 0;
	mov.pred 	%p819, %p596;
	@%p597 bra 	$L__BB7_144;
	setp.ge.s32 	%p599, %r224, %r2;
	mov.pred 	%p819, -1;
	@%p599 bra 	$L__BB7_144;
	max.s32 	%r2461, %r3169, %r3179;
	cvt.rn.f32.s32 	%f530, %r2461;
	setp.lt.s32 	%p600, %r2461, 1;
	mul.f32 	%f531, %f530, 0f4B000000;
	selp.f32 	%f532, %f531, %f530, %p600;
	selp.f32 	%f533, 0fC1B80000, 0f00000000, %p600;
	mov.b32 	%r2462, %f532;
	add.s32 	%r2463, %r2462, -1059760811;
	and.b32  	%r2464, %r2463, -8388608;
	sub.s32 	%r2465, %r2462, %r2464;
	mov.b32 	%f534, %r2465;
	cvt.rn.f32.s32 	%f535, %r2464;
	fma.rn.f32 	%f536, %f535, 0f34000000, %f533;
	add.f32 	%f537, %f534, 0fBF800000;
	fma.rn.f32 	%f538, %f537, 0fBE055027, 0f3E1039F6;
	fma.rn.f32 	%f539, %f538, %f537, 0fBDF8CDCC;
	fma.rn.f32 	%f540, %f539, %f537, 0f3E0F2955;
	fma.rn.f32 	%f541, %f540, %f537, 0fBE2AD8B9;
	fma.rn.f32 	%f542, %f541, %f537, 0f3E4CED0B;
	fma.rn.f32 	%f543, %f542, %f537, 0fBE7FFF22;
	fma.rn.f32 	%f544, %f543, %f537, 0f3EAAAA78;
	fma.rn.f32 	%f545, %f544, %f537, 0fBF000000;
	mul.f32 	%f546, %f537, %f545;
	fma.rn.f32 	%f547, %f546, %f537, %f537;
	fma.rn.f32 	%f548, %f536, 0f3F317218, %f547;
	setp.gt.u32 	%p601, %r2462, 2139095039;
	fma.rn.f32 	%f549, %f532, 0f7F800000, 0f7F800000;
	selp.f32 	%f550, %f549, %f548, %p601;
	setp.eq.f32 	%p602, %f532, 0f00000000;
	fma.rn.f32 	%f551, %f550, 0f3EDE5BD9, 0f3F800000;
	selp.f32 	%f552, 0fFF800000, %f551, %p602;
	cvt.rzi.u32.f32 	%r229, %f552;
	setp.eq.s32 	%p603, %r3169, 0;
	mov.b32 	%r3205, 0;
	@%p603 bra 	$L__BB7_136;
	mov.b32 	%r3205, 0;
	mov.u32 	%r3203, %r3169;
$L__BB7_135:
	mul.hi.s32 	%r2467, %r3203, 1717986919;
	shr.u32 	%r2468, %r2467, 31;
	shr.s32 	%r2469, %r2467, 2;
	add.s32 	%r233, %r2469, %r2468;
	mul.lo.s32 	%r2470, %r233, 10;
	sub.s32 	%r2471, %r3203, %r2470;
	mad.lo.s32 	%r3205, %r3205, 10, %r2471;
	add.s32 	%r2472, %r3203, 9;
	setp.gt.u32 	%p604, %r2472, 18;
	mov.u32 	%r3203, %r233;
	@%p604 bra 	$L__BB7_135;
$L__BB7_136:
	setp.eq.s32 	%p605, %r3179, 0;
	mov.b32 	%r3208, 0;
	@%p605 bra 	$L__BB7_139;
	mov.b32 	%r3208, 0;
	mov.u32 	%r3206, %r3179;
$L__BB7_138:
	mul.hi.s32 	%r2475, %r3206, 1717986919;
	shr.u32 	%r2476, %r2475, 31;
	shr.s32 	%r2477, %r2475, 2;
	add.s32 	%r238, %r2477, %r2476;
	mul.lo.s32 	%r2478, %r238, 10;
	sub.s32 	%r2479, %r3206, %r2478;
	mad.lo.s32 	%r3208, %r3208, 10, %r2479;
	add.s32 	%r2480, %r3206, 9;
	setp.gt.u32 	%p606, %r2480, 18;
	mov.u32 	%r3206, %r238;
	@%p606 bra 	$L__BB7_138;
$L__BB7_139:
	setp.eq.s32 	%p608, %r229, 0;
	mov.pred 	%p819, %p596;
	@%p608 bra 	$L__BB7_144;
	mov.b32 	%r3209, 0;
$L__BB7_141:
	mul.hi.s32 	%r2482, %r3205, 1717986919;
	shr.u32 	%r2483, %r2482, 31;
	shr.s32 	%r2484, %r2482, 2;
	add.s32 	%r2485, %r2484, %r2483;
	mul.lo.s32 	%r2486, %r2485, 10;
	sub.s32 	%r243, %r3205, %r2486;
	mul.hi.s32 	%r2487, %r3208, 1717986919;
	shr.u32 	%r2488, %r2487, 31;
	shr.s32 	%r2489, %r2487, 2;
	add.s32 	%r2490, %r2489, %r2488;
	mul.lo.s32 	%r2491, %r2490, 10;
	sub.s32 	%r244, %r3208, %r2491;
	setp.eq.s32 	%p609, %r243, %r244;
	@%p609 bra 	$L__BB7_143;
	setp.le.s32 	%p819, %r243, %r244;
	bra.uni 	$L__BB7_144;
$L__BB7_143:
	add.s32 	%r3209, %r3209, 1;
	setp.ne.s32 	%p611, %r3209, %r229;
	mov.u32 	%r3205, %r2485;
	mov.u32 	%r3208, %r2490;
	mov.pred 	%p819, %p596;
	@%p611 bra 	$L__BB7_141;
$L__BB7_144:
	selp.b32 	%r248, %r3169, %r3179, %p819;
	selp.u32 	%r2498, 1, 0, %p819;
	add.s32 	%r249, %r223, %r2498;
	not.pred 	%p612, %p819;
	selp.u32 	%r2499, 1, 0, %p612;
	add.s32 	%r250, %r224, %r2499;
	@%p819 bra 	$L__BB7_146;
	shl.b32 	%r2500, %r250, 2;
	add.s32 	%r2502, %r2223, %r2500;
	ld.shared.u32 	%r3179, [%r2502];
	bra.uni 	$L__BB7_147;
$L__BB7_146:
	shl.b32 	%r2503, %r249, 2;
	add.s32 	%r2505, %r2223, %r2503;
	ld.shared.u32 	%r3169, [%r2505];
$L__BB7_147:
	setp.ge.s32 	%p614, %r249, %r88;
	mov.pred 	%p613, 0;
	mov.pred 	%p820, %p613;
	@%p614 bra 	$L__BB7_160;
	setp.ge.s32 	%p616, %r250, %r2;
	mov.pred 	%p820, -1;
	@%p616 bra 	$L__BB7_160;
	max.s32 	%r2507, %r3169, %r3179;
	cvt.rn.f32.s32 	%f553, %r2507;
	setp.lt.s32 	%p617, %r2507, 1;
	mul.f32 	%f554, %f553, 0f4B000000;
	selp.f32 	%f555, %f554, %f553, %p617;
	selp.f32 	%f556, 0fC1B80000, 0f00000000, %p617;
	mov.b32 	%r2508, %f555;
	add.s32 	%r2509, %r2508, -1059760811;
	and.b32  	%r2510, %r2509, -8388608;
	sub.s32 	%r2511, %r2508, %r2510;
	mov.b32 	%f557, %r2511;
	cvt.rn.f32.s32 	%f558, %r2510;
	fma.rn.f32 	%f559, %f558, 0f34000000, %f556;
	add.f32 	%f560, %f557, 0fBF800000;
	fma.rn.f32 	%f561, %f560, 0fBE055027, 0f3E1039F6;
	fma.rn.f32 	%f562, %f561, %f560, 0fBDF8CDCC;
	fma.rn.f32 	%f563, %f562, %f560, 0f3E0F2955;
	fma.rn.f32 	%f564, %f563, %f560, 0fBE2AD8B9;
	fma.rn.f32 	%f565, %f564, %f560, 0f3E4CED0B;
	fma.rn.f32 	%f566, %f565, %f560, 0fBE7FFF22;
	fma.rn.f32 	%f567, %f566, %f560, 0f3EAAAA78;
	fma.rn.f32 	%f568, %f567, %f560, 0fBF000000;
	mul.f32 	%f569, %f560, %f568;
	fma.rn.f32 	%f570, %f569, %f560, %f560;
	fma.rn.f32 	%f571, %f559, 0f3F317218, %f570;
	setp.gt.u32 	%p618, %r2508, 2139095039;
	fma.rn.f32 	%f572, %f555, 0f7F800000, 0f7F800000;
	selp.f32 	%f573, %f572, %f571, %p618;
	setp.eq.f32 	%p619, %f555, 0f00000000;
	fma.rn.f32 	%f574, %f573, 0f3EDE5BD9, 0f3F800000;
	selp.f32 	%f575, 0fFF800000, %f574, %p619;
	cvt.rzi.u32.f32 	%r255, %f575;
	setp.eq.s32 	%p620, %r3169, 0;
	mov.b32 	%r3216, 0;
	@%p620 bra 	$L__BB7_152;
	mov.b32 	%r3216, 0;
	mov.u32 	%r3214, %r3169;
$L__BB7_151:
	mul.hi.s32 	%r2513, %r3214, 1717986919;
	shr.u32 	%r2514, %r2513, 31;
	shr.s32 	%r2515, %r2513, 2;
	add.s32 	%r259, %r2515, %r2514;
	mul.lo.s32 	%r2516, %r259, 10;
	sub.s32 	%r2517, %r3214, %r2516;
	mad.lo.s32 	%r3216, %r3216, 10, %r2517;
	add.s32 	%r2518, %r3214, 9;
	setp.gt.u32 	%p621, %r2518, 18;
	mov.u32 	%r3214, %r259;
	@%p621 bra 	$L__BB7_151;
$L__BB7_152:
	setp.eq.s32 	%p622, %r3179, 0;
	mov.b32 	%r3219, 0;
	@%p622 bra 	$L__BB7_155;
	mov.b32 	%r3219, 0;
	mov.u32 	%r3217, %r3179;
$L__BB7_154:
	mul.hi.s32 	%r2521, %r3217, 1717986919;
	shr.u32 	%r2522, %r2521, 31;
	shr.s32 	%r2523, %r2521, 2;
	add.s32 	%r264, %r2523, %r2522;
	mul.lo.s32 	%r2524, %r264, 10;
	sub.s32 	%r2525, %r3217, %r2524;
	mad.lo.s32 	%r3219, %r3219, 10, %r2525;
	add.s32 	%r2526, %r3217, 9;
	setp.gt.u32 	%p623, %r2526, 18;
	mov.u32 	%r3217, %r264;
	@%p623 bra 	$L__BB7_154;
$L__BB7_155:
	setp.eq.s32 	%p625, %r255, 0;
	mov.pred 	%p820, %p613;
	@%p625 bra 	$L__BB7_160;
	mov.b32 	%r3220, 0;
$L__BB7_157:
	mul.hi.s32 	%r2528, %r3216, 1717986919;
	shr.u32 	%r2529, %r2528, 31;
	shr.s32 	%r2530, %r2528, 2;
	add.s32 	%r2531, %r2530, %r2529;
	mul.lo.s32 	%r2532, %r2531, 10;
	sub.s32 	%r269, %r3216, %r2532;
	mul.hi.s32 	%r2533, %r3219, 1717986919;
	shr.u32 	%r2534, %r2533, 31;
	shr.s32 	%r2535, %r2533, 2;
	add.s32 	%r2536, %r2535, %r2534;
	mul.lo.s32 	%r2537, %r2536, 10;
	sub.s32 	%r270, %r3219, %r2537;
	setp.eq.s32 	%p626, %r269, %r270;
	@%p626 bra 	$L__BB7_159;
	setp.le.s32 	%p820, %r269, %r270;
	bra.uni 	$L__BB7_160;
$L__BB7_159:
	add.s32 	%r3220, %r3220, 1;
	setp.ne.s32 	%p628, %r3220, %r255;
	mov.u32 	%r3216, %r2531;
	mov.u32 	%r3219, %r2536;
	mov.pred 	%p820, %p613;
	@%p628 bra 	$L__BB7_157;
$L__BB7_160:
	selp.b32 	%r274, %r3169, %r3179, %p820;
	selp.u32 	%r2544, 1, 0, %p820;
	add.s32 	%r275, %r249, %r2544;
	not.pred 	%p629, %p820;
	selp.u32 	%r2545, 1, 0, %p629;
	add.s32 	%r276, %r250, %r2545;
	@%p820 bra 	$L__BB7_162;
	shl.b32 	%r2546, %r276, 2;
	add.s32 	%r2548, %r2223, %r2546;
	ld.shared.u32 	%r3179, [%r2548];
	bra.uni 	$L__BB7_163;
$L__BB7_162:
	shl.b32 	%r2549, %r275, 2;
	add.s32 	%r2551, %r2223, %r2549;
	ld.shared.u32 	%r3169, [%r2551];
$L__BB7_163:
	setp.ge.s32 	%p631, %r275, %r88;
	mov.pred 	%p630, 0;
	mov.pred 	%p821, %p630;
	@%p631 bra 	$L__BB7_176;
	setp.ge.s32 	%p633, %r276, %r2;
	mov.pred 	%p821, -1;
	@%p633 bra 	$L__BB7_176;
	max.s32 	%r2553, %r3169, %r3179;
	cvt.rn.f32.s32 	%f576, %r2553;
	setp.lt.s32 	%p634, %r2553, 1;
	mul.f32 	%f577, %f576, 0f4B000000;
	selp.f32 	%f578, %f577, %f576, %p634;
	selp.f32 	%f579, 0fC1B80000, 0f00000000, %p634;
	mov.b32 	%r2554, %f578;
	add.s32 	%r2555, %r2554, -1059760811;
	and.b32  	%r2556, %r2555, -8388608;
	sub.s32 	%r2557, %r2554, %r2556;
	mov.b32 	%f580, %r2557;
	cvt.rn.f32.s32 	%f581, %r2556;
	fma.rn.f32 	%f582, %f581, 0f34000000, %f579;
	add.f32 	%f583, %f580, 0fBF800000;
	fma.rn.f32 	%f584, %f583, 0fBE055027, 0f3E1039F6;
	fma.rn.f32 	%f585, %f584, %f583, 0fBDF8CDCC;
	fma.rn.f32 	%f586, %f585, %f583, 0f3E0F2955;
	fma.rn.f32 	%f587, %f586, %f583, 0fBE2AD8B9;
	fma.rn.f32 	%f588, %f587, %f583, 0f3E4CED0B;
	fma.rn.f32 	%f589, %f588, %f583, 0fBE7FFF22;
	fma.rn.f32 	%f590, %f589, %f583, 0f3EAAAA78;
	fma.rn.f32 	%f591, %f590, %f583, 0fBF000000;
	mul.f32 	%f592, %f583, %f591;
	fma.rn.f32 	%f593, %f592, %f583, %f583;
	fma.rn.f32 	%f594, %f582, 0f3F317218, %f593;
	setp.gt.u32 	%p635, %r2554, 2139095039;
	fma.rn.f32 	%f595, %f578, 0f7F800000, 0f7F800000;
	selp.f32 	%f596, %f595, %f594, %p635;
	setp.eq.f32 	%p636, %f578, 0f00000000;
	fma.rn.f32 	%f597, %f596, 0f3EDE5BD9, 0f3F800000;
	selp.f32 	%f598, 0fFF800000, %f597, %p636;
	cvt.rzi.u32.f32 	%r281, %f598;
	setp.eq.s32 	%p637, %r3169, 0;
	mov.b32 	%r3227, 0;
	@%p637 bra 	$L__BB7_168;
	mov.b32 	%r3227, 0;
	mov.u32 	%r3225, %r3169;
$L__BB7_167:
	mul.hi.s32 	%r2559, %r3225, 1717986919;
	shr.u32 	%r2560, %r2559, 31;
	shr.s32 	%r2561, %r2559, 2;
	add.s32 	%r285, %r2561, %r2560;
	mul.lo.s32 	%r2562, %r285, 10;
	sub.s32 	%r2563, %r3225, %r2562;
	mad.lo.s32 	%r3227, %r3227, 10, %r2563;
	add.s32 	%r2564, %r3225, 9;
	setp.gt.u32 	%p638, %r2564, 18;
	mov.u32 	%r3225, %r285;
	@%p638 bra 	$L__BB7_167;
$L__BB7_168:
	setp.eq.s32 	%p639, %r3179, 0;
	mov.b32 	%r3230, 0;
	@%p639 bra 	$L__BB7_171;
	mov.b32 	%r3230, 0;
	mov.u32 	%r3228, %r3179;
$L__BB7_170:
	mul.hi.s32 	%r2567, %r3228, 1717986919;
	shr.u32 	%r2568, %r2567, 31;
	shr.s32 	%r2569, %r2567, 2;
	add.s32 	%r290, %r2569, %r2568;
	mul.lo.s32 	%r2570, %r290, 10;
	sub.s32 	%r2571, %r3228, %r2570;
	mad.lo.s32 	%r3230, %r3230, 10, %r2571;
	add.s32 	%r2572, %r3228, 9;
	setp.gt.u32 	%p640, %r2572, 18;
	mov.u32 	%r3228, %r290;
	@%p640 bra 	$L__BB7_170;
$L__BB7_171:
	setp.eq.s32 	%p642, %r281, 0;
	mov.pred 	%p821, %p630;
	@%p642 bra 	$L__BB7_176;
	mov.b32 	%r3231, 0;
$L__BB7_173:
	mul.hi.s32 	%r2574, %r3227, 1717986919;
	shr.u32 	%r2575, %r2574, 31;
	shr.s32 	%r2576, %r2574, 2;
	add.s32 	%r2577, %r2576, %r2575;
	mul.lo.s32 	%r2578, %r2577, 10;
	sub.s32 	%r295, %r3227, %r2578;
	mul.hi.s32 	%r2579, %r3230, 1717986919;
	shr.u32 	%r2580, %r2579, 31;
	shr.s32 	%r2581, %r2579, 2;
	add.s32 	%r2582, %r2581, %r2580;
	mul.lo.s32 	%r2583, %r2582, 10;
	sub.s32 	%r296, %r3230, %r2583;
	setp.eq.s32 	%p643, %r295, %r296;
	@%p643 bra 	$L__BB7_175;
	setp.le.s32 	%p821, %r295, %r296;
	bra.uni 	$L__BB7_176;
$L__BB7_175:
	add.s32 	%r3231, %r3231, 1;
	setp.ne.s32 	%p645, %r3231, %r281;
	mov.u32 	%r3227, %r2577;
	mov.u32 	%r3230, %r2582;
	mov.pred 	%p821, %p630;
	@%p645 bra 	$L__BB7_173;
$L__BB7_176:
	selp.b32 	%r300, %r3169, %r3179, %p821;
	selp.u32 	%r2590, 1, 0, %p821;
	add.s32 	%r301, %r275, %r2590;
	not.pred 	%p646, %p821;
	selp.u32 	%r2591, 1, 0, %p646;
	add.s32 	%r302, %r276, %r2591;
	@%p821 bra 	$L__BB7_178;
	shl.b32 	%r2592, %r302, 2;
	add.s32 	%r2594, %r2223, %r2592;
	ld.shared.u32 	%r3179, [%r2594];
	bra.uni 	$L__BB7_179;
$L__BB7_178:
	shl.b32 	%r2595, %r301, 2;
	add.s32 	%r2597, %r2223, %r2595;
	ld.shared.u32 	%r3169, [%r2597];
$L__BB7_179:
	setp.ge.s32 	%p648, %r301, %r88;
	mov.pred 	%p647, 0;
	mov.pred 	%p822, %p647;
	@%p648 bra 	$L__BB7_192;
	setp.ge.s32 	%p650, %r302, %r2;
	mov.pred 	%p822, -1;
	@%p650 bra 	$L__BB7_192;
	max.s32 	%r2599, %r3169, %r3179;
	cvt.rn.f32.s32 	%f599, %r2599;
	setp.lt.s32 	%p651, %r2599, 1;
	mul.f32 	%f600, %f599, 0f4B000000;
	selp.f32 	%f601, %f600, %f599, %p651;
	selp.f32 	%f602, 0fC1B80000, 0f00000000, %p651;
	mov.b32 	%r2600, %f601;
	add.s32 	%r2601, %r2600, -1059760811;
	and.b32  	%r2602, %r2601, -8388608;
	sub.s32 	%r2603, %r2600, %r2602;
	mov.b32 	%f603, %r2603;
	cvt.rn.f32.s32 	%f604, %r2602;
	fma.rn.f32 	%f605, %f604, 0f34000000, %f602;
	add.f32 	%f606, %f603, 0fBF800000;
	fma.rn.f32 	%f607, %f606, 0fBE055027, 0f3E1039F6;
	fma.rn.f32 	%f608, %f607, %f606, 0fBDF8CDCC;
	fma.rn.f32 	%f609, %f608, %f606, 0f3E0F2955;
	fma.rn.f32 	%f610, %f609, %f606, 0fBE2AD8B9;
	fma.rn.f32 	%f611, %f610, %f606, 0f3E4CED0B;
	fma.rn.f32 	%f612, %f611, %f606, 0fBE7FFF22;
	fma.rn.f32 	%f613, %f612, %f606, 0f3EAAAA78;
	fma.rn.f32 	%f614, %f613, %f606, 0fBF000000;
	mul.f32 	%f615, %f606, %f614;
	fma.rn.f32 	%f616, %f615, %f606, %f606;
	fma.rn.f32 	%f617, %f605, 0f3F317218, %f616;
	setp.gt.u32 	%p652, %r2600, 2139095039;
	fma.rn.f32 	%f618, %f601, 0f7F800000, 0f7F800000;
	selp.f32 	%f619, %f618, %f617, %p652;
	setp.eq.f32 	%p653, %f601, 0f00000000;
	fma.rn.f32 	%f620, %f619, 0f3EDE5BD9, 0f3F800000;
	selp.f32 	%f621, 0fFF800000, %f620, %p653;
	cvt.rzi.u32.f32 	%r307, %f621;
	setp.eq.s32 	%p654, %r3169, 0;
	mov.b32 	%r3238, 0;
	@%p654 bra 	$L__BB7_184;
	mov.b32 	%r3238, 0;
	mov.u32 	%r3236, %r3169;
$L__BB7_183:
	mul.hi.s32 	%r2605, %r3236, 1717986919;
	shr.u32 	%r2606, %r2605, 31;
	shr.s32 	%r2607, %r2605, 2;
	add.s32 	%r311, %r2607, %r2606;
	mul.lo.s32 	%r2608, %r311, 10;
	sub.s32 	%r2609, %r3236, %r2608;
	mad.lo.s32 	%r3238, %r3238, 10, %r2609;
	add.s32 	%r2610, %r3236, 9;
	setp.gt.u32 	%p655, %r2610, 18;
	mov.u32 	%r3236, %r311;
	@%p655 bra 	$L__BB7_183;
$L__BB7_184:
	setp.eq.s32 	%p656, %r3179, 0;
	mov.b32 	%r3241, 0;
	@%p656 bra 	$L__BB7_187;
	mov.b32 	%r3241, 0;
	mov.u32 	%r3239, %r3179;
$L__BB7_186:
	mul.hi.s32 	%r2613, %r3239, 1717986919;
	shr.u32 	%r2614, %r2613, 31;
	shr.s32 	%r2615, %r2613, 2;
	add.s32 	%r316, %r2615, %r2614;
	mul.lo.s32 	%r2616, %r316, 10;
	sub.s32 	%r2617, %r3239, %r2616;
	mad.lo.s32 	%r3241, %r3241, 10, %r2617;
	add.s32 	%r2618, %r3239, 9;
	setp.gt.u32 	%p657, %r2618, 18;
	mov.u32 	%r3239, %r316;
	@%p657 bra 	$L__BB7_186;
$L__BB7_187:
	setp.eq.s32 	%p659, %r307, 0;
	mov.pred 	%p822, %p647;
	@%p659 bra 	$L__BB7_192;
	mov.b32 	%r3242, 0;
$L__BB7_189:
	mul.hi.s32 	%r2620, %r3238, 1717986919;
	shr.u32 	%r2621, %r2620, 31;
	shr.s32 	%r2622, %r2620, 2;
	add.s32 	%r2623, %r2622, %r2621;
	mul.lo.s32 	%r2624, %r2623, 10;
	sub.s32 	%r321, %r3238, %r2624;
	mul.hi.s32 	%r2625, %r3241, 1717986919;
	shr.u32 	%r2626, %r2625, 31;
	shr.s32 	%r2627, %r2625, 2;
	add.s32 	%r2628, %r2627, %r2626;
	mul.lo.s32 	%r2629, %r2628, 10;
	sub.s32 	%r322, %r3241, %r2629;
	setp.eq.s32 	%p660, %r321, %r322;
	@%p660 bra 	$L__BB7_191;
	setp.le.s32 	%p822, %r321, %r322;
	bra.uni 	$L__BB7_192;
$L__BB7_191:
	add.s32 	%r3242, %r3242, 1;
	setp.ne.s32 	%p662, %r3242, %r307;
	mov.u32 	%r3238, %r2623;
	mov.u32 	%r3241, %r2628;
	mov.pred 	%p822, %p647;
	@%p662 bra 	$L__BB7_189;
$L__BB7_192:
	selp.b32 	%r326, %r3169, %r3179, %p822;
	selp.u32 	%r2636, 1, 0, %p822;
	add.s32 	%r327, %r301, %r2636;
	not.pred 	%p663, %p822;
	selp.u32 	%r2637, 1, 0, %p663;
	add.s32 	%r328, %r302, %r2637;
	@%p822 bra 	$L__BB7_194;
	shl.b32 	%r2638, %r328, 2;
	add.s32 	%r2640, %r2223, %r2638;
	ld.shared.u32 	%r3179, [%r2640];
	bra.uni 	$L__BB7_195;
$L__BB7_194:
	shl.b32 	%r2641, %r327, 2;
	add.s32 	%r2643, %r2223, %r2641;
	ld.shared.u32 	%r3169, [%r2643];
$L__BB7_195:
	setp.ge.s32 	%p665, %r327, %r88;
	mov.pred 	%p664, 0;
	mov.pred 	%p823, %p664;
	@%p665 bra 	$L__BB7_208;
	setp.ge.s32 	%p667, %r328, %r2;
	mov.pred 	%p823, -1;
	@%p667 bra 	$L__BB7_208;
	max.s32 	%r2645, %r3169, %r3179;
	cvt.rn.f32.s32 	%f622, %r2645;
	setp.lt.s32 	%p668, %r2645, 1;
	mul.f32 	%f623, %f622, 0f4B000000;
	selp.f32 	%f624, %f623, %f622, %p668;
	selp.f32 	%f625, 0fC1B80000, 0f00000000, %p668;
	mov.b32 	%r2646, %f624;
	add.s32 	%r2647, %r2646, -1059760811;
	and.b32  	%r2648, %r2647, -8388608;
	sub.s32 	%r2649, %r2646, %r2648;
	mov.b32 	%f626, %r2649;
	cvt.rn.f32.s32 	%f627, %r2648;
	fma.rn.f32 	%f628, %f627, 0f34000000, %f625;
	add.f32 	%f629, %f626, 0fBF800000;
	fma.rn.f32 	%f630, %f629, 0fBE055027, 0f3E1039F6;
	fma.rn.f32 	%f631, %f630, %f629, 0fBDF8CDCC;
	fma.rn.f32 	%f632, %f631, %f629, 0f3E0F2955;
	fma.rn.f32 	%f633, %f632, %f629, 0fBE2AD8B9;
	fma.rn.f32 	%f634, %f633, %f629, 0f3E4CED0B;
	fma.rn.f32 	%f635, %f634, %f629, 0fBE7FFF22;
	fma.rn.f32 	%f636, %f635, %f629, 0f3EAAAA78;
	fma.rn.f32 	%f637, %f636, %f629, 0fBF000000;
	mul.f32 	%f638, %f629, %f637;
	fma.rn.f32 	%f639, %f638, %f629, %f629;
	fma.rn.f32 	%f640, %f628, 0f3F317218, %f639;
	setp.gt.u32 	%p669, %r2646, 2139095039;
	fma.rn.f32 	%f641, %f624, 0f7F800000, 0f7F800000;
	selp.f32 	%f642, %f641, %f640, %p669;
	setp.eq.f32 	%p670, %f624, 0f00000000;
	fma.rn.f32 	%f643, %f642, 0f3EDE5BD9, 0f3F800000;
	selp.f32 	%f644, 0fFF800000, %f643, %p670;
	cvt.rzi.u32.f32 	%r333, %f644;
	setp.eq.s32 	%p671, %r3169, 0;
	mov.b32 	%r3249, 0;
	@%p671 bra 	$L__BB7_200;
	mov.b32 	%r3249, 0;
	mov.u32 	%r3247, %r3169;
$L__BB7_199:
	mul.hi.s32 	%r2651, %r3247, 1717986919;
	shr.u32 	%r2652, %r2651, 31;
	shr.s32 	%r2653, %r2651, 2;
	add.s32 	%r337, %r2653, %r2652;
	mul.lo.s32 	%r2654, %r337, 10;
	sub.s32 	%r2655, %r3247, %r2654;
	mad.lo.s32 	%r3249, %r3249, 10, %r2655;
	add.s32 	%r2656, %r3247, 9;
	setp.gt.u32 	%p672, %r2656, 18;
	mov.u32 	%r3247, %r337;
	@%p672 bra 	$L__BB7_199;
$L__BB7_200:
	setp.eq.s32 	%p673, %r3179, 0;
	mov.b32 	%r3252, 0;
	@%p673 bra 	$L__BB7_203;
	mov.b32 	%r3252, 0;
	mov.u32 	%r3250, %r3179;
$L__BB7_202:
	mul.hi.s32 	%r2659, %r3250, 1717986919;
	shr.u32 	%r2660, %r2659, 31;
	shr.s32 	%r2661, %r2659, 2;
	add.s32 	%r342, %r2661, %r2660;
	mul.lo.s32 	%r2662, %r342, 10;
	sub.s32 	%r2663, %r3250, %r2662;
	mad.lo.s32 	%r3252, %r3252, 10, %r2663;
	add.s32 	%r2664, %r3250, 9;
	setp.gt.u32 	%p674, %r2664, 18;
	mov.u32 	%r3250, %r342;
	@%p674 bra 	$L__BB7_202;
$L__BB7_203:
	setp.eq.s32 	%p676, %r333, 0;
	mov.pred 	%p823, %p664;
	@%p676 bra 	$L__BB7_208;
	mov.b32 	%r3253, 0;
$L__BB7_205:
	mul.hi.s32 	%r2666, %r3249, 1717986919;
	shr.u32 	%r2667, %r2666, 31;
	shr.s32 	%r2668, %r2666, 2;
	add.s32 	%r2669, %r2668, %r2667;
	mul.lo.s32 	%r2670, %r2669, 10;
	sub.s32 	%r347, %r3249, %r2670;
	mul.hi.s32 	%r2671, %r3252, 1717986919;
	shr.u32 	%r2672, %r2671, 31;
	shr.s32 	%r2673, %r2671, 2;
	add.s32 	%r2674, %r2673, %r2672;
	mul.lo.s32 	%r2675, %r2674, 10;
	sub.s32 	%r348, %r3252, %r2675;
	setp.eq.s32 	%p677, %r347, %r348;
	@%p677 bra 	$L__BB7_207;
	setp.le.s32 	%p823, %r347, %r348;
	bra.uni 	$L__BB7_208;
$L__BB7_207:
	add.s32 	%r3253, %r3253, 1;
	setp.ne.s32 	%p679, %r3253, %r333;
	mov.u32 	%r3249, %r2669;
	mov.u32 	%r3252, %r2674;
	mov.pred 	%p823, %p664;
	@%p679 bra 	$L__BB7_205;
$L__BB7_208:
	selp.b32 	%r352, %r3169, %r3179, %p823;
	selp.u32 	%r2682, 1, 0, %p823;
	add.s32 	%r353, %r327, %r2682;
	not.pred 	%p680, %p823;
	selp.u32 	%r2683, 1, 0, %p680;
	add.s32 	%r354, %r328, %r2683;
	@%p823 bra 	$L__BB7_210;
	shl.b32 	%r2684, %r354, 2;
	add.s32 	%r2686, %r2223, %r2684;
	ld.shared.u32 	%r3179, [%r2686];
	bra.uni 	$L__BB7_211;
$L__BB7_210:
	shl.b32 	%r2687, %r353, 2;
	add.s32 	%r2689, %r2223, %r2687;
	ld.shared.u32 	%r3169, [%r2689];
$L__BB7_211:
	setp.ge.s32 	%p682, %r353, %r88;
	mov.pred 	%p681, 0;
	mov.pred 	%p824, %p681;
	@%p682 bra 	$L__BB7_224;
	setp.ge.s32 	%p684, %r354, %r2;
	mov.pred 	%p824, -1;
	@%p684 bra 	$L__BB7_224;
	max.s32 	%r2691, %r3169, %r3179;
	cvt.rn.f32.s32 	%f645, %r2691;
	setp.lt.s32 	%p685, %r2691, 1;
	mul.f32 	%f646, %f645, 0f4B000000;
	selp.f32 	%f647, %f646, %f645, %p685;
	selp.f32 	%f648, 0fC1B80000, 0f00000000, %p685;
	mov.b32 	%r2692, %f647;
	add.s32 	%r2693, %r2692, -1059760811;
	and.b32  	%r2694, %r2693, -8388608;
	sub.s32 	%r2695, %r2692, %r2694;
	mov.b32 	%f649, %r2695;
	cvt.rn.f32.s32 	%f650, %r2694;
	fma.rn.f32 	%f651, %f650, 0f34000000, %f648;
	add.f32 	%f652, %f649, 0fBF800000;
	fma.rn.f32 	%f653, %f652, 0fBE055027, 0f3E1039F6;
	fma.rn.f32 	%f654, %f653, %f652, 0fBDF8CDCC;
	fma.rn.f32 	%f655, %f654, %f652, 0f3E0F2955;
	fma.rn.f32 	%f656, %f655, %f652, 0fBE2AD8B9;
	fma.rn.f32 	%f657, %f656, %f652, 0f3E4CED0B;
	fma.rn.f32 	%f658, %f657, %f652, 0fBE7FFF22;
	fma.rn.f32 	%f659, %f658, %f652, 0f3EAAAA78;
	fma.rn.f32 	%f660, %f659, %f652, 0fBF000000;
	mul.f32 	%f661, %f652, %f660;
	fma.rn.f32 	%f662, %f661, %f652, %f652;
	fma.rn.f32 	%f663, %f651, 0f3F317218, %f662;
	setp.gt.u32 	%p686, %r2692, 2139095039;
	fma.rn.f32 	%f664, %f647, 0f7F800000, 0f7F800000;
	selp.f32 	%f665, %f664, %f663, %p686;
	setp.eq.f32 	%p687, %f647, 0f00000000;
	fma.rn.f32 	%f666, %f665, 0f3EDE5BD9, 0f3F800000;
	selp.f32 	%f667, 0fFF800000, %f666, %p687;
	cvt.rzi.u32.f32 	%r359, %f667;
	setp.eq.s32 	%p688, %r3169, 0;
	mov.b32 	%r3260, 0;
	@%p688 bra 	$L__BB7_216;
	mov.b32 	%r3260, 0;
	mov.u32 	%r3258, %r3169;
$L__BB7_215:
	mul.hi.s32 	%r2697, %r3258, 1717986919;
	shr.u32 	%r2698, %r2697, 31;
	shr.s32 	%r2699, %r2697, 2;
	add.s32 	%r363, %r2699, %r2698;
	mul.lo.s32 	%r2700, %r363, 10;
	sub.s32 	%r2701, %r3258, %r2700;
	mad.lo.s32 	%r3260, %r3260, 10, %r2701;
	add.s32 	%r2702, %r3258, 9;
	setp.gt.u32 	%p689, %r2702, 18;
	mov.u32 	%r3258, %r363;
	@%p689 bra 	$L__BB7_215;
$L__BB7_216:
	setp.eq.s32 	%p690, %r3179, 0;
	mov.b32 	%r3263, 0;
	@%p690 bra 	$L__BB7_219;
	mov.b32 	%r3263, 0;
	mov.u32 	%r3261, %r3179;
$L__BB7_218:
	mul.hi.s32 	%r2705, %r3261, 1717986919;
	shr.u32 	%r2706, %r2705, 31;
	shr.s32 	%r2707, %r2705, 2;
	add.s32 	%r368, %r2707, %r2706;
	mul.lo.s32 	%r2708, %r368, 10;
	sub.s32 	%r2709, %r3261, %r2708;
	mad.lo.s32 	%r3263, %r3263, 10, %r2709;
	add.s32 	%r2710, %r3261, 9;
	setp.gt.u32 	%p691, %r2710, 18;
	mov.u32 	%r3261, %r368;
	@%p691 bra 	$L__BB7_218;
$L__BB7_219:
	setp.eq.s32 	%p693, %r359, 0;
	mov.pred 	%p824, %p681;
	@%p693 bra 	$L__BB7_224;
	mov.b32 	%r3264, 0;
$L__BB7_221:
	mul.hi.s32 	%r2712, %r3260, 1717986919;
	shr.u32 	%r2713, %r2712, 31;
	shr.s32 	%r2714, %r2712, 2;
	add.s32 	%r2715, %r2714, %r2713;
	mul.lo.s32 	%r2716, %r2715, 10;
	sub.s32 	%r373, %r3260, %r2716;
	mul.hi.s32 	%r2717, %r3263, 1717986919;
	shr.u32 	%r2718, %r2717, 31;
	shr.s32 	%r2719, %r2717, 2;
	add.s32 	%r2720, %r2719, %r2718;
	mul.lo.s32 	%r2721, %r2720, 10;
	sub.s32 	%r374, %r3263, %r2721;
	setp.eq.s32 	%p694, %r373, %r374;
	@%p694 bra 	$L__BB7_223;
	setp.le.s32 	%p824, %r373, %r374;
	bra.uni 	$L__BB7_224;
$L__BB7_223:
	add.s32 	%r3264, %r3264, 1;
	setp.ne.s32 	%p696, %r3264, %r359;
	mov.u32 	%r3260, %r2715;
	mov.u32 	%r3263, %r2720;
	mov.pred 	%p824, %p681;
	@%p696 bra 	$L__BB7_221;
$L__BB7_224:
	selp.b32 	%r378, %r3169, %r3179, %p824;
	selp.u32 	%r2728, 1, 0, %p824;
	add.s32 	%r379, %r353, %r2728;
	not.pred 	%p697, %p824;
	selp.u32 	%r2729, 1, 0, %p697;
	add.s32 	%r380, %r354, %r2729;
	@%p824 bra 	$L__BB7_226;
	shl.b32 	%r2730, %r380, 2;
	add.s32 	%r2732, %r2223, %r2730;
	ld.shared.u32 	%r3179, [%r2732];
	bra.uni 	$L__BB7_227;
$L__BB7_226:
	shl.b32 	%r2733, %r379, 2;
	add.s32 	%r2735, %r2223, %r2733;
	ld.shared.u32 	%r3169, [%r2735];
$L__BB7_227:
	setp.ge.s32 	%p699, %r379, %r88;
	mov.pred 	%p698, 0;
	mov.pred 	%p825, %p698;
	@%p699 bra 	$L__BB7_240;
	setp.ge.s32 	%p701, %r380, %r2;
	mov.pred 	%p825, -1;
	@%p701 bra 	$L__BB7_240;
	max.s32 	%r2737, %r3169, %r3179;
	cvt.rn.f32.s32 	%f668, %r2737;
	setp.lt.s32 	%p702, %r2737, 1;
	mul.f32 	%f669, %f668, 0f4B000000;
	selp.f32 	%f670, %f669, %f668, %p702;
	selp.f32 	%f671, 0fC1B80000, 0f00000000, %p702;
	mov.b32 	%r2738, %f670;
	add.s32 	%r2739, %r2738, -1059760811;
	and.b32  	%r2740, %r2739, -8388608;
	sub.s32 	%r2741, %r2738, %r2740;
	mov.b32 	%f672, %r2741;
	cvt.rn.f32.s32 	%f673, %r2740;
	fma.rn.f32 	%f674, %f673, 0f34000000, %f671;
	add.f32 	%f675, %f672, 0fBF800000;
	fma.rn.f32 	%f676, %f675, 0fBE055027, 0f3E1039F6;
	fma.rn.f32 	%f677, %f676, %f675, 0fBDF8CDCC;
	fma.rn.f32 	%f678, %f677, %f675, 0f3E0F2955;
	fma.rn.f32 	%f679, %f678, %f675, 0fBE2AD8B9;
	fma.rn.f32 	%f680, %f679, %f675, 0f3E4CED0B;
	fma.rn.f32 	%f681, %f680, %f675, 0fBE7FFF22;
	fma.rn.f32 	%f682, %f681, %f675, 0f3EAAAA78;
	fma.rn.f32 	%f683, %f682, %f675, 0fBF000000;
	mul.f32 	%f684, %f675, %f683;
	fma.rn.f32 	%f685, %f684, %f675, %f675;
	fma.rn.f32 	%f686, %f674, 0f3F317218, %f685;
	setp.gt.u32 	%p703, %r2738, 2139095039;
	fma.rn.f32 	%f687, %f670, 0f7F800000, 0f7F800000;
	selp.f32 	%f688, %f687, %f686, %p703;
	setp.eq.f32 	%p704, %f670, 0f00000000;
	fma.rn.f32 	%f689, %f688, 0f3EDE5BD9, 0f3F800000;
	selp.f32 	%f690, 0fFF800000, %f689, %p704;
	cvt.rzi.u32.f32 	%r385, %f690;
	setp.eq.s32 	%p705, %r3169, 0;
	mov.b32 	%r3271, 0;
	@%p705 bra 	$L__BB7_232;
	mov.b32 	%r3271, 0;
	mov.u32 	%r3269, %r3169;
$L__BB7_231:
	mul.hi.s32 	%r2743, %r3269, 1717986919;
	shr.u32 	%r2744, %r2743, 31;
	shr.s32 	%r2745, %r2743, 2;
	add.s32 	%r389, %r2745, %r2744;
	mul.lo.s32 	%r2746, %r389, 10;
	sub.s32 	%r2747, %r3269, %r2746;
	mad.lo.s32 	%r3271, %r3271, 10, %r2747;
	add.s32 	%r2748, %r3269, 9;
	setp.gt.u32 	%p706, %r2748, 18;
	mov.u32 	%r3269, %r389;
	@%p706 bra 	$L__BB7_231;
$L__BB7_232:
	setp.eq.s32 	%p707, %r3179, 0;
	mov.b32 	%r3274, 0;
	@%p707 bra 	$L__BB7_235;
	mov.b32 	%r3274, 0;
	mov.u32 	%r3272, %r3179;
$L__BB7_234:
	mul.hi.s32 	%r2751, %r3272, 1717986919;
	shr.u32 	%r2752, %r2751, 31;
	shr.s32 	%r2753, %r2751, 2;
	add.s32 	%r394, %r2753, %r2752;
	mul.lo.s32 	%r2754, %r394, 10;
	sub.s32 	%r2755, %r3272, %r2754;
	mad.lo.s32 	%r3274, %r3274, 10, %r2755;
	add.s32 	%r2756, %r3272, 9;
	setp.gt.u32 	%p708, %r2756, 18;
	mov.u32 	%r3272, %r394;
	@%p708 bra 	$L__BB7_234;
$L__BB7_235:
	setp.eq.s32 	%p710, %r385, 0;
	mov.pred 	%p825, %p698;
	@%p710 bra 	$L__BB7_240;
	mov.b32 	%r3275, 0;
$L__BB7_237:
	mul.hi.s32 	%r2758, %r3271, 1717986919;
	shr.u32 	%r2759, %r2758, 31;
	shr.s32 	%r2760, %r2758, 2;
	add.s32 	%r2761, %r2760, %r2759;
	mul.lo.s32 	%r2762, %r2761, 10;
	sub.s32 	%r399, %r3271, %r2762;
	mul.hi.s32 	%r2763, %r3274, 1717986919;
	shr.u32 	%r2764, %r2763, 31;
	shr.s32 	%r2765, %r2763, 2;
	add.s32 	%r2766, %r2765, %r2764;
	mul.lo.s32 	%r2767, %r2766, 10;
	sub.s32 	%r400, %r3274, %r2767;
	setp.eq.s32 	%p711, %r399, %r400;
	@%p711 bra 	$L__BB7_239;
	setp.le.s32 	%p825, %r399, %r400;
	bra.uni 	$L__BB7_240;
$L__BB7_239:
	add.s32 	%r3275, %r3275, 1;
	setp.ne.s32 	%p713, %r3275, %r385;
	mov.u32 	%r3271, %r2761;
	mov.u32 	%r3274, %r2766;
	mov.pred 	%p825, %p698;
	@%p713 bra 	$L__BB7_237;
$L__BB7_240:
	selp.b32 	%r404, %r3169, %r3179, %p825;
	selp.u32 	%r2774, 1, 0, %p825;
	add.s32 	%r405, %r379, %r2774;
	not.pred 	%p714, %p825;
	selp.u32 	%r2775, 1, 0, %p714;
	add.s32 	%r406, %r380, %r2775;
	@%p825 bra 	$L__BB7_242;
	shl.b32 	%r2776, %r406, 2;
	add.s32 	%r2778, %r2223, %r2776;
	ld.shared.u32 	%r3179, [%r2778];
	bra.uni 	$L__BB7_243;
$L__BB7_242:
	shl.b32 	%r2779, %r405, 2;
	add.s32 	%r2781, %r2223, %r2779;
	ld.shared.u32 	%r3169, [%r2781];
$L__BB7_243:
	setp.ge.s32 	%p716, %r405, %r88;
	mov.pred 	%p715, 0;
	mov.pred 	%p826, %p715;
	@%p716 bra 	$L__BB7_256;
	setp.ge.s32 	%p718, %r406, %r2;
	mov.pred 	%p826, -1;
	@%p718 bra 	$L__BB7_256;
	max.s32 	%r2783, %r3169, %r3179;
	cvt.rn.f32.s32 	%f691, %r2783;
	setp.lt.s32 	%p719, %r2783, 1;
	mul.f32 	%f692, %f691, 0f4B000000;
	selp.f32 	%f693, %f692, %f691, %p719;
	selp.f32 	%f694, 0fC1B80000, 0f00000000, %p719;
	mov.b32 	%r2784, %f693;
	add.s32 	%r2785, %r2784, -1059760811;
	and.b32  	%r2786, %r2785, -8388608;
	sub.s32 	%r2787, %r2784, %r2786;
	mov.b32 	%f695, %r2787;
	cvt.rn.f32.s32 	%f696, %r2786;
	fma.rn.f32 	%f697, %f696, 0f34000000, %f694;
	add.f32 	%f698, %f695, 0fBF800000;
	fma.rn.f32 	%f699, %f698, 0fBE055027, 0f3E1039F6;
	fma.rn.f32 	%f700, %f699, %f698, 0fBDF8CDCC;
	fma.rn.f32 	%f701, %f700, %f698, 0f3E0F2955;
	fma.rn.f32 	%f702, %f701, %f698, 0fBE2AD8B9;
	fma.rn.f32 	%f703, %f702, %f698, 0f3E4CED0B;
	fma.rn.f32 	%f704, %f703, %f698, 0fBE7FFF22;
	fma.rn.f32 	%f705, %f704, %f698, 0f3EAAAA78;
	fma.rn.f32 	%f706, %f705, %f698, 0fBF000000;
	mul.f32 	%f707, %f698, %f706;
	fma.rn.f32 	%f708, %f707, %f698, %f698;
	fma.rn.f32 	%f709, %f697, 0f3F317218, %f708;
	setp.gt.u32 	%p720, %r2784, 2139095039;
	fma.rn.f32 	%f710, %f693, 0f7F800000, 0f7F800000;
	selp.f32 	%f711, %f710, %f709, %p720;
	setp.eq.f32 	%p721, %f693, 0f00000000;
	fma.rn.f32 	%f712, %f711, 0f3EDE5BD9, 0f3F800000;
	selp.f32 	%f713, 0fFF800000, %f712, %p721;
	cvt.rzi.u32.f32 	%r411, %f713;
	setp.eq.s32 	%p722, %r3169, 0;
	mov.b32 	%r3282, 0;
	@%p722 bra 	$L__BB7_248;
	mov.b32 	%r3282, 0;
	mov.u32 	%r3280, %r3169;
$L__BB7_247:
	mul.hi.s32 	%r2789, %r3280, 1717986919;
	shr.u32 	%r2790, %r2789, 31;
	shr.s32 	%r2791, %r2789, 2;
	add.s32 	%r415, %r2791, %r2790;
	mul.lo.s32 	%r2792, %r415, 10;
	sub.s32 	%r2793, %r3280, %r2792;
	mad.lo.s32 	%r3282, %r3282, 10, %r2793;
	add.s32 	%r2794, %r3280, 9;
	setp.gt.u32 	%p723, %r2794, 18;
	mov.u32 	%r3280, %r415;
	@%p723 bra 	$L__BB7_247;
$L__BB7_248:
	setp.eq.s32 	%p724, %r3179, 0;
	mov.b32 	%r3285, 0;
	@%p724 bra 	$L__BB7_251;
	mov.b32 	%r3285, 0;
	mov.u32 	%r3283, %r3179;
$L__BB7_250:
	mul.hi.s32 	%r2797, %r3283, 1717986919;
	shr.u32 	%r2798, %r2797, 31;
	shr.s32 	%r2799, %r2797, 2;
	add.s32 	%r420, %r2799, %r2798;
	mul.lo.s32 	%r2800, %r420, 10;
	sub.s32 	%r2801, %r3283, %r2800;
	mad.lo.s32 	%r3285, %r3285, 10, %r2801;
	add.s32 	%r2802, %r3283, 9;
	setp.gt.u32 	%p725, %r2802, 18;
	mov.u32 	%r3283, %r420;
	@%p725 bra 	$L__BB7_250;
$L__BB7_251:
	setp.eq.s32 	%p727, %r411, 0;
	mov.pred 	%p826, %p715;
	@%p727 bra 	$L__BB7_256;
	mov.b32 	%r3286, 0;
$L__BB7_253:
	mul.hi.s32 	%r2804, %r3282, 1717986919;
	shr.u32 	%r2805, %r2804, 31;
	shr.s32 	%r2806, %r2804, 2;
	add.s32 	%r2807, %r2806, %r2805;
	mul.lo.s32 	%r2808, %r2807, 10;
	sub.s32 	%r425, %r3282, %r2808;
	mul.hi.s32 	%r2809, %r3285, 1717986919;
	shr.u32 	%r2810, %r2809, 31;
	shr.s32 	%r2811, %r2809, 2;
	add.s32 	%r2812, %r2811, %r2810;
	mul.lo.s32 	%r2813, %r2812, 10;
	sub.s32 	%r426, %r3285, %r2813;
	setp.eq.s32 	%p728, %r425, %r426;
	@%p728 bra 	$L__BB7_255;
	setp.le.s32 	%p826, %r425, %r426;
	bra.uni 	$L__BB7_256;
$L__BB7_255:
	add.s32 	%r3286, %r3286, 1;
	setp.ne.s32 	%p730, %r3286, %r411;
	mov.u32 	%r3282, %r2807;
	mov.u32 	%r3285, %r2812;
	mov.pred 	%p826, %p715;
	@%p730 bra 	$L__BB7_253;
$L__BB7_256:
	selp.b32 	%r430, %r3169, %r3179, %p826;
	selp.u32 	%r2820, 1, 0, %p826;
	add.s32 	%r431, %r405, %r2820;
	not.pred 	%p731, %p826;
	selp.u32 	%r2821, 1, 0, %p731;
	add.s32 	%r432, %r406, %r2821;
	@%p826 bra 	$L__BB7_258;
	shl.b32 	%r2822, %r432, 2;
	add.s32 	%r2824, %r2223, %r2822;
	ld.shared.u32 	%r3179, [%r2824];
	bra.uni 	$L__BB7_259;
$L__BB7_258:
	shl.b32 	%r2825, %r431, 2;
	add.s32 	%r2827, %r2223, %r2825;
	ld.shared.u32 	%r3169, [%r2827];
$L__BB7_259:
	setp.ge.s32 	%p733, %r431, %r88;
	mov.pred 	%p732, 0;
	mov.pred 	%p827, %p732;
	@%p733 bra 	$L__BB7_272;
	setp.ge.s32 	%p735, %r432, %r2;
	mov.pred 	%p827, -1;
	@%p735 bra 	$L__BB7_272;
	max.s32 	%r2829, %r3169, %r3179;
	cvt.rn.f32.s32 	%f714, %r2829;
	setp.lt.s32 	%p736, %r2829, 1;
	mul.f32 	%f715, %f714, 0f4B000000;
	selp.f32 	%f716, %f715, %f714, %p736;
	selp.f32 	%f717, 0fC1B80000, 0f00000000, %p736;
	mov.b32 	%r2830, %f716;
	add.s32 	%r2831, %r2830, -1059760811;
	and.b32  	%r2832, %r2831, -8388608;
	sub.s32 	%r2833, %r2830, %r2832;
	mov.b32 	%f718, %r2833;
	cvt.rn.f32.s32 	%f719, %r2832;
	fma.rn.f32 	%f720, %f719, 0f34000000, %f717;
	add.f32 	%f721, %f718, 0fBF800000;
	fma.rn.f32 	%f722, %f721, 0fBE055027, 0f3E1039F6;
	fma.rn.f32 	%f723, %f722, %f721, 0fBDF8CDCC;
	fma.rn.f32 	%f724, %f723, %f721, 0f3E0F2955;
	fma.rn.f32 	%f725, %f724, %f721, 0fBE2AD8B9;
	fma.rn.f32 	%f726, %f725, %f721, 0f3E4CED0B;
	fma.rn.f32 	%f727, %f726, %f721, 0fBE7FFF22;
	fma.rn.f32 	%f728, %f727, %f721, 0f3EAAAA78;
	fma.rn.f32 	%f729, %f728, %f721, 0fBF000000;
	mul.f32 	%f730, %f721, %f729;
	fma.rn.f32 	%f731, %f730, %f721, %f721;
	fma.rn.f32 	%f732, %f720, 0f3F317218, %f731;
	setp.gt.u32 	%p737, %r2830, 2139095039;
	fma.rn.f32 	%f733, %f716, 0f7F800000, 0f7F800000;
	selp.f32 	%f734, %f733, %f732, %p737;
	setp.eq.f32 	%p738, %f716, 0f00000000;
	fma.rn.f32 	%f735, %f734, 0f3EDE5BD9, 0f3F800000;
	selp.f32 	%f736, 0fFF800000, %f735, %p738;
	cvt.rzi.u32.f32 	%r437, %f736;
	setp.eq.s32 	%p739, %r3169, 0;
	mov.b32 	%r3293, 0;
	@%p739 bra 	$L__BB7_264;
	mov.b32 	%r3293, 0;
	mov.u32 	%r3291, %r3169;
$L__BB7_263:
	mul.hi.s32 	%r2835, %r3291, 1717986919;
	shr.u32 	%r2836, %r2835, 31;
	shr.s32 	%r2837, %r2835, 2;
	add.s32 	%r441, %r2837, %r2836;
	mul.lo.s32 	%r2838, %r441, 10;
	sub.s32 	%r2839, %r3291, %r2838;
	mad.lo.s32 	%r3293, %r3293, 10, %r2839;
	add.s32 	%r2840, %r3291, 9;
	setp.gt.u32 	%p740, %r2840, 18;
	mov.u32 	%r3291, %r441;
	@%p740 bra 	$L__BB7_263;
$L__BB7_264:
	setp.eq.s32 	%p741, %r3179, 0;
	mov.b32 	%r3296, 0;
	@%p741 bra 	$L__BB7_267;
	mov.b32 	%r3296, 0;
	mov.u32 	%r3294, %r3179;
$L__BB7_266:
	mul.hi.s32 	%r2843, %r3294, 1717986919;
	shr.u32 	%r2844, %r2843, 31;
	shr.s32 	%r2845, %r2843, 2;
	add.s32 	%r446, %r2845, %r2844;
	mul.lo.s32 	%r2846, %r446, 10;
	sub.s32 	%r2847, %r3294, %r2846;
	mad.lo.s32 	%r3296, %r3296, 10, %r2847;
	add.s32 	%r2848, %r3294, 9;
	setp.gt.u32 	%p742, %r2848, 18;
	mov.u32 	%r3294, %r446;
	@%p742 bra 	$L__BB7_266;
$L__BB7_267:
	setp.eq.s32 	%p744, %r437, 0;
	mov.pred 	%p827, %p732;
	@%p744 bra 	$L__BB7_272;
	mov.b32 	%r3297, 0;
$L__BB7_269:
	mul.hi.s32 	%r2850, %r3293, 1717986919;
	shr.u32 	%r2851, %r2850, 31;
	shr.s32 	%r2852, %r2850, 2;
	add.s32 	%r2853, %r2852, %r2851;
	mul.lo.s32 	%r2854, %r2853, 10;
	sub.s32 	%r451, %r3293, %r2854;
	mul.hi.s32 	%r2855, %r3296, 1717986919;
	shr.u32 	%r2856, %r2855, 31;
	shr.s32 	%r2857, %r2855, 2;
	add.s32 	%r2858, %r2857, %r2856;
	mul.lo.s32 	%r2859, %r2858, 10;
	sub.s32 	%r452, %r3296, %r2859;
	setp.eq.s32 	%p745, %r451, %r452;
	@%p745 bra 	$L__BB7_271;
	setp.le.s32 	%p827, %r451, %r452;
	bra.uni 	$L__BB7_272;
$L__BB7_271:
	add.s32 	%r3297, %r3297, 1;
	shr.s32 	%r2865, %r2855, 2;
	add.s32 	%r3296, %r2865, %r2856;
	setp.ne.s32 	%p747, %r3297, %r437;
	mov.u32 	%r3293, %r2853;
	mov.pred 	%p827, %p732;
	@%p747 bra 	$L__BB7_269;
$L__BB7_272:
	selp.b32 	%r456, %r3169, %r3179, %p827;
	selp.u32 	%r2866, 1, 0, %p827;
	add.s32 	%r457, %r431, %r2866;
	not.pred 	%p748, %p827;
	selp.u32 	%r2867, 1, 0, %p748;
	add.s32 	%r458, %r432, %r2867;
	@%p827 bra 	$L__BB7_274;
	shl.b32 	%r2868, %r458, 2;
	add.s32 	%r2870, %r2223, %r2868;
	ld.shared.u32 	%r3179, [%r2870];
	bra.uni 	$L__BB7_275;
$L__BB7_274:
	shl.b32 	%r2871, %r457, 2;
	add.s32 	%r2873, %r2223, %r2871;
	ld.shared.u32 	%r3169, [%r2873];
$L__BB7_275:
	setp.ge.s32 	%p750, %r457, %r88;
	mov.pred 	%p749, 0;
	mov.pred 	%p828, %p749;
	@%p750 bra 	$L__BB7_288;
	setp.ge.s32 	%p752, %r458, %r2;
	mov.pred 	%p828, -1;
	@%p752 bra 	$L__BB7_288;
	max.s32 	%r2875, %r3169, %r3179;
	cvt.rn.f32.s32 	%f737, %r2875;
	setp.lt.s32 	%p753, %r2875, 1;
	mul.f32 	%f738, %f737, 0f4B000000;
	selp.f32 	%f739, %f738, %f737, %p753;
	selp.f32 	%f740, 0fC1B80000, 0f00000000, %p753;
	mov.b32 	%r2876, %f739;
	add.s32 	%r2877, %r2876, -1059760811;
	and.b32  	%r2878, %r2877, -8388608;
	sub.s32 	%r2879, %r2876, %r2878;
	mov.b32 	%f741, %r2879;
	cvt.rn.f32.s32 	%f742, %r2878;
	fma.rn.f32 	%f743, %f742, 0f34000000, %f740;
	add.f32 	%f744, %f741, 0fBF800000;
	fma.rn.f32 	%f745, %f744, 0fBE055027, 0f3E1039F6;
	fma.rn.f32 	%f746, %f745, %f744, 0fBDF8CDCC;
	fma.rn.f32 	%f747, %f746, %f744, 0f3E0F2955;
	fma.rn.f32 	%f748, %f747, %f744, 0fBE2AD8B9;
	fma.rn.f32 	%f749, %f748, %f744, 0f3E4CED0B;
	fma.rn.f32 	%f750, %f749, %f744, 0fBE7FFF22;
	fma.rn.f32 	%f751, %f750, %f744, 0f3EAAAA78;
	fma.rn.f32 	%f752, %f751, %f744, 0fBF000000;
	mul.f32 	%f753, %f744, %f752;
	fma.rn.f32 	%f754, %f753, %f744, %f744;
	fma.rn.f32 	%f755, %f743, 0f3F317218, %f754;
	setp.gt.u32 	%p754, %r2876, 2139095039;
	fma.rn.f32 	%f756, %f739, 0f7F800000, 0f7F800000;
	selp.f32 	%f757, %f756, %f755, %p754;
	setp.eq.f32 	%p755, %f739, 0f00000000;
	fma.rn.f32 	%f758, %f757, 0f3EDE5BD9, 0f3F800000;
	selp.f32 	%f759, 0fFF800000, %f758, %p755;
	cvt.rzi.u32.f32 	%r463, %f759;
	setp.eq.s32 	%p756, %r3169, 0;
	mov.b32 	%r3304, 0;
	@%p756 bra 	$L__BB7_280;
	mov.b32 	%r3304, 0;
	mov.u32 	%r3302, %r3169;
$L__BB7_279:
	mul.hi.s32 	%r2881, %r3302, 1717986919;
	shr.u32 	%r2882, %r2881, 31;
	shr.s32 	%r2883, %r2881, 2;
	add.s32 	%r467, %r2883, %r2882;
	mul.lo.s32 	%r2884, %r467, 10;
	sub.s32 	%r2885, %r3302, %r2884;
	mad.lo.s32 	%r3304, %r3304, 10, %r2885;
	add.s32 	%r2886, %r3302, 9;
	setp.gt.u32 	%p757, %r2886, 18;
	mov.u32 	%r3302, %r467;
	@%p757 bra 	$L__BB7_279;
$L__BB7_280:
	setp.eq.s32 	%p758, %r3179, 0;
	mov.b32 	%r3307, 0;
	@%p758 bra 	$L__BB7_283;
	mov.b32 	%r3307, 0;
	mov.u32 	%r3305, %r3179;
$L__BB7_282:
	mul.hi.s32 	%r2889, %r3305, 1717986919;
	shr.u32 	%r2890, %r2889, 31;
	shr.s32 	%r2891, %r2889, 2;
	add.s32 	%r472, %r2891, %r2890;
	mul.lo.s32 	%r2892, %r472, 10;
	sub.s32 	%r2893, %r3305, %r2892;
	mad.lo.s32 	%r3307, %r3307, 10, %r2893;
	add.s32 	%r2894, %r3305, 9;
	setp.gt.u32 	%p759, %r2894, 18;
	mov.u32 	%r3305, %r472;
	@%p759 bra 	$L__BB7_282;
$L__BB7_283:
	setp.eq.s32 	%p761, %r463, 0;
	mov.pred 	%p828, %p749;
	@%p761 bra 	$L__BB7_288;
	mov.b32 	%r3308, 0;
$L__BB7_285:
	mul.hi.s32 	%r2896, %r3304, 1717986919;
	shr.u32 	%r2897, %r2896, 31;
	shr.s32 	%r2898, %r2896, 2;
	add.s32 	%r2899, %r2898, %r2897;
	mul.lo.s32 	%r2900, %r2899, 10;
	sub.s32 	%r477, %r3304, %r2900;
	mul.hi.s32 	%r2901, %r3307, 1717986919;
	shr.u32 	%r2902, %r2901, 31;
	shr.s32 	%r2903, %r2901, 2;
	add.s32 	%r2904, %r2903, %r2902;
	mul.lo.s32 	%r2905, %r2904, 10;
	sub.s32 	%r478, %r3307, %r2905;
	setp.eq.s32 	%p762, %r477, %r478;
	@%p762 bra 	$L__BB7_287;
	setp.le.s32 	%p828, %r477, %r478;
	bra.uni 	$L__BB7_288;
$L__BB7_287:
	add.s32 	%r3308, %r3308, 1;
	shr.u32 	%r2910, %r2901, 31;
	shr.s32 	%r2911, %r2901, 2;
	add.s32 	%r3307, %r2911, %r2910;
	setp.ne.s32 	%p764, %r3308, %r463;
	mov.u32 	%r3304, %r2899;
	mov.pred 	%p828, %p749;
	@%p764 bra 	$L__BB7_285;
$L__BB7_288:
	selp.b32 	%r482, %r3169, %r3179, %p828;
	selp.u32 	%r2912, 1, 0, %p828;
	add.s32 	%r483, %r457, %r2912;
	not.pred 	%p765, %p828;
	selp.u32 	%r2913, 1, 0, %p765;
	add.s32 	%r484, %r458, %r2913;
	@%p828 bra 	$L__BB7_290;
	shl.b32 	%r2914, %r484, 2;
	add.s32 	%r2916, %r2223, %r2914;
	ld.shared.u32 	%r3179, [%r2916];
	bra.uni 	$L__BB7_291;
$L__BB7_290:
	shl.b32 	%r2917, %r483, 2;
	add.s32 	%r2919, %r2223, %r2917;
	ld.shared.u32 	%r3169, [%r2919];
$L__BB7_291:
	setp.ge.s32 	%p767, %r483, %r88;
	mov.pred 	%p766, 0;
	mov.pred 	%p829, %p766;
	@%p767 bra 	$L__BB7_304;
	setp.ge.s32 	%p769, %r484, %r2;
	mov.pred 	%p829, -1;
	@%p769 bra 	$L__BB7_304;
	max.s32 	%r2921, %r3169, %r3179;
	cvt.rn.f32.s32 	%f760, %r2921;
	setp.lt.s32 	%p770, %r2921, 1;
	mul.f32 	%f761, %f760, 0f4B000000;
	selp.f32 	%f762, %f761, %f760, %p770;
	selp.f32 	%f763, 0fC1B80000, 0f00000000, %p770;
	mov.b32 	%r2922, %f762;
	add.s32 	%r2923, %r2922, -1059760811;
	and.b32  	%r2924, %r2923, -8388608;
	sub.s32 	%r2925, %r2922, %r2924;
	mov.b32 	%f764, %r2925;
	cvt.rn.f32.s32 	%f765, %r2924;
	fma.rn.f32 	%f766, %f765, 0f34000000, %f763;
	add.f32 	%f767, %f764, 0fBF800000;
	fma.rn.f32 	%f768, %f767, 0fBE055027, 0f3E1039F6;
	fma.rn.f32 	%f769, %f768, %f767, 0fBDF8CDCC;
	fma.rn.f32 	%f770, %f769, %f767, 0f3E0F2955;
	fma.rn.f32 	%f771, %f770, %f767, 0fBE2AD8B9;
	fma.rn.f32 	%f772, %f771, %f767, 0f3E4CED0B;
	fma.rn.f32 	%f773, %f772, %f767, 0fBE7FFF22;
	fma.rn.f32 	%f774, %f773, %f767, 0f3EAAAA78;
	fma.rn.f32 	%f775, %f774, %f767, 0fBF000000;
	mul.f32 	%f776, %f767, %f775;
	fma.rn.f32 	%f777, %f776, %f767, %f767;
	fma.rn.f32 	%f778, %f766, 0f3F317218, %f777;
	setp.gt.u32 	%p771, %r2922, 2139095039;
	fma.rn.f32 	%f779, %f762, 0f7F800000, 0f7F800000;
	selp.f32 	%f780, %f779, %f778, %p771;
	setp.eq.f32 	%p772, %f762, 0f00000000;
	fma.rn.f32 	%f781, %f780, 0f3EDE5BD9, 0f3F800000;
	selp.f32 	%f782, 0fFF800000, %f781, %p772;
	cvt.rzi.u32.f32 	%r489, %f782;
	setp.eq.s32 	%p773, %r3169, 0;
	mov.b32 	%r3315, 0;
	@%p773 bra 	$L__BB7_296;
	mov.b32 	%r3315, 0;
	mov.u32 	%r3313, %r3169;
$L__BB7_295:
	mul.hi.s32 	%r2927, %r3313, 1717986919;
	shr.u32 	%r2928, %r2927, 31;
	shr.s32 	%r2929, %r2927, 2;
	add.s32 	%r493, %r2929, %r2928;
	mul.lo.s32 	%r2930, %r493, 10;
	sub.s32 	%r2931, %r3313, %r2930;
	mad.lo.s32 	%r3315, %r3315, 10, %r2931;
	add.s32 	%r2932, %r3313, 9;
	setp.gt.u32 	%p774, %r2932, 18;
	mov.u32 	%r3313, %r493;
	@%p774 bra 	$L__BB7_295;
$L__BB7_296:
	setp.eq.s32 	%p775, %r3179, 0;
	mov.b32 	%r3318, 0;
	@%p775 bra 	$L__BB7_299;
	mov.b32 	%r3318, 0;
	mov.u32 	%r3316, %r3179;
$L__BB7_298:
	mul.hi.s32 	%r2935, %r3316, 1717986919;
	shr.u32 	%r2936, %r2935, 31;
	shr.s32 	%r2937, %r2935, 2;
	add.s32 	%r498, %r2937, %r2936;
	mul.lo.s32 	%r2938, %r498, 10;
	sub.s32 	%r2939, %r3316, %r2938;
	mad.lo.s32 	%r3318, %r3318, 10, %r2939;
	add.s32 	%r2940, %r3316, 9;
	setp.gt.u32 	%p776, %r2940, 18;
	mov.u32 	%r3316, %r498;
	@%p776 bra 	$L__BB7_298;
$L__BB7_299:
	setp.eq.s32 	%p778, %r489, 0;
	mov.pred 	%p829, %p766;
	@%p778 bra 	$L__BB7_304;
	mov.b32 	%r3319, 0;
$L__BB7_301:
	mul.hi.s32 	%r2942, %r3315, 1717986919;
	shr.u32 	%r2943, %r2942, 31;
	shr.s32 	%r2944, %r2942, 2;
	add.s32 	%r2945, %r2944, %r2943;
	mul.lo.s32 	%r2946, %r2945, 10;
	sub.s32 	%r503, %r3315, %r2946;
	mul.hi.s32 	%r2947, %r3318, 1717986919;
	shr.u32 	%r2948, %r2947, 31;
	shr.s32 	%r2949, %r2947, 2;
	add.s32 	%r2950, %r2949, %r2948;
	mul.lo.s32 	%r2951, %r2950, 10;
	sub.s32 	%r504, %r3318, %r2951;
	setp.eq.s32 	%p779, %r503, %r504;
	@%p779 bra 	$L__BB7_303;
	setp.le.s32 	%p829, %r503, %r504;
	bra.uni 	$L__BB7_304;
$L__BB7_303:
	add.s32 	%r3319, %r3319, 1;
	shr.s32 	%r2954, %r2942, 2;
	add.s32 	%r3315, %r2954, %r2943;
	mul.hi.s32 	%r2955, %r3318, 1717986919;
	shr.u32 	%r2956, %r2955, 31;
	shr.s32 	%r2957, %r2955, 2;
	add.s32 	%r3318, %r2957, %r2956;
	setp.ne.s32 	%p781, %r3319, %r489;
	mov.pred 	%p829, %p766;
	@%p781 bra 	$L__BB7_301;
$L__BB7_304:
	selp.b32 	%r508, %r3169, %r3179, %p829;
	selp.u32 	%r2958, 1, 0, %p829;
	add.s32 	%r509, %r483, %r2958;
	not.pred 	%p782, %p829;
	selp.u32 	%r2959, 1, 0, %p782;
	add.s32 	%r510, %r484, %r2959;
	@%p829 bra 	$L__BB7_306;
	shl.b32 	%r2960, %r510, 2;
	add.s32 	%r2962, %r2223, %r2960;
	ld.shared.u32 	%r3179, [%r2962];
	bra.uni 	$L__BB7_307;
$L__BB7_306:
	shl.b32 	%r2963, %r509, 2;
	add.s32 	%r2965, %r2223, %r2963;
	ld.shared.u32 	%r3169, [%r2965];
$L__BB7_307:
	setp.ge.s32 	%p784, %r509, %r88;
	mov.pred 	%p783, 0;
	mov.pred 	%p830, %p783;
	@%p784 bra 	$L__BB7_320;
	setp.ge.s32 	%p786, %r510, %r2;
	mov.pred 	%p830, -1;
	@%p786 bra 	$L__BB7_320;
	max.s32 	%r2967, %r3169, %r3179;
	cvt.rn.f32.s32 	%f783, %r2967;
	setp.lt.s32 	%p787, %r2967, 1;
	mul.f32 	%f784, %f783, 0f4B000000;
	selp.f32 	%f785, %f784, %f783, %p787;
	selp.f32 	%f786, 0fC1B80000, 0f00000000, %p787;
	mov.b32 	%r2968, %f785;
	add.s32 	%r2969, %r2968, -1059760811;
	and.b32  	%r2970, %r2969, -8388608;
	sub.s32 	%r2971, %r2968, %r2970;
	mov.b32 	%f787, %r2971;
	cvt.rn.f32.s32 	%f788, %r2970;
	fma.rn.f32 	%f789, %f788, 0f34000000, %f786;
	add.f32 	%f790, %f787, 0fBF800000;
	fma.rn.f32 	%f791, %f790, 0fBE055027, 0f3E1039F6;
	fma.rn.f32 	%f792, %f791, %f790, 0fBDF8CDCC;
	fma.rn.f32 	%f793, %f792, %f790, 0f3E0F2955;
	fma.rn.f32 	%f794, %f793, %f790, 0fBE2AD8B9;
	fma.rn.f32 	%f795, %f794, %f790, 0f3E4CED0B;
	fma.rn.f32 	%f796, %f795, %f790, 0fBE7FFF22;
	fma.rn.f32 	%f797, %f796, %f790, 0f3EAAAA78;
	fma.rn.f32 	%f798, %f797, %f790, 0fBF000000;
	mul.f32 	%f799, %f790, %f798;
	fma.rn.f32 	%f800, %f799, %f790, %f790;
	fma.rn.f32 	%f801, %f789, 0f3F317218, %f800;
	setp.gt.u32 	%p788, %r2968, 2139095039;
	fma.rn.f32 	%f802, %f785, 0f7F800000, 0f7F800000;
	selp.f32 	%f803, %f802, %f801, %p788;
	setp.eq.f32 	%p789, %f785, 0f00000000;
	fma.rn.f32 	%f804, %f803, 0f3EDE5BD9, 0f3F800000;
	selp.f32 	%f805, 0fFF800000, %f804, %p789;
	cvt.rzi.u32.f32 	%r515, %f805;
	setp.eq.s32 	%p790, %r3169, 0;
	mov.b32 	%r3326, 0;
	@%p790 bra 	$L__BB7_312;
	mov.b32 	%r3326, 0;
	mov.u32 	%r3324, %r3169;
$L__BB7_311:
	mul.hi.s32 	%r2973, %r3324, 1717986919;
	shr.u32 	%r2974, %r2973, 31;
	shr.s32 	%r2975, %r2973, 2;
	add.s32 	%r519, %r2975, %r2974;
	mul.lo.s32 	%r2976, %r519, 10;
	sub.s32 	%r2977, %r3324, %r2976;
	mad.lo.s32 	%r3326, %r3326, 10, %r2977;
	add.s32 	%r2978, %r3324, 9;
	setp.gt.u32 	%p791, %r2978, 18;
	mov.u32 	%r3324, %r519;
	@%p791 bra 	$L__BB7_311;
$L__BB7_312:
	setp.eq.s32 	%p792, %r3179, 0;
	mov.b32 	%r3329, 0;
	@%p792 bra 	$L__BB7_315;
	mov.b32 	%r3329, 0;
	mov.u32 	%r3327, %r3179;
$L__BB7_314:
	mul.hi.s32 	%r2981, %r3327, 1717986919;
	shr.u32 	%r2982, %r2981, 31;
	shr.s32 	%r2983, %r2981, 2;
	add.s32 	%r524, %r2983, %r2982;
	mul.lo.s32 	%r2984, %r524, 10;
	sub.s32 	%r2985, %r3327, %r2984;
	mad.lo.s32 	%r3329, %r3329, 10, %r2985;
	add.s32 	%r2986, %r3327, 9;
	setp.gt.u32 	%p793, %r2986, 18;
	mov.u32 	%r3327, %r524;
	@%p793 bra 	$L__BB7_314;
$L__BB7_315:
	setp.eq.s32 	%p795, %r515, 0;
	mov.pred 	%p830, %p783;
	@%p795 bra 	$L__BB7_320;
	mov.b32 	%r3330, 0;
$L__BB7_317:
	mul.hi.s32 	%r2988, %r3326, 1717986919;
	shr.u32 	%r2989, %r2988, 31;
	shr.s32 	%r2990, %r2988, 2;
	add.s32 	%r2991, %r2990, %r2989;
	mul.lo.s32 	%r2992, %r2991, 10;
	sub.s32 	%r529, %r3326, %r2992;
	mul.hi.s32 	%r2993, %r3329, 1717986919;
	shr.u32 	%r2994, %r2993, 31;
	shr.s32 	%r2995, %r2993, 2;
	add.s32 	%r2996, %r2995, %r2994;
	mul.lo.s32 	%r2997, %r2996, 10;
	sub.s32 	%r530, %r3329, %r2997;
	setp.eq.s32 	%p796, %r529, %r530;
	@%p796 bra 	$L__BB7_319;
	setp.le.s32 	%p830, %r529, %r530;
	bra.uni 	$L__BB7_320;
$L__BB7_319:
	add.s32 	%r3330, %r3330, 1;
	shr.s32 	%r3000, %r2988, 2;
	add.s32 	%r3326, %r3000, %r2989;
	mul.hi.s32 	%r3001, %r3329, 1717986919;
	shr.u32 	%r3002, %r3001, 31;
	shr.s32 	%r3003, %r3001, 2;
	add.s32 	%r3329, %r3003, %r3002;
	setp.ne.s32 	%p798, %r3330, %r515;
	mov.pred 	%p830, %p783;
	@%p798 bra 	$L__BB7_317;
$L__BB7_320:
	selp.b32 	%r534, %r3169, %r3179, %p830;
	selp.u32 	%r3004, 1, 0, %p830;
	add.s32 	%r535, %r509, %r3004;
	not.pred 	%p799, %p830;
	selp.u32 	%r3005, 1, 0, %p799;
	add.s32 	%r536, %r510, %r3005;
	@%p830 bra 	$L__BB7_322;
	shl.b32 	%r3006, %r536, 2;
	mov.u32 	%r3007, _ZZN3cub18CUB_300001_SM_10006detail10merge_sort26DeviceMergeSortMergeKernelINS2_10policy_hubIN6thrust24THRUST_300001_SM_1000_NS6detail15normal_iteratorINS6_10device_ptrIiEEEEE9Policy600ESB_PNS0_8NullTypeESB_SF_m14lex_comparatoriSE_EEvbT2_T3_T4_PT6_PT7_T5_PSJ_SJ_NS1_7vsmem_tEE19static_temp_storage;
	add.s32 	%r3008, %r3007, %r3006;
	ld.shared.u32 	%r3179, [%r3008];
	bra.uni 	$L__BB7_323;
$L__BB7_322:
	shl.b32 	%r3009, %r535, 2;
	mov.u32 	%r3010, _ZZN3cub18CUB_300001_SM_10006detail10merge_sort26DeviceMergeSortMergeKernelINS2_10policy_hubIN6thrust24THRUST_300001_SM_1000_NS6detail15normal_iteratorINS6_10device_ptrIiEEEEE9Policy600ESB_PNS0_8NullTypeESB_SF_m14lex_comparatoriSE_EEvbT2_T3_T4_PT6_PT7_T5_PSJ_SJ_NS1_7vsmem_tEE19static_temp_storage;
	add.s32 	%r3011, %r3010, %r3009;
	ld.shared.u32 	%r3169, [%r3011];
$L__BB7_323:
	setp.ge.s32 	%p800, %r535, %r88;
	mov.u32 	%r3344, %r3179;
	@%p800 bra 	$L__BB7_336;
	setp.ge.s32 	%p801, %r536, %r2;
	mov.u32 	%r3344, %r3169;
	@%p801 bra 	$L__BB7_336;
	max.s32 	%r3013, %r3169, %r3179;
	cvt.rn.f32.s32 	%f806, %r3013;
	setp.lt.s32 	%p802, %r3013, 1;
	mul.f32 	%f807, %f806, 0f4B000000;
	selp.f32 	%f808, %f807, %f806, %p802;
	selp.f32 	%f809, 0fC1B80000, 0f00000000, %p802;
	mov.b32 	%r3014, %f808;
	add.s32 	%r3015, %r3014, -1059760811;
	and.b32  	%r3016, %r3015, -8388608;
	sub.s32 	%r3017, %r3014, %r3016;
	mov.b32 	%f810, %r3017;
	cvt.rn.f32.s32 	%f811, %r3016;
	fma.rn.f32 	%f812, %f811, 0f34000000, %f809;
	add.f32 	%f813, %f810, 0fBF800000;
	fma.rn.f32 	%f814, %f813, 0fBE055027, 0f3E1039F6;
	fma.rn.f32 	%f815, %f814, %f813, 0fBDF8CDCC;
	fma.rn.f32 	%f816, %f815, %f813, 0f3E0F2955;
	fma.rn.f32 	%f817, %f816, %f813, 0fBE2AD8B9;
	fma.rn.f32 	%f818, %f817, %f813, 0f3E4CED0B;
	fma.rn.f32 	%f819, %f818, %f813, 0fBE7FFF22;
	fma.rn.f32 	%f820, %f819, %f813, 0f3EAAAA78;
	fma.rn.f32 	%f821, %f820, %f813, 0fBF000000;
	mul.f32 	%f822, %f813, %f821;
	fma.rn.f32 	%f823, %f822, %f813, %f813;
	fma.rn.f32 	%f824, %f812, 0f3F317218, %f823;
	setp.gt.u32 	%p803, %r3014, 2139095039;
	fma.rn.f32 	%f825, %f808, 0f7F800000, 0f7F800000;
	selp.f32 	%f826, %f825, %f824, %p803;
	setp.eq.f32 	%p804, %f808, 0f00000000;
	fma.rn.f32 	%f827, %f826, 0f3EDE5BD9, 0f3F800000;
	selp.f32 	%f828, 0fFF800000, %f827, %p804;
	cvt.rzi.u32.f32 	%r541, %f828;
	setp.eq.s32 	%p805, %r3169, 0;
	mov.b32 	%r3337, 0;
	@%p805 bra 	$L__BB7_328;
	mov.b32 	%r3337, 0;
	mov.u32 	%r3335, %r3169;
$L__BB7_327:
	mul.hi.s32 	%r3019, %r3335, 1717986919;
	shr.u32 	%r3020, %r3019, 31;
	shr.s32 	%r3021, %r3019, 2;
	add.s32 	%r545, %r3021, %r3020;
	mul.lo.s32 	%r3022, %r545, 10;
	sub.s32 	%r3023, %r3335, %r3022;
	mad.lo.s32 	%r3337, %r3337, 10, %r3023;
	add.s32 	%r3024, %r3335, 9;
	setp.gt.u32 	%p806, %r3024, 18;
	mov.u32 	%r3335, %r545;
	@%p806 bra 	$L__BB7_327;
$L__BB7_328:
	setp.eq.s32 	%p807, %r3179, 0;
	mov.b32 	%r3340, 0;
	@%p807 bra 	$L__BB7_331;
	mov.b32 	%r3340, 0;
	mov.u32 	%r3338, %r3179;
$L__BB7_330:
	mul.hi.s32 	%r3027, %r3338, 1717986919;
	shr.u32 	%r3028, %r3027, 31;
	shr.s32 	%r3029, %r3027, 2;
	add.s32 	%r550, %r3029, %r3028;
	mul.lo.s32 	%r3030, %r550, 10;
	sub.s32 	%r3031, %r3338, %r3030;
	mad.lo.s32 	%r3340, %r3340, 10, %r3031;
	add.s32 	%r3032, %r3338, 9;
	setp.gt.u32 	%p808, %r3032, 18;
	mov.u32 	%r3338, %r550;
	@%p808 bra 	$L__BB7_330;
$L__BB7_331:
	setp.eq.s32 	%p809, %r541, 0;
	mov.u32 	%r3344, %r3179;
	@%p809 bra 	$L__BB7_336;
	mov.b32 	%r3341, 0;
$L__BB7_333:
	mul.hi.s32 	%r3034, %r3337, 1717986919;
	shr.u32 	%r3035, %r3034, 31;
	shr.s32 	%r3036, %r3034, 2;
	add.s32 	%r3037, %r3036, %r3035;
	mul.lo.s32 	%r3038, %r3037, 10;
	sub.s32 	%r555, %r3337, %r3038;
	mul.hi.s32 	%r3039, %r3340, 1717986919;
	shr.u32 	%r3040, %r3039, 31;
	shr.s32 	%r3041, %r3039, 2;
	add.s32 	%r3042, %r3041, %r3040;
	mul.lo.s32 	%r3043, %r3042, 10;
	sub.s32 	%r556, %r3340, %r3043;
	setp.eq.s32 	%p810, %r555, %r556;
	@%p810 bra 	$L__BB7_335;
	setp.gt.s32 	%p811, %r555, %r556;
	selp.b32 	%r3344, %r3179, %r3169, %p811;
	bra.uni 	$L__BB7_336;
$L__BB7_335:
	add.s32 	%r3341, %r3341, 1;
	setp.ne.s32 	%p812, %r3341, %r541;
	mov.u32 	%r3337, %r3037;
	mov.u32 	%r3340, %r3042;
	mov.u32 	%r3344, %r3179;
	@%p812 bra 	$L__BB7_333;
$L__BB7_336:
	ld.param.s8 	%rs5, [_ZN3cub18CUB_300001_SM_10006detail10merge_sort26DeviceMergeSortMergeKernelINS2_10policy_hubIN6thrust24THRUST_300001_SM_1000_NS6detail15normal_iteratorINS6_10device_ptrIiEEEEE9Policy600ESB_PNS0_8NullTypeESB_SF_m14lex_comparatoriSE_EEvbT2_T3_T4_PT6_PT7_T5_PSJ_SJ_NS1_7vsmem_tE_param_0];
	mov.u32 	%r3050, %ctaid.x;
	mul.wide.u32 	%rd9, %r3050, 4352;
	setp.eq.s16 	%p813, %rs5, 0;
	bar.sync 	0;
	@%p813 bra 	$L__BB7_338;
	ld.param.u64 	%rd375, [_ZN3cub18CUB_300001_SM_10006detail10merge_sort26DeviceMergeSortMergeKernelINS2_10policy_hubIN6thrust24THRUST_300001_SM_1000_NS6detail15normal_iteratorINS6_10device_ptrIiEEEEE9Policy600ESB_PNS0_8NullTypeESB_SF_m14lex_comparatoriSE_EEvbT2_T3_T4_PT6_PT7_T5_PSJ_SJ_NS1_7vsmem_tE_param_4];
	// begin inline asm
	mov.u32 %r3051, %laneid;
	// end inline asm
	shr.u32 	%r3052, %r1, 5;
	mul.lo.s32 	%r3053, %r3052, 544;
	mad.lo.s32 	%r3054, %r3051, 17, %r3053;
	shl.b32 	%r3055, %r3054, 2;
	mov.u32 	%r3056, _ZZN3cub18CUB_300001_SM_10006detail10merge_sort26DeviceMergeSortMergeKernelINS2_10policy_hubIN6thrust24THRUST_300001_SM_1000_NS6detail15normal_iteratorINS6_10device_ptrIiEEEEE9Policy600ESB_PNS0_8NullTypeESB_SF_m14lex_comparatoriSE_EEvbT2_T3_T4_PT6_PT7_T5_PSJ_SJ_NS1_7vsmem_tEE19static_temp_storage;
	add.s32 	%r3057, %r3056, %r3055;
	st.shared.u32 	[%r3057], %r144;
	st.shared.u32 	[%r3057+4], %r170;
	st.shared.u32 	[%r3057+8], %r196;
	st.shared.u32 	[%r3057+12], %r222;
	st.shared.u32 	[%r3057+16], %r248;
	st.shared.u32 	[%r3057+20], %r274;
	st.shared.u32 	[%r3057+24], %r300;
	st.shared.u32 	[%r3057+28], %r326;
	st.shared.u32 	[%r3057+32], %r352;
	st.shared.u32 	[%r3057+36], %r378;
	st.shared.u32 	[%r3057+40], %r404;
	st.shared.u32 	[%r3057+44], %r430;
	st.shared.u32 	[%r3057+48], %r456;
	st.shared.u32 	[%r3057+52], %r482;
	st.shared.u32 	[%r3057+56], %r508;
	st.shared.u32 	[%r3057+60], %r534;
	st.shared.u32 	[%r3057+64], %r3344;
	bar.warp.sync 	-1;
	shl.b32 	%r3058, %r3051, 4;
	sub.s32 	%r3059, %r3054, %r3058;
	shl.b32 	%r3060, %r3059, 2;
	add.s32 	%r3061, %r3056, %r3060;
	ld.shared.u32 	%r3062, [%r3061];
	ld.shared.u32 	%r3063, [%r3061+128];
	ld.shared.u32 	%r3064, [%r3061+256];
	ld.shared.u32 	%r3065, [%r3061+384];
	ld.shared.u32 	%r3066, [%r3061+512];
	ld.shared.u32 	%r3067, [%r3061+640];
	ld.shared.u32 	%r3068, [%r3061+768];
	ld.shared.u32 	%r3069, [%r3061+896];
	ld.shared.u32 	%r3070, [%r3061+1024];
	ld.shared.u32 	%r3071, [%r3061+1152];
	ld.shared.u32 	%r3072, [%r3061+1280];
	ld.shared.u32 	%r3073, [%r3061+1408];
	ld.shared.u32 	%r3074, [%r3061+1536];
	ld.shared.u32 	%r3075, [%r3061+1664];
	ld.shared.u32 	%r3076, [%r3061+1792];
	ld.shared.u32 	%r3077, [%r3061+1920];
	ld.shared.u32 	%r3078, [%r3061+2048];
	and.b32  	%r3079, %r1, 31;
	and.b32  	%r3080, %r1, 992;
	mul.lo.s32 	%r3081, %r3080, 17;
	or.b32  	%r3082, %r3081, %r3079;
	cvt.u64.u32 	%rd352, %r3082;
	add.s64 	%rd353, %rd9, %rd352;
	cvta.to.global.u64 	%rd354, %rd375;
	shl.b64 	%rd355, %rd353, 2;
	add.s64 	%rd356, %rd354, %rd355;
	st.global.u32 	[%rd356], %r3062;
	st.global.u32 	[%rd356+128], %r3063;
	st.global.u32 	[%rd356+256], %r3064;
	st.global.u32 	[%rd356+384], %r3065;
	st.global.u32 	[%rd356+512], %r3066;
	st.global.u32 	[%rd356+640], %r3067;
	st.global.u32 	[%rd356+768], %r3068;
	st.global.u32 	[%rd356+896], %r3069;
	st.global.u32 	[%rd356+1024], %r3070;
	st.global.u32 	[%rd356+1152], %r3071;
	st.global.u32 	[%rd356+1280], %r3072;
	st.global.u32 	[%rd356+1408], %r3073;
	st.global.u32 	[%rd356+1536], %r3074;
	st.global.u32 	[%rd356+1664], %r3075;
	st.global.u32 	[%rd356+1792], %r3076;
	st.global.u32 	[%rd356+1920], %r3077;
	st.global.u32 	[%rd356+2048], %r3078;
	bra.uni 	$L__BB7_797;
$L__BB7_338:
	// begin inline asm
	mov.u32 %r3083, %laneid;
	// end inline asm
	shr.u32 	%r3084, %r1, 5;
	mul.lo.s32 	%r3085, %r3084, 544;
	mad.lo.s32 	%r3086, %r3083, 17, %r3085;
	shl.b32 	%r3087, %r3086, 2;
	mov.u32 	%r3088, _ZZN3cub18CUB_300001_SM_10006detail10merge_sort26DeviceMergeSortMergeKernelINS2_10policy_hubIN6thrust24THRUST_300001_SM_1000_NS6detail15normal_iteratorINS6_10device_ptrIiEEEEE9Policy600ESB_PNS0_8NullTypeESB_SF_m14lex_comparatoriSE_EEvbT2_T3_T4_PT6_PT7_T5_PSJ_SJ_NS1_7vsmem_tEE19static_temp_storage;
	add.s32 	%r3089, %r3088, %r3087;
	st.shared.u32 	[%r3089], %r144;
	st.shared.u32 	[%r3089+4], %r170;
	st.shared.u32 	[%r3089+8], %r196;
	st.shared.u32 	[%r3089+12], %r222;
	st.shared.u32 	[%r3089+16], %r248;
	st.shared.u32 	[%r3089+20], %r274;
	st.shared.u32 	[%r3089+24], %r300;
	st.shared.u32 	[%r3089+28], %r326;
	st.shared.u32 	[%r3089+32], %r352;
	st.shared.u32 	[%r3089+36], %r378;
	st.shared.u32 	[%r3089+40], %r404;
	st.shared.u32 	[%r3089+44], %r430;
	st.shared.u32 	[%r3089+48], %r456;
	st.shared.u32 	[%r3089+52], %r482;
	st.shared.u32 	[%r3089+56], %r508;
	st.shared.u32 	[%r3089+60], %r534;
	st.shared.u32 	[%r3089+64], %r3344;
	bar.warp.sync 	-1;
	shl.b32 	%r3090, %r3083, 4;
	sub.s32 	%r3091, %r3086, %r3090;
	shl.b32 	%r3092, %r3091, 2;
	add.s32 	%r3093, %r3088, %r3092;
	ld.shared.u32 	%r3094, [%r3093];
	ld.shared.u32 	%r3095, [%r3093+128];
	ld.shared.u32 	%r3096, [%r3093+256];
	ld.shared.u32 	%r3097, [%r3093+384];
	ld.shared.u32 	%r3098, [%r3093+512];
	ld.shared.u32 	%r3099, [%r3093+640];
	ld.shared.u32 	%r3100, [%r3093+768];
	ld.shared.u32 	%r3101, [%r3093+896];
	ld.shared.u32 	%r3102, [%r3093+1024];
	ld.shared.u32 	%r3103, [%r3093+1152];
	ld.shared.u32 	%r3104, [%r3093+1280];
	ld.shared.u32 	%r3105, [%r3093+1408];
	ld.shared.u32 	%r3106, [%r3093+1536];
	ld.shared.u32 	%r3107, [%r3093+1664];
	ld.shared.u32 	%r3108, [%r3093+1792];
	ld.shared.u32 	%r3109, [%r3093+1920];
	ld.shared.u32 	%r3110, [%r3093+2048];
	and.b32  	%r3111, %r1, 31;
	and.b32  	%r3112, %r1, 992;
	mul.lo.s32 	%r3113, %r3112, 17;
	cvt.u64.u32 	%rd357, %r3113;
	cvt.u64.u32 	%rd358, %r3111;
	add.s64 	%rd359, %rd9, %rd358;
	add.s64 	%rd360, %rd359, %rd357;
	shl.b64 	%rd361, %rd360, 2;
	add.s64 	%rd362, %rd2, %rd361;
	st.global.u32 	[%rd362], %r3094;
	st.global.u32 	[%rd362+128], %r3095;
	st.global.u32 	[%rd362+256], %r3096;
	st.global.u32 	[%rd362+384], %r3097;
	st.global.u32 	[%rd362+512], %r3098;
	st.global.u32 	[%rd362+640], %r3099;
	st.global.u32 	[%rd362+768], %r3100;
	st.global.u32 	[%rd362+896], %r3101;
	st.global.u32 	[%rd362+1024], %r3102;
	st.global.u32 	[%rd362+1152], %r3103;
	st.global.u32 	[%rd362+1280], %r3104;
	st.global.u32 	[%rd362+1408], %r3105;
	st.global.u32 	[%rd362+1536], %r3106;
	st.global.u32 	[%rd362+1664], %r3107;
	st.global.u32 	[%rd362+1792], %r3108;
	st.global.u32 	[%rd362+1920], %r3109;
	st.global.u32 	[%rd362+2048], %r3110;
	bra.uni 	$L__BB7_797;
$L__BB7_339:
	ld.param.u64 	%rd378, [_ZN3cub18CUB_300001_SM_10006detail10merge_sort26DeviceMergeSortMergeKernelINS2_10policy_hubIN6thrust24THRUST_300001_SM_1000_NS6detail15normal_iteratorINS6_10device_ptrIiEEEEE9Policy600ESB_PNS0_8NullTypeESB_SF_m14lex_comparatoriSE_EEvbT2_T3_T4_PT6_PT7_T5_PSJ_SJ_NS1_7vsmem_tE_param_8];
	ld.param.u64 	%rd376, [_ZN3cub18CUB_300001_SM_10006detail10merge_sort26DeviceMergeSortMergeKernelINS2_10policy_hubIN6thrust24THRUST_300001_SM_1000_NS6detail15normal_iteratorINS6_10device_ptrIiEEEEE9Policy600ESB_PNS0_8NullTypeESB_SF_m14lex_comparatoriSE_EEvbT2_T3_T4_PT6_PT7_T5_PSJ_SJ_NS1_7vsmem_tE_param_7];
	ld.param.u64 	%rd363, [_ZN3cub18CUB_300001_SM_10006detail10merge_sort26DeviceMergeSortMergeKernelINS2_10policy_hubIN6thrust24THRUST_300001_SM_1000_NS6detail15normal_iteratorINS6_10device_ptrIiEEEEE9Policy600ESB_PNS0_8NullTypeESB_SF_m14lex_comparatoriSE_EEvbT2_T3_T4_PT6_PT7_T5_PSJ_SJ_NS1_7vsmem_tE_param_3];
	ld.param.s8 	%rs2, [_ZN3cub18CUB_300001_SM_10006detail10merge_sort26DeviceMergeSortMergeKernelINS2_10policy_hubIN6thrust24THRUST_300001_SM_1000_NS6detail15normal_iteratorINS6_10device_ptrIiEEEEE9Policy600ESB_PNS0_8NullTypeESB_SF_m14lex_comparatoriSE_EEvbT2_T3_T4_PT6_PT7_T5_PSJ_SJ_NS1_7vsmem_tE_param_0];
	cvta.to.global.u64 	%rd24, %rd376;
	mov.u32 	%r1206, %ctaid.x;
	cvt.u64.u32 	%rd25, %r1206;
	mul.wide.u32 	%rd26, %r1206, 8;
	add.s64 	%rd27, %rd24, %rd26;
	ld.global.u64 	%rd10, [%rd27];
	ld.global.u64 	%rd28, [%rd27+8];
	shr.u64 	%rd29, %rd378, 1;
	neg.s64 	%rd30, %rd378;
	and.b64  	%rd31, %rd30, %rd25;
	mul.lo.s64 	%rd11, %rd31, 4352;
	mul.lo.s64 	%rd12, %rd29, 4352;
	sub.s64 	%rd32, %rd25, %rd31;
	mul.lo.s64 	%rd33, %rd32, 4352;
	sub.s64 	%rd34, %rd10, %rd11;
	sub.s64 	%rd35, %rd28, %rd11;
	sub.s64 	%rd36, %rd363, %rd11;
	max.u64 	%rd37, %rd36, %rd12;
	sub.s64 	%rd38, %rd37, %rd12;
	sub.s64 	%rd39, %rd33, %rd34;
	min.u64 	%rd13, %rd39, %rd38;
	max.u64 	%rd40, %rd33, -4353;
	not.b64 	%rd41, %rd40;
	add.s64 	%rd42, %rd33, %rd41;
	sub.s64 	%rd43, %rd42, %rd35;
	or.b64  	%rd44, %rd30, %rd25;
	setp.eq.s64 	%p70, %rd44, -1;
	min.u64 	%rd45, %rd12, %rd36;
	selp.b64 	%rd46, %rd45, %rd35, %p70;
	selp.b64 	%rd47, %rd12, %rd43, %p70;
	min.u64 	%rd48, %rd47, %rd38;
	cvt.u32.u64 	%r1207, %rd34;
	cvt.u32.u64 	%r1208, %rd46;
	sub.s32 	%r562, %r1208, %r1207;
	cvt.u32.u64 	%r1209, %rd48;
	cvt.u32.u64 	%r1210, %rd13;
	sub.s32 	%r563, %r1209, %r1210;
	// begin inline asm
	griddepcontrol.wait;
	// end inline asm
	setp.eq.s16 	%p71, %rs2, 0;
	@%p71 bra 	$L__BB7_408;
	add.s64 	%rd49, %rd11, %rd12;
	add.s64 	%rd50, %rd49, %rd13;
	add.s32 	%r564, %r563, %r562;
	setp.ge.s32 	%p72, %r1, %r564;
	cvt.u64.u32 	%rd51, %r1;
	add.s64 	%rd52, %rd10, %rd51;
	shl.b64 	%rd53, %rd52, 2;
	add.s64 	%rd14, %rd2, %rd53;
	sub.s32 	%r1212, %r1, %r562;
	cvt.s64.s32 	%rd54, %r1212;
	add.s64 	%rd55, %rd50, %rd54;
	shl.b64 	%rd56, %rd55, 2;
	add.s64 	%rd15, %rd2, %rd56;
	@%p72 bra 	$L__BB7_344;
	setp.ge.s32 	%p73, %r1, %r562;
	@%p73 bra 	$L__BB7_343;
	ld.global.u32 	%r3393, [%rd14];
	bra.uni 	$L__BB7_344;
$L__BB7_343:
	ld.global.u32 	%r3393, [%rd15];
$L__BB7_344:
	add.s32 	%r568, %r1, 256;
	setp.ge.s32 	%p74, %r568, %r564;
	@%p74 bra 	$L__BB7_348;
	setp.lt.s32 	%p75, %r568, %r562;
	@%p75 bra 	$L__BB7_347;
	ld.global.u32 	%r3392, [%rd15+1024];
	bra.uni 	$L__BB7_348;
$L__BB7_347:
	ld.global.u32 	%r3392, [%rd14+1024];
$L__BB7_348:
	add.s32 	%r572, %r1, 512;
	setp.ge.s32 	%p76, %r572, %r564;
	@%p76 bra 	$L__BB7_352;
	setp.lt.s32 	%p77, %r572, %r562;
	@%p77 bra 	$L__BB7_351;
	ld.global.u32 	%r3391, [%rd15+2048];
	bra.uni 	$L__BB7_352;
$L__BB7_351:
	ld.global.u32 	%r3391, [%rd14+2048];
$L__BB7_352:
	add.s32 	%r576, %r1, 768;
	setp.ge.s32 	%p78, %r576, %r564;
	@%p78 bra 	$L__BB7_356;
	setp.lt.s32 	%p79, %r576, %r562;
	@%p79 bra 	$L__BB7_355;
	ld.global.u32 	%r3390, [%rd15+3072];
	bra.uni 	$L__BB7_356;
$L__BB7_355:
	ld.global.u32 	%r3390, [%rd14+3072];
$L__BB7_356:
	or.b32  	%r580, %r1, 1024;
	setp.ge.s32 	%p80, %r580, %r564;
	@%p80 bra 	$L__BB7_360;
	setp.lt.s32 	%p81, %r580, %r562;
	@%p81 bra 	$L__BB7_359;
	ld.global.u32 	%r3389, [%rd15+4096];
	bra.uni 	$L__BB7_360;
$L__BB7_359:
	ld.global.u32 	%r3389, [%rd14+4096];
$L__BB7_360:
	add.s32 	%r584, %r1, 1280;
	setp.ge.s32 	%p82, %r584, %r564;
	@%p82 bra 	$L__BB7_364;
	setp.lt.s32 	%p83, %r584, %r562;
	@%p83 bra 	$L__BB7_363;
	ld.global.u32 	%r3388, [%rd15+5120];
	bra.uni 	$L__BB7_364;
$L__BB7_363:
	ld.global.u32 	%r3388, [%rd14+5120];
$L__BB7_364:
	add.s32 	%r588, %r1, 1536;
	setp.ge.s32 	%p84, %r588, %r564;
	@%p84 bra 	$L__BB7_368;
	setp.lt.s32 	%p85, %r588, %r562;
	@%p85 bra 	$L__BB7_367;
	ld.global.u32 	%r3387, [%rd15+6144];
	bra.uni 	$L__BB7_368;
$L__BB7_367:
	ld.global.u32 	%r3387, [%rd14+6144];
$L__BB7_368:
	add.s32 	%r592, %r1, 1792;
	setp.ge.s32 	%p86, %r592, %r564;
	@%p86 bra 	$L__BB7_372;
	setp.lt.s32 	%p87, %r592, %r562;
	@%p87 bra 	$L__BB7_371;
	ld.global.u32 	%r3386, [%rd15+7168];
	bra.uni 	$L__BB7_372;
$L__BB7_371:
	ld.global.u32 	%r3386, [%rd14+7168];
$L__BB7_372:
	or.b32  	%r596, %r1, 2048;
	setp.ge.s32 	%p88, %r596, %r564;
	@%p88 bra 	$L__BB7_376;
	setp.lt.s32 	%p89, %r596, %r562;
	@%p89 bra 	$L__BB7_375;
	ld.global.u32 	%r3385, [%rd15+8192];
	bra.uni 	$L__BB7_376;
$L__BB7_375:
	ld.global.u32 	%r3385, [%rd14+8192];
$L__BB7_376:
	add.s32 	%r600, %r1, 2304;
	setp.ge.s32 	%p90, %r600, %r564;
	@%p90 bra 	$L__BB7_380;
	setp.lt.s32 	%p91, %r600, %r562;
	@%p91 bra 	$L__BB7_379;
	ld.global.u32 	%r3384, [%rd15+9216];
	bra.uni 	$L__BB7_380;
$L__BB7_379:
	ld.global.u32 	%r3384, [%rd14+9216];
$L__BB7_380:
	add.s32 	%r604, %r1, 2560;
	setp.ge.s32 	%p92, %r604, %r564;
	@%p92 bra 	$L__BB7_384;
	setp.lt.s32 	%p93, %r604, %r562;
	@%p93 bra 	$L__BB7_383;
	ld.global.u32 	%r3383, [%rd15+10240];
	bra.uni 	$L__BB7_384;
$L__BB7_383:
	ld.global.u32 	%r3383, [%rd14+10240];
$L__BB7_384:
	add.s32 	%r608, %r1, 2816;
	setp.ge.s32 	%p94, %r608, %r564;
	@%p94 bra 	$L__BB7_388;
	setp.lt.s32 	%p95, %r608, %r562;
	@%p95 bra 	$L__BB7_387;
	ld.global.u32 	%r3382, [%rd15+11264];
	bra.uni 	$L__BB7_388;
$L__BB7_387:
	ld.global.u32 	%r3382, [%rd14+11264];
$L__BB7_388:
	or.b32  	%r612, %r1, 3072;
	setp.ge.s32 	%p96, %r612, %r564;
	@%p96 bra 	$L__BB7_392;
	setp.lt.s32 	%p97, %r612, %r562;
	@%p97 bra 	$L__BB7_391;
	ld.global.u32 	%r3381, [%rd15+12288];
	bra.uni 	$L__BB7_392;
$L__BB7_391:
	ld.global.u32 	%r3381, [%rd14+12288];
$L__BB7_392:
	add.s32 	%r616, %r1, 3328;
	setp.ge.s32 	%p98, %r616, %r564;
	@%p98 bra 	$L__BB7_396;
	setp.lt.s32 	%p99, %r616, %r562;
	@%p99 bra 	$L__BB7_395;
	ld.global.u32 	%r3380, [%rd15+13312];
	bra.uni 	$L__BB7_396;
$L__BB7_395:
	ld.global.u32 	%r3380, [%rd14+13312];
$L__BB7_396:
	add.s32 	%r620, %r1, 3584;
	setp.ge.s32 	%p100, %r620, %r564;
	@%p100 bra 	$L__BB7_400;
	setp.lt.s32 	%p101, %r620, %r562;
	@%p101 bra 	$L__BB7_399;
	ld.global.u32 	%r3379, [%rd15+14336];
	bra.uni 	$L__BB7_400;
$L__BB7_399:
	ld.global.u32 	%r3379, [%rd14+14336];
$L__BB7_400:
	add.s32 	%r624, %r1, 3840;
	setp.ge.s32 	%p102, %r624, %r564;
	@%p102 bra 	$L__BB7_404;
	setp.lt.s32 	%p103, %r624, %r562;
	@%p103 bra 	$L__BB7_403;
	ld.global.u32 	%r3378, [%rd15+15360];
	bra.uni 	$L__BB7_404;
$L__BB7_403:
	ld.global.u32 	%r3378, [%rd14+15360];
$L__BB7_404:
	or.b32  	%r628, %r1, 4096;
	setp.ge.s32 	%p104, %r628, %r564;
	@%p104 bra 	$L__BB7_442;
	setp.lt.s32 	%p105, %r628, %r562;
	@%p105 bra 	$L__BB7_407;
	ld.global.u32 	%r3377, [%rd15+16384];
	bra.uni 	$L__BB7_442;
$L__BB7_407:
	ld.global.u32 	%r3377, [%rd14+16384];
	bra.uni 	$L__BB7_442;
$L__BB7_408:
	add.s64 	%rd57, %rd11, %rd12;
	add.s64 	%rd16, %rd57, %rd13;
	add.s32 	%r631, %r563, %r562;
	setp.ge.s32 	%p106, %r1, %r631;
	@%p106 bra 	$L__BB7_410;
	setp.lt.s32 	%p107, %r1, %r562;
	sub.s32 	%r1230, %r1, %r562;
	cvt.s64.s32 	%rd58, %r1230;
	cvt.u64.u32 	%rd59, %r1;
	selp.b64 	%rd60, %rd10, %rd16, %p107;
	selp.b64 	%rd61, %rd59, %rd58, %p107;
	add.s64 	%rd62, %rd61, %rd60;
	shl.b64 	%rd63, %rd62, 2;
	add.s64 	%rd64, %rd1, %rd63;
	ld.global.u32 	%r3393, [%rd64];
$L__BB7_410:
	add.s32 	%r634, %r1, 256;
	setp.ge.s32 	%p108, %r634, %r631;
	@%p108 bra 	$L__BB7_412;
	setp.lt.s32 	%p109, %r634, %r562;
	sub.s32 	%r1232, %r634, %r562;
	cvt.s64.s32 	%rd65, %r1232;
	cvt.u64.u32 	%rd66, %r634;
	selp.b64 	%rd67, %rd10, %rd16, %p109;
	selp.b64 	%rd68, %rd66, %rd65, %p109;
	add.s64 	%rd69, %rd68, %rd67;
	shl.b64 	%rd70, %rd69, 2;
	add.s64 	%rd71, %rd1, %rd70;
	ld.global.u32 	%r3392, [%rd71];
$L__BB7_412:
	add.s32 	%r637, %r1, 512;
	setp.ge.s32 	%p110, %r637, %r631;
	@%p110 bra 	$L__BB7_414;
	setp.lt.s32 	%p111, %r637, %r562;
	sub.s32 	%r1234, %r637, %r562;
	cvt.s64.s32 	%rd72, %r1234;
	cvt.u64.u32 	%rd73, %r637;
	selp.b64 	%rd74, %rd10, %rd16, %p111;
	selp.b64 	%rd75, %rd73, %rd72, %p111;
	add.s64 	%rd76, %rd75, %rd74;
	shl.b64 	%rd77, %rd76, 2;
	add.s64 	%rd78, %rd1, %rd77;
	ld.global.u32 	%r3391, [%rd78];
$L__BB7_414:
	add.s32 	%r640, %r1, 768;
	setp.ge.s32 	%p112, %r640, %r631;
	@%p112 bra 	$L__BB7_416;
	setp.lt.s32 	%p113, %r640, %r562;
	sub.s32 	%r1236, %r640, %r562;
	cvt.s64.s32 	%rd79, %r1236;
	cvt.u64.u32 	%rd80, %r640;
	selp.b64 	%rd81, %rd10, %rd16, %p113;
	selp.b64 	%rd82, %rd80, %rd79, %p113;
	add.s64 	%rd83, %rd82, %rd81;
	shl.b64 	%rd84, %rd83, 2;
	add.s64 	%rd85, %rd1, %rd84;
	ld.global.u32 	%r3390, [%rd85];
$L__BB7_416:
	or.b32  	%r643, %r1, 1024;
	setp.ge.s32 	%p114, %r643, %r631;
	@%p114 bra 	$L__BB7_418;
	setp.lt.s32 	%p115, %r643, %r562;
	sub.s32 	%r1238, %r643, %r562;
	cvt.s64.s32 	%rd86, %r1238;
	cvt.u64.u32 	%rd87, %r643;
	selp.b64 	%rd88, %rd10, %rd16, %p115;
	selp.b64 	%rd89, %rd87, %rd86, %p115;
	add.s64 	%rd90, %rd89, %rd88;
	shl.b64 	%rd91, %rd90, 2;
	add.s64 	%rd92, %rd1, %rd91;
	ld.global.u32 	%r3389, [%rd92];
$L__BB7_418:
	add.s32 	%r646, %r1, 1280;
	setp.ge.s32 	%p116, %r646, %r631;
	@%p116 bra 	$L__BB7_420;
	setp.lt.s32 	%p117, %r646, %r562;
	sub.s32 	%r1240, %r646, %r562;
	cvt.s64.s32 	%rd93, %r1240;
	cvt.u64.u32 	%rd94, %r646;
	selp.b64 	%rd95, %rd10, %rd16, %p117;
	selp.b64 	%rd96, %rd94, %rd93, %p117;
	add.s64 	%rd97, %rd96, %rd95;
	shl.b64 	%rd98, %rd97, 2;
	add.s64 	%rd99, %rd1, %rd98;
	ld.global.u32 	%r3388, [%rd99];
$L__BB7_420:
	add.s32 	%r649, %r1, 1536;
	setp.ge.s32 	%p118, %r649, %r631;
	@%p118 bra 	$L__BB7_422;
	setp.lt.s32 	%p119, %r649, %r562;
	sub.s32 	%r1242, %r649, %r562;
	cvt.s64.s32 	%rd100, %r1242;
	cvt.u64.u32 	%rd101, %r649;
	selp.b64 	%rd102, %rd10, %rd16, %p119;
	selp.b64 	%rd103, %rd101, %rd100, %p119;
	add.s64 	%rd104, %rd103, %rd102;
	shl.b64 	%rd105, %rd104, 2;
	add.s64 	%rd106, %rd1, %rd105;
	ld.global.u32 	%r3387, [%rd106];
$L__BB7_422:
	add.s32 	%r652, %r1, 1792;
	setp.ge.s32 	%p120, %r652, %r631;
	@%p120 bra 	$L__BB7_424;
	setp.lt.s32 	%p121, %r652, %r562;
	sub.s32 	%r1244, %r652, %r562;
	cvt.s64.s32 	%rd107, %r1244;
	cvt.u64.u32 	%rd108, %r652;
	selp.b64 	%rd109, %rd10, %rd16, %p121;
	selp.b64 	%rd110, %rd108, %rd107, %p121;
	add.s64 	%rd111, %rd110, %rd109;
	shl.b64 	%rd112, %rd111, 2;
	add.s64 	%rd113, %rd1, %rd112;
	ld.global.u32 	%r3386, [%rd113];
$L__BB7_424:
	or.b32  	%r655, %r1, 2048;
	setp.ge.s32 	%p122, %r655, %r631;
	@%p122 bra 	$L__BB7_426;
	setp.lt.s32 	%p123, %r655, %r562;
	sub.s32 	%r1246, %r655, %r562;
	cvt.s64.s32 	%rd114, %r1246;
	cvt.u64.u32 	%rd115, %r655;
	selp.b64 	%rd116, %rd10, %rd16, %p123;
	selp.b64 	%rd117, %rd115, %rd114, %p123;
	add.s64 	%rd118, %rd117, %rd116;
	shl.b64 	%rd119, %rd118, 2;
	add.s64 	%rd120, %rd1, %rd119;
	ld.global.u32 	%r3385, [%rd120];
$L__BB7_426:
	add.s32 	%r658, %r1, 2304;
	setp.ge.s32 	%p124, %r658, %r631;
	@%p124 bra 	$L__BB7_428;
	ld.param.u64 	%rd365, [_ZN3cub18CUB_300001_SM_10006detail10merge_sort26DeviceMergeSortMergeKernelINS2_10policy_hubIN6thrust24THRUST_300001_SM_1000_NS6detail15normal_iteratorINS6_10device_ptrIiEEEEE9Policy600ESB_PNS0_8NullTypeESB_SF_m14lex_comparatoriSE_EEvbT2_T3_T4_PT6_PT7_T5_PSJ_SJ_NS1_7vsmem_tE_param_4];
	setp.lt.s32 	%p125, %r658, %r562;
	sub.s32 	%r1248, %r658, %r562;
	cvt.s64.s32 	%rd121, %r1248;
	cvt.u64.u32 	%rd122, %r658;
	selp.b64 	%rd123, %rd10, %rd16, %p125;
	selp.b64 	%rd124, %rd122, %rd121, %p125;
	add.s64 	%rd125, %rd124, %rd123;
	cvta.to.global.u64 	%rd126, %rd365;
	shl.b64 	%rd127, %rd125, 2;
	add.s64 	%rd128, %rd126, %rd127;
	ld.global.u32 	%r3384, [%rd128];
$L__BB7_428:
	add.s32 	%r1250, %r1, 2560;
	setp.ge.s32 	%p126, %r1250, %r631;
	@%p126 bra 	$L__BB7_430;
	ld.param.u64 	%rd366, [_ZN3cub18CUB_300001_SM_10006detail10merge_sort26DeviceMergeSortMergeKernelINS2_10policy_hubIN6thrust24THRUST_300001_SM_1000_NS6detail15normal_iteratorINS6_10device_ptrIiEEEEE9Policy600ESB_PNS0_8NullTypeESB_SF_m14lex_comparatoriSE_EEvbT2_T3_T4_PT6_PT7_T5_PSJ_SJ_NS1_7vsmem_tE_param_4];
	setp.lt.s32 	%p127, %r1250, %r562;
	sub.s32 	%r1252, %r1250, %r562;
	cvt.s64.s32 	%rd129, %r1252;
	cvt.u64.u32 	%rd130, %r1250;
	selp.b64 	%rd131, %rd10, %rd16, %p127;
	selp.b64 	%rd132, %rd130, %rd129, %p127;
	add.s64 	%rd133, %rd132, %rd131;
	cvta.to.global.u64 	%rd134, %rd366;
	shl.b64 	%rd135, %rd133, 2;
	add.s64 	%rd136, %rd134, %rd135;
	ld.global.u32 	%r3383, [%rd136];
$L__BB7_430:
	add.s32 	%r1254, %r1, 2816;
	setp.ge.s32 	%p128, %r1254, %r631;
	@%p128 bra 	$L__BB7_432;
	ld.param.u64 	%rd367, [_ZN3cub18CUB_300001_SM_10006detail10merge_sort26DeviceMergeSortMergeKernelINS2_10policy_hubIN6thrust24THRUST_300001_SM_1000_NS6detail15normal_iteratorINS6_10device_ptrIiEEEEE9Policy600ESB_PNS0_8NullTypeESB_SF_m14lex_comparatoriSE_EEvbT2_T3_T4_PT6_PT7_T5_PSJ_SJ_NS1_7vsmem_tE_param_4];
	setp.lt.s32 	%p129, %r1254, %r562;
	sub.s32 	%r1256, %r1254, %r562;
	cvt.s64.s32 	%rd137, %r1256;
	cvt.u64.u32 	%rd138, %r1254;
	selp.b64 	%rd139, %rd10, %rd16, %p129;
	selp.b64 	%rd140, %rd138, %rd137, %p129;
	add.s64 	%rd141, %rd140, %rd139;
	cvta.to.global.u64 	%rd142, %rd367;
	shl.b64 	%rd143, %rd141, 2;
	add.s64 	%rd144, %rd142, %rd143;
	ld.global.u32 	%r3382, [%rd144];
$L__BB7_432:
	or.b32  	%r1258, %r1, 3072;
	setp.ge.s32 	%p130, %r1258, %r631;
	@%p130 bra 	$L__BB7_434;
	ld.param.u64 	%rd368, [_ZN3cub18CUB_300001_SM_10006detail10merge_sort26DeviceMergeSortMergeKernelINS2_10policy_hubIN6thrust24THRUST_300001_SM_1000_NS6detail15normal_iteratorINS6_10device_ptrIiEEEEE9Policy600ESB_PNS0_8NullTypeESB_SF_m14lex_comparatoriSE_EEvbT2_T3_T4_PT6_PT7_T5_PSJ_SJ_NS1_7vsmem_tE_param_4];
	or.b32  	%r1259, %r1, 3072;
	setp.lt.s32 	%p131, %r1259, %r562;
	sub.s32 	%r1260, %r1259, %r562;
	cvt.s64.s32 	%rd145, %r1260;
	cvt.u64.u32 	%rd146, %r1259;
	selp.b64 	%rd147, %rd10, %rd16, %p131;
	selp.b64 	%rd148, %rd146, %rd145, %p131;
	add.s64 	%rd149, %rd148, %rd147;
	cvta.to.global.u64 	%rd150, %rd368;
	shl.b64 	%rd151, %rd149, 2;
	add.s64 	%rd152, %rd150, %rd151;
	ld.global.u32 	%r3381, [%rd152];
$L__BB7_434:
	add.s32 	%r1262, %r1, 3328;
	setp.ge.s32 	%p132, %r1262, %r631;
	@%p132 bra 	$L__BB7_436;
	ld.param.u64 	%rd369, [_ZN3cub18CUB_300001_SM_10006detail10merge_sort26DeviceMergeSortMergeKernelINS2_10policy_hubIN6thrust24THRUST_300001_SM_1000_NS6detail15normal_iteratorINS6_10device_ptrIiEEEEE9Policy600ESB_PNS0_8NullTypeESB_SF_m14lex_comparatoriSE_EEvbT2_T3_T4_PT6_PT7_T5_PSJ_SJ_NS1_7vsmem_tE_param_4];
	add.s32 	%r1263, %r1, 3328;
	setp.lt.s32 	%p133, %r1263, %r562;
	sub.s32 	%r1264, %r1263, %r562;
	cvt.s64.s32 	%rd153, %r1264;
	cvt.u64.u32 	%rd154, %r1263;
	selp.b64 	%rd155, %rd10, %rd16, %p133;
	selp.b64 	%rd156, %rd154, %rd153, %p133;
	add.s64 	%rd157, %rd156, %rd155;
	cvta.to.global.u64 	%rd158, %rd369;
	shl.b64 	%rd159, %rd157, 2;
	add.s64 	%rd160, %rd158, %rd159;
	ld.global.u32 	%r3380, [%rd160];
$L__BB7_436:
	add.s32 	%r1266, %r1, 3584;
	setp.ge.s32 	%p134, %r1266, %r631;
	@%p134 bra 	$L__BB7_438;
	ld.param.u64 	%rd370, [_ZN3cub18CUB_300001_SM_10006detail10merge_sort26DeviceMergeSortMergeKernelINS2_10policy_hubIN6thrust24THRUST_300001_SM_1000_NS6detail15normal_iteratorINS6_10device_ptrIiEEEEE9Policy600ESB_PNS0_8NullTypeESB_SF_m14lex_comparatoriSE_EEvbT2_T3_T4_PT6_PT7_T5_PSJ_SJ_NS1_7vsmem_tE_param_4];
	add.s32 	%r1267, %r1, 3584;
	setp.lt.s32 	%p135, %r1267, %r562;
	sub.s32 	%r1268, %r1267, %r562;
	cvt.s64.s32 	%rd161, %r1268;
	cvt.u64.u32 	%rd162, %r1267;
	selp.b64 	%rd163, %rd10, %rd16, %p135;
	selp.b64 	%rd164, %rd162, %rd161, %p135;
	add.s64 	%rd165, %rd164, %rd163;
	cvta.to.global.u64 	%rd166, %rd370;
	shl.b64 	%rd167, %rd165, 2;
	add.s64 	%rd168, %rd166, %rd167;
	ld.global.u32 	%r3379, [%rd168];
$L__BB7_438:
	add.s32 	%r1270, %r1, 3840;
	setp.ge.s32 	%p136, %r1270, %r631;
	@%p136 bra 	$L__BB7_440;
	ld.param.u64 	%rd371, [_ZN3cub18CUB_300001_SM_10006detail10merge_sort26DeviceMergeSortMergeKernelINS2_10policy_hubIN6thrust24THRUST_300001_SM_1000_NS6detail15normal_iteratorINS6_10device_ptrIiEEEEE9Policy600ESB_PNS0_8NullTypeESB_SF_m14lex_comparatoriSE_EEvbT2_T3_T4_PT6_PT7_T5_PSJ_SJ_NS1_7vsmem_tE_param_4];
	add.s32 	%r1271, %r1, 3840;
	setp.lt.s32 	%p137, %r1271, %r562;
	sub.s32 	%r1272, %r1271, %r562;
	cvt.s64.s32 	%rd169, %r1272;
	cvt.u64.u32 	%rd170, %r1271;
	selp.b64 	%rd171, %rd10, %rd16, %p137;
	selp.b64 	%rd172, %rd170, %rd169, %p137;
	add.s64 	%rd173, %rd172, %rd171;
	cvta.to.global.u64 	%rd174, %rd371;
	shl.b64 	%rd175, %rd173, 2;
	add.s64 	%rd176, %rd174, %rd175;
	ld.global.u32 	%r3378, [%rd176];
$L__BB7_440:
	or.b32  	%r1274, %r1, 4096;
	setp.ge.s32 	%p138, %r1274, %r631;
	@%p138 bra 	$L__BB7_442;
	ld.param.u64 	%rd372, [_ZN3cub18CUB_300001_SM_10006detail10merge_sort26DeviceMergeSortMergeKernelINS2_10policy_hubIN6thrust24THRUST_300001_SM_1000_NS6detail15normal_iteratorINS6_10device_ptrIiEEEEE9Policy600ESB_PNS0_8NullTypeESB_SF_m14lex_comparatoriSE_EEvbT2_T3_T4_PT6_PT7_T5_PSJ_SJ_NS1_7vsmem_tE_param_4];
	or.b32  	%r1275, %r1, 4096;
	setp.lt.s32 	%p139, %r1275, %r562;
	sub.s32 	%r1276, %r1275, %r562;
	cvt.s64.s32 	%rd177, %r1276;
	cvt.u64.u32 	%rd178, %r1275;
	selp.b64 	%rd179, %rd10, %rd16, %p139;
	selp.b64 	%rd180, %rd178, %rd177, %p139;
	add.s64 	%rd181, %rd180, %rd179;
	cvta.to.global.u64 	%rd182, %rd372;
	shl.b64 	%rd183, %rd181, 2;
	add.s64 	%rd184, %rd182, %rd183;
	ld.global.u32 	%r3377, [%rd184];
$L__BB7_442:
	shl.b32 	%r1277, %r1, 2;
	mov.u32 	%r1278, _ZZN3cub18CUB_300001_SM_10006detail10merge_sort26DeviceMergeSortMergeKernelINS2_10policy_hubIN6thrust24THRUST_300001_SM_1000_NS6detail15normal_iteratorINS6_10device_ptrIiEEEEE9Policy600ESB_PNS0_8NullTypeESB_SF_m14lex_comparatoriSE_EEvbT2_T3_T4_PT6_PT7_T5_PSJ_SJ_NS1_7vsmem_tEE19static_temp_storage;
	add.s32 	%r1279, %r1278, %r1277;
	st.shared.u32 	[%r1279], %r3393;
	st.shared.u32 	[%r1279+1024], %r3392;
	st.shared.u32 	[%r1279+2048], %r3391;
	st.shared.u32 	[%r1279+3072], %r3390;
	st.shared.u32 	[%r1279+4096], %r3389;
	st.shared.u32 	[%r1279+5120], %r3388;
	st.shared.u32 	[%r1279+6144], %r3387;
	st.shared.u32 	[%r1279+7168], %r3386;
	st.shared.u32 	[%r1279+8192], %r3385;
	st.shared.u32 	[%r1279+9216], %r3384;
	st.shared.u32 	[%r1279+10240], %r3383;
	st.shared.u32 	[%r1279+11264], %r3382;
	st.shared.u32 	[%r1279+12288], %r3381;
	st.shared.u32 	[%r1279+13312], %r3380;
	st.shared.u32 	[%r1279+14336], %r3379;
	st.shared.u32 	[%r1279+15360], %r3378;
	st.shared.u32 	[%r1279+16384], %r3377;
	bar.sync 	0;
	// begin inline asm
	griddepcontrol.launch_dependents;
	// end inline asm
	add.s32 	%r691, %r563, %r562;
	mul.lo.s32 	%r1280, %r1, 17;
	min.s32 	%r692, %r1280, %r691;
	shl.b32 	%r1281, %r562, 2;
	add.s32 	%r693, %r1278, %r1281;
	setp.lt.s32 	%p140, %r692, %r563;
	sub.s32 	%r1282, %r692, %r563;
	selp.b32 	%r3405, 0, %r1282, %p140;
	min.s32 	%r3394, %r692, %r562;
	setp.ge.s32 	%p141, %r3405, %r3394;
	@%p141 bra 	$L__BB7_455;
$L__BB7_443:
	sub.s32 	%r1284, %r3394, %r3405;
	shr.u32 	%r1285, %r1284, 31;
	add.s32 	%r1286, %r1284, %r1285;
	shr.s32 	%r1287, %r1286, 1;
	add.s32 	%r698, %r1287, %r3405;
	shl.b32 	%r1288, %r698, 2;
	add.s32 	%r1290, %r1278, %r1288;
	ld.shared.u32 	%r3400, [%r1290];
	not.b32 	%r1291, %r698;
	add.s32 	%r1292, %r692, %r1291;
	shl.b32 	%r1293, %r1292, 2;
	add.s32 	%r1294, %r693, %r1293;
	ld.shared.u32 	%r3397, [%r1294];
	max.s32 	%r1295, %r3397, %r3400;
	cvt.rn.f32.s32 	%f1, %r1295;
	setp.lt.s32 	%p142, %r1295, 1;
	mul.f32 	%f2, %f1, 0f4B000000;
	selp.f32 	%f3, %f2, %f1, %p142;
	selp.f32 	%f4, 0fC1B80000, 0f00000000, %p142;
	mov.b32 	%r1296, %f3;
	add.s32 	%r1297, %r1296, -1059760811;
	and.b32  	%r1298, %r1297, -8388608;
	sub.s32 	%r1299, %r1296, %r1298;
	mov.b32 	%f5, %r1299;
	cvt.rn.f32.s32 	%f6, %r1298;
	fma.rn.f32 	%f7, %f6, 0f34000000, %f4;
	add.f32 	%f8, %f5, 0fBF800000;
	fma.rn.f32 	%f9, %f8, 0fBE055027, 0f3E1039F6;
	fma.rn.f32 	%f10, %f9, %f8, 0fBDF8CDCC;
	fma.rn.f32 	%f11, %f10, %f8, 0f3E0F2955;
	fma.rn.f32 	%f12, %f11, %f8, 0fBE2AD8B9;
	fma.rn.f32 	%f13, %f12, %f8, 0f3E4CED0B;
	fma.rn.f32 	%f14, %f13, %f8, 0fBE7FFF22;
	fma.rn.f32 	%f15, %f14, %f8, 0f3EAAAA78;
	fma.rn.f32 	%f16, %f15, %f8, 0fBF000000;
	mul.f32 	%f17, %f8, %f16;
	fma.rn.f32 	%f18, %f17, %f8, %f8;
	fma.rn.f32 	%f19, %f7, 0f3F317218, %f18;
	setp.gt.u32 	%p143, %r1296, 2139095039;
	fma.rn.f32 	%f20, %f3, 0f7F800000, 0f7F800000;
	selp.f32 	%f21, %f20, %f19, %p143;
	setp.eq.f32 	%p144, %f3, 0f00000000;
	fma.rn.f32 	%f22, %f21, 0f3EDE5BD9, 0f3F800000;
	selp.f32 	%f23, 0fFF800000, %f22, %p144;
	cvt.rzi.u32.f32 	%r701, %f23;
	setp.eq.s32 	%p145, %r3397, 0;
	mov.b32 	%r3398, 0;
	@%p145 bra 	$L__BB7_446;
	mov.b32 	%r3398, 0;
$L__BB7_445:
	mul.hi.s32 	%r1301, %r3397, 1717986919;
	shr.u32 	%r1302, %r1301, 31;
	shr.s32 	%r1303, %r1301, 2;
	add.s32 	%r706, %r1303, %r1302;
	mul.lo.s32 	%r1304, %r706, 10;
	sub.s32 	%r1305, %r3397, %r1304;
	mad.lo.s32 	%r3398, %r3398, 10, %r1305;
	add.s32 	%r1306, %r3397, 9;
	setp.lt.u32 	%p146, %r1306, 19;
	mov.u32 	%r3397, %r706;
	@%p146 bra 	$L__BB7_446;
	bra.uni 	$L__BB7_445;
$L__BB7_446:
	setp.eq.s32 	%p147, %r3400, 0;
	mov.b32 	%r3401, 0;
	@%p147 bra 	$L__BB7_449;
	mov.b32 	%r3401, 0;
$L__BB7_448:
	mul.hi.s32 	%r1309, %r3400, 1717986919;
	shr.u32 	%r1310, %r1309, 31;
	shr.s32 	%r1311, %r1309, 2;
	add.s32 	%r711, %r1311, %r1310;
	mul.lo.s32 	%r1312, %r711, 10;
	sub.s32 	%r1313, %r3400, %r1312;
	mad.lo.s32 	%r3401, %r3401, 10, %r1313;
	add.s32 	%r1314, %r3400, 9;
	setp.lt.u32 	%p148, %r1314, 19;
	mov.u32 	%r3400, %r711;
	@%p148 bra 	$L__BB7_449;
	bra.uni 	$L__BB7_448;
$L__BB7_449:
	setp.eq.s32 	%p150, %r701, 0;
	mov.pred 	%p831, -1;
	@%p150 bra 	$L__BB7_454;
	mov.b32 	%r3402, 0;
$L__BB7_451:
	mul.hi.s32 	%r1316, %r3398, 1717986919;
	shr.u32 	%r1317, %r1316, 31;
	shr.s32 	%r1318, %r1316, 2;
	add.s32 	%r1319, %r1318, %r1317;
	mul.lo.s32 	%r1320, %r1319, 10;
	sub.s32 	%r715, %r3398, %r1320;
	mul.hi.s32 	%r1321, %r3401, 1717986919;
	shr.u32 	%r1322, %r1321, 31;
	shr.s32 	%r1323, %r1321, 2;
	add.s32 	%r1324, %r1323, %r1322;
	mul.lo.s32 	%r1325, %r1324, 10;
	sub.s32 	%r716, %r3401, %r1325;
	setp.eq.s32 	%p151, %r715, %r716;
	@%p151 bra 	$L__BB7_453;
	setp.gt.s32 	%p831, %r715, %r716;
	bra.uni 	$L__BB7_454;
$L__BB7_453:
	add.s32 	%r3402, %r3402, 1;
	setp.ne.s32 	%p153, %r3402, %r701;
	mov.u32 	%r3398, %r1319;
	mov.u32 	%r3401, %r1324;
	@%p153 bra 	$L__BB7_451;
$L__BB7_454:
	add.s32 	%r1332, %r698, 1;
	selp.b32 	%r3405, %r1332, %r3405, %p831;
	selp.b32 	%r3394, %r3394, %r698, %p831;
	setp.lt.s32 	%p154, %r3405, %r3394;
	@%p154 bra 	$L__BB7_443;
$L__BB7_455:
	sub.s32 	%r1333, %r692, %r3405;
	add.s32 	%r723, %r1333, %r562;
	shl.b32 	%r1334, %r3405, 2;
	add.s32 	%r724, %r1278, %r1334;
	ld.shared.u32 	%r3426, [%r724];
	shl.b32 	%r1336, %r1333, 2;
	add.s32 	%r726, %r693, %r1336;
	ld.shared.u32 	%r3416, [%r726];
	setp.ge.s32 	%p156, %r723, %r691;
	mov.pred 	%p155, 0;
	mov.pred 	%p832, %p155;
	@%p156 bra 	$L__BB7_468;
	setp.ge.s32 	%p158, %r3405, %r562;
	mov.pred 	%p832, -1;
	@%p158 bra 	$L__BB7_468;
	max.s32 	%r1338, %r3416, %r3426;
	cvt.rn.f32.s32 	%f24, %r1338;
	setp.lt.s32 	%p159, %r1338, 1;
	mul.f32 	%f25, %f24, 0f4B000000;
	selp.f32 	%f26, %f25, %f24, %p159;
	selp.f32 	%f27, 0fC1B80000, 0f00000000, %p159;
	mov.b32 	%r1339, %f26;
	add.s32 	%r1340, %r1339, -1059760811;
	and.b32  	%r1341, %r1340, -8388608;
	sub.s32 	%r1342, %r1339, %r1341;
	mov.b32 	%f28, %r1342;
	cvt.rn.f32.s32 	%f29, %r1341;
	fma.rn.f32 	%f30, %f29, 0f34000000, %f27;
	add.f32 	%f31, %f28, 0fBF800000;
	fma.rn.f32 	%f32, %f31, 0fBE055027, 0f3E1039F6;
	fma.rn.f32 	%f33, %f32, %f31, 0fBDF8CDCC;
	fma.rn.f32 	%f34, %f33, %f31, 0f3E0F2955;
	fma.rn.f32 	%f35, %f34, %f31, 0fBE2AD8B9;
	fma.rn.f32 	%f36, %f35, %f31, 0f3E4CED0B;
	fma.rn.f32 	%f37, %f36, %f31, 0fBE7FFF22;
	fma.rn.f32 	%f38, %f37, %f31, 0f3EAAAA78;
	fma.rn.f32 	%f39, %f38, %f31, 0fBF000000;
	mul.f32 	%f40, %f31, %f39;
	fma.rn.f32 	%f41, %f40, %f31, %f31;
	fma.rn.f32 	%f42, %f30, 0f3F317218, %f41;
	setp.gt.u32 	%p160, %r1339, 2139095039;
	fma.rn.f32 	%f43, %f26, 0f7F800000, 0f7F800000;
	selp.f32 	%f44, %f43, %f42, %p160;
	setp.eq.f32 	%p161, %f26, 0f00000000;
	fma.rn.f32 	%f45, %f44, 0f3EDE5BD9, 0f3F800000;
	selp.f32 	%f46, 0fFF800000, %f45, %p161;
	cvt.rzi.u32.f32 	%r728, %f46;
	setp.eq.s32 	%p162, %r3416, 0;
	mov.b32 	%r3408, 0;
	@%p162 bra 	$L__BB7_460;
	mov.b32 	%r3408, 0;
	mov.u32 	%r3407, %r3416;
$L__BB7_459:
	mul.hi.s32 	%r1344, %r3407, 1717986919;
	shr.u32 	%r1345, %r1344, 31;
	shr.s32 	%r1346, %r1344, 2;
	add.s32 	%r733, %r1346, %r1345;
	mul.lo.s32 	%r1347, %r733, 10;
	sub.s32 	%r1348, %r3407, %r1347;
	mad.lo.s32 	%r3408, %r3408, 10, %r1348;
	add.s32 	%r1349, %r3407, 9;
	setp.lt.u32 	%p163, %r1349, 19;
	mov.u32 	%r3407, %r733;
	@%p163 bra 	$L__BB7_460;
	bra.uni 	$L__BB7_459;
$L__BB7_460:
	setp.eq.s32 	%p164, %r3426, 0;
	mov.b32 	%r3411, 0;
	@%p164 bra 	$L__BB7_463;
	mov.b32 	%r3411, 0;
	mov.u32 	%r3410, %r3426;
$L__BB7_462:
	mul.hi.s32 	%r1352, %r3410, 1717986919;
	shr.u32 	%r1353, %r1352, 31;
	shr.s32 	%r1354, %r1352, 2;
	add.s32 	%r738, %r1354, %r1353;
	mul.lo.s32 	%r1355, %r738, 10;
	sub.s32 	%r1356, %r3410, %r1355;
	mad.lo.s32 	%r3411, %r3411, 10, %r1356;
	add.s32 	%r1357, %r3410, 9;
	setp.lt.u32 	%p165, %r1357, 19;
	mov.u32 	%r3410, %r738;
	@%p165 bra 	$L__BB7_463;
	bra.uni 	$L__BB7_462;
$L__BB7_463:
	setp.eq.s32 	%p167, %r728, 0;
	mov.pred 	%p832, %p155;
	@%p167 bra 	$L__BB7_468;
	mov.b32 	%r3412, 0;
$L__BB7_465:
	mul.hi.s32 	%r1359, %r3408, 1717986919;
	shr.u32 	%r1360, %r1359, 31;
	shr.s32 	%r1361, %r1359, 2;
	add.s32 	%r1362, %r1361, %r1360;
	mul.lo.s32 	%r1363, %r1362, 10;
	sub.s32 	%r742, %r3408, %r1363;
	mul.hi.s32 	%r1364, %r3411, 1717986919;
	shr.u32 	%r1365, %r1364, 31;
	shr.s32 	%r1366, %r1364, 2;
	add.s32 	%r1367, %r1366, %r1365;
	mul.lo.s32 	%r1368, %r1367, 10;
	sub.s32 	%r743, %r3411, %r1368;
	setp.eq.s32 	%p168, %r742, %r743;
	@%p168 bra 	$L__BB7_467;
	setp.le.s32 	%p832, %r742, %r743;
	bra.uni 	$L__BB7_468;
$L__BB7_467:
	add.s32 	%r3412, %r3412, 1;
	setp.ne.s32 	%p170, %r3412, %r728;
	mov.u32 	%r3408, %r1362;
	mov.u32 	%r3411, %r1367;
	mov.pred 	%p832, %p155;
	@%p170 bra 	$L__BB7_465;
$L__BB7_468:
	selp.b32 	%r747, %r3416, %r3426, %p832;
	selp.u32 	%r1375, 1, 0, %p832;
	add.s32 	%r748, %r723, %r1375;
	not.pred 	%p171, %p832;
	selp.u32 	%r1376, 1, 0, %p171;
	add.s32 	%r749, %r3405, %r1376;
	@%p171 bra 	$L__BB7_470;
	ld.shared.u32 	%r3416, [%r726+4];
	bra.uni 	$L__BB7_471;
$L__BB7_470:
	ld.shared.u32 	%r3426, [%r724+4];
$L__BB7_471:
	setp.ge.s32 	%p173, %r748, %r691;
	mov.pred 	%p172, 0;
	mov.pred 	%p833, %p172;
	@%p173 bra 	$L__BB7_484;
	setp.ge.s32 	%p175, %r749, %r562;
	mov.pred 	%p833, -1;
	@%p175 bra 	$L__BB7_484;
	max.s32 	%r1378, %r3416, %r3426;
	cvt.rn.f32.s32 	%f47, %r1378;
	setp.lt.s32 	%p176, %r1378, 1;
	mul.f32 	%f48, %f47, 0f4B000000;
	selp.f32 	%f49, %f48, %f47, %p176;
	selp.f32 	%f50, 0fC1B80000, 0f00000000, %p176;
	mov.b32 	%r1379, %f49;
	add.s32 	%r1380, %r1379, -1059760811;
	and.b32  	%r1381, %r1380, -8388608;
	sub.s32 	%r1382, %r1379, %r1381;
	mov.b32 	%f51, %r1382;
	cvt.rn.f32.s32 	%f52, %r1381;
	fma.rn.f32 	%f53, %f52, 0f34000000, %f50;
	add.f32 	%f54, %f51, 0fBF800000;
	fma.rn.f32 	%f55, %f54, 0fBE055027, 0f3E1039F6;
	fma.rn.f32 	%f56, %f55, %f54, 0fBDF8CDCC;
	fma.rn.f32 	%f57, %f56, %f54, 0f3E0F2955;
	fma.rn.f32 	%f58, %f57, %f54, 0fBE2AD8B9;
	fma.rn.f32 	%f59, %f58, %f54, 0f3E4CED0B;
	fma.rn.f32 	%f60, %f59, %f54, 0fBE7FFF22;
	fma.rn.f32 	%f61, %f60, %f54, 0f3EAAAA78;
	fma.rn.f32 	%f62, %f61, %f54, 0fBF000000;
	mul.f32 	%f63, %f54, %f62;
	fma.rn.f32 	%f64, %f63, %f54, %f54;
	fma.rn.f32 	%f65, %f53, 0f3F317218, %f64;
	setp.gt.u32 	%p177, %r1379, 2139095039;
	fma.rn.f32 	%f66, %f49, 0f7F800000, 0f7F800000;
	selp.f32 	%f67, %f66, %f65, %p177;
	setp.eq.f32 	%p178, %f49, 0f00000000;
	fma.rn.f32 	%f68, %f67, 0f3EDE5BD9, 0f3F800000;
	selp.f32 	%f69, 0fFF800000, %f68, %p178;
	cvt.rzi.u32.f32 	%r754, %f69;
	setp.eq.s32 	%p179, %r3416, 0;
	mov.b32 	%r3419, 0;
	@%p179 bra 	$L__BB7_476;
	mov.b32 	%r3419, 0;
	mov.u32 	%r3417, %r3416;
$L__BB7_475:
	mul.hi.s32 	%r1384, %r3417, 1717986919;
	shr.u32 	%r1385, %r1384, 31;
	shr.s32 	%r1386, %r1384, 2;
	add.s32 	%r758, %r1386, %r1385;
	mul.lo.s32 	%r1387, %r758, 10;
	sub.s32 	%r1388, %r3417, %r1387;
	mad.lo.s32 	%r3419, %r3419, 10, %r1388;
	add.s32 	%r1389, %r3417, 9;
	setp.gt.u32 	%p180, %r1389, 18;
	mov.u32 	%r3417, %r758;
	@%p180 bra 	$L__BB7_475;
$L__BB7_476:
	setp.eq.s32 	%p181, %r3426, 0;
	mov.b32 	%r3422, 0;
	@%p181 bra 	$L__BB7_479;
	mov.b32 	%r3422, 0;
	mov.u32 	%r3420, %r3426;
$L__BB7_478:
	mul.hi.s32 	%r1392, %r3420, 1717986919;
	shr.u32 	%r1393, %r1392, 31;
	shr.s32 	%r1394, %r1392, 2;
	add.s32 	%r763, %r1394, %r1393;
	mul.lo.s32 	%r1395, %r763, 10;
	sub.s32 	%r1396, %r3420, %r1395;
	mad.lo.s32 	%r3422, %r3422, 10, %r1396;
	add.s32 	%r1397, %r3420, 9;
	setp.gt.u32 	%p182, %r1397, 18;
	mov.u32 	%r3420, %r763;
	@%p182 bra 	$L__BB7_478;
$L__BB7_479:
	setp.eq.s32 	%p184, %r754, 0;
	mov.pred 	%p833, %p172;
	@%p184 bra 	$L__BB7_484;
	mov.b32 	%r3423, 0;
$L__BB7_481:
	mul.hi.s32 	%r1399, %r3419, 1717986919;
	shr.u32 	%r1400, %r1399, 31;
	shr.s32 	%r1401, %r1399, 2;
	add.s32 	%r1402, %r1401, %r1400;
	mul.lo.s32 	%r1403, %r1402, 10;
	sub.s32 	%r768, %r3419, %r1403;
	mul.hi.s32 	%r1404, %r3422, 1717986919;
	shr.u32 	%r1405, %r1404, 31;
	shr.s32 	%r1406, %r1404, 2;
	add.s32 	%r1407, %r1406, %r1405;
	mul.lo.s32 	%r1408, %r1407, 10;
	sub.s32 	%r769, %r3422, %r1408;
	setp.eq.s32 	%p185, %r768, %r769;
	@%p185 bra 	$L__BB7_483;
	setp.le.s32 	%p833, %r768, %r769;
	bra.uni 	$L__BB7_484;
$L__BB7_483:
	add.s32 	%r3423, %r3423, 1;
	setp.ne.s32 	%p187, %r3423, %r754;
	mov.u32 	%r3419, %r1402;
	mov.u32 	%r3422, %r1407;
	mov.pred 	%p833, %p172;
	@%p187 bra 	$L__BB7_481;
$L__BB7_484:
	selp.b32 	%r773, %r3416, %r3426, %p833;
	selp.u32 	%r1415, 1, 0, %p833;
	add.s32 	%r774, %r748, %r1415;
	not.pred 	%p188, %p833;
	selp.u32 	%r1416, 1, 0, %p188;
	add.s32 	%r775, %r749, %r1416;
	@%p833 bra 	$L__BB7_486;
	shl.b32 	%r1417, %r775, 2;
	add.s32 	%r1419, %r1278, %r1417;
	ld.shared.u32 	%r3426, [%r1419];
	bra.uni 	$L__BB7_487;
$L__BB7_486:
	shl.b32 	%r1420, %r774, 2;
	add.s32 	%r1422, %r1278, %r1420;
	ld.shared.u32 	%r3416, [%r1422];
$L__BB7_487:
	setp.ge.s32 	%p190, %r774, %r691;
	mov.pred 	%p189, 0;
	mov.pred 	%p834, %p189;
	@%p190 bra 	$L__BB7_500;
	setp.ge.s32 	%p192, %r775, %r562;
	mov.pred 	%p834, -1;
	@%p192 bra 	$L__BB7_500;
	max.s32 	%r1424, %r3416, %r3426;
	cvt.rn.f32.s32 	%f70, %r1424;
	setp.lt.s32 	%p193, %r1424, 1;
	mul.f32 	%f71, %f70, 0f4B000000;
	selp.f32 	%f72, %f71, %f70, %p193;
	selp.f32 	%f73, 0fC1B80000, 0f00000000, %p193;
	mov.b32 	%r1425, %f72;
	add.s32 	%r1426, %r1425, -1059760811;
	and.b32  	%r1427, %r1426, -8388608;
	sub.s32 	%r1428, %r1425, %r1427;
	mov.b32 	%f74, %r1428;
	cvt.rn.f32.s32 	%f75, %r1427;
	fma.rn.f32 	%f76, %f75, 0f34000000, %f73;
	add.f32 	%f77, %f74, 0fBF800000;
	fma.rn.f32 	%f78, %f77, 0fBE055027, 0f3E1039F6;
	fma.rn.f32 	%f79, %f78, %f77, 0fBDF8CDCC;
	fma.rn.f32 	%f80, %f79, %f77, 0f3E0F2955;
	fma.rn.f32 	%f81, %f80, %f77, 0fBE2AD8B9;
	fma.rn.f32 	%f82, %f81, %f77, 0f3E4CED0B;
	fma.rn.f32 	%f83, %f82, %f77, 0fBE7FFF22;
	fma.rn.f32 	%f84, %f83, %f77, 0f3EAAAA78;
	fma.rn.f32 	%f85, %f84, %f77, 0fBF000000;
	mul.f32 	%f86, %f77, %f85;
	fma.rn.f32 	%f87, %f86, %f77, %f77;
	fma.rn.f32 	%f88, %f76, 0f3F317218, %f87;
	setp.gt.u32 	%p194, %r1425, 2139095039;
	fma.rn.f32 	%f89, %f72, 0f7F800000, 0f7F800000;
	selp.f32 	%f90, %f89, %f88, %p194;
	setp.eq.f32 	%p195, %f72, 0f00000000;
	fma.rn.f32 	%f91, %f90, 0f3EDE5BD9, 0f3F800000;
	selp.f32 	%f92, 0fFF800000, %f91, %p195;
	cvt.rzi.u32.f32 	%r780, %f92;
	setp.eq.s32 	%p196, %r3416, 0;
	mov.b32 	%r3430, 0;
	@%p196 bra 	$L__BB7_492;
	mov.b32 	%r3430, 0;
	mov.u32 	%r3428, %r3416;
$L__BB7_491:
	mul.hi.s32 	%r1430, %r3428, 1717986919;
	shr.u32 	%r1431, %r1430, 31;
	shr.s32 	%r1432, %r1430, 2;
	add.s32 	%r784, %r1432, %r1431;
	mul.lo.s32 	%r1433, %r784, 10;
	sub.s32 	%r1434, %r3428, %r1433;
	mad.lo.s32 	%r3430, %r3430, 10, %r1434;
	add.s32 	%r1435, %r3428, 9;
	setp.gt.u32 	%p197, %r1435, 18;
	mov.u32 	%r3428, %r784;
	@%p197 bra 	$L__BB7_491;
$L__BB7_492:
	setp.eq.s32 	%p198, %r3426, 0;
	mov.b32 	%r3433, 0;
	@%p198 bra 	$L__BB7_495;
	mov.b32 	%r3433, 0;
	mov.u32 	%r3431, %r3426;
$L__BB7_494:
	mul.hi.s32 	%r1438, %r3431, 1717986919;
	shr.u32 	%r1439, %r1438, 31;
	shr.s32 	%r1440, %r1438, 2;
	add.s32 	%r789, %r1440, %r1439;
	mul.lo.s32 	%r1441, %r789, 10;
	sub.s32 	%r1442, %r3431, %r1441;
	mad.lo.s32 	%r3433, %r3433, 10, %r1442;
	add.s32 	%r1443, %r3431, 9;
	setp.gt.u32 	%p199, %r1443, 18;
	mov.u32 	%r3431, %r789;
	@%p199 bra 	$L__BB7_494;
$L__BB7_495:
	setp.eq.s32 	%p201, %r780, 0;
	mov.pred 	%p834, %p189;
	@%p201 bra 	$L__BB7_500;
	mov.b32 	%r3434, 0;
$L__BB7_497:
	mul.hi.s32 	%r1445, %r3430, 1717986919;
	shr.u32 	%r1446, %r1445, 31;
	shr.s32 	%r1447, %r1445, 2;
	add.s32 	%r1448, %r1447, %r1446;
	mul.lo.s32 	%r1449, %r1448, 10;
	sub.s32 	%r794, %r3430, %r1449;
	mul.hi.s32 	%r1450, %r3433, 1717986919;
	shr.u32 	%r1451, %r1450, 31;
	shr.s32 	%r1452, %r1450, 2;
	add.s32 	%r1453, %r1452, %r1451;
	mul.lo.s32 	%r1454, %r1453, 10;
	sub.s32 	%r795, %r3433, %r1454;
	setp.eq.s32 	%p202, %r794, %r795;
	@%p202 bra 	$L__BB7_499;
	setp.le.s32 	%p834, %r794, %r795;
	bra.uni 	$L__BB7_500;
$L__BB7_499:
	add.s32 	%r3434, %r3434, 1;
	setp.ne.s32 	%p204, %r3434, %r780;
	mov.u32 	%r3430, %r1448;
	mov.u32 	%r3433, %r1453;
	mov.pred 	%p834, %p189;
	@%p204 bra 	$L__BB7_497;
$L__BB7_500:
	selp.b32 	%r799, %r3416, %r3426, %p834;
	selp.u32 	%r1461, 1, 0, %p834;
	add.s32 	%r800, %r774, %r1461;
	not.pred 	%p205, %p834;
	selp.u32 	%r1462, 1, 0, %p205;
	add.s32 	%r801, %r775, %r1462;
	@%p834 bra 	$L__BB7_502;
	shl.b32 	%r1463, %r801, 2;
	add.s32 	%r1465, %r1278, %r1463;
	ld.shared.u32 	%r3426, [%r1465];
	bra.uni 	$L__BB7_503;
$L__BB7_502:
	shl.b32 	%r1466, %r800, 2;
	add.s32 	%r1468, %r1278, %r1466;
	ld.shared.u32 	%r3416, [%r1468];
$L__BB7_503:
	setp.ge.s32 	%p207, %r800, %r691;
	mov.pred 	%p206, 0;
	mov.pred 	%p835, %p206;
	@%p207 bra 	$L__BB7_516;
	setp.ge.s32 	%p209, %r801, %r562;
	mov.pred 	%p835, -1;
	@%p209 bra 	$L__BB7_516;
	max.s32 	%r1470, %r3416, %r3426;
	cvt.rn.f32.s32 	%f93, %r1470;
	setp.lt.s32 	%p210, %r1470, 1;
	mul.f32 	%f94, %f93, 0f4B000000;
	selp.f32 	%f95, %f94, %f93, %p210;
	selp.f32 	%f96, 0fC1B80000, 0f00000000, %p210;
	mov.b32 	%r1471, %f95;
	add.s32 	%r1472, %r1471, -1059760811;
	and.b32  	%r1473, %r1472, -8388608;
	sub.s32 	%r1474, %r1471, %r1473;
	mov.b32 	%f97, %r1474;
	cvt.rn.f32.s32 	%f98, %r1473;
	fma.rn.f32 	%f99, %f98, 0f34000000, %f96;
	add.f32 	%f100, %f97, 0fBF800000;
	fma.rn.f32 	%f101, %f100, 0fBE055027, 0f3E1039F6;
	fma.rn.f32 	%f102, %f101, %f100, 0fBDF8CDCC;
	fma.rn.f32 	%f103, %f102, %f100, 0f3E0F2955;
	fma.rn.f32 	%f104, %f103, %f100, 0fBE2AD8B9;
	fma.rn.f32 	%f105, %f104, %f100, 0f3E4CED0B;
	fma.rn.f32 	%f106, %f105, %f100, 0fBE7FFF22;
	fma.rn.f32 	%f107, %f106, %f100, 0f3EAAAA78;
	fma.rn.f32 	%f108, %f107, %f100, 0fBF000000;
	mul.f32 	%f109, %f100, %f108;
	fma.rn.f32 	%f110, %f109, %f100, %f100;
	fma.rn.f32 	%f111, %f99, 0f3F317218, %f110;
	setp.gt.u32 	%p211, %r1471, 2139095039;
	fma.rn.f32 	%f112, %f95, 0f7F800000, 0f7F800000;
	selp.f32 	%f113, %f112, %f111, %p211;
	setp.eq.f32 	%p212, %f95, 0f00000000;
	fma.rn.f32 	%f114, %f113, 0f3EDE5BD9, 0f3F800000;
	selp.f32 	%f115, 0fFF800000, %f114, %p212;
	cvt.rzi.u32.f32 	%r806, %f115;
	setp.eq.s32 	%p213, %r3416, 0;
	mov.b32 	%r3441, 0;
	@%p213 bra 	$L__BB7_508;
	mov.b32 	%r3441, 0;
	mov.u32 	%r3439, %r3416;
$L__BB7_507:
	mul.hi.s32 	%r1476, %r3439, 1717986919;
	shr.u32 	%r1477, %r1476, 31;
	shr.s32 	%r1478, %r1476, 2;
	add.s32 	%r810, %r1478, %r1477;
	mul.lo.s32 	%r1479, %r810, 10;
	sub.s32 	%r1480, %r3439, %r1479;
	mad.lo.s32 	%r3441, %r3441, 10, %r1480;
	add.s32 	%r1481, %r3439, 9;
	setp.gt.u32 	%p214, %r1481, 18;
	mov.u32 	%r3439, %r810;
	@%p214 bra 	$L__BB7_507;
$L__BB7_508:
	setp.eq.s32 	%p215, %r3426, 0;
	mov.b32 	%r3444, 0;
	@%p215 bra 	$L__BB7_511;
	mov.b32 	%r3444, 0;
	mov.u32 	%r3442, %r3426;
$L__BB7_510:
	mul.hi.s32 	%r1484, %r3442, 1717986919;
	shr.u32 	%r1485, %r1484, 31;
	shr.s32 	%r1486, %r1484, 2;
	add.s32 	%r815, %r1486, %r1485;
	mul.lo.s32 	%r1487, %r815, 10;
	sub.s32 	%r1488, %r3442, %r1487;
	mad.lo.s32 	%r3444, %r3444, 10, %r1488;
	add.s32 	%r1489, %r3442, 9;
	setp.gt.u32 	%p216, %r1489, 18;
	mov.u32 	%r3442, %r815;
	@%p216 bra 	$L__BB7_510;
$L__BB7_511:
	setp.eq.s32 	%p218, %r806, 0;
	mov.pred 	%p835, %p206;
	@%p218 bra 	$L__BB7_516;
	mov.b32 	%r3445, 0;
$L__BB7_513:
	mul.hi.s32 	%r1491, %r3441, 1717986919;
	shr.u32 	%r1492, %r1491, 31;
	shr.s32 	%r1493, %r1491, 2;
	add.s32 	%r1494, %r1493, %r1492;
	mul.lo.s32 	%r1495, %r1494, 10;
	sub.s32 	%r820, %r3441, %r1495;
	mul.hi.s32 	%r1496, %r3444, 1717986919;
	shr.u32 	%r1497, %r1496, 31;
	shr.s32 	%r1498, %r1496, 2;
	add.s32 	%r1499, %r1498, %r1497;
	mul.lo.s32 	%r1500, %r1499, 10;
	sub.s32 	%r821, %r3444, %r1500;
	setp.eq.s32 	%p219, %r820, %r821;
	@%p219 bra 	$L__BB7_515;
	setp.le.s32 	%p835, %r820, %r821;
	bra.uni 	$L__BB7_516;
$L__BB7_515:
	add.s32 	%r3445, %r3445, 1;
	setp.ne.s32 	%p221, %r3445, %r806;
	mov.u32 	%r3441, %r1494;
	mov.u32 	%r3444, %r1499;
	mov.pred 	%p835, %p206;
	@%p221 bra 	$L__BB7_513;
$L__BB7_516:
	selp.b32 	%r825, %r3416, %r3426, %p835;
	selp.u32 	%r1507, 1, 0, %p835;
	add.s32 	%r826, %r800, %r1507;
	not.pred 	%p222, %p835;
	selp.u32 	%r1508, 1, 0, %p222;
	add.s32 	%r827, %r801, %r1508;
	@%p835 bra 	$L__BB7_518;
	shl.b32 	%r1509, %r827, 2;
	add.s32 	%r1511, %r1278, %r1509;
	ld.shared.u32 	%r3426, [%r1511];
	bra.uni 	$L__BB7_519;
$L__BB7_518:
	shl.b32 	%r1512, %r826, 2;
	add.s32 	%r1514, %r1278, %r1512;
	ld.shared.u32 	%r3416, [%r1514];
$L__BB7_519:
	setp.ge.s32 	%p224, %r826, %r691;
	mov.pred 	%p223, 0;
	mov.pred 	%p836, %p223;
	@%p224 bra 	$L__BB7_532;
	setp.ge.s32 	%p226, %r827, %r562;
	mov.pred 	%p836, -1;
	@%p226 bra 	$L__BB7_532;
	max.s32 	%r1516, %r3416, %r3426;
	cvt.rn.f32.s32 	%f116, %r1516;
	setp.lt.s32 	%p227, %r1516, 1;
	mul.f32 	%f117, %f116, 0f4B000000;
	selp.f32 	%f118, %f117, %f116, %p227;
	selp.f32 	%f119, 0fC1B80000, 0f00000000, %p227;
	mov.b32 	%r1517, %f118;
	add.s32 	%r1518, %r1517, -1059760811;
	and.b32  	%r1519, %r1518, -8388608;
	sub.s32 	%r1520, %r1517, %r1519;
	mov.b32 	%f120, %r1520;
	cvt.rn.f32.s32 	%f121, %r1519;
	fma.rn.f32 	%f122, %f121, 0f34000000, %f119;
	add.f32 	%f123, %f120, 0fBF800000;
	fma.rn.f32 	%f124, %f123, 0fBE055027, 0f3E1039F6;
	fma.rn.f32 	%f125, %f124, %f123, 0fBDF8CDCC;
	fma.rn.f32 	%f126, %f125, %f123, 0f3E0F2955;
	fma.rn.f32 	%f127, %f126, %f123, 0fBE2AD8B9;
	fma.rn.f32 	%f128, %f127, %f123, 0f3E4CED0B;
	fma.rn.f32 	%f129, %f128, %f123, 0fBE7FFF22;
	fma.rn.f32 	%f130, %f129, %f123, 0f3EAAAA78;
	fma.rn.f32 	%f131, %f130, %f123, 0fBF000000;
	mul.f32 	%f132, %f123, %f131;
	fma.rn.f32 	%f133, %f132, %f123, %f123;
	fma.rn.f32 	%f134, %f122, 0f3F317218, %f133;
	setp.gt.u32 	%p228, %r1517, 2139095039;
	fma.rn.f32 	%f135, %f118, 0f7F800000, 0f7F800000;
	selp.f32 	%f136, %f135, %f134, %p228;
	setp.eq.f32 	%p229, %f118, 0f00000000;
	fma.rn.f32 	%f137, %f136, 0f3EDE5BD9, 0f3F800000;
	selp.f32 	%f138, 0fFF800000, %f137, %p229;
	cvt.rzi.u32.f32 	%r832, %f138;
	setp.eq.s32 	%p230, %r3416, 0;
	mov.b32 	%r3452, 0;
	@%p230 bra 	$L__BB7_524;
	mov.b32 	%r3452, 0;
	mov.u32 	%r3450, %r3416;
$L__BB7_523:
	mul.hi.s32 	%r1522, %r3450, 1717986919;
	shr.u32 	%r1523, %r1522, 31;
	shr.s32 	%r1524, %r1522, 2;
	add.s32 	%r836, %r1524, %r1523;
	mul.lo.s32 	%r1525, %r836, 10;
	sub.s32 	%r1526, %r3450, %r1525;
	mad.lo.s32 	%r3452, %r3452, 10, %r1526;
	add.s32 	%r1527, %r3450, 9;
	setp.gt.u32 	%p231, %r1527, 18;
	mov.u32 	%r3450, %r836;
	@%p231 bra 	$L__BB7_523;
$L__BB7_524:
	setp.eq.s32 	%p232, %r3426, 0;
	mov.b32 	%r3455, 0;
	@%p232 bra 	$L__BB7_527;
	mov.b32 	%r3455, 0;
	mov.u32 	%r3453, %r3426;
$L__BB7_526:
	mul.hi.s32 	%r1530, %r3453, 1717986919;
	shr.u32 	%r1531, %r1530, 31;
	shr.s32 	%r1532, %r1530, 2;
	add.s32 	%r841, %r1532, %r1531;
	mul.lo.s32 	%r1533, %r841, 10;
	sub.s32 	%r1534, %r3453, %r1533;
	mad.lo.s32 	%r3455, %r3455, 10, %r1534;
	add.s32 	%r1535, %r3453, 9;
	setp.gt.u32 	%p233, %r1535, 18;
	mov.u32 	%r3453, %r841;
	@%p233 bra 	$L__BB7_526;
$L__BB7_527:
	setp.eq.s32 	%p235, %r832, 0;
	mov.pred 	%p836, %p223;
	@%p235 bra 	$L__BB7_532;
	mov.b32 	%r3456, 0;
$L__BB7_529:
	mul.hi.s32 	%r1537, %r3452, 1717986919;
	shr.u32 	%r1538, %r1537, 31;
	shr.s32 	%r1539, %r1537, 2;
	add.s32 	%r1540, %r1539, %r1538;
	mul.lo.s32 	%r1541, %r1540, 10;
	sub.s32 	%r846, %r3452, %r1541;
	mul.hi.s32 	%r1542, %r3455, 1717986919;
	shr.u32 	%r1543, %r1542, 31;
	shr.s32 	%r1544, %r1542, 2;
	add.s32 	%r1545, %r1544, %r1543;
	mul.lo.s32 	%r1546, %r1545, 10;
	sub.s32 	%r847, %r3455, %r1546;
	setp.eq.s32 	%p236, %r846, %r847;
	@%p236 bra 	$L__BB7_531;
	setp.le.s32 	%p836, %r846, %r847;
	bra.uni 	$L__BB7_532;
$L__BB7_531:
	add.s32 	%r3456, %r3456, 1;
	setp.ne.s32 	%p238, %r3456, %r832;
	mov.u32 	%r3452, %r1540;
	mov.u32 	%r3455, %r1545;
	mov.pred 	%p836, %p223;
	@%p238 bra 	$L__BB7_529;
$L__BB7_532:
	selp.b32 	%r851, %r3416, %r3426, %p836;
	selp.u32 	%r1553, 1, 0, %p836;
	add.s32 	%r852, %r826, %r1553;
	not.pred 	%p239, %p836;
	selp.u32 	%r1554, 1, 0, %p239;
	add.s32 	%r853, %r827, %r1554;
	@%p836 bra 	$L__BB7_534;
	shl.b32 	%r1555, %r853, 2;
	add.s32 	%r1557, %r1278, %r1555;
	ld.shared.u32 	%r3426, [%r1557];
	bra.uni 	$L__BB7_535;
$L__BB7_534:
	shl.b32 	%r1558, %r852, 2;
	add.s32 	%r1560, %r1278, %r1558;
	ld.shared.u32 	%r3416, [%r1560];
$L__BB7_535:
	setp.ge.s32 	%p241, %r852, %r691;
	mov.pred 	%p240, 0;
	mov.pred 	%p837, %p240;
	@%p241 bra 	$L__BB7_548;
	setp.ge.s32 	%p243, %r853, %r562;
	mov.pred 	%p837, -1;
	@%p243 bra 	$L__BB7_548;
	max.s32 	%r1562, %r3416, %r3426;
	cvt.rn.f32.s32 	%f139, %r1562;
	setp.lt.s32 	%p244, %r1562, 1;
	mul.f32 	%f140, %f139, 0f4B000000;
	selp.f32 	%f141, %f140, %f139, %p244;
	selp.f32 	%f142, 0fC1B80000, 0f00000000, %p244;
	mov.b32 	%r1563, %f141;
	add.s32 	%r1564, %r1563, -1059760811;
	and.b32  	%r1565, %r1564, -8388608;
	sub.s32 	%r1566, %r1563, %r1565;
	mov.b32 	%f143, %r1566;
	cvt.rn.f32.s32 	%f144, %r1565;
	fma.rn.f32 	%f145, %f144, 0f34000000, %f142;
	add.f32 	%f146, %f143, 0fBF800000;
	fma.rn.f32 	%f147, %f146, 0fBE055027, 0f3E1039F6;
	fma.rn.f32 	%f148, %f147, %f146, 0fBDF8CDCC;
	fma.rn.f32 	%f149, %f148, %f146, 0f3E0F2955;
	fma.rn.f32 	%f150, %f149, %f146, 0fBE2AD8B9;
	fma.rn.f32 	%f151, %f150, %f146, 0f3E4CED0B;
	fma.rn.f32 	%f152, %f151, %f146, 0fBE7FFF22;
	fma.rn.f32 	%f153, %f152, %f146, 0f3EAAAA78;
	fma.rn.f32 	%f154, %f153, %f146, 0fBF000000;
	mul.f32 	%f155, %f146, %f154;
	fma.rn.f32 	%f156, %f155, %f146, %f146;
	fma.rn.f32 	%f157, %f145, 0f3F317218, %f156;
	setp.gt.u32 	%p245, %r1563, 2139095039;
	fma.rn.f32 	%f158, %f141, 0f7F800000, 0f7F800000;
	selp.f32 	%f159, %f158, %f157, %p245;
	setp.eq.f32 	%p246, %f141, 0f00000000;
	fma.rn.f32 	%f160, %f159, 0f3EDE5BD9, 0f3F800000;
	selp.f32 	%f161, 0fFF800000, %f160, %p246;
	cvt.rzi.u32.f32 	%r858, %f161;
	setp.eq.s32 	%p247, %r3416, 0;
	mov.b32 	%r3463, 0;
	@%p247 bra 	$L__BB7_540;
	mov.b32 	%r3463, 0;
	mov.u32 	%r3461, %r3416;
$L__BB7_539:
	mul.hi.s32 	%r1568, %r3461, 1717986919;
	shr.u32 	%r1569, %r1568, 31;
	shr.s32 	%r1570, %r1568, 2;
	add.s32 	%r862, %r1570, %r1569;
	mul.lo.s32 	%r1571, %r862, 10;
	sub.s32 	%r1572, %r3461, %r1571;
	mad.lo.s32 	%r3463, %r3463, 10, %r1572;
	add.s32 	%r1573, %r3461, 9;
	setp.gt.u32 	%p248, %r1573, 18;
	mov.u32 	%r3461, %r862;
	@%p248 bra 	$L__BB7_539;
$L__BB7_540:
	setp.eq.s32 	%p249, %r3426, 0;
	mov.b32 	%r3466, 0;
	@%p249 bra 	$L__BB7_543;
	mov.b32 	%r3466, 0;
	mov.u32 	%r3464, %r3426;
$L__BB7_542:
	mul.hi.s32 	%r1576, %r3464, 1717986919;
	shr.u32 	%r1577, %r1576, 31;
	shr.s32 	%r1578, %r1576, 2;
	add.s32 	%r867, %r1578, %r1577;
	mul.lo.s32 	%r1579, %r867, 10;
	sub.s32 	%r1580, %r3464, %r1579;
	mad.lo.s32 	%r3466, %r3466, 10, %r1580;
	add.s32 	%r1581, %r3464, 9;
	setp.gt.u32 	%p250, %r1581, 18;
	mov.u32 	%r3464, %r867;
	@%p250 bra 	$L__BB7_542;
$L__BB7_543:
	setp.eq.s32 	%p252, %r858, 0;
	mov.pred 	%p837, %p240;
	@%p252 bra 	$L__BB7_548;
	mov.b32 	%r3467, 0;
$L__BB7_545:
	mul.hi.s32 	%r1583, %r3463, 1717986919;
	shr.u32 	%r1584, %r1583, 31;
	shr.s32 	%r1585, %r1583, 2;
	add.s32 	%r1586, %r1585, %r1584;
	mul.lo.s32 	%r1587, %r1586, 10;
	sub.s32 	%r872, %r3463, %r1587;
	mul.hi.s32 	%r1588, %r3466, 1717986919;
	shr.u32 	%r1589, %r1588, 31;
	shr.s32 	%r1590, %r1588, 2;
	add.s32 	%r1591, %r1590, %r1589;
	mul.lo.s32 	%r1592, %r1591, 10;
	sub.s32 	%r873, %r3466, %r1592;
	setp.eq.s32 	%p253, %r872, %r873;
	@%p253 bra 	$L__BB7_547;
	setp.le.s32 	%p837, %r872, %r873;
	bra.uni 	$L__BB7_548;
$L__BB7_547:
	add.s32 	%r3467, %r3467, 1;
	setp.ne.s32 	%p255, %r3467, %r858;
	mov.u32 	%r3463, %r1586;
	mov.u32 	%r3466, %r1591;
	mov.pred 	%p837, %p240;
	@%p255 bra 	$L__BB7_545;
$L__BB7_548:
	selp.b32 	%r877, %r3416, %r3426, %p837;
	selp.u32 	%r1599, 1, 0, %p837;
	add.s32 	%r878, %r852, %r1599;
	not.pred 	%p256, %p837;
	selp.u32 	%r1600, 1, 0, %p256;
	add.s32 	%r879, %r853, %r1600;
	@%p837 bra 	$L__BB7_550;
	shl.b32 	%r1601, %r879, 2;
	add.s32 	%r1603, %r1278, %r1601;
	ld.shared.u32 	%r3426, [%r1603];
	bra.uni 	$L__BB7_551;
$L__BB7_550:
	shl.b32 	%r1604, %r878, 2;
	add.s32 	%r1606, %r1278, %r1604;
	ld.shared.u32 	%r3416, [%r1606];
$L__BB7_551:
	setp.ge.s32 	%p258, %r878, %r691;
	mov.pred 	%p257, 0;
	mov.pred 	%p838, %p257;
	@%p258 bra 	$L__BB7_564;
	setp.ge.s32 	%p260, %r879, %r562;
	mov.pred 	%p838, -1;
	@%p260 bra 	$L__BB7_564;
	max.s32 	%r1608, %r3416, %r3426;
	cvt.rn.f32.s32 	%f162, %r1608;
	setp.lt.s32 	%p261, %r1608, 1;
	mul.f32 	%f163, %f162, 0f4B000000;
	selp.f32 	%f164, %f163, %f162, %p261;
	selp.f32 	%f165, 0fC1B80000, 0f00000000, %p261;
	mov.b32 	%r1609, %f164;
	add.s32 	%r1610, %r1609, -1059760811;
	and.b32  	%r1611, %r1610, -8388608;
	sub.s32 	%r1612, %r1609, %r1611;
	mov.b32 	%f166, %r1612;
	cvt.rn.f32.s32 	%f167, %r1611;
	fma.rn.f32 	%f168, %f167, 0f34000000, %f165;
	add.f32 	%f169, %f166, 0fBF800000;
	fma.rn.f32 	%f170, %f169, 0fBE055027, 0f3E1039F6;
	fma.rn.f32 	%f171, %f170, %f169, 0fBDF8CDCC;
	fma.rn.f32 	%f172, %f171, %f169, 0f3E0F2955;
	fma.rn.f32 	%f173, %f172, %f169, 0fBE2AD8B9;
	fma.rn.f32 	%f174, %f173, %f169, 0f3E4CED0B;
	fma.rn.f32 	%f175, %f174, %f169, 0fBE7FFF22;
	fma.rn.f32 	%f176, %f175, %f169, 0f3EAAAA78;
	fma.rn.f32 	%f177, %f176, %f169, 0fBF000000;
	mul.f32 	%f178, %f169, %f177;
	fma.rn.f32 	%f179, %f178, %f169, %f169;
	fma.rn.f32 	%f180, %f168, 0f3F317218, %f179;
	setp.gt.u32 	%p262, %r1609, 2139095039;
	fma.rn.f32 	%f181, %f164, 0f7F800000, 0f7F800000;
	selp.f32 	%f182, %f181, %f180, %p262;
	setp.eq.f32 	%p263, %f164, 0f00000000;
	fma.rn.f32 	%f183, %f182, 0f3EDE5BD9, 0f3F800000;
	selp.f32 	%f184, 0fFF800000, %f183, %p263;
	cvt.rzi.u32.f32 	%r884, %f184;
	setp.eq.s32 	%p264, %r3416, 0;
	mov.b32 	%r3474, 0;
	@%p264 bra 	$L__BB7_556;
	mov.b32 	%r3474, 0;
	mov.u32 	%r3472, %r3416;
$L__BB7_555:
	mul.hi.s32 	%r1614, %r3472, 1717986919;
	shr.u32 	%r1615, %r1614, 31;
	shr.s32 	%r1616, %r1614, 2;
	add.s32 	%r888, %r1616, %r1615;
	mul.lo.s32 	%r1617, %r888, 10;
	sub.s32 	%r1618, %r3472, %r1617;
	mad.lo.s32 	%r3474, %r3474, 10, %r1618;
	add.s32 	%r1619, %r3472, 9;
	setp.gt.u32 	%p265, %r1619, 18;
	mov.u32 	%r3472, %r888;
	@%p265 bra 	$L__BB7_555;
$L__BB7_556:
	setp.eq.s32 	%p266, %r3426, 0;
	mov.b32 	%r3477, 0;
	@%p266 bra 	$L__BB7_559;
	mov.b32 	%r3477, 0;
	mov.u32 	%r3475, %r3426;
$L__BB7_558:
	mul.hi.s32 	%r1622, %r3475, 1717986919;
	shr.u32 	%r1623, %r1622, 31;
	shr.s32 	%r1624, %r1622, 2;
	add.s32 	%r893, %r1624, %r1623;
	mul.lo.s32 	%r1625, %r893, 10;
	sub.s32 	%r1626, %r3475, %r1625;
	mad.lo.s32 	%r3477, %r3477, 10, %r1626;
	add.s32 	%r1627, %r3475, 9;
	setp.gt.u32 	%p267, %r1627, 18;
	mov.u32 	%r3475, %r893;
	@%p267 bra 	$L__BB7_558;
$L__BB7_559:
	setp.eq.s32 	%p269, %r884, 0;
	mov.pred 	%p838, %p257;
	@%p269 bra 	$L__BB7_564;
	mov.b32 	%r3478, 0;
$L__BB7_561:
	mul.hi.s32 	%r1629, %r3474, 1717986919;
	shr.u32 	%r1630, %r1629, 31;
	shr.s32 	%r1631, %r1629, 2;
	add.s32 	%r1632, %r1631, %r1630;
	mul.lo.s32 	%r1633, %r1632, 10;
	sub.s32 	%r898, %r3474, %r1633;
	mul.hi.s32 	%r1634, %r3477, 1717986919;
	shr.u32 	%r1635, %r1634, 31;
	shr.s32 	%r1636, %r1634, 2;
	add.s32 	%r1637, %r1636, %r1635;
	mul.lo.s32 	%r1638, %r1637, 10;
	sub.s32 	%r899, %r3477, %r1638;
	setp.eq.s32 	%p270, %r898, %r899;
	@%p270 bra 	$L__BB7_563;
	setp.le.s32 	%p838, %r898, %r899;
	bra.uni 	$L__BB7_564;
$L__BB7_563:
	add.s32 	%r3478, %r3478, 1;
	setp.ne.s32 	%p272, %r3478, %r884;
	mov.u32 	%r3474, %r1632;
	mov.u32 	%r3477, %r1637;
	mov.pred 	%p838, %p257;
	@%p272 bra 	$L__BB7_561;
$L__BB7_564:
	selp.b32 	%r903, %r3416, %r3426, %p838;
	selp.u32 	%r1645, 1, 0, %p838;
	add.s32 	%r904, %r878, %r1645;
	not.pred 	%p273, %p838;
	selp.u32 	%r1646, 1, 0, %p273;
	add.s32 	%r905, %r879, %r1646;
	@%p838 bra 	$L__BB7_566;
	shl.b32 	%r1647, %r905, 2;
	add.s32 	%r1649, %r1278, %r1647;
	ld.shared.u32 	%r3426, [%r1649];
	bra.uni 	$L__BB7_567;
$L__BB7_566:
	shl.b32 	%r1650, %r904, 2;
	add.s32 	%r1652, %r1278, %r1650;
	ld.shared.u32 	%r3416, [%r1652];
$L__BB7_567:
	setp.ge.s32 	%p275, %r904, %r691;
	mov.pred 	%p274, 0;
	mov.pred 	%p839, %p274;
	@%p275 bra 	$L__BB7_580;
	setp.ge.s32 	%p277, %r905, %r562;
	mov.pred 	%p839, -1;
	@%p277 bra 	$L__BB7_580;
	max.s32 	%r1654, %r3416, %r3426;
	cvt.rn.f32.s32 	%f185, %r1654;
	setp.lt.s32 	%p278, %r1654, 1;
	mul.f32 	%f186, %f185, 0f4B000000;
	selp.f32 	%f187, %f186, %f185, %p278;
	selp.f32 	%f188, 0fC1B80000, 0f00000000, %p278;
	mov.b32 	%r1655, %f187;
	add.s32 	%r1656, %r1655, -1059760811;
	and.b32  	%r1657, %r1656, -8388608;
	sub.s32 	%r1658, %r1655, %r1657;
	mov.b32 	%f189, %r1658;
	cvt.rn.f32.s32 	%f190, %r1657;
	fma.rn.f32 	%f191, %f190, 0f34000000, %f188;
	add.f32 	%f192, %f189, 0fBF800000;
	fma.rn.f32 	%f193, %f192, 0fBE055027, 0f3E1039F6;
	fma.rn.f32 	%f194, %f193, %f192, 0fBDF8CDCC;
	fma.rn.f32 	%f195, %f194, %f192, 0f3E0F2955;
	fma.rn.f32 	%f196, %f195, %f192, 0fBE2AD8B9;
	fma.rn.f32 	%f197, %f196, %f192, 0f3E4CED0B;
	fma.rn.f32 	%f198, %f197, %f192, 0fBE7FFF22;
	fma.rn.f32 	%f199, %f198, %f192, 0f3EAAAA78;
	fma.rn.f32 	%f200, %f199, %f192, 0fBF000000;
	mul.f32 	%f201, %f192, %f200;
	fma.rn.f32 	%f202, %f201, %f192, %f192;
	fma.rn.f32 	%f203, %f191, 0f3F317218, %f202;
	setp.gt.u32 	%p279, %r1655, 2139095039;
	fma.rn.f32 	%f204, %f187, 0f7F800000, 0f7F800000;
	selp.f32 	%f205, %f204, %f203, %p279;
	setp.eq.f32 	%p280, %f187, 0f00000000;
	fma.rn.f32 	%f206, %f205, 0f3EDE5BD9, 0f3F800000;
	selp.f32 	%f207, 0fFF800000, %f206, %p280;
	cvt.rzi.u32.f32 	%r910, %f207;
	setp.eq.s32 	%p281, %r3416, 0;
	mov.b32 	%r3485, 0;
	@%p281 bra 	$L__BB7_572;
	mov.b32 	%r3485, 0;
	mov.u32 	%r3483, %r3416;
$L__BB7_571:
	mul.hi.s32 	%r1660, %r3483, 1717986919;
	shr.u32 	%r1661, %r1660, 31;
	shr.s32 	%r1662, %r1660, 2;
	add.s32 	%r914, %r1662, %r1661;
	mul.lo.s32 	%r1663, %r914, 10;
	sub.s32 	%r1664, %r3483, %r1663;
	mad.lo.s32 	%r3485, %r3485, 10, %r1664;
	add.s32 	%r1665, %r3483, 9;
	setp.gt.u32 	%p282, %r1665, 18;
	mov.u32 	%r3483, %r914;
	@%p282 bra 	$L__BB7_571;
$L__BB7_572:
	setp.eq.s32 	%p283, %r3426, 0;
	mov.b32 	%r3488, 0;
	@%p283 bra 	$L__BB7_575;
	mov.b32 	%r3488, 0;
	mov.u32 	%r3486, %r3426;
$L__BB7_574:
	mul.hi.s32 	%r1668, %r3486, 1717986919;
	shr.u32 	%r1669, %r1668, 31;
	shr.s32 	%r1670, %r1668, 2;
	add.s32 	%r919, %r1670, %r1669;
	mul.lo.s32 	%r1671, %r919, 10;
	sub.s32 	%r1672, %r3486, %r1671;
	mad.lo.s32 	%r3488, %r3488, 10, %r1672;
	add.s32 	%r1673, %r3486, 9;
	setp.gt.u32 	%p284, %r1673, 18;
	mov.u32 	%r3486, %r919;
	@%p284 bra 	$L__BB7_574;
$L__BB7_575:
	setp.eq.s32 	%p286, %r910, 0;
	mov.pred 	%p839, %p274;
	@%p286 bra 	$L__BB7_580;
	mov.b32 	%r3489, 0;
$L__BB7_577:
	mul.hi.s32 	%r1675, %r3485, 1717986919;
	shr.u32 	%r1676, %r1675, 31;
	shr.s32 	%r1677, %r1675, 2;
	add.s32 	%r1678, %r1677, %r1676;
	mul.lo.s32 	%r1679, %r1678, 10;
	sub.s32 	%r924, %r3485, %r1679;
	mul.hi.s32 	%r1680, %r3488, 1717986919;
	shr.u32 	%r1681, %r1680, 31;
	shr.s32 	%r1682, %r1680, 2;
	add.s32 	%r1683, %r1682, %r1681;
	mul.lo.s32 	%r1684, %r1683, 10;
	sub.s32 	%r925, %r3488, %r1684;
	setp.eq.s32 	%p287, %r924, %r925;
	@%p287 bra 	$L__BB7_579;
	setp.le.s32 	%p839, %r924, %r925;
	bra.uni 	$L__BB7_580;
$L__BB7_579:
	add.s32 	%r3489, %r3489, 1;
	setp.ne.s32 	%p289, %r3489, %r910;
	mov.u32 	%r3485, %r1678;
	mov.u32 	%r3488, %r1683;
	mov.pred 	%p839, %p274;
	@%p289 bra 	$L__BB7_577;
$L__BB7_580:
	selp.b32 	%r929, %r3416, %r3426, %p839;
	selp.u32 	%r1691, 1, 0, %p839;
	add.s32 	%r930, %r904, %r1691;
	not.pred 	%p290, %p839;
	selp.u32 	%r1692, 1, 0, %p290;
	add.s32 	%r931, %r905, %r1692;
	@%p839 bra 	$L__BB7_582;
	shl.b32 	%r1693, %r931, 2;
	add.s32 	%r1695, %r1278, %r1693;
	ld.shared.u32 	%r3426, [%r1695];
	bra.uni 	$L__BB7_583;
$L__BB7_582:
	shl.b32 	%r1696, %r930, 2;
	add.s32 	%r1698, %r1278, %r1696;
	ld.shared.u32 	%r3416, [%r1698];
$L__BB7_583:
	setp.ge.s32 	%p292, %r930, %r691;
	mov.pred 	%p291, 0;
	mov.pred 	%p840, %p291;
	@%p292 bra 	$L__BB7_596;
	setp.ge.s32 	%p294, %r931, %r562;
	mov.pred 	%p840, -1;
	@%p294 bra 	$L__BB7_596;
	max.s32 	%r1700, %r3416, %r3426;
	cvt.rn.f32.s32 	%f208, %r1700;
	setp.lt.s32 	%p295, %r1700, 1;
	mul.f32 	%f209, %f208, 0f4B000000;
	selp.f32 	%f210, %f209, %f208, %p295;
	selp.f32 	%f211, 0fC1B80000, 0f00000000, %p295;
	mov.b32 	%r1701, %f210;
	add.s32 	%r1702, %r1701, -1059760811;
	and.b32  	%r1703, %r1702, -8388608;
	sub.s32 	%r1704, %r1701, %r1703;
	mov.b32 	%f212, %r1704;
	cvt.rn.f32.s32 	%f213, %r1703;
	fma.rn.f32 	%f214, %f213, 0f34000000, %f211;
	add.f32 	%f215, %f212, 0fBF800000;
	fma.rn.f32 	%f216, %f215, 0fBE055027, 0f3E1039F6;
	fma.rn.f32 	%f217, %f216, %f215, 0fBDF8CDCC;
	fma.rn.f32 	%f218, %f217, %f215, 0f3E0F2955;
	fma.rn.f32 	%f219, %f218, %f215, 0fBE2AD8B9;
	fma.rn.f32 	%f220, %f219, %f215, 0f3E4CED0B;
	fma.rn.f32 	%f221, %f220, %f215, 0fBE7FFF22;
	fma.rn.f32 	%f222, %f221, %f215, 0f3EAAAA78;
	fma.rn.f32 	%f223, %f222, %f215, 0fBF000000;
	mul.f32 	%f224, %f215, %f223;
	fma.rn.f32 	%f225, %f224, %f215, %f215;
	fma.rn.f32 	%f226, %f214, 0f3F317218, %f225;
	setp.gt.u32 	%p296, %r1701, 2139095039;
	fma.rn.f32 	%f227, %f210, 0f7F800000, 0f7F800000;
	selp.f32 	%f228, %f227, %f226, %p296;
	setp.eq.f32 	%p297, %f210, 0f00000000;
	fma.rn.f32 	%f229, %f228, 0f3EDE5BD9, 0f3F800000;
	selp.f32 	%f230, 0fFF800000, %f229, %p297;
	cvt.rzi.u32.f32 	%r936, %f230;
	setp.eq.s32 	%p298, %r3416, 0;
	mov.b32 	%r3496, 0;
	@%p298 bra 	$L__BB7_588;
	mov.b32 	%r3496, 0;
	mov.u32 	%r3494, %r3416;
$L__BB7_587:
	mul.hi.s32 	%r1706, %r3494, 1717986919;
	shr.u32 	%r1707, %r1706, 31;
	shr.s32 	%r1708, %r1706, 2;
	add.s32 	%r940, %r1708, %r1707;
	mul.lo.s32 	%r1709, %r940, 10;
	sub.s32 	%r1710, %r3494, %r1709;
	mad.lo.s32 	%r3496, %r3496, 10, %r1710;
	add.s32 	%r1711, %r3494, 9;
	setp.gt.u32 	%p299, %r1711, 18;
	mov.u32 	%r3494, %r940;
	@%p299 bra 	$L__BB7_587;
$L__BB7_588:
	setp.eq.s32 	%p300, %r3426, 0;
	mov.b32 	%r3499, 0;
	@%p300 bra 	$L__BB7_591;
	mov.b32 	%r3499, 0;
	mov.u32 	%r3497, %r3426;
$L__BB7_590:
	mul.hi.s32 	%r1714, %r3497, 1717986919;
	shr.u32 	%r1715, %r1714, 31;
	shr.s32 	%r1716, %r1714, 2;
	add.s32 	%r945, %r1716, %r1715;
	mul.lo.s32 	%r1717, %r945, 10;
	sub.s32 	%r1718, %r3497, %r1717;
	mad.lo.s32 	%r3499, %r3499, 10, %r1718;
	add.s32 	%r1719, %r3497, 9;
	setp.gt.u32 	%p301, %r1719, 18;
	mov.u32 	%r3497, %r945;
	@%p301 bra 	$L__BB7_590;
$L__BB7_591:
	setp.eq.s32 	%p303, %r936, 0;
	mov.pred 	%p840, %p291;
	@%p303 bra 	$L__BB7_596;
	mov.b32 	%r3500, 0;
$L__BB7_593:
	mul.hi.s32 	%r1721, %r3496, 1717986919;
	shr.u32 	%r1722, %r1721, 31;
	shr.s32 	%r1723, %r1721, 2;
	add.s32 	%r1724, %r1723, %r1722;
	mul.lo.s32 	%r1725, %r1724, 10;
	sub.s32 	%r950, %r3496, %r1725;
	mul.hi.s32 	%r1726, %r3499, 1717986919;
	shr.u32 	%r1727, %r1726, 31;
	shr.s32 	%r1728, %r1726, 2;
	add.s32 	%r1729, %r1728, %r1727;
	mul.lo.s32 	%r1730, %r1729, 10;
	sub.s32 	%r951, %r3499, %r1730;
	setp.eq.s32 	%p304, %r950, %r951;
	@%p304 bra 	$L__BB7_595;
	setp.le.s32 	%p840, %r950, %r951;
	bra.uni 	$L__BB7_596;
$L__BB7_595:
	add.s32 	%r3500, %r3500, 1;
	setp.ne.s32 	%p306, %r3500, %r936;
	mov.u32 	%r3496, %r1724;
	mov.u32 	%r3499, %r1729;
	mov.pred 	%p840, %p291;
	@%p306 bra 	$L__BB7_593;
$L__BB7_596:
	selp.b32 	%r955, %r3416, %r3426, %p840;
	selp.u32 	%r1737, 1, 0, %p840;
	add.s32 	%r956, %r930, %r1737;
	not.pred 	%p307, %p840;
	selp.u32 	%r1738, 1, 0, %p307;
	add.s32 	%r957, %r931, %r1738;
	@%p840 bra 	$L__BB7_598;
	shl.b32 	%r1739, %r957, 2;
	add.s32 	%r1741, %r1278, %r1739;
	ld.shared.u32 	%r3426, [%r1741];
	bra.uni 	$L__BB7_599;
$L__BB7_598:
	shl.b32 	%r1742, %r956, 2;
	add.s32 	%r1744, %r1278, %r1742;
	ld.shared.u32 	%r3416, [%r1744];
$L__BB7_599:
	setp.ge.s32 	%p309, %r956, %r691;
	mov.pred 	%p308, 0;
	mov.pred 	%p841, %p308;
	@%p309 bra 	$L__BB7_612;
	setp.ge.s32 	%p311, %r957, %r562;
	mov.pred 	%p841, -1;
	@%p311 bra 	$L__BB7_612;
	max.s32 	%r1746, %r3416, %r3426;
	cvt.rn.f32.s32 	%f231, %r1746;
	setp.lt.s32 	%p312, %r1746, 1;
	mul.f32 	%f232, %f231, 0f4B000000;
	selp.f32 	%f233, %f232, %f231, %p312;
	selp.f32 	%f234, 0fC1B80000, 0f00000000, %p312;
	mov.b32 	%r1747, %f233;
	add.s32 	%r1748, %r1747, -1059760811;
	and.b32  	%r1749, %r1748, -8388608;
	sub.s32 	%r1750, %r1747, %r1749;
	mov.b32 	%f235, %r1750;
	cvt.rn.f32.s32 	%f236, %r1749;
	fma.rn.f32 	%f237, %f236, 0f34000000, %f234;
	add.f32 	%f238, %f235, 0fBF800000;
	fma.rn.f32 	%f239, %f238, 0fBE055027, 0f3E1039F6;
	fma.rn.f32 	%f240, %f239, %f238, 0fBDF8CDCC;
	fma.rn.f32 	%f241, %f240, %f238, 0f3E0F2955;
	fma.rn.f32 	%f242, %f241, %f238, 0fBE2AD8B9;
	fma.rn.f32 	%f243, %f242, %f238, 0f3E4CED0B;
	fma.rn.f32 	%f244, %f243, %f238, 0fBE7FFF22;
	fma.rn.f32 	%f245, %f244, %f238, 0f3EAAAA78;
	fma.rn.f32 	%f246, %f245, %f238, 0fBF000000;
	mul.f32 	%f247, %f238, %f246;
	fma.rn.f32 	%f248, %f247, %f238, %f238;
	fma.rn.f32 	%f249, %f237, 0f3F317218, %f248;
	setp.gt.u32 	%p313, %r1747, 2139095039;
	fma.rn.f32 	%f250, %f233, 0f7F800000, 0f7F800000;
	selp.f32 	%f251, %f250, %f249, %p313;
	setp.eq.f32 	%p314, %f233, 0f00000000;
	fma.rn.f32 	%f252, %f251, 0f3EDE5BD9, 0f3F800000;
	selp.f32 	%f253, 0fFF800000, %f252, %p314;
	cvt.rzi.u32.f32 	%r962, %f253;
	setp.eq.s32 	%p315, %r3416, 0;
	mov.b32 	%r3507, 0;
	@%p315 bra 	$L__BB7_604;
	mov.b32 	%r3507, 0;
	mov.u32 	%r3505, %r3416;
$L__BB7_603:
	mul.hi.s32 	%r1752, %r3505, 1717986919;
	shr.u32 	%r1753, %r1752, 31;
	shr.s32 	%r1754, %r1752, 2;
	add.s32 	%r966, %r1754, %r1753;
	mul.lo.s32 	%r1755, %r966, 10;
	sub.s32 	%r1756, %r3505, %r1755;
	mad.lo.s32 	%r3507, %r3507, 10, %r1756;
	add.s32 	%r1757, %r3505, 9;
	setp.gt.u32 	%p316, %r1757, 18;
	mov.u32 	%r3505, %r966;
	@%p316 bra 	$L__BB7_603;
$L__BB7_604:
	setp.eq.s32 	%p317, %r3426, 0;
	mov.b32 	%r3510, 0;
	@%p317 bra 	$L__BB7_607;
	mov.b32 	%r3510, 0;
	mov.u32 	%r3508, %r3426;
$L__BB7_606:
	mul.hi.s32 	%r1760, %r3508, 1717986919;
	shr.u32 	%r1761, %r1760, 31;
	shr.s32 	%r1762, %r1760, 2;
	add.s32 	%r971, %r1762, %r1761;
	mul.lo.s32 	%r1763, %r971, 10;
	sub.s32 	%r1764, %r3508, %r1763;
	mad.lo.s32 	%r3510, %r3510, 10, %r1764;
	add.s32 	%r1765, %r3508, 9;
	setp.gt.u32 	%p318, %r1765, 18;
	mov.u32 	%r3508, %r971;
	@%p318 bra 	$L__BB7_606;
$L__BB7_607:
	setp.eq.s32 	%p320, %r962, 0;
	mov.pred 	%p841, %p308;
	@%p320 bra 	$L__BB7_612;
	mov.b32 	%r3511, 0;
$L__BB7_609:
	mul.hi.s32 	%r1767, %r3507, 1717986919;
	shr.u32 	%r1768, %r1767, 31;
	shr.s32 	%r1769, %r1767, 2;
	add.s32 	%r1770, %r1769, %r1768;
	mul.lo.s32 	%r1771, %r1770, 10;
	sub.s32 	%r976, %r3507, %r1771;
	mul.hi.s32 	%r1772, %r3510, 1717986919;
	shr.u32 	%r1773, %r1772, 31;
	shr.s32 	%r1774, %r1772, 2;
	add.s32 	%r1775, %r1774, %r1773;
	mul.lo.s32 	%r1776, %r1775, 10;
	sub.s32 	%r977, %r3510, %r1776;
	setp.eq.s32 	%p321, %r976, %r977;
	@%p321 bra 	$L__BB7_611;
	setp.le.s32 	%p841, %r976, %r977;
	bra.uni 	$L__BB7_612;
$L__BB7_611:
	add.s32 	%r3511, %r3511, 1;
	setp.ne.s32 	%p323, %r3511, %r962;
	mov.u32 	%r3507, %r1770;
	mov.u32 	%r3510, %r1775;
	mov.pred 	%p841, %p308;
	@%p323 bra 	$L__BB7_609;
$L__BB7_612:
	selp.b32 	%r981, %r3416, %r3426, %p841;
	selp.u32 	%r1783, 1, 0, %p841;
	add.s32 	%r982, %r956, %r1783;
	not.pred 	%p324, %p841;
	selp.u32 	%r1784, 1, 0, %p324;
	add.s32 	%r983, %r957, %r1784;
	@%p841 bra 	$L__BB7_614;
	shl.b32 	%r1785, %r983, 2;
	add.s32 	%r1787, %r1278, %r1785;
	ld.shared.u32 	%r3426, [%r1787];
	bra.uni 	$L__BB7_615;
$L__BB7_614:
	shl.b32 	%r1788, %r982, 2;
	add.s32 	%r1790, %r1278, %r1788;
	ld.shared.u32 	%r3416, [%r1790];
$L__BB7_615:
	setp.ge.s32 	%p326, %r982, %r691;
	mov.pred 	%p325, 0;
	mov.pred 	%p842, %p325;
	@%p326 bra 	$L__BB7_628;
	setp.ge.s32 	%p328, %r983, %r562;
	mov.pred 	%p842, -1;
	@%p328 bra 	$L__BB7_628;
	max.s32 	%r1792, %r3416, %r3426;
	cvt.rn.f32.s32 	%f254, %r1792;
	setp.lt.s32 	%p329, %r1792, 1;
	mul.f32 	%f255, %f254, 0f4B000000;
	selp.f32 	%f256, %f255, %f254, %p329;
	selp.f32 	%f257, 0fC1B80000, 0f00000000, %p329;
	mov.b32 	%r1793, %f256;
	add.s32 	%r1794, %r1793, -1059760811;
	and.b32  	%r1795, %r1794, -8388608;
	sub.s32 	%r1796, %r1793, %r1795;
	mov.b32 	%f258, %r1796;
	cvt.rn.f32.s32 	%f259, %r1795;
	fma.rn.f32 	%f260, %f259, 0f34000000, %f257;
	add.f32 	%f261, %f258, 0fBF800000;
	fma.rn.f32 	%f262, %f261, 0fBE055027, 0f3E1039F6;
	fma.rn.f32 	%f263, %f262, %f261, 0fBDF8CDCC;
	fma.rn.f32 	%f264, %f263, %f261, 0f3E0F2955;
	fma.rn.f32 	%f265, %f264, %f261, 0fBE2AD8B9;
	fma.rn.f32 	%f266, %f265, %f261, 0f3E4CED0B;
	fma.rn.f32 	%f267, %f266, %f261, 0fBE7FFF22;
	fma.rn.f32 	%f268, %f267, %f261, 0f3EAAAA78;
	fma.rn.f32 	%f269, %f268, %f261, 0fBF000000;
	mul.f32 	%f270, %f261, %f269;
	fma.rn.f32 	%f271, %f270, %f261, %f261;
	fma.rn.f32 	%f272, %f260, 0f3F317218, %f271;
	setp.gt.u32 	%p330, %r1793, 2139095039;
	fma.rn.f32 	%f273, %f256, 0f7F800000, 0f7F800000;
	selp.f32 	%f274, %f273, %f272, %p330;
	setp.eq.f32 	%p331, %f256, 0f00000000;
	fma.rn.f32 	%f275, %f274, 0f3EDE5BD9, 0f3F800000;
	selp.f32 	%f276, 0fFF800000, %f275, %p331;
	cvt.rzi.u32.f32 	%r988, %f276;
	setp.eq.s32 	%p332, %r3416, 0;
	mov.b32 	%r3518, 0;
	@%p332 bra 	$L__BB7_620;
	mov.b32 	%r3518, 0;
	mov.u32 	%r3516, %r3416;
$L__BB7_619:
	mul.hi.s32 	%r1798, %r3516, 1717986919;
	shr.u32 	%r1799, %r1798, 31;
	shr.s32 	%r1800, %r1798, 2;
	add.s32 	%r992, %r1800, %r1799;
	mul.lo.s32 	%r1801, %r992, 10;
	sub.s32 	%r1802, %r3516, %r1801;
	mad.lo.s32 	%r3518, %r3518, 10, %r1802;
	add.s32 	%r1803, %r3516, 9;
	setp.gt.u32 	%p333, %r1803, 18;
	mov.u32 	%r3516, %r992;
	@%p333 bra 	$L__BB7_619;
$L__BB7_620:
	setp.eq.s32 	%p334, %r3426, 0;
	mov.b32 	%r3521, 0;
	@%p334 bra 	$L__BB7_623;
	mov.b32 	%r3521, 0;
	mov.u32 	%r3519, %r3426;
$L__BB7_622:
	mul.hi.s32 	%r1806, %r3519, 1717986919;
	shr.u32 	%r1807, %r1806, 31;
	shr.s32 	%r1808, %r1806, 2;
	add.s32 	%r997, %r1808, %r1807;
	mul.lo.s32 	%r1809, %r997, 10;
	sub.s32 	%r1810, %r3519, %r1809;
	mad.lo.s32 	%r3521, %r3521, 10, %r1810;
	add.s32 	%r1811, %r3519, 9;
	setp.gt.u32 	%p335, %r1811, 18;
	mov.u32 	%r3519, %r997;
	@%p335 bra 	$L__BB7_622;
$L__BB7_623:
	setp.eq.s32 	%p337, %r988, 0;
	mov.pred 	%p842, %p325;
	@%p337 bra 	$L__BB7_628;
	mov.b32 	%r3522, 0;
$L__BB7_625:
	mul.hi.s32 	%r1813, %r3518, 1717986919;
	shr.u32 	%r1814, %r1813, 31;
	shr.s32 	%r1815, %r1813, 2;
	add.s32 	%r1816, %r1815, %r1814;
	mul.lo.s32 	%r1817, %r1816, 10;
	sub.s32 	%r1002, %r3518, %r1817;
	mul.hi.s32 	%r1818, %r3521, 1717986919;
	shr.u32 	%r1819, %r1818, 31;
	shr.s32 	%r1820, %r1818, 2;
	add.s32 	%r1821, %r1820, %r1819;
	mul.lo.s32 	%r1822, %r1821, 10;
	sub.s32 	%r1003, %r3521, %r1822;
	setp.eq.s32 	%p338, %r1002, %r1003;
	@%p338 bra 	$L__BB7_627;
	setp.le.s32 	%p842, %r1002, %r1003;
	bra.uni 	$L__BB7_628;
$L__BB7_627:
	add.s32 	%r3522, %r3522, 1;
	setp.ne.s32 	%p340, %r3522, %r988;
	mov.u32 	%r3518, %r1816;
	mov.u32 	%r3521, %r1821;
	mov.pred 	%p842, %p325;
	@%p340 bra 	$L__BB7_625;
$L__BB7_628:
	selp.b32 	%r1007, %r3416, %r3426, %p842;
	selp.u32 	%r1829, 1, 0, %p842;
	add.s32 	%r1008, %r982, %r1829;
	not.pred 	%p341, %p842;
	selp.u32 	%r1830, 1, 0, %p341;
	add.s32 	%r1009, %r983, %r1830;
	@%p842 bra 	$L__BB7_630;
	shl.b32 	%r1831, %r1009, 2;
	add.s32 	%r1833, %r1278, %r1831;
	ld.shared.u32 	%r3426, [%r1833];
	bra.uni 	$L__BB7_631;
$L__BB7_630:
	shl.b32 	%r1834, %r1008, 2;
	add.s32 	%r1836, %r1278, %r1834;
	ld.shared.u32 	%r3416, [%r1836];
$L__BB7_631:
	setp.ge.s32 	%p343, %r1008, %r691;
	mov.pred 	%p342, 0;
	mov.pred 	%p843, %p342;
	@%p343 bra 	$L__BB7_644;
	setp.ge.s32 	%p345, %r1009, %r562;
	mov.pred 	%p843, -1;
	@%p345 bra 	$L__BB7_644;
	max.s32 	%r1838, %r3416, %r3426;
	cvt.rn.f32.s32 	%f277, %r1838;
	setp.lt.s32 	%p346, %r1838, 1;
	mul.f32 	%f278, %f277, 0f4B000000;
	selp.f32 	%f279, %f278, %f277, %p346;
	selp.f32 	%f280, 0fC1B80000, 0f00000000, %p346;
	mov.b32 	%r1839, %f279;
	add.s32 	%r1840, %r1839, -1059760811;
	and.b32  	%r1841, %r1840, -8388608;
	sub.s32 	%r1842, %r1839, %r1841;
	mov.b32 	%f281, %r1842;
	cvt.rn.f32.s32 	%f282, %r1841;
	fma.rn.f32 	%f283, %f282, 0f34000000, %f280;
	add.f32 	%f284, %f281, 0fBF800000;
	fma.rn.f32 	%f285, %f284, 0fBE055027, 0f3E1039F6;
	fma.rn.f32 	%f286, %f285, %f284, 0fBDF8CDCC;
	fma.rn.f32 	%f287, %f286, %f284, 0f3E0F2955;
	fma.rn.f32 	%f288, %f287, %f284, 0fBE2AD8B9;
	fma.rn.f32 	%f289, %f288, %f284, 0f3E4CED0B;
	fma.rn.f32 	%f290, %f289, %f284, 0fBE7FFF22;
	fma.rn.f32 	%f291, %f290, %f284, 0f3EAAAA78;
	fma.rn.f32 	%f292, %f291, %f284, 0fBF000000;
	mul.f32 	%f293, %f284, %f292;
	fma.rn.f32 	%f294, %f293, %f284, %f284;
	fma.rn.f32 	%f295, %f283, 0f3F317218, %f294;
	setp.gt.u32 	%p347, %r1839, 2139095039;
	fma.rn.f32 	%f296, %f279, 0f7F800000, 0f7F800000;
	selp.f32 	%f297, %f296, %f295, %p347;
	setp.eq.f32 	%p348, %f279, 0f00000000;
	fma.rn.f32 	%f298, %f297, 0f3EDE5BD9, 0f3F800000;
	selp.f32 	%f299, 0fFF800000, %f298, %p348;
	cvt.rzi.u32.f32 	%r1014, %f299;
	setp.eq.s32 	%p349, %r3416, 0;
	mov.b32 	%r3529, 0;
	@%p349 bra 	$L__BB7_636;
	mov.b32 	%r3529, 0;
	mov.u32 	%r3527, %r3416;
$L__BB7_635:
	mul.hi.s32 	%r1844, %r3527, 1717986919;
	shr.u32 	%r1845, %r1844, 31;
	shr.s32 	%r1846, %r1844, 2;
	add.s32 	%r1018, %r1846, %r1845;
	mul.lo.s32 	%r1847, %r1018, 10;
	sub.s32 	%r1848, %r3527, %r1847;
	mad.lo.s32 	%r3529, %r3529, 10, %r1848;
	add.s32 	%r1849, %r3527, 9;
	setp.gt.u32 	%p350, %r1849, 18;
	mov.u32 	%r3527, %r1018;
	@%p350 bra 	$L__BB7_635;
$L__BB7_636:
	setp.eq.s32 	%p351, %r3426, 0;
	mov.b32 	%r3532, 0;
	@%p351 bra 	$L__BB7_639;
	mov.b32 	%r3532, 0;
	mov.u32 	%r3530, %r3426;
$L__BB7_638:
	mul.hi.s32 	%r1852, %r3530, 1717986919;
	shr.u32 	%r1853, %r1852, 31;
	shr.s32 	%r1854, %r1852, 2;
	add.s32 	%r1023, %r1854, %r1853;
	mul.lo.s32 	%r1855, %r1023, 10;
	sub.s32 	%r1856, %r3530, %r1855;
	mad.lo.s32 	%r3532, %r3532, 10, %r1856;
	add.s32 	%r1857, %r3530, 9;
	setp.gt.u32 	%p352, %r1857, 18;
	mov.u32 	%r3530, %r1023;
	@%p352 bra 	$L__BB7_638;
$L__BB7_639:
	setp.eq.s32 	%p354, %r1014, 0;
	mov.pred 	%p843, %p342;
	@%p354 bra 	$L__BB7_644;
	mov.b32 	%r3533, 0;
$L__BB7_641:
	mul.hi.s32 	%r1859, %r3529, 1717986919;
	shr.u32 	%r1860, %r1859, 31;
	shr.s32 	%r1861, %r1859, 2;
	add.s32 	%r1862, %r1861, %r1860;
	mul.lo.s32 	%r1863, %r1862, 10;
	sub.s32 	%r1028, %r3529, %r1863;
	mul.hi.s32 	%r1864, %r3532, 1717986919;
	shr.u32 	%r1865, %r1864, 31;
	shr.s32 	%r1866, %r1864, 2;
	add.s32 	%r1867, %r1866, %r1865;
	mul.lo.s32 	%r1868, %r1867, 10;
	sub.s32 	%r1029, %r3532, %r1868;
	setp.eq.s32 	%p355, %r1028, %r1029;
	@%p355 bra 	$L__BB7_643;
	setp.le.s32 	%p843, %r1028, %r1029;
	bra.uni 	$L__BB7_644;
$L__BB7_643:
	add.s32 	%r3533, %r3533, 1;
	setp.ne.s32 	%p357, %r3533, %r1014;
	mov.u32 	%r3529, %r1862;
	mov.u32 	%r3532, %r1867;
	mov.pred 	%p843, %p342;
	@%p357 bra 	$L__BB7_641;
$L__BB7_644:
	selp.b32 	%r1033, %r3416, %r3426, %p843;
	selp.u32 	%r1875, 1, 0, %p843;
	add.s32 	%r1034, %r1008, %r1875;
	not.pred 	%p358, %p843;
	selp.u32 	%r1876, 1, 0, %p358;
	add.s32 	%r1035, %r1009, %r1876;
	@%p843 bra 	$L__BB7_646;
	shl.b32 	%r1877, %r1035, 2;
	add.s32 	%r1879, %r1278, %r1877;
	ld.shared.u32 	%r3426, [%r1879];
	bra.uni 	$L__BB7_647;
$L__BB7_646:
	shl.b32 	%r1880, %r1034, 2;
	add.s32 	%r1882, %r1278, %r1880;
	ld.shared.u32 	%r3416, [%r1882];
$L__BB7_647:
	setp.ge.s32 	%p360, %r1034, %r691;
	mov.pred 	%p359, 0;
	mov.pred 	%p844, %p359;
	@%p360 bra 	$L__BB7_660;
	setp.ge.s32 	%p362, %r1035, %r562;
	mov.pred 	%p844, -1;
	@%p362 bra 	$L__BB7_660;
	max.s32 	%r1884, %r3416, %r3426;
	cvt.rn.f32.s32 	%f300, %r1884;
	setp.lt.s32 	%p363, %r1884, 1;
	mul.f32 	%f301, %f300, 0f4B000000;
	selp.f32 	%f302, %f301, %f300, %p363;
	selp.f32 	%f303, 0fC1B80000, 0f00000000, %p363;
	mov.b32 	%r1885, %f302;
	add.s32 	%r1886, %r1885, -1059760811;
	and.b32  	%r1887, %r1886, -8388608;
	sub.s32 	%r1888, %r1885, %r1887;
	mov.b32 	%f304, %r1888;
	cvt.rn.f32.s32 	%f305, %r1887;
	fma.rn.f32 	%f306, %f305, 0f34000000, %f303;
	add.f32 	%f307, %f304, 0fBF800000;
	fma.rn.f32 	%f308, %f307, 0fBE055027, 0f3E1039F6;
	fma.rn.f32 	%f309, %f308, %f307, 0fBDF8CDCC;
	fma.rn.f32 	%f310, %f309, %f307, 0f3E0F2955;
	fma.rn.f32 	%f311, %f310, %f307, 0fBE2AD8B9;
	fma.rn.f32 	%f312, %f311, %f307, 0f3E4CED0B;
	fma.rn.f32 	%f313, %f312, %f307, 0fBE7FFF22;
	fma.rn.f32 	%f314, %f313, %f307, 0f3EAAAA78;
	fma.rn.f32 	%f315, %f314, %f307, 0fBF000000;
	mul.f32 	%f316, %f307, %f315;
	fma.rn.f32 	%f317, %f316, %f307, %f307;
	fma.rn.f32 	%f318, %f306, 0f3F317218, %f317;
	setp.gt.u32 	%p364, %r1885, 2139095039;
	fma.rn.f32 	%f319, %f302, 0f7F800000, 0f7F800000;
	selp.f32 	%f320, %f319, %f318, %p364;
	setp.eq.f32 	%p365, %f302, 0f00000000;
	fma.rn.f32 	%f321, %f320, 0f3EDE5BD9, 0f3F800000;
	selp.f32 	%f322, 0fFF800000, %f321, %p365;
	cvt.rzi.u32.f32 	%r1040, %f322;
	setp.eq.s32 	%p366, %r3416, 0;
	mov.b32 	%r3540, 0;
	@%p366 bra 	$L__BB7_652;
	mov.b32 	%r3540, 0;
	mov.u32 	%r3538, %r3416;
$L__BB7_651:
	mul.hi.s32 	%r1890, %r3538, 1717986919;
	shr.u32 	%r1891, %r1890, 31;
	shr.s32 	%r1892, %r1890, 2;
	add.s32 	%r1044, %r1892, %r1891;
	mul.lo.s32 	%r1893, %r1044, 10;
	sub.s32 	%r1894, %r3538, %r1893;
	mad.lo.s32 	%r3540, %r3540, 10, %r1894;
	add.s32 	%r1895, %r3538, 9;
	setp.gt.u32 	%p367, %r1895, 18;
	mov.u32 	%r3538, %r1044;
	@%p367 bra 	$L__BB7_651;
$L__BB7_652:
	setp.eq.s32 	%p368, %r3426, 0;
	mov.b32 	%r3543, 0;
	@%p368 bra 	$L__BB7_655;
	mov.b32 	%r3543, 0;
	mov.u32 	%r3541, %r3426;
$L__BB7_654:
	mul.hi.s32 	%r1898, %r3541, 1717986919;
	shr.u32 	%r1899, %r1898, 31;
	shr.s32 	%r1900, %r1898, 2;
	add.s32 	%r1049, %r1900, %r1899;
	mul.lo.s32 	%r1901, %r1049, 10;
	sub.s32 	%r1902, %r3541, %r1901;
	mad.lo.s32 	%r3543, %r3543, 10, %r1902;
	add.s32 	%r1903, %r3541, 9;
	setp.gt.u32 	%p369, %r1903, 18;
	mov.u32 	%r3541, %r1049;
	@%p369 bra 	$L__BB7_654;
$L__BB7_655:
	setp.eq.s32 	%p371, %r1040, 0;
	mov.pred 	%p844, %p359;
	@%p371 bra 	$L__BB7_660;
	mov.b32 	%r3544, 0;
$L__BB7_657:
	mul.hi.s32 	%r1905, %r3540, 1717986919;
	shr.u32 	%r1906, %r1905, 31;
	shr.s32 	%r1907, %r1905, 2;
	add.s32 	%r1908, %r1907, %r1906;
	mul.lo.s32 	%r1909, %r1908, 10;
	sub.s32 	%r1054, %r3540, %r1909;
	mul.hi.s32 	%r1910, %r3543, 1717986919;
	shr.u32 	%r1911, %r1910, 31;
	shr.s32 	%r1912, %r1910, 2;
	add.s32 	%r1913, %r1912, %r1911;
	mul.lo.s32 	%r1914, %r1913, 10;
	sub.s32 	%r1055, %r3543, %r1914;
	setp.eq.s32 	%p372, %r1054, %r1055;
	@%p372 bra 	$L__BB7_659;
	setp.le.s32 	%p844, %r1054, %r1055;
	bra.uni 	$L__BB7_660;
$L__BB7_659:
	add.s32 	%r3544, %r3544, 1;
	shr.s32 	%r1920, %r1910, 2;
	add.s32 	%r3543, %r1920, %r1911;
	setp.ne.s32 	%p374, %r3544, %r1040;
	mov.u32 	%r3540, %r1908;
	mov.pred 	%p844, %p359;
	@%p374 bra 	$L__BB7_657;
$L__BB7_660:
	selp.b32 	%r1059, %r3416, %r3426, %p844;
	selp.u32 	%r1921, 1, 0, %p844;
	add.s32 	%r1060, %r1034, %r1921;
	not.pred 	%p375, %p844;
	selp.u32 	%r1922, 1, 0, %p375;
	add.s32 	%r1061, %r1035, %r1922;
	@%p844 bra 	$L__BB7_662;
	shl.b32 	%r1923, %r1061, 2;
	add.s32 	%r1925, %r1278, %r1923;
	ld.shared.u32 	%r3426, [%r1925];
	bra.uni 	$L__BB7_663;
$L__BB7_662:
	shl.b32 	%r1926, %r1060, 2;
	add.s32 	%r1928, %r1278, %r1926;
	ld.shared.u32 	%r3416, [%r1928];
$L__BB7_663:
	setp.ge.s32 	%p377, %r1060, %r691;
	mov.pred 	%p376, 0;
	mov.pred 	%p845, %p376;
	@%p377 bra 	$L__BB7_676;
	setp.ge.s32 	%p379, %r1061, %r562;
	mov.pred 	%p845, -1;
	@%p379 bra 	$L__BB7_676;
	max.s32 	%r1930, %r3416, %r3426;
	cvt.rn.f32.s32 	%f323, %r1930;
	setp.lt.s32 	%p380, %r1930, 1;
	mul.f32 	%f324, %f323, 0f4B000000;
	selp.f32 	%f325, %f324, %f323, %p380;
	selp.f32 	%f326, 0fC1B80000, 0f00000000, %p380;
	mov.b32 	%r1931, %f325;
	add.s32 	%r1932, %r1931, -1059760811;
	and.b32  	%r1933, %r1932, -8388608;
	sub.s32 	%r1934, %r1931, %r1933;
	mov.b32 	%f327, %r1934;
	cvt.rn.f32.s32 	%f328, %r1933;
	fma.rn.f32 	%f329, %f328, 0f34000000, %f326;
	add.f32 	%f330, %f327, 0fBF800000;
	fma.rn.f32 	%f331, %f330, 0fBE055027, 0f3E1039F6;
	fma.rn.f32 	%f332, %f331, %f330, 0fBDF8CDCC;
	fma.rn.f32 	%f333, %f332, %f330, 0f3E0F2955;
	fma.rn.f32 	%f334, %f333, %f330, 0fBE2AD8B9;
	fma.rn.f32 	%f335, %f334, %f330, 0f3E4CED0B;
	fma.rn.f32 	%f336, %f335, %f330, 0fBE7FFF22;
	fma.rn.f32 	%f337, %f336, %f330, 0f3EAAAA78;
	fma.rn.f32 	%f338, %f337, %f330, 0fBF000000;
	mul.f32 	%f339, %f330, %f338;
	fma.rn.f32 	%f340, %f339, %f330, %f330;
	fma.rn.f32 	%f341, %f329, 0f3F317218, %f340;
	setp.gt.u32 	%p381, %r1931, 2139095039;
	fma.rn.f32 	%f342, %f325, 0f7F800000, 0f7F800000;
	selp.f32 	%f343, %f342, %f341, %p381;
	setp.eq.f32 	%p382, %f325, 0f00000000;
	fma.rn.f32 	%f344, %f343, 0f3EDE5BD9, 0f3F800000;
	selp.f32 	%f345, 0fFF800000, %f344, %p382;
	cvt.rzi.u32.f32 	%r1066, %f345;
	setp.eq.s32 	%p383, %r3416, 0;
	mov.b32 	%r3551, 0;
	@%p383 bra 	$L__BB7_668;
	mov.b32 	%r3551, 0;
	mov.u32 	%r3549, %r3416;
$L__BB7_667:
	mul.hi.s32 	%r1936, %r3549, 1717986919;
	shr.u32 	%r1937, %r1936, 31;
	shr.s32 	%r1938, %r1936, 2;
	add.s32 	%r1070, %r1938, %r1937;
	mul.lo.s32 	%r1939, %r1070, 10;
	sub.s32 	%r1940, %r3549, %r1939;
	mad.lo.s32 	%r3551, %r3551, 10, %r1940;
	add.s32 	%r1941, %r3549, 9;
	setp.gt.u32 	%p384, %r1941, 18;
	mov.u32 	%r3549, %r1070;
	@%p384 bra 	$L__BB7_667;
$L__BB7_668:
	setp.eq.s32 	%p385, %r3426, 0;
	mov.b32 	%r3554, 0;
	@%p385 bra 	$L__BB7_671;
	mov.b32 	%r3554, 0;
	mov.u32 	%r3552, %r3426;
$L__BB7_670:
	mul.hi.s32 	%r1944, %r3552, 1717986919;
	shr.u32 	%r1945, %r1944, 31;
	shr.s32 	%r1946, %r1944, 2;
	add.s32 	%r1075, %r1946, %r1945;
	mul.lo.s32 	%r1947, %r1075, 10;
	sub.s32 	%r1948, %r3552, %r1947;
	mad.lo.s32 	%r3554, %r3554, 10, %r1948;
	add.s32 	%r1949, %r3552, 9;
	setp.gt.u32 	%p386, %r1949, 18;
	mov.u32 	%r3552, %r1075;
	@%p386 bra 	$L__BB7_670;
$L__BB7_671:
	setp.eq.s32 	%p388, %r1066, 0;
	mov.pred 	%p845, %p376;
	@%p388 bra 	$L__BB7_676;
	mov.b32 	%r3555, 0;
$L__BB7_673:
	mul.hi.s32 	%r1951, %r3551, 1717986919;
	shr.u32 	%r1952, %r1951, 31;
	shr.s32 	%r1953, %r1951, 2;
	add.s32 	%r1954, %r1953, %r1952;
	mul.lo.s32 	%r1955, %r1954, 10;
	sub.s32 	%r1080, %r3551, %r1955;
	mul.hi.s32 	%r1956, %r3554, 1717986919;
	shr.u32 	%r1957, %r1956, 31;
	shr.s32 	%r1958, %r1956, 2;
	add.s32 	%r1959, %r1958, %r1957;
	mul.lo.s32 	%r1960, %r1959, 10;
	sub.s32 	%r1081, %r3554, %r1960;
	setp.eq.s32 	%p389, %r1080, %r1081;
	@%p389 bra 	$L__BB7_675;
	setp.le.s32 	%p845, %r1080, %r1081;
	bra.uni 	$L__BB7_676;
$L__BB7_675:
	add.s32 	%r3555, %r3555, 1;
	shr.u32 	%r1965, %r1956, 31;
	shr.s32 	%r1966, %r1956, 2;
	add.s32 	%r3554, %r1966, %r1965;
	setp.ne.s32 	%p391, %r3555, %r1066;
	mov.u32 	%r3551, %r1954;
	mov.pred 	%p845, %p376;
	@%p391 bra 	$L__BB7_673;
$L__BB7_676:
	selp.b32 	%r1085, %r3416, %r3426, %p845;
	selp.u32 	%r1967, 1, 0, %p845;
	add.s32 	%r1086, %r1060, %r1967;
	not.pred 	%p392, %p845;
	selp.u32 	%r1968, 1, 0, %p392;
	add.s32 	%r1087, %r1061, %r1968;
	@%p845 bra 	$L__BB7_678;
	shl.b32 	%r1969, %r1087, 2;
	add.s32 	%r1971, %r1278, %r1969;
	ld.shared.u32 	%r3426, [%r1971];
	bra.uni 	$L__BB7_679;
$L__BB7_678:
	shl.b32 	%r1972, %r1086, 2;
	add.s32 	%r1974, %r1278, %r1972;
	ld.shared.u32 	%r3416, [%r1974];
$L__BB7_679:
	setp.ge.s32 	%p394, %r1086, %r691;
	mov.pred 	%p393, 0;
	mov.pred 	%p846, %p393;
	@%p394 bra 	$L__BB7_692;
	setp.ge.s32 	%p396, %r1087, %r562;
	mov.pred 	%p846, -1;
	@%p396 bra 	$L__BB7_692;
	max.s32 	%r1976, %r3416, %r3426;
	cvt.rn.f32.s32 	%f346, %r1976;
	setp.lt.s32 	%p397, %r1976, 1;
	mul.f32 	%f347, %f346, 0f4B000000;
	selp.f32 	%f348, %f347, %f346, %p397;
	selp.f32 	%f349, 0fC1B80000, 0f00000000, %p397;
	mov.b32 	%r1977, %f348;
	add.s32 	%r1978, %r1977, -1059760811;
	and.b32  	%r1979, %r1978, -8388608;
	sub.s32 	%r1980, %r1977, %r1979;
	mov.b32 	%f350, %r1980;
	cvt.rn.f32.s32 	%f351, %r1979;
	fma.rn.f32 	%f352, %f351, 0f34000000, %f349;
	add.f32 	%f353, %f350, 0fBF800000;
	fma.rn.f32 	%f354, %f353, 0fBE055027, 0f3E1039F6;
	fma.rn.f32 	%f355, %f354, %f353, 0fBDF8CDCC;
	fma.rn.f32 	%f356, %f355, %f353, 0f3E0F2955;
	fma.rn.f32 	%f357, %f356, %f353, 0fBE2AD8B9;
	fma.rn.f32 	%f358, %f357, %f353, 0f3E4CED0B;
	fma.rn.f32 	%f359, %f358, %f353, 0fBE7FFF22;
	fma.rn.f32 	%f360, %f359, %f353, 0f3EAAAA78;
	fma.rn.f32 	%f361, %f360, %f353, 0fBF000000;
	mul.f32 	%f362, %f353, %f361;
	fma.rn.f32 	%f363, %f362, %f353, %f353;
	fma.rn.f32 	%f364, %f352, 0f3F317218, %f363;
	setp.gt.u32 	%p398, %r1977, 2139095039;
	fma.rn.f32 	%f365, %f348, 0f7F800000, 0f7F800000;
	selp.f32 	%f366, %f365, %f364, %p398;
	setp.eq.f32 	%p399, %f348, 0f00000000;
	fma.rn.f32 	%f367, %f366, 0f3EDE5BD9, 0f3F800000;
	selp.f32 	%f368, 0fFF800000, %f367, %p399;
	cvt.rzi.u32.f32 	%r1092, %f368;
	setp.eq.s32 	%p400, %r3416, 0;
	mov.b32 	%r3562, 0;
	@%p400 bra 	$L__BB7_684;
	mov.b32 	%r3562, 0;
	mov.u32 	%r3560, %r3416;
$L__BB7_683:
	mul.hi.s32 	%r1982, %r3560, 1717986919;
	shr.u32 	%r1983, %r1982, 31;
	shr.s32 	%r1984, %r1982, 2;
	add.s32 	%r1096, %r1984, %r1983;
	mul.lo.s32 	%r1985, %r1096, 10;
	sub.s32 	%r1986, %r3560, %r1985;
	mad.lo.s32 	%r3562, %r3562, 10, %r1986;
	add.s32 	%r1987, %r3560, 9;
	setp.gt.u32 	%p401, %r1987, 18;
	mov.u32 	%r3560, %r1096;
	@%p401 bra 	$L__BB7_683;
$L__BB7_684:
	setp.eq.s32 	%p402, %r3426, 0;
	mov.b32 	%r3565, 0;
	@%p402 bra 	$L__BB7_687;
	mov.b32 	%r3565, 0;
	mov.u32 	%r3563, %r3426;
$L__BB7_686:
	mul.hi.s32 	%r1990, %r3563, 1717986919;
	shr.u32 	%r1991, %r1990, 31;
	shr.s32 	%r1992, %r1990, 2;
	add.s32 	%r1101, %r1992, %r1991;
	mul.lo.s32 	%r1993, %r1101, 10;
	sub.s32 	%r1994, %r3563, %r1993;
	mad.lo.s32 	%r3565, %r3565, 10, %r1994;
	add.s32 	%r1995, %r3563, 9;
	setp.gt.u32 	%p403, %r1995, 18;
	mov.u32 	%r3563, %r1101;
	@%p403 bra 	$L__BB7_686;
$L__BB7_687:
	setp.eq.s32 	%p405, %r1092, 0;
	mov.pred 	%p846, %p393;
	@%p405 bra 	$L__BB7_692;
	mov.b32 	%r3566, 0;
$L__BB7_689:
	mul.hi.s32 	%r1997, %r3562, 1717986919;
	shr.u32 	%r1998, %r1997, 31;
	shr.s32 	%r1999, %r1997, 2;
	add.s32 	%r2000, %r1999, %r1998;
	mul.lo.s32 	%r2001, %r2000, 10;
	sub.s32 	%r1106, %r3562, %r2001;
	mul.hi.s32 	%r2002, %r3565, 1717986919;
	shr.u32 	%r2003, %r2002, 31;
	shr.s32 	%r2004, %r2002, 2;
	add.s32 	%r2005, %r2004, %r2003;
	mul.lo.s32 	%r2006, %r2005, 10;
	sub.s32 	%r1107, %r3565, %r2006;
	setp.eq.s32 	%p406, %r1106, %r1107;
	@%p406 bra 	$L__BB7_691;
	setp.le.s32 	%p846, %r1106, %r1107;
	bra.uni 	$L__BB7_692;
$L__BB7_691:
	add.s32 	%r3566, %r3566, 1;
	shr.s32 	%r2009, %r1997, 2;
	add.s32 	%r3562, %r2009, %r1998;
	mul.hi.s32 	%r2010, %r3565, 1717986919;
	shr.u32 	%r2011, %r2010, 31;
	shr.s32 	%r2012, %r2010, 2;
	add.s32 	%r3565, %r2012, %r2011;
	setp.ne.s32 	%p408, %r3566, %r1092;
	mov.pred 	%p846, %p393;
	@%p408 bra 	$L__BB7_689;
$L__BB7_692:
	selp.b32 	%r1111, %r3416, %r3426, %p846;
	selp.u32 	%r2013, 1, 0, %p846;
	add.s32 	%r1112, %r1086, %r2013;
	not.pred 	%p409, %p846;
	selp.u32 	%r2014, 1, 0, %p409;
	add.s32 	%r1113, %r1087, %r2014;
	@%p846 bra 	$L__BB7_694;
	shl.b32 	%r2015, %r1113, 2;
	add.s32 	%r2017, %r1278, %r2015;
	ld.shared.u32 	%r3426, [%r2017];
	bra.uni 	$L__BB7_695;
$L__BB7_694:
	shl.b32 	%r2018, %r1112, 2;
	add.s32 	%r2020, %r1278, %r2018;
	ld.shared.u32 	%r3416, [%r2020];
$L__BB7_695:
	setp.ge.s32 	%p411, %r1112, %r691;
	mov.pred 	%p410, 0;
	mov.pred 	%p847, %p410;
	@%p411 bra 	$L__BB7_708;
	setp.ge.s32 	%p413, %r1113, %r562;
	mov.pred 	%p847, -1;
	@%p413 bra 	$L__BB7_708;
	max.s32 	%r2022, %r3416, %r3426;
	cvt.rn.f32.s32 	%f369, %r2022;
	setp.lt.s32 	%p414, %r2022, 1;
	mul.f32 	%f370, %f369, 0f4B000000;
	selp.f32 	%f371, %f370, %f369, %p414;
	selp.f32 	%f372, 0fC1B80000, 0f00000000, %p414;
	mov.b32 	%r2023, %f371;
	add.s32 	%r2024, %r2023, -1059760811;
	and.b32  	%r2025, %r2024, -8388608;
	sub.s32 	%r2026, %r2023, %r2025;
	mov.b32 	%f373, %r2026;
	cvt.rn.f32.s32 	%f374, %r2025;
	fma.rn.f32 	%f375, %f374, 0f34000000, %f372;
	add.f32 	%f376, %f373, 0fBF800000;
	fma.rn.f32 	%f377, %f376, 0fBE055027, 0f3E1039F6;
	fma.rn.f32 	%f378, %f377, %f376, 0fBDF8CDCC;
	fma.rn.f32 	%f379, %f378, %f376, 0f3E0F2955;
	fma.rn.f32 	%f380, %f379, %f376, 0fBE2AD8B9;
	fma.rn.f32 	%f381, %f380, %f376, 0f3E4CED0B;
	fma.rn.f32 	%f382, %f381, %f376, 0fBE7FFF22;
	fma.rn.f32 	%f383, %f382, %f376, 0f3EAAAA78;
	fma.rn.f32 	%f384, %f383, %f376, 0fBF000000;
	mul.f32 	%f385, %f376, %f384;
	fma.rn.f32 	%f386, %f385, %f376, %f376;
	fma.rn.f32 	%f387, %f375, 0f3F317218, %f386;
	setp.gt.u32 	%p415, %r2023, 2139095039;
	fma.rn.f32 	%f388, %f371, 0f7F800000, 0f7F800000;
	selp.f32 	%f389, %f388, %f387, %p415;
	setp.eq.f32 	%p416, %f371, 0f00000000;
	fma.rn.f32 	%f390, %f389, 0f3EDE5BD9, 0f3F800000;
	selp.f32 	%f391, 0fFF800000, %f390, %p416;
	cvt.rzi.u32.f32 	%r1118, %f391;
	setp.eq.s32 	%p417, %r3416, 0;
	mov.b32 	%r3573, 0;
	@%p417 bra 	$L__BB7_700;
	mov.b32 	%r3573, 0;
	mov.u32 	%r3571, %r3416;
$L__BB7_699:
	mul.hi.s32 	%r2028, %r3571, 1717986919;
	shr.u32 	%r2029, %r2028, 31;
	shr.s32 	%r2030, %r2028, 2;
	add.s32 	%r1122, %r2030, %r2029;
	mul.lo.s32 	%r2031, %r1122, 10;
	sub.s32 	%r2032, %r3571, %r2031;
	mad.lo.s32 	%r3573, %r3573, 10, %r2032;
	add.s32 	%r2033, %r3571, 9;
	setp.gt.u32 	%p418, %r2033, 18;
	mov.u32 	%r3571, %r1122;
	@%p418 bra 	$L__BB7_699;
$L__BB7_700:
	setp.eq.s32 	%p419, %r3426, 0;
	mov.b32 	%r3576, 0;
	@%p419 bra 	$L__BB7_703;
	mov.b32 	%r3576, 0;
	mov.u32 	%r3574, %r3426;
$L__BB7_702:
	mul.hi.s32 	%r2036, %r3574, 1717986919;
	shr.u32 	%r2037, %r2036, 31;
	shr.s32 	%r2038, %r2036, 2;
	add.s32 	%r1127, %r2038, %r2037;
	mul.lo.s32 	%r2039, %r1127, 10;
	sub.s32 	%r2040, %r3574, %r2039;
	mad.lo.s32 	%r3576, %r3576, 10, %r2040;
	add.s32 	%r2041, %r3574, 9;
	setp.gt.u32 	%p420, %r2041, 18;
	mov.u32 	%r3574, %r1127;
	@%p420 bra 	$L__BB7_702;
$L__BB7_703:
	setp.eq.s32 	%p422, %r1118, 0;
	mov.pred 	%p847, %p410;
	@%p422 bra 	$L__BB7_708;
	mov.b32 	%r3577, 0;
$L__BB7_705:
	mul.hi.s32 	%r2043, %r3573, 1717986919;
	shr.u32 	%r2044, %r2043, 31;
	shr.s32 	%r2045, %r2043, 2;
	add.s32 	%r2046, %r2045, %r2044;
	mul.lo.s32 	%r2047, %r2046, 10;
	sub.s32 	%r1132, %r3573, %r2047;
	mul.hi.s32 	%r2048, %r3576, 1717986919;
	shr.u32 	%r2049, %r2048, 31;
	shr.s32 	%r2050, %r2048, 2;
	add.s32 	%r2051, %r2050, %r2049;
	mul.lo.s32 	%r2052, %r2051, 10;
	sub.s32 	%r1133, %r3576, %r2052;
	setp.eq.s32 	%p423, %r1132, %r1133;
	@%p423 bra 	$L__BB7_707;
	setp.le.s32 	%p847, %r1132, %r1133;
	bra.uni 	$L__BB7_708;
$L__BB7_707:
	add.s32 	%r3577, %r3577, 1;
	shr.s32 	%r2055, %r2043, 2;
	add.s32 	%r3573, %r2055, %r2044;
	mul.hi.s32 	%r2056, %r3576, 1717986919;
	shr.u32 	%r2057, %r2056, 31;
	shr.s32 	%r2058, %r2056, 2;
	add.s32 	%r3576, %r2058, %r2057;
	setp.ne.s32 	%p425, %r3577, %r1118;
	mov.pred 	%p847, %p410;
	@%p425 bra 	$L__BB7_705;
$L__BB7_708:
	selp.b32 	%r1137, %r3416, %r3426, %p847;
	selp.u32 	%r2059, 1, 0, %p847;
	add.s32 	%r1138, %r1112, %r2059;
	not.pred 	%p426, %p847;
	selp.u32 	%r2060, 1, 0, %p426;
	add.s32 	%r1139, %r1113, %r2060;
	@%p847 bra 	$L__BB7_710;
	shl.b32 	%r2061, %r1139, 2;
	mov.u32 	%r2062, _ZZN3cub18CUB_300001_SM_10006detail10merge_sort26DeviceMergeSortMergeKernelINS2_10policy_hubIN6thrust24THRUST_300001_SM_1000_NS6detail15normal_iteratorINS6_10device_ptrIiEEEEE9Policy600ESB_PNS0_8NullTypeESB_SF_m14lex_comparatoriSE_EEvbT2_T3_T4_PT6_PT7_T5_PSJ_SJ_NS1_7vsmem_tEE19static_temp_storage;
	add.s32 	%r2063, %r2062, %r2061;
	ld.shared.u32 	%r3426, [%r2063];
	bra.uni 	$L__BB7_711;
$L__BB7_710:
	shl.b32 	%r2064, %r1138, 2;
	mov.u32 	%r2065, _ZZN3cub18CUB_300001_SM_10006detail10merge_sort26DeviceMergeSortMergeKernelINS2_10policy_hubIN6thrust24THRUST_300001_SM_1000_NS6detail15normal_iteratorINS6_10device_ptrIiEEEEE9Policy600ESB_PNS0_8NullTypeESB_SF_m14lex_comparatoriSE_EEvbT2_T3_T4_PT6_PT7_T5_PSJ_SJ_NS1_7vsmem_tEE19static_temp_storage;
	add.s32 	%r2066, %r2065, %r2064;
	ld.shared.u32 	%r3416, [%r2066];
$L__BB7_711:
	setp.ge.s32 	%p427, %r1138, %r691;
	mov.u32 	%r3591, %r3426;
	@%p427 bra 	$L__BB7_724;
	setp.ge.s32 	%p428, %r1139, %r562;
	mov.u32 	%r3591, %r3416;
	@%p428 bra 	$L__BB7_724;
	max.s32 	%r2068, %r3416, %r3426;
	cvt.rn.f32.s32 	%f392, %r2068;
	setp.lt.s32 	%p429, %r2068, 1;
	mul.f32 	%f393, %f392, 0f4B000000;
	selp.f32 	%f394, %f393, %f392, %p429;
	selp.f32 	%f395, 0fC1B80000, 0f00000000, %p429;
	mov.b32 	%r2069, %f394;
	add.s32 	%r2070, %r2069, -1059760811;
	and.b32  	%r2071, %r2070, -8388608;
	sub.s32 	%r2072, %r2069, %r2071;
	mov.b32 	%f396, %r2072;
	cvt.rn.f32.s32 	%f397, %r2071;
	fma.rn.f32 	%f398, %f397, 0f34000000, %f395;
	add.f32 	%f399, %f396, 0fBF800000;
	fma.rn.f32 	%f400, %f399, 0fBE055027, 0f3E1039F6;
	fma.rn.f32 	%f401, %f400, %f399, 0fBDF8CDCC;
	fma.rn.f32 	%f402, %f401, %f399, 0f3E0F2955;
	fma.rn.f32 	%f403, %f402, %f399, 0fBE2AD8B9;
	fma.rn.f32 	%f404, %f403, %f399, 0f3E4CED0B;
	fma.rn.f32 	%f405, %f404, %f399, 0fBE7FFF22;
	fma.rn.f32 	%f406, %f405, %f399, 0f3EAAAA78;
	fma.rn.f32 	%f407, %f406, %f399, 0fBF000000;
	mul.f32 	%f408, %f399, %f407;
	fma.rn.f32 	%f409, %f408, %f399, %f399;
	fma.rn.f32 	%f410, %f398, 0f3F317218, %f409;
	setp.gt.u32 	%p430, %r2069, 2139095039;
	fma.rn.f32 	%f411, %f394, 0f7F800000, 0f7F800000;
	selp.f32 	%f412, %f411, %f410, %p430;
	setp.eq.f32 	%p431, %f394, 0f00000000;
	fma.rn.f32 	%f413, %f412, 0f3EDE5BD9, 0f3F800000;
	selp.f32 	%f414, 0fFF800000, %f413, %p431;
	cvt.rzi.u32.f32 	%r1144, %f414;
	setp.eq.s32 	%p432, %r3416, 0;
	mov.b32 	%r3584, 0;
	@%p432 bra 	$L__BB7_716;
	mov.b32 	%r3584, 0;
	mov.u32 	%r3582, %r3416;
$L__BB7_715:
	mul.hi.s32 	%r2074, %r3582, 1717986919;
	shr.u32 	%r2075, %r2074, 31;
	shr.s32 	%r2076, %r2074, 2;
	add.s32 	%r1148, %r2076, %r2075;
	mul.lo.s32 	%r2077, %r1148, 10;
	sub.s32 	%r2078, %r3582, %r2077;
	mad.lo.s32 	%r3584, %r3584, 10, %r2078;
	add.s32 	%r2079, %r3582, 9;
	setp.gt.u32 	%p433, %r2079, 18;
	mov.u32 	%r3582, %r1148;
	@%p433 bra 	$L__BB7_715;
$L__BB7_716:
	setp.eq.s32 	%p434, %r3426, 0;
	mov.b32 	%r3587, 0;
	@%p434 bra 	$L__BB7_719;
	mov.b32 	%r3587, 0;
	mov.u32 	%r3585, %r3426;
$L__BB7_718:
	mul.hi.s32 	%r2082, %r3585, 1717986919;
	shr.u32 	%r2083, %r2082, 31;
	shr.s32 	%r2084, %r2082, 2;
	add.s32 	%r1153, %r2084, %r2083;
	mul.lo.s32 	%r2085, %r1153, 10;
	sub.s32 	%r2086, %r3585, %r2085;
	mad.lo.s32 	%r3587, %r3587, 10, %r2086;
	add.s32 	%r2087, %r3585, 9;
	setp.gt.u32 	%p435, %r2087, 18;
	mov.u32 	%r3585, %r1153;
	@%p435 bra 	$L__BB7_718;
$L__BB7_719:
	setp.eq.s32 	%p436, %r1144, 0;
	mov.u32 	%r3591, %r3426;
	@%p436 bra 	$L__BB7_724;
	mov.b32 	%r3588, 0;
$L__BB7_721:
	mul.hi.s32 	%r2089, %r3584, 1717986919;
	shr.u32 	%r2090, %r2089, 31;
	shr.s32 	%r2091, %r2089, 2;
	add.s32 	%r2092, %r2091, %r2090;
	mul.lo.s32 	%r2093, %r2092, 10;
	sub.s32 	%r1158, %r3584, %r2093;
	mul.hi.s32 	%r2094, %r3587, 1717986919;
	shr.u32 	%r2095, %r2094, 31;
	shr.s32 	%r2096, %r2094, 2;
	add.s32 	%r2097, %r2096, %r2095;
	mul.lo.s32 	%r2098, %r2097, 10;
	sub.s32 	%r1159, %r3587, %r2098;
	setp.eq.s32 	%p437, %r1158, %r1159;
	@%p437 bra 	$L__BB7_723;
	setp.gt.s32 	%p438, %r1158, %r1159;
	selp.b32 	%r3591, %r3426, %r3416, %p438;
	bra.uni 	$L__BB7_724;
$L__BB7_723:
	add.s32 	%r3588, %r3588, 1;
	shr.s32 	%r2104, %r2094, 2;
	add.s32 	%r3587, %r2104, %r2095;
	setp.ne.s32 	%p439, %r3588, %r1144;
	mov.u32 	%r3584, %r2092;
	mov.u32 	%r3591, %r3426;
	@%p439 bra 	$L__BB7_721;
$L__BB7_724:
	ld.param.s8 	%rs3, [_ZN3cub18CUB_300001_SM_10006detail10merge_sort26DeviceMergeSortMergeKernelINS2_10policy_hubIN6thrust24THRUST_300001_SM_1000_NS6detail15normal_iteratorINS6_10device_ptrIiEEEEE9Policy600ESB_PNS0_8NullTypeESB_SF_m14lex_comparatoriSE_EEvbT2_T3_T4_PT6_PT7_T5_PSJ_SJ_NS1_7vsmem_tE_param_0];
	setp.eq.s16 	%p440, %rs3, 0;
	bar.sync 	0;
	@%p440 bra 	$L__BB7_761;
	// begin inline asm
	mov.u32 %r2105, %laneid;
	// end inline asm
	shr.u32 	%r2106, %r1, 5;
	mul.lo.s32 	%r2107, %r2106, 544;
	mad.lo.s32 	%r2108, %r2105, 17, %r2107;
	shl.b32 	%r2109, %r2108, 2;
	mov.u32 	%r2110, _ZZN3cub18CUB_300001_SM_10006detail10merge_sort26DeviceMergeSortMergeKernelINS2_10policy_hubIN6thrust24THRUST_300001_SM_1000_NS6detail15normal_iteratorINS6_10device_ptrIiEEEEE9Policy600ESB_PNS0_8NullTypeESB_SF_m14lex_comparatoriSE_EEvbT2_T3_T4_PT6_PT7_T5_PSJ_SJ_NS1_7vsmem_tEE19static_temp_storage;
	add.s32 	%r2111, %r2110, %r2109;
	st.shared.u32 	[%r2111], %r747;
	st.shared.u32 	[%r2111+4], %r773;
	st.shared.u32 	[%r2111+8], %r799;
	st.shared.u32 	[%r2111+12], %r825;
	st.shared.u32 	[%r2111+16], %r851;
	st.shared.u32 	[%r2111+20], %r877;
	st.shared.u32 	[%r2111+24], %r903;
	st.shared.u32 	[%r2111+28], %r929;
	st.shared.u32 	[%r2111+32], %r955;
	st.shared.u32 	[%r2111+36], %r981;
	st.shared.u32 	[%r2111+40], %r1007;
	st.shared.u32 	[%r2111+44], %r1033;
	st.shared.u32 	[%r2111+48], %r1059;
	st.shared.u32 	[%r2111+52], %r1085;
	st.shared.u32 	[%r2111+56], %r1111;
	st.shared.u32 	[%r2111+60], %r1137;
	st.shared.u32 	[%r2111+64], %r3591;
	bar.warp.sync 	-1;
	shl.b32 	%r2112, %r2105, 4;
	sub.s32 	%r2113, %r2108, %r2112;
	shl.b32 	%r2114, %r2113, 2;
	add.s32 	%r2115, %r2110, %r2114;
	ld.shared.u32 	%r1165, [%r2115];
	ld.shared.u32 	%r1166, [%r2115+128];
	ld.shared.u32 	%r1167, [%r2115+256];
	ld.shared.u32 	%r1168, [%r2115+384];
	ld.shared.u32 	%r1169, [%r2115+512];
	ld.shared.u32 	%r1170, [%r2115+640];
	ld.shared.u32 	%r1171, [%r2115+768];
	ld.shared.u32 	%r1172, [%r2115+896];
	ld.shared.u32 	%r1173, [%r2115+1024];
	ld.shared.u32 	%r1174, [%r2115+1152];
	ld.shared.u32 	%r1175, [%r2115+1280];
	ld.shared.u32 	%r1176, [%r2115+1408];
	ld.shared.u32 	%r1177, [%r2115+1536];
	ld.shared.u32 	%r1178, [%r2115+1664];
	ld.shared.u32 	%r1179, [%r2115+1792];
	ld.shared.u32 	%r1180, [%r2115+1920];
	ld.shared.u32 	%r1181, [%r2115+2048];
	setp.ne.s32 	%p441, %r1, 0;
	@%p441 bra 	$L__BB7_727;
	st.volatile.shared.u32 	[_ZZN3cub18CUB_300001_SM_10006detail10merge_sort26DeviceMergeSortMergeKernelINS2_10policy_hubIN6thrust24THRUST_300001_SM_1000_NS6detail15normal_iteratorINS6_10device_ptrIiEEEEE9Policy600ESB_PNS0_8NullTypeESB_SF_m14lex_comparatoriSE_EEvbT2_T3_T4_PT6_PT7_T5_PSJ_SJ_NS1_7vsmem_tEE19static_temp_storage+17408], %r691;
$L__BB7_727:
	ld.param.u64 	%rd373, [_ZN3cub18CUB_300001_SM_10006detail10merge_sort26DeviceMergeSortMergeKernelINS2_10policy_hubIN6thrust24THRUST_300001_SM_1000_NS6detail15normal_iteratorINS6_10device_ptrIiEEEEE9Policy600ESB_PNS0_8NullTypeESB_SF_m14lex_comparatoriSE_EEvbT2_T3_T4_PT6_PT7_T5_PSJ_SJ_NS1_7vsmem_tE_param_4];
	bar.sync 	0;
	ld.volatile.shared.u32 	%r1182, [_ZZN3cub18CUB_300001_SM_10006detail10merge_sort26DeviceMergeSortMergeKernelINS2_10policy_hubIN6thrust24THRUST_300001_SM_1000_NS6detail15normal_iteratorINS6_10device_ptrIiEEEEE9Policy600ESB_PNS0_8NullTypeESB_SF_m14lex_comparatoriSE_EEvbT2_T3_T4_PT6_PT7_T5_PSJ_SJ_NS1_7vsmem_tEE19static_temp_storage+17408];
	and.b32  	%r2116, %r1, 31;
	and.b32  	%r2117, %r1, 992;
	mul.lo.s32 	%r2118, %r2117, 17;
	or.b32  	%r1183, %r2118, %r2116;
	setp.ge.s32 	%p442, %r1183, %r1182;
	cvt.u64.u32 	%rd185, %r1183;
	mov.u32 	%r2119, %ctaid.x;
	mul.wide.u32 	%rd186, %r2119, 4352;
	add.s64 	%rd187, %rd186, %rd185;
	cvta.to.global.u64 	%rd188, %rd373;
	shl.b64 	%rd189, %rd187, 2;
	add.s64 	%rd17, %rd188, %rd189;
	@%p442 bra 	$L__BB7_729;
	st.global.u32 	[%rd17], %r1165;
$L__BB7_729:
	add.s32 	%r2120, %r1183, 32;
	setp.ge.s32 	%p443, %r2120, %r1182;
	@%p443 bra 	$L__BB7_731;
	st.global.u32 	[%rd17+128], %r1166;
$L__BB7_731:
	add.s32 	%r2121, %r1183, 64;
	setp.ge.s32 	%p444, %r2121, %r1182;
	@%p444 bra 	$L__BB7_733;
	st.global.u32 	[%rd17+256], %r1167;
$L__BB7_733:
	add.s32 	%r2122, %r1183, 96;
	setp.ge.s32 	%p445, %r2122, %r1182;
	@%p445 bra 	$L__BB7_735;
	st.global.u32 	[%rd17+384], %r1168;
$L__BB7_735:
	add.s32 	%r2123, %r1183, 128;
	setp.ge.s32 	%p446, %r2123, %r1182;
	@%p446 bra 	$L__BB7_737;
	st.global.u32 	[%rd17+512], %r1169;
$L__BB7_737:
	add.s32 	%r2124, %r1183, 160;
	setp.ge.s32 	%p447, %r2124, %r1182;
	@%p447 bra 	$L__BB7_739;
	st.global.u32 	[%rd17+640], %r1170;
$L__BB7_739:
	add.s32 	%r2125, %r1183, 192;
	setp.ge.s32 	%p448, %r2125, %r1182;
	@%p448 bra 	$L__BB7_741;
	st.global.u32 	[%rd17+768], %r1171;
$L__BB7_741:
	add.s32 	%r2126, %r1183, 224;
	setp.ge.s32 	%p449, %r2126, %r1182;
	@%p449 bra 	$L__BB7_743;
	st.global.u32 	[%rd17+896], %r1172;
$L__BB7_743:
	add.s32 	%r2127, %r1183, 256;
	setp.ge.s32 	%p450, %r2127, %r1182;
	@%p450 bra 	$L__BB7_745;
	st.global.u32 	[%rd17+1024], %r1173;
$L__BB7_745:
	add.s32 	%r2128, %r1183, 288;
	setp.ge.s32 	%p451, %r2128, %r1182;
	@%p451 bra 	$L__BB7_747;
	st.global.u32 	[%rd17+1152], %r1174;
$L__BB7_747:
	add.s32 	%r2129, %r1183, 320;
	setp.ge.s32 	%p452, %r2129, %r1182;
	@%p452 bra 	$L__BB7_749;
	st.global.u32 	[%rd17+1280], %r1175;
$L__BB7_749:
	add.s32 	%r2130, %r1183, 352;
	setp.ge.s32 	%p453, %r2130, %r1182;
	@%p453 bra 	$L__BB7_751;
	st.global.u32 	[%rd17+1408], %r1176;
$L__BB7_751:
	add.s32 	%r2131, %r1183, 384;
	setp.ge.s32 	%p454, %r2131, %r1182;
	@%p454 bra 	$L__BB7_753;
	st.global.u32 	[%rd17+1536], %r1177;
$L__BB7_753:
	add.s32 	%r2132, %r1183, 416;
	setp.ge.s32 	%p455, %r2132, %r1182;
	@%p455 bra 	$L__BB7_755;
	st.global.u32 	[%rd17+1664], %r1178;
$L__BB7_755:
	add.s32 	%r2133, %r1183, 448;
	setp.ge.s32 	%p456, %r2133, %r1182;
	@%p456 bra 	$L__BB7_757;
	st.global.u32 	[%rd17+1792], %r1179;
$L__BB7_757:
	add.s32 	%r2134, %r1183, 480;
	setp.ge.s32 	%p457, %r2134, %r1182;
	@%p457 bra 	$L__BB7_759;
	st.global.u32 	[%rd17+1920], %r1180;
$L__BB7_759:
	add.s32 	%r2135, %r1183, 512;
	setp.ge.s32 	%p458, %r2135, %r1182;
	@%p458 bra 	$L__BB7_797;
	st.global.u32 	[%rd17+2048], %r1181;
	bra.uni 	$L__BB7_797;
$L__BB7_761:
	// begin inline asm
	mov.u32 %r2136, %laneid;
	// end inline asm
	shr.u32 	%r2137, %r1, 5;
	mul.lo.s32 	%r2138, %r2137, 544;
	mad.lo.s32 	%r2139, %r2136, 17, %r2138;
	shl.b32 	%r2140, %r2139, 2;
	mov.u32 	%r2141, _ZZN3cub18CUB_300001_SM_10006detail10merge_sort26DeviceMergeSortMergeKernelINS2_10policy_hubIN6thrust24THRUST_300001_SM_1000_NS6detail15normal_iteratorINS6_10device_ptrIiEEEEE9Policy600ESB_PNS0_8NullTypeESB_SF_m14lex_comparatoriSE_EEvbT2_T3_T4_PT6_PT7_T5_PSJ_SJ_NS1_7vsmem_tEE19static_temp_storage;
	add.s32 	%r2142, %r2141, %r2140;
	st.shared.u32 	[%r2142], %r747;
	st.shared.u32 	[%r2142+4], %r773;
	st.shared.u32 	[%r2142+8], %r799;
	st.shared.u32 	[%r2142+12], %r825;
	st.shared.u32 	[%r2142+16], %r851;
	st.shared.u32 	[%r2142+20], %r877;
	st.shared.u32 	[%r2142+24], %r903;
	st.shared.u32 	[%r2142+28], %r929;
	st.shared.u32 	[%r2142+32], %r955;
	st.shared.u32 	[%r2142+36], %r981;
	st.shared.u32 	[%r2142+40], %r1007;
	st.shared.u32 	[%r2142+44], %r1033;
	st.shared.u32 	[%r2142+48], %r1059;
	st.shared.u32 	[%r2142+52], %r1085;
	st.shared.u32 	[%r2142+56], %r1111;
	st.shared.u32 	[%r2142+60], %r1137;
	st.shared.u32 	[%r2142+64], %r3591;
	bar.warp.sync 	-1;
	shl.b32 	%r2143, %r2136, 4;
	sub.s32 	%r2144, %r2139, %r2143;
	shl.b32 	%r2145, %r2144, 2;
	add.s32 	%r2146, %r2141, %r2145;
	ld.shared.u32 	%r1184, [%r2146];
	ld.shared.u32 	%r1185, [%r2146+128];
	ld.shared.u32 	%r1186, [%r2146+256];
	ld.shared.u32 	%r1187, [%r2146+384];
	ld.shared.u32 	%r1188, [%r2146+512];
	ld.shared.u32 	%r1189, [%r2146+640];
	ld.shared.u32 	%r1190, [%r2146+768];
	ld.shared.u32 	%r1191, [%r2146+896];
	ld.shared.u32 	%r1192, [%r2146+1024];
	ld.shared.u32 	%r1193, [%r2146+1152];
	ld.shared.u32 	%r1194, [%r2146+1280];
	ld.shared.u32 	%r1195, [%r2146+1408];
	ld.shared.u32 	%r1196, [%r2146+1536];
	ld.shared.u32 	%r1197, [%r2146+1664];
	ld.shared.u32 	%r1198, [%r2146+1792];
	ld.shared.u32 	%r1199, [%r2146+1920];
	ld.shared.u32 	%r1200, [%r2146+2048];
	setp.ne.s32 	%p459, %r1, 0;
	@%p459 bra 	$L__BB7_763;
	st.volatile.shared.u32 	[_ZZN3cub18CUB_300001_SM_10006detail10merge_sort26DeviceMergeSortMergeKernelINS2_10policy_hubIN6thrust24THRUST_300001_SM_1000_NS6detail15normal_iteratorINS6_10device_ptrIiEEEEE9Policy600ESB_PNS0_8NullTypeESB_SF_m14lex_comparatoriSE_EEvbT2_T3_T4_PT6_PT7_T5_PSJ_SJ_NS1_7vsmem_tEE19static_temp_storage+17408], %r691;
$L__BB7_763:
	bar.sync 	0;
	ld.volatile.shared.u32 	%r1201, [_ZZN3cub18CUB_300001_SM_10006detail10merge_sort26DeviceMergeSortMergeKernelINS2_10policy_hubIN6thrust24THRUST_300001_SM_1000_NS6detail15normal_iteratorINS6_10device_ptrIiEEEEE9Policy600ESB_PNS0_8NullTypeESB_SF_m14lex_comparatoriSE_EEvbT2_T3_T4_PT6_PT7_T5_PSJ_SJ_NS1_7vsmem_tEE19static_temp_storage+17408];
	and.b32  	%r2147, %r1, 31;
	and.b32  	%r2148, %r1, 992;
	mul.lo.s32 	%r2149, %r2148, 17;
	cvt.u64.u32 	%rd190, %r2149;
	cvt.u64.u32 	%rd191, %r2147;
	or.b32  	%r1202, %r2149, %r2147;
	mov.u32 	%r2150, %ctaid.x;
	mul.wide.u32 	%rd192, %r2150, 4352;
	or.b64  	%rd193, %rd192, %rd191;
	add.s64 	%rd194, %rd193, %rd190;
	setp.ge.s32 	%p460, %r1202, %r1201;
	shl.b64 	%rd195, %rd194, 2;
	add.s64 	%rd18, %rd2, %rd195;
	@%p460 bra 	$L__BB7_765;
	st.global.u32 	[%rd18], %r1184;
$L__BB7_765:
	add.s32 	%r2151, %r1202, 32;
	setp.ge.s32 	%p461, %r2151, %r1201;
	@%p461 bra 	$L__BB7_767;
	st.global.u32 	[%rd18+128], %r1185;
$L__BB7_767:
	add.s32 	%r2152, %r1202, 64;
	setp.ge.s32 	%p462, %r2152, %r1201;
	@%p462 bra 	$L__BB7_769;
	st.global.u32 	[%rd18+256], %r1186;
$L__BB7_769:
	add.s32 	%r2153, %r1202, 96;
	setp.ge.s32 	%p463, %r2153, %r1201;
	@%p463 bra 	$L__BB7_771;
	st.global.u32 	[%rd18+384], %r1187;
$L__BB7_771:
	add.s32 	%r2154, %r1202, 128;
	setp.ge.s32 	%p464, %r2154, %r1201;
	@%p464 bra 	$L__BB7_773;
	st.global.u32 	[%rd18+512], %r1188;
$L__BB7_773:
	add.s32 	%r2155, %r1202, 160;
	setp.ge.s32 	%p465, %r2155, %r1201;
	@%p465 bra 	$L__BB7_775;
	st.global.u32 	[%rd18+640], %r1189;
$L__BB7_775:
	add.s32 	%r2156, %r1202, 192;
	setp.ge.s32 	%p466, %r2156, %r1201;
	@%p466 bra 	$L__BB7_777;
	st.global.u32 	[%rd18+768], %r1190;
$L__BB7_777:
	add.s32 	%r2157, %r1202, 224;
	setp.ge.s32 	%p467, %r2157, %r1201;
	@%p467 bra 	$L__BB7_779;
	st.global.u32 	[%rd18+896], %r1191;
$L__BB7_779:
	add.s32 	%r2158, %r1202, 256;
	setp.ge.s32 	%p468, %r2158, %r1201;
	@%p468 bra 	$L__BB7_781;
	st.global.u32 	[%rd18+1024], %r1192;
$L__BB7_781:
	add.s32 	%r2159, %r1202, 288;
	setp.ge.s32 	%p469, %r2159, %r1201;
	@%p469 bra 	$L__BB7_783;
	st.global.u32 	[%rd18+1152], %r1193;
$L__BB7_783:
	add.s32 	%r2160, %r1202, 320;
	setp.ge.s32 	%p470, %r2160, %r1201;
	@%p470 bra 	$L__BB7_785;
	st.global.u32 	[%rd18+1280], %r1194;
$L__BB7_785:
	add.s32 	%r2161, %r1202, 352;
	setp.ge.s32 	%p471, %r2161, %r1201;
	@%p471 bra 	$L__BB7_787;
	st.global.u32 	[%rd18+1408], %r1195;
$L__BB7_787:
	add.s32 	%r2162, %r1202, 384;
	setp.ge.s32 	%p472, %r2162, %r1201;
	@%p472 bra 	$L__BB7_789;
	st.global.u32 	[%rd18+1536], %r1196;
$L__BB7_789:
	add.s32 	%r2163, %r1202, 416;
	setp.ge.s32 	%p473, %r2163, %r1201;
	@%p473 bra 	$L__BB7_791;
	st.global.u32 	[%rd18+1664], %r1197;
$L__BB7_791:
	add.s32 	%r2164, %r1202, 448;
	setp.ge.s32 	%p474, %r2164, %r1201;
	@%p474 bra 	$L__BB7_793;
	st.global.u32 	[%rd18+1792], %r1198;
$L__BB7_793:
	add.s32 	%r2165, %r1202, 480;
	setp.ge.s32 	%p475, %r2165, %r1201;
	@%p475 bra 	$L__BB7_795;
	st.global.u32 	[%rd18+1920], %r1199;
$L__BB7_795:
	add.s32 	%r2166, %r1202, 512;
	setp.ge.s32 	%p476, %r2166, %r1201;
	@%p476 bra 	$L__BB7_797;
	st.global.u32 	[%rd18+2048], %r1200;
$L__BB7_797:
	ret;

}


// ===== COMPILED SASS (sm_100) =====

	.target	sm_100

	.elftype	@"ET_EXEC"


//--------------------- .note.nv.tkinfo           --------------------------
	.section	.note.nv.tkinfo,"",@"SHT_NOTE"
	.sectionflags	@"SHF_NOTE_NV_TKINFO"
	.tkinfo
        /*0018*/ 	.word	0x00000002
        /*0030*/ 	.string	""
        /*0030*/ 	.string	"ptxas"
        /*0030*/ 	.string	"Cuda compilation tools, release 13.0, V13.0.88"
        /*0030*/ 	.string	"Build cuda_13.0.r13.0/compiler.36424714_0"
        /*0030*/ 	.string	"-arch sm_100 -m 64 "



//--------------------- .note.nv.cuinfo           --------------------------
	.section	.note.nv.cuinfo,"",@"SHT_NOTE"
	.sectionflags	@"SHF_NOTE_NV_CUINFO"
        /*0018*/ 	.short	0x0002
        /*001a*/ 	.short	0x0064
        /*001c*/ 	.short	0x0082
	.zero		2


//--------------------- .nv.info                  --------------------------
	.section	.nv.info,"",@"SHT_CUDA_INFO"
	.align	4


	//----- nvinfo : EIATTR_REGCOUNT
	.align		4
        /*0000*/ 	.byte	0x04, 0x2f
        /*0002*/ 	.short	(.L_46 - .L_45)
	.align		4
.L_45:
        /*0004*/ 	.word	index@(_ZN3cub18CUB_300001_SM_10006detail11EmptyKernelIvEEvv)
        /*0008*/ 	.word	0x00000004


	//----- nvinfo : EIATTR_FRAME_SIZE
	.align		4
.L_46:
        /*000c*/ 	.byte	0x04, 0x11
        /*000e*/ 	.short	(.L_48 - .L_47)
	.align		4
.L_47:
        /*0010*/ 	.word	index@(_ZN3cub18CUB_300001_SM_10006detail11EmptyKernelIvEEvv)
        /*0014*/ 	.word	0x00000000


	//----- nvinfo : EIATTR_REGCOUNT
	.align		4
.L_48:
        /*0018*/ 	.byte	0x04, 0x2f
        /*001a*/ 	.short	(.L_50 - .L_49)
	.align		4
.L_49:
        /*001c*/ 	.word	index@(_ZN3cub18CUB_300001_SM_10006detail8for_each13static_kernelINS2_12policy_hub_t12policy_500_tEmN6thrust24THRUST_300001_SM_1000_NS8cuda_cub20__uninitialized_fill7functorINS7_10device_ptrIiEEiEEEEvT0_T1_)
        /*0020*/ 	.word	0x00000008


	//----- nvinfo : EIATTR_FRAME_SIZE
	.align		4
.L_50:
        /*0024*/ 	.byte	0x04, 0x11
        /*0026*/ 	.short	(.L_52 - .L_51)
	.align		4
.L_51:
        /*0028*/ 	.word	index@(_ZN3cub18CUB_300001_SM_10006detail8for_each13static_kernelINS2_12policy_hub_t12policy_500_tEmN6thrust24THRUST_300001_SM_1000_NS8cuda_cub20__uninitialized_fill7functorINS7_10device_ptrIiEEiEEEEvT0_T1_)
        /*002c*/ 	.word	0x00000000


	//----- nvinfo : EIATTR_REGCOUNT
	.align		4
.L_52:
        /*0030*/ 	.byte	0x04, 0x2f
        /*0032*/ 	.short	(.L_54 - .L_53)
	.align		4
.L_53:
        /*0034*/ 	.word	index@(_ZN3cub18CUB_300001_SM_10006detail10merge_sort30DeviceMergeSortBlockSortKernelINS2_10policy_hubIN6thrust24THRUST_300001_SM_1000_NS6detail15normal_iteratorINS6_10device_ptrIiEEEEE9Policy600ESB_PNS0_8NullTypeESB_SF_j14lex_comparatoriSE_EEvbT0_T1_T2_T3_T4_PT6_PT7_T5_NS1_7vsmem_tE)
        /*0038*/ 	.word	0x00000030


	//----- nvinfo : EIATTR_FRAME_SIZE
	.align		4
.L_54:
        /*003c*/ 	.byte	0x04, 0x11
        /*003e*/ 	.short	(.L_56 - .L_55)
	.align		4
.L_55:
        /*0040*/ 	.word	index@(_ZN3cub18CUB_300001_SM_10006detail10merge_sort30DeviceMergeSortBlockSortKernelINS2_10policy_hubIN6thrust24THRUST_300001_SM_1000_NS6detail15normal_iteratorINS6_10device_ptrIiEEEEE9Policy600ESB_PNS0_8NullTypeESB_SF_j14lex_comparatoriSE_EEvbT0_T1_T2_T3_T4_PT6_PT7_T5_NS1_7vsmem_tE)
        /*0044*/ 	.word	0x00000000


	//----- nvinfo : EIATTR_REGCOUNT
	.align		4
.L_56:
        /*0048*/ 	.byte	0x04, 0x2f
        /*004a*/ 	.short	(.L_58 - .L_57)
	.align		4
.L_57:
        /*004c*/ 	.word	index@(_ZN3cub18CUB_300001_SM_10006detail10merge_sort30DeviceMergeSortPartitionKernelIN6thrust24THRUST_300001_SM_1000_NS6detail15normal_iteratorINS5_10device_ptrIiEEEEj14lex_comparatoriEEvbT_PT2_T0_SF_PSF_T1_SF_i)
        /*0050*/ 	.word	0x00000013


	//----- nvinfo : EIATTR_FRAME_SIZE
	.align		4
.L_58:
        /*0054*/ 	.byte	0x04, 0x11
        /*0056*/ 	.short	(.L_60 - .L_59)
	.align		4
.L_59:
        /*0058*/ 	.word	index@(_ZN3cub18CUB_300001_SM_10006detail10merge_sort30DeviceMergeSortPartitionKernelIN6thrust24THRUST_300001_SM_1000_NS6detail15normal_iteratorINS5_10device_ptrIiEEEEj14lex_comparatoriEEvbT_PT2_T0_SF_PSF_T1_SF_i)
        /*005c*/ 	.word	0x00000000


	//----- nvinfo : EIATTR_REGCOUNT
	.align		4
.L_60:
        /*0060*/ 	.byte	0x04, 0x2f
        /*0062*/ 	.short	(.L_62 - .L_61)
	.align		4
.L_61:
        /*0064*/ 	.word	index@(_ZN3cub18CUB_300001_SM_10006detail10merge_sort26DeviceMergeSortMergeKernelINS2_10policy_hubIN6thrust24THRUST_300001_SM_1000_NS6detail15normal_iteratorINS6_10device_ptrIiEEEEE9Policy600ESB_PNS0_8NullTypeESB_SF_j14lex_comparatoriSE_EEvbT2_T3_T4_PT6_PT7_T5_PSJ_SJ_NS1_7vsmem_tE)
        /*0068*/ 	.word	0x00000020


	//----- nvinfo : EIATTR_FRAME_SIZE
	.align		4
.L_62:
        /*006c*/ 	.byte	0x04, 0x11
        /*006e*/ 	.short	(.L_64 - .L_63)
	.align		4
.L_63:
        /*0070*/ 	.word	index@(_ZN3cub18CUB_300001_SM_10006detail10merge_sort26DeviceMergeSortMergeKernelINS2_10policy_hubIN6thrust24THRUST_300001_SM_1000_NS6detail15normal_iteratorINS6_10device_ptrIiEEEEE9Policy600ESB_PNS0_8NullTypeESB_SF_j14lex_comparatoriSE_EEvbT2_T3_T4_PT6_PT7_T5_PSJ_SJ_NS1_7vsmem_tE)
        /*0074*/ 	.word	0x00000000


	//----- nvinfo : EIATTR_REGCOUNT
	.align		4
.L_64:
        /*0078*/ 	.byte	0x04, 0x2f
        /*007a*/ 	.short	(.L_66 - .L_65)
	.align		4
.L_65:
        /*007c*/ 	.word	index@(_ZN3cub18CUB_300001_SM_10006detail10merge_sort30DeviceMergeSortBlockSortKernelINS2_10policy_hubIN6thrust24THRUST_300001_SM_1000_NS6detail15normal_iteratorINS6_10device_ptrIiEEEEE9Policy600ESB_PNS0_8NullTypeESB_SF_m14lex_comparatoriSE_EEvbT0_T1_T2_T3_T4_PT6_PT7_T5_NS1_7vsmem_tE)
        /*0080*/ 	.word	0x00000030


	//----- nvinfo : EIATTR_FRAME_SIZE
	.align		4
.L_66:
        /*0084*/ 	.byte	0x04, 0x11
        /*0086*/ 	.short	(.L_68 - .L_67)
	.align		4
.L_67:
        /*0088*/ 	.word	index@(_ZN3cub18CUB_300001_SM_10006detail10merge_sort30DeviceMergeSortBlockSortKernelINS2_10policy_hubIN6thrust24THRUST_300001_SM_1000_NS6detail15normal_iteratorINS6_10device_ptrIiEEEEE9Policy600ESB_PNS0_8NullTypeESB_SF_m14lex_comparatoriSE_EEvbT0_T1_T2_T3_T4_PT6_PT7_T5_NS1_7vsmem_tE)
        /*008c*/ 	.word	0x00000000


	//----- nvinfo : EIATTR_REGCOUNT
	.align		4
.L_68:
        /*0090*/ 	.byte	0x04, 0x2f
        /*0092*/ 	.short	(.L_70 - .L_69)
	.align		4
.L_69:
        /*0094*/ 	.word	index@(_ZN3cub18CUB_300001_SM_10006detail10merge_sort30DeviceMergeSortPartitionKernelIN6thrust24THRUST_300001_SM_1000_NS6detail15normal_iteratorINS5_10device_ptrIiEEEEm14lex_comparatoriEEvbT_PT2_T0_SF_PSF_T1_SF_i)
        /*0098*/ 	.word	0x0000001a


	//----- nvinfo : EIATTR_FRAME_SIZE
	.align		4
.L_70:
        /*009c*/ 	.byte	0x04, 0x11
        /*009e*/ 	.short	(.L_72 - .L_71)
	.align		4
.L_71:
        /*00a0*/ 	.word	index@(_ZN3cub18CUB_300001_SM_10006detail10merge_sort30DeviceMergeSortPartitionKernelIN6thrust24THRUST_300001_SM_1000_NS6detail15normal_iteratorINS5_10device_ptrIiEEEEm14lex_comparatoriEEvbT_PT2_T0_SF_PSF_T1_SF_i)
        /*00a4*/ 	.word	0x00000000


	//----- nvinfo : EIATTR_REGCOUNT
	.align		4
.L_72:
        /*00a8*/ 	.byte	0x04, 0x2f
        /*00aa*/ 	.short	(.L_74 - .L_73)
	.align		4
.L_73:
        /*00ac*/ 	.word	index@(_ZN3cub18CUB_300001_SM_10006detail10merge_sort26DeviceMergeSortMergeKernelINS2_10policy_hubIN6thrust24THRUST_300001_SM_1000_NS6detail15normal_iteratorINS6_10device_ptrIiEEEEE9Policy600ESB_PNS0_8NullTypeESB_SF_m14lex_comparatoriSE_EEvbT2_T3_T4_PT6_PT7_T5_PSJ_SJ_NS1_7vsmem_tE)
        /*00b0*/ 	.word	0x00000020


	//----- nvinfo : EIATTR_FRAME_SIZE
	.align		4
.L_74:
        /*00b4*/ 	.byte	0x04, 0x11
        /*00b6*/ 	.short	(.L_76 - .L_75)
	.align		4
.L_75:
        /*00b8*/ 	.word	index@(_ZN3cub18CUB_300001_SM_10006detail10merge_sort26DeviceMergeSortMergeKernelINS2_10policy_hubIN6thrust24THRUST_300001_SM_1000_NS6detail15normal_iteratorINS6_10device_ptrIiEEEEE9Policy600ESB_PNS0_8NullTypeESB_SF_m14lex_comparatoriSE_EEvbT2_T3_T4_PT6_PT7_T5_PSJ_SJ_NS1_7vsmem_tE)
        /*00bc*/ 	.word	0x00000000


	//----- nvinfo : EIATTR_MIN_STACK_SIZE
	.align		4
.L_76:
        /*00c0*/ 	.byte	0x04, 0x12
        /*00c2*/ 	.short	(.L_78 - .L_77)
	.align		4
.L_77:
        /*00c4*/ 	.word	index@(_ZN3cub18CUB_300001_SM_10006detail10merge_sort26DeviceMergeSortMergeKernelINS2_10policy_hubIN6thrust24THRUST_300001_SM_1000_NS6detail15normal_iteratorINS6_10device_ptrIiEEEEE9Policy600ESB_PNS0_8NullTypeESB_SF_m14lex_comparatoriSE_EEvbT2_T3_T4_PT6_PT7_T5_PSJ_SJ_NS1_7vsmem_tE)
        /*00c8*/ 	.word	0x00000000


	//----- nvinfo : EIATTR_MIN_STACK_SIZE
	.align		4
.L_78:
        /*00cc*/ 	.byte	0x04, 0x12
        /*00ce*/ 	.short	(.L_80 - .L_79)
	.align		4
.L_79:
        /*00d0*/ 	.word	index@(_ZN3cub18CUB_300001_SM_10006detail10merge_sort30DeviceMergeSortPartitionKernelIN6thrust24THRUST_300001_SM_1000_NS6detail15normal_iteratorINS5_10device_ptrIiEEEEm14lex_comparatoriEEvbT_PT2_T0_SF_PSF_T1_SF_i)
        /*00d4*/ 	.word	0x00000000


	//----- nvinfo : EIATTR_MIN_STACK_SIZE
	.align		4
.L_80:
        /*00d8*/ 	.byte	0x04, 0x12
        /*00da*/ 	.short	(.L_82 - .L_81)
	.align		4
.L_81:
        /*00dc*/ 	.word	index@(_ZN3cub18CUB_300001_SM_10006detail10merge_sort30DeviceMergeSortBlockSortKernelINS2_10policy_hubIN6thrust24THRUST_300001_SM_1000_NS6detail15normal_iteratorINS6_10device_ptrIiEEEEE9Policy600ESB_PNS0_8NullTypeESB_SF_m14lex_comparatoriSE_EEvbT0_T1_T2_T3_T4_PT6_PT7_T5_NS1_7vsmem_tE)
        /*00e0*/ 	.word	0x00000000


	//----- nvinfo : EIATTR_MIN_STACK_SIZE
	.align		4
.L_82:
        /*00e4*/ 	.byte	0x04, 0x12
        /*00e6*/ 	.short	(.L_84 - .L_83)
	.align		4
.L_83:
        /*00e8*/ 	.word	index@(_ZN3cub18CUB_300001_SM_10006detail10merge_sort26DeviceMergeSortMergeKernelINS2_10policy_hubIN6thrust24THRUST_300001_SM_1000_NS6detail15normal_iteratorINS6_10device_ptrIiEEEEE9Policy600ESB_PNS0_8NullTypeESB_SF_j14lex_comparatoriSE_EEvbT2_T3_T4_PT6_PT7_T5_PSJ_SJ_NS1_7vsmem_tE)
        /*00ec*/ 	.word	0x00000000


	//----- nvinfo : EIATTR_MIN_STACK_SIZE
	.align		4
.L_84:
        /*00f0*/ 	.byte	0x04, 0x12
        /*00f2*/ 	.short	(.L_86 - .L_85)
	.align		4
.L_85:
        /*00f4*/ 	.word	index@(_ZN3cub18CUB_300001_SM_10006detail10merge_sort30DeviceMergeSortPartitionKernelIN6thrust24THRUST_300001_SM_1000_NS6detail15normal_iteratorINS5_10device_ptrIiEEEEj14lex_comparatoriEEvbT_PT2_T0_SF_PSF_T1_SF_i)
        /*00f8*/ 	.word	0x00000000


	//----- nvinfo : EIATTR_MIN_STACK_SIZE
	.align		4
.L_86:
        /*00fc*/ 	.byte	0x04, 0x12
        /*00fe*/ 	.short	(.L_88 - .L_87)
	.align		4
.L_87:
        /*0100*/ 	.word	index@(_ZN3cub18CUB_300001_SM_10006detail10merge_sort30DeviceMergeSortBlockSortKernelINS2_10policy_hubIN6thrust24THRUST_300001_SM_1000_NS6detail15normal_iteratorINS6_10device_ptrIiEEEEE9Policy600ESB_PNS0_8NullTypeESB_SF_j14lex_comparatoriSE_EEvbT0_T1_T2_T3_T4_PT6_PT7_T5_NS1_7vsmem_tE)
        /*0104*/ 	.word	0x00000000


	//----- nvinfo : EIATTR_MIN_STACK_SIZE
	.align		4
.L_88:
        /*0108*/ 	.byte	0x04, 0x12
        /*010a*/ 	.short	(.L_90 - .L_89)
	.align		4
.L_89:
        /*010c*/ 	.word	index@(_ZN3cub18CUB_300001_SM_10006detail8for_each13static_kernelINS2_12policy_hub_t12policy_500_tEmN6thrust24THRUST_300001_SM_1000_NS8cuda_cub20__uninitialized_fill7functorINS7_10device_ptrIiEEiEEEEvT0_T1_)
        /*0110*/ 	.word	0x00000000


	//----- nvinfo : EIATTR_MIN_STACK_SIZE
	.align		4
.L_90:
        /*0114*/ 	.byte	0x04, 0x12
        /*0116*/ 	.short	(.L_92 - .L_91)
	.align		4
.L_91:
        /*0118*/ 	.word	index@(_ZN3cub18CUB_300001_SM_10006detail11EmptyKernelIvEEvv)
        /*011c*/ 	.word	0x00000000
.L_92:


//--------------------- .nv.compat                --------------------------
	.section	.nv.compat,"",@"SHT_CUDA_COMPAT_INFO"
	.align	4
        /*0000*/ 	.byte	0x02, 0x09, 0x00, 0x00, 0x02, 0x02, 0x01, 0x00, 0x02, 0x05, 0x05, 0x00, 0x03, 0x07, 0x01, 0x01
        /*0010*/ 	.byte	0x02, 0x03, 0x00, 0x00, 0x02, 0x06, 0x01, 0x00, 0x04, 0x0b, 0x08, 0x00, 0x09, 0x00, 0x00, 0x00
        /*0020*/ 	.byte	0x00, 0x00, 0x00, 0x00


//--------------------- .nv.info._ZN3cub18CUB_300001_SM_10006detail10merge_sort26DeviceMergeSortMergeKernelINS2_10policy_hubIN6thrust24THRUST_300001_SM_1000_NS6detail15normal_iteratorINS6_10device_ptrIiEEEEE9Policy600ESB_PNS0_8NullTypeESB_SF_m14lex_comparatoriSE_EEvbT2_T3_T4_PT6_PT7_T5_PSJ_SJ_NS1_7vsmem_tE --------------------------
	.section	.nv.info._ZN3cub18CUB_300001_SM_10006detail10merge_sort26DeviceMergeSortMergeKernelINS2_10policy_hubIN6thrust24THRUST_300001_SM_1000_NS6detail15normal_iteratorINS6_10device_ptrIiEEEEE9Policy600ESB_PNS0_8NullTypeESB_SF_m14lex_comparatoriSE_EEvbT2_T3_T4_PT6_PT7_T5_PSJ_SJ_NS1_7vsmem_tE,"",@"SHT_CUDA_INFO"
	.sectionflags	@""
	.align	4


	//----- nvinfo : EIATTR_CUDA_API_VERSION
	.align		4
        /*0000*/ 	.byte	0x04, 0x37
        /*0002*/ 	.short	(.L_94 - .L_93)
.L_93:
        /*0004*/ 	.word	0x00000082


	//----- nvinfo : EIATTR_KPARAM_INFO
	.align		4
.L_94:
        /*0008*/ 	.byte	0x04, 0x17
        /*000a*/ 	.short	(.L_96 - .L_95)
.L_95:
        /*000c*/ 	.word	0x00000000
        /*0010*/ 	.short	0x0009
        /*0012*/ 	.short	0x0048
        /*0014*/ 	.byte	0x00, 0xf0, 0x21, 0x00


	//----- nvinfo : EIATTR_KPARAM_INFO
	.align		4
.L_96:
        /*0018*/ 	.byte	0x04, 0x17
        /*001a*/ 	.short	(.L_98 - .L_97)
.L_97:
        /*001c*/ 	.word	0x00000000
        /*0020*/ 	.short	0x0008
        /*0022*/ 	.short	0x0040
        /*0024*/ 	.byte	0x00, 0xf0, 0x21, 0x00


	//----- nvinfo : EIATTR_KPARAM_INFO
	.align		4
.L_98:
        /*0028*/ 	.byte	0x04, 0x17
        /*002a*/ 	.short	(.L_100 - .L_99)
.L_99:
        /*002c*/ 	.word	0x00000000
        /*0030*/ 	.short	0x0007
        /*0032*/ 	.short	0x0038
        /*0034*/ 	.byte	0x00, 0xf5, 0x21, 0x00


	//----- nvinfo : EIATTR_KPARAM_INFO
	.align		4
.L_100:
        /*0038*/ 	.byte	0x04, 0x17
        /*003a*/ 	.short	(.L_102 - .L_101)
.L_101:
        /*003c*/ 	.word	0x00000000
        /*0040*/ 	.short	0x0006
        /*0042*/ 	.short	0x0030
        /*0044*/ 	.byte	0x00, 0xf0, 0x05, 0x00


	//----- nvinfo : EIATTR_KPARAM_INFO
	.align		4
.L_102:
        /*0048*/ 	.byte	0x04, 0x17
        /*004a*/ 	.short	(.L_104 - .L_103)
.L_103:
        /*004c*/ 	.word	0x00000000
        /*0050*/ 	.short	0x0005
        /*0052*/ 	.short	0x0028
        /*0054*/ 	.byte	0x00, 0xf5, 0x21, 0x00


	//----- nvinfo : EIATTR_KPARAM_INFO
	.align		4
.L_104:
        /*0058*/ 	.byte	0x04, 0x17
        /*005a*/ 	.short	(.L_106 - .L_105)
.L_105:
        /*005c*/ 	.word	0x00000000
        /*0060*/ 	.short	0x0004
        /*0062*/ 	.short	0x0020
        /*0064*/ 	.byte	0x00, 0xf5, 0x21, 0x00


	//----- nvinfo : EIATTR_KPARAM_INFO
	.align		4
.L_106:
        /*0068*/ 	.byte	0x04, 0x17
        /*006a*/ 	.short	(.L_108 - .L_107)
.L_107:
        /*006c*/ 	.word	0x00000000
        /*0070*/ 	.short	0x0003
        /*0072*/ 	.short	0x0018
        /*0074*/ 	.byte	0x00, 0xf0, 0x21, 0x00


	//----- nvinfo : EIATTR_KPARAM_INFO
	.align		4
.L_108:
        /*0078*/ 	.byte	0x04, 0x17
        /*007a*/ 	.short	(.L_110 - .L_109)
.L_109:
        /*007c*/ 	.word	0x00000000
        /*0080*/ 	.short	0x0002
        /*0082*/ 	.short	0x0010
        /*0084*/ 	.byte	0x00, 0xf5, 0x21, 0x00


	//----- nvinfo : EIATTR_KPARAM_INFO
	.align		4
.L_110:
        /*0088*/ 	.byte	0x04, 0x17
        /*008a*/ 	.short	(.L_112 - .L_111)
.L_111:
        /*008c*/ 	.word	0x00000000
        /*0090*/ 	.short	0x0001
        /*0092*/ 	.short	0x0008
        /*0094*/ 	.byte	0x00, 0xf0, 0x21, 0x00


	//----- nvinfo : EIATTR_KPARAM_INFO
	.align		4
.L_112:
        /*0098*/ 	.byte	0x04, 0x17
        /*009a*/ 	.short	(.L_114 - .L_113)
.L_113:
        /*009c*/ 	.word	0x00000000
        /*00a0*/ 	.short	0x0000
        /*00a2*/ 	.short	0x0000
        /*00a4*/ 	.byte	0x00, 0xf0, 0x05, 0x00


	//----- nvinfo : EIATTR_SPARSE_MMA_MASK
	.align		4
.L_114:
        /*00a8*/ 	.byte	0x03, 0x50
        /*00aa*/ 	.short	0x0000


	//----- nvinfo : EIATTR_MAXREG_COUNT
	.align		4
        /*00ac*/ 	.byte	0x03, 0x1b
        /*00ae*/ 	.short	0x00ff


	//----- nvinfo : EIATTR_NUM_BARRIERS
	.align		4
        /*00b0*/ 	.byte	0x02, 0x4c
        /*00b2*/ 	.byte	0x01
	.zero		1


	//----- nvinfo : EIATTR_MERCURY_ISA_VERSION
	.align		4
        /*00b4*/ 	.byte	0x03, 0x5f
        /*00b6*/ 	.short	0x0101


	//----- nvinfo : EIATTR_COOP_GROUP_MASK_REGIDS
	.align		4
        /*00b8*/ 	.byte	0x04, 0x29
        /*00ba*/ 	.short	(.L_116 - .L_115)


	//   ....[0]....
.L_115:
        /*00bc*/ 	.word	0xffffffff


	//   ....[1]....
        /*00c0*/ 	.word	0xffffffff


	//   ....[2]....
        /*00c4*/ 	.word	0xffffffff


	//   ....[3]....
        /*00c8*/ 	.word	0xffffffff


	//----- nvinfo : EIATTR_COOP_GROUP_INSTR_OFFSETS
	.align		4
.L_116:
        /*00cc*/ 	.byte	0x04, 0x28
        /*00ce*/ 	.short	(.L_118 - .L_117)


	//   ....[0]....
.L_117:
        /*00d0*/ 	.word	0x00008eb0


	//   ....[1]....
        /*00d4*/ 	.word	0x00009330


	//   ....[2]....
        /*00d8*/ 	.word	0x00012a10


	//   ....[3]....
        /*00dc*/ 	.word	0x000130d0


	//----- nvinfo : EIATTR_VRC_CTA_INIT_COUNT
	.align		4
.L_118:
        /*00e0*/ 	.byte	0x02, 0x4a
	.zero		1
	.zero		1


	//----- nvinfo : EIATTR_EXIT_INSTR_OFFSETS
	.align		4
        /*00e4*/ 	.byte	0x04, 0x1c
        /*00e6*/ 	.short	(.L_120 - .L_119)


	//   ....[0]....
.L_119:
        /*00e8*/ 	.word	0x000090e0


	//   ....[1]....
        /*00ec*/ 	.word	0x00009570


	//   ....[2]....
        /*00f0*/ 	.word	0x00012eb0


	//   ....[3]....
        /*00f4*/ 	.word	0x00012ed0


	//   ....[4]....
        /*00f8*/ 	.word	0x000135b0


	//   ....[5]....
        /*00fc*/ 	.word	0x000135d0


	//----- nvinfo : EIATTR_MAX_THREADS
	.align		4
.L_120:
        /*0100*/ 	.byte	0x04, 0x05
        /*0102*/ 	.short	(.L_122 - .L_121)
.L_121:
        /*0104*/ 	.word	0x00000100
        /*0108*/ 	.word	0x00000001
        /*010c*/ 	.word	0x00000001


	//----- nvinfo : EIATTR_CRS_STACK_SIZE
	.align		4
.L_122:
        /*0110*/ 	.byte	0x04, 0x1e
        /*0112*/ 	.short	(.L_124 - .L_123)
.L_123:
        /*0114*/ 	.word	0x00000000


	//----- nvinfo : EIATTR_CBANK_PARAM_SIZE
	.align		4
.L_124:
        /*0118*/ 	.byte	0x03, 0x19
        /*011a*/ 	.short	0x0050


	//----- nvinfo : EIATTR_PARAM_CBANK
	.align		4
        /*011c*/ 	.byte	0x04, 0x0a
        /*011e*/ 	.short	(.L_126 - .L_125)
	.align		4
.L_125:
        /*0120*/ 	.word	index@(.nv.constant0._ZN3cub18CUB_300001_SM_10006detail10merge_sort26DeviceMergeSortMergeKernelINS2_10policy_hubIN6thrust24THRUST_300001_SM_1000_NS6detail15normal_iteratorINS6_10device_ptrIiEEEEE9Policy600ESB_PNS0_8NullTypeESB_SF_m14lex_comparatoriSE_EEvbT2_T3_T4_PT6_PT7_T5_PSJ_SJ_NS1_7vsmem_tE)
        /*0124*/ 	.short	0x0380
        /*0126*/ 	.short	0x0050


	//----- nvinfo : EIATTR_SW_WAR
	.align		4
.L_126:
        /*0128*/ 	.byte	0x04, 0x36
        /*012a*/ 	.short	(.L_128 - .L_127)
.L_127:
        /*012c*/ 	.word	0x00000008
.L_128:


//--------------------- .nv.info._ZN3cub18CUB_300001_SM_10006detail10merge_sort30DeviceMergeSortPartitionKernelIN6thrust24THRUST_300001_SM_1000_NS6detail15normal_iteratorINS5_10device_ptrIiEEEEm14lex_comparatoriEEvbT_PT2_T0_SF_PSF_T1_SF_i --------------------------
	.section	.nv.info._ZN3cub18CUB_300001_SM_10006detail10merge_sort30DeviceMergeSortPartitionKernelIN6thrust24THRUST_300001_SM_1000_NS6detail15normal_iteratorINS5_10device_ptrIiEEEEm14lex_comparatoriEEvbT_PT2_T0_SF_PSF_T1_SF_i,"",@"SHT_CUDA_INFO"
	.sectionflags	@""
	.align	4


	//----- nvinfo : EIATTR_CUDA_API_VERSION
	.align		4
        /*0000*/ 	.byte	0x04, 0x37
        /*0002*/ 	.short	(.L_130 - .L_129)
.L_129:
        /*0004*/ 	.word	0x00000082


	//----- nvinfo : EIATTR_KPARAM_INFO
	.align		4
.L_130:
        /*0008*/ 	.byte	0x04, 0x17
        /*000a*/ 	.short	(.L_132 - .L_131)
.L_131:
        /*000c*/ 	.word	0x00000000
        /*0010*/ 	.short	0x0008
        /*0012*/ 	.short	0x0040
        /*0014*/ 	.byte	0x00, 0xf0, 0x11, 0x00


	//----- nvinfo : EIATTR_KPARAM_INFO
	.align		4
.L_132:
        /*0018*/ 	.byte	0x04, 0x17
        /*001a*/ 	.short	(.L_134 - .L_133)
.L_133:
        /*001c*/ 	.word	0x00000000
        /*0020*/ 	.short	0x0007
        /*0022*/ 	.short	0x0038
        /*0024*/ 	.byte	0x00, 0xf0, 0x21, 0x00


	//----- nvinfo : EIATTR_KPARAM_INFO
	.align		4
.L_134:
        /*0028*/ 	.byte	0x04, 0x17
        /*002a*/ 	.short	(.L_136 - .L_135)
.L_135:
        /*002c*/ 	.word	0x00000000
        /*0030*/ 	.short	0x0006
        /*0032*/ 	.short	0x0030
        /*0034*/ 	.byte	0x00, 0xf0, 0x05, 0x00


	//----- nvinfo : EIATTR_KPARAM_INFO
	.align		4
.L_136:
        /*0038*/ 	.byte	0x04, 0x17
        /*003a*/ 	.short	(.L_138 - .L_137)
.L_137:
        /*003c*/ 	.word	0x00000000
        /*0040*/ 	.short	0x0005
        /*0042*/ 	.short	0x0028
        /*0044*/ 	.byte	0x00, 0xf5, 0x21, 0x00


	//----- nvinfo : EIATTR_KPARAM_INFO
	.align		4
.L_138:
        /*0048*/ 	.byte	0x04, 0x17
        /*004a*/ 	.short	(.L_140 - .L_139)
.L_139:
        /*004c*/ 	.word	0x00000000
        /*0050*/ 	.short	0x0004
        /*0052*/ 	.short	0x0020
        /*0054*/ 	.byte	0x00, 0xf0, 0x21, 0x00


	//----- nvinfo : EIATTR_KPARAM_INFO
	.align		4
.L_140:
        /*0058*/ 	.byte	0x04, 0x17
        /*005a*/ 	.short	(.L_142 - .L_141)
.L_141:
        /*005c*/ 	.word	0x00000000
        /*0060*/ 	.short	0x0003
        /*0062*/ 	.short	0x0018
        /*0064*/ 	.byte	0x00, 0xf0, 0x21, 0x00


	//----- nvinfo : EIATTR_KPARAM_INFO
	.align		4
.L_142:
        /*0068*/ 	.byte	0x04, 0x17
        /*006a*/ 	.short	(.L_144 - .L_143)
.L_143:
        /*006c*/ 	.word	0x00000000
        /*0070*/ 	.short	0x0002
        /*0072*/ 	.short	0x0010
        /*0074*/ 	.byte	0x00, 0xf5, 0x21, 0x00


	//----- nvinfo : EIATTR_KPARAM_INFO
	.align		4
.L_144:
        /*0078*/ 	.byte	0x04, 0x17
        /*007a*/ 	.short	(.L_146 - .L_145)
.L_145:
        /*007c*/ 	.word	0x00000000
        /*0080*/ 	.short	0x0001
        /*0082*/ 	.short	0x0008
        /*0084*/ 	.byte	0x00, 0xf0, 0x21, 0x00


	//----- nvinfo : EIATTR_KPARAM_INFO
	.align		4
.L_146:
        /*0088*/ 	.byte	0x04, 0x17
        /*008a*/ 	.short	(.L_148 - .L_147)
.L_147:
        /*008c*/ 	.word	0x00000000
        /*0090*/ 	.short	0x0000
        /*0092*/ 	.short	0x0000
        /*0094*/ 	.byte	0x00, 0xf0, 0x05, 0x00


	//----- nvinfo : EIATTR_SPARSE_MMA_MASK
	.align		4
.L_148:
        /*0098*/ 	.byte	0x03, 0x50
        /*009a*/ 	.short	0x0000


	//----- nvinfo : EIATTR_MAXREG_COUNT
	.align		4
        /*009c*/ 	.byte	0x03, 0x1b
        /*009e*/ 	.short	0x00ff


	//----- nvinfo : EIATTR_MERCURY_ISA_VERSION
	.align		4
        /*00a0*/ 	.byte	0x03, 0x5f
        /*00a2*/ 	.short	0x0101


	//----- nvinfo : EIATTR_VRC_CTA_INIT_COUNT
	.align		4
        /*00a4*/ 	.byte	0x02, 0x4a
	.zero		1
	.zero		1


	//----- nvinfo : EIATTR_EXIT_INSTR_OFFSETS
	.align		4
        /*00a8*/ 	.byte	0x04, 0x1c
        /*00aa*/ 	.short	(.L_150 - .L_149)


	//   ....[0]....
.L_149:
        /*00ac*/ 	.word	0x00000080


	//   ....[1]....
        /*00b0*/ 	.word	0x000003d0


	//   ....[2]....
        /*00b4*/ 	.word	0x000015f0


	//----- nvinfo : EIATTR_CRS_STACK_SIZE
	.align		4
.L_150:
        /*00b8*/ 	.byte	0x04, 0x1e
        /*00ba*/ 	.short	(.L_152 - .L_151)
.L_151:
        /*00bc*/ 	.word	0x00000000


	//----- nvinfo : EIATTR_CBANK_PARAM_SIZE
	.align		4
.L_152:
        /*00c0*/ 	.byte	0x03, 0x19
        /*00c2*/ 	.short	0x0044


	//----- nvinfo : EIATTR_PARAM_CBANK
	.align		4
        /*00c4*/ 	.byte	0x04, 0x0a
        /*00c6*/ 	.short	(.L_154 - .L_153)
	.align		4
.L_153:
        /*00c8*/ 	.word	index@(.nv.constant0._ZN3cub18CUB_300001_SM_10006detail10merge_sort30DeviceMergeSortPartitionKernelIN6thrust24THRUST_300001_SM_1000_NS6detail15normal_iteratorINS5_10device_ptrIiEEEEm14lex_comparatoriEEvbT_PT2_T0_SF_PSF_T1_SF_i)
        /*00cc*/ 	.short	0x0380
        /*00ce*/ 	.short	0x0044


	//----- nvinfo : EIATTR_SW_WAR
	.align		4
.L_154:
        /*00d0*/ 	.byte	0x04, 0x36
        /*00d2*/ 	.short	(.L_156 - .L_155)
.L_155:
        /*00d4*/ 	.word	0x00000008
.L_156:


//--------------------- .nv.info._ZN3cub18CUB_300001_SM_10006detail10merge_sort30DeviceMergeSortBlockSortKernelINS2_10policy_hubIN6thrust24THRUST_300001_SM_1000_NS6detail15normal_iteratorINS6_10device_ptrIiEEEEE9Policy600ESB_PNS0_8NullTypeESB_SF_m14lex_comparatoriSE_EEvbT0_T1_T2_T3_T4_PT6_PT7_T5_NS1_7vsmem_tE --------------------------
	.section	.nv.info._ZN3cub18CUB_300001_SM_10006detail10merge_sort30DeviceMergeSortBlockSortKernelINS2_10policy_hubIN6thrust24THRUST_300001_SM_1000_NS6detail15normal_iteratorINS6_10device_ptrIiEEEEE9Policy600ESB_PNS0_8NullTypeESB_SF_m14lex_comparatoriSE_EEvbT0_T1_T2_T3_T4_PT6_PT7_T5_NS1_7vsmem_tE,"",@"SHT_CUDA_INFO"
	.sectionflags	@""
	.align	4


	//----- nvinfo : EIATTR_CUDA_API_VERSION
	.align		4
        /*0000*/ 	.byte	0x04, 0x37
        /*0002*/ 	.short	(.L_158 - .L_157)
.L_157:
        /*0004*/ 	.word	0x00000082


	//----- nvinfo : EIATTR_KPARAM_INFO
	.align		4
.L_158:
        /*0008*/ 	.byte	0x04, 0x17
        /*000a*/ 	.short	(.L_160 - .L_159)
.L_159:
        /*000c*/ 	.word	0x00000000
        /*0010*/ 	.short	0x0009
        /*0012*/ 	.short	0x0048
        /*0014*/ 	.byte	0x00, 0xf0, 0x21, 0x00


	//----- nvinfo : EIATTR_KPARAM_INFO
	.align		4
.L_160:
        /*0018*/ 	.byte	0x04, 0x17
        /*001a*/ 	.short	(.L_162 - .L_161)
.L_161:
        /*001c*/ 	.word	0x00000000
        /*0020*/ 	.short	0x0008
        /*0022*/ 	.short	0x0040
        /*0024*/ 	.byte	0x00, 0xf0, 0x05, 0x00


	//----- nvinfo : EIATTR_KPARAM_INFO
	.align		4
.L_162:
        /*0028*/ 	.byte	0x04, 0x17
        /*002a*/ 	.short	(.L_164 - .L_163)
.L_163:
        /*002c*/ 	.word	0x00000000
        /*0030*/ 	.short	0x0007
        /*0032*/ 	.short	0x0038
        /*0034*/ 	.byte	0x00, 0xf5, 0x21, 0x00


	//----- nvinfo : EIATTR_KPARAM_INFO
	.align		4
.L_164:
        /*0038*/ 	.byte	0x04, 0x17
        /*003a*/ 	.short	(.L_166 - .L_165)
.L_165:
        /*003c*/ 	.word	0x00000000
        /*0040*/ 	.short	0x0006
        /*0042*/ 	.short	0x0030
        /*0044*/ 	.byte	0x00, 0xf5, 0x21, 0x00


	//----- nvinfo : EIATTR_KPARAM_INFO
	.align		4
.L_166:
        /*0048*/ 	.byte	0x04, 0x17
        /*004a*/ 	.short	(.L_168 - .L_167)
.L_167:
        /*004c*/ 	.word	0x00000000
        /*0050*/ 	.short	0x0005
        /*0052*/ 	.short	0x0028
        /*0054*/ 	.byte	0x00, 0xf0, 0x21, 0x00


	//----- nvinfo : EIATTR_KPARAM_INFO
	.align		4
.L_168:
        /*0058*/ 	.byte	0x04, 0x17
        /*005a*/ 	.short	(.L_170 - .L_169)
.L_169:
        /*005c*/ 	.word	0x00000000
        /*0060*/ 	.short	0x0004
        /*0062*/ 	.short	0x0020
        /*0064*/ 	.byte	0x00, 0xf5, 0x21, 0x00


	//----- nvinfo : EIATTR_KPARAM_INFO
	.align		4
.L_170:
        /*0068*/ 	.byte	0x04, 0x17
        /*006a*/ 	.short	(.L_172 - .L_171)
.L_171:
        /*006c*/ 	.word	0x00000000
        /*0070*/ 	.short	0x0003
        /*0072*/ 	.short	0x0018
        /*0074*/ 	.byte	0x00, 0xf0, 0x21, 0x00


	//----- nvinfo : EIATTR_KPARAM_INFO
	.align		4
.L_172:
        /*0078*/ 	.byte	0x04, 0x17
        /*007a*/ 	.short	(.L_174 - .L_173)
.L_173:
        /*007c*/ 	.word	0x00000000
        /*0080*/ 	.short	0x0002
        /*0082*/ 	.short	0x0010
        /*0084*/ 	.byte	0x00, 0xf5, 0x21, 0x00


	//----- nvinfo : EIATTR_KPARAM_INFO
	.align		4
.L_174:
        /*0088*/ 	.byte	0x04, 0x17
        /*008a*/ 	.short	(.L_176 - .L_175)
.L_175:
        /*008c*/ 	.word	0x00000000
        /*0090*/ 	.short	0x0001
        /*0092*/ 	.short	0x0008
        /*0094*/ 	.byte	0x00, 0xf0, 0x21, 0x00


	//----- nvinfo : EIATTR_KPARAM_INFO
	.align		4
.L_176:
        /*0098*/ 	.byte	0x04, 0x17
        /*009a*/ 	.short	(.L_178 - .L_177)
.L_177:
        /*009c*/ 	.word	0x00000000
        /*00a0*/ 	.short	0x0000
        /*00a2*/ 	.short	0x0000
        /*00a4*/ 	.byte	0x00, 0xf0, 0x05, 0x00


	//----- nvinfo : EIATTR_SPARSE_MMA_MASK
	.align		4
.L_178:
        /*00a8*/ 	.byte	0x03, 0x50
        /*00aa*/ 	.short	0x0000


	//----- nvinfo : EIATTR_MAXREG_COUNT
	.align		4
        /*00ac*/ 	.byte	0x03, 0x1b
        /*00ae*/ 	.short	0x00ff


	//----- nvinfo : EIATTR_NUM_BARRIERS
	.align		4
        /*00b0*/ 	.byte	0x02, 0x4c
        /*00b2*/ 	.byte	0x01
	.zero		1


	//----- nvinfo : EIATTR_MERCURY_ISA_VERSION
	.align		4
        /*00b4*/ 	.byte	0x03, 0x5f
        /*00b6*/ 	.short	0x0101


	//----- nvinfo : EIATTR_COOP_GROUP_MASK_REGIDS
	.align		4
        /*00b8*/ 	.byte	0x04, 0x29
        /*00ba*/ 	.short	(.L_180 - .L_179)


	//   ....[0]....
.L_179:
        /*00bc*/ 	.word	0xffffffff


	//   ....[1]....
        /*00c0*/ 	.word	0xffffffff


	//   ....[2]....
        /*00c4*/ 	.word	0xffffffff


	//   ....[3]....
        /*00c8*/ 	.word	0xffffffff


	//   ....[4]....
        /*00cc*/ 	.word	0xffffffff


	//   ....[5]....
        /*00d0*/ 	.word	0xffffffff


	//----- nvinfo : EIATTR_COOP_GROUP_INSTR_OFFSETS
	.align		4
.L_180:
        /*00d4*/ 	.byte	0x04, 0x28
        /*00d6*/ 	.short	(.L_182 - .L_181)


	//   ....[0]....
.L_181:
        /*00d8*/ 	.word	0x00000410


	//   ....[1]....
        /*00dc*/ 	.word	0x00036000


	//   ....[2]....
        /*00e0*/ 	.word	0x00036380


	//   ....[3]....
        /*00e4*/ 	.word	0x00036c70


	//   ....[4]....
        /*00e8*/ 	.word	0x000729f0


	//   ....[5]....
        /*00ec*/ 	.word	0x00072f70


	//----- nvinfo : EIATTR_VRC_CTA_INIT_COUNT
	.align		4
.L_182:
        /*00f0*/ 	.byte	0x02, 0x4a
	.zero		1
	.zero		1


	//----- nvinfo : EIATTR_EXIT_INSTR_OFFSETS
	.align		4
        /*00f4*/ 	.byte	0x04, 0x1c
        /*00f6*/ 	.short	(.L_184 - .L_183)


	//   ....[0]....
.L_183:
        /*00f8*/ 	.word	0x00036230


	//   ....[1]....
        /*00fc*/ 	.word	0x000365b0


	//   ....[2]....
        /*0100*/ 	.word	0x00072de0


	//   ....[3]....
        /*0104*/ 	.word	0x00072e00


	//   ....[4]....
        /*0108*/ 	.word	0x00073320


	//   ....[5]....
        /*010c*/ 	.word	0x00073340


	//----- nvinfo : EIATTR_MAX_THREADS
	.align		4
.L_184:
        /*0110*/ 	.byte	0x04, 0x05
        /*0112*/ 	.short	(.L_186 - .L_185)
.L_185:
        /*0114*/ 	.word	0x00000100
        /*0118*/ 	.word	0x00000001
        /*011c*/ 	.word	0x00000001


	//----- nvinfo : EIATTR_CRS_STACK_SIZE
	.align		4
.L_186:
        /*0120*/ 	.byte	0x04, 0x1e
        /*0122*/ 	.short	(.L_188 - .L_187)
.L_187:
        /*0124*/ 	.word	0x00000000


	//----- nvinfo : EIATTR_CBANK_PARAM_SIZE
	.align		4
.L_188:
        /*0128*/ 	.byte	0x03, 0x19
        /*012a*/ 	.short	0x0050


	//----- nvinfo : EIATTR_PARAM_CBANK
	.align		4
        /*012c*/ 	.byte	0x04, 0x0a
        /*012e*/ 	.short	(.L_190 - .L_189)
	.align		4
.L_189:
        /*0130*/ 	.word	index@(.nv.constant0._ZN3cub18CUB_300001_SM_10006detail10merge_sort30DeviceMergeSortBlockSortKernelINS2_10policy_hubIN6thrust24THRUST_300001_SM_1000_NS6detail15normal_iteratorINS6_10device_ptrIiEEEEE9Policy600ESB_PNS0_8NullTypeESB_SF_m14lex_comparatoriSE_EEvbT0_T1_T2_T3_T4_PT6_PT7_T5_NS1_7vsmem_tE)
        /*0134*/ 	.short	0x0380
        /*0136*/ 	.short	0x0050


	//----- nvinfo : EIATTR_SW_WAR
	.align		4
.L_190:
        /*0138*/ 	.byte	0x04, 0x36
        /*013a*/ 	.short	(.L_192 - .L_191)
.L_191:
        /*013c*/ 	.word	0x00000008
.L_192:


//--------------------- .nv.info._ZN3cub18CUB_300001_SM_10006detail10merge_sort26DeviceMergeSortMergeKernelINS2_10policy_hubIN6thrust24THRUST_300001_SM_1000_NS6detail15normal_iteratorINS6_10device_ptrIiEEEEE9Policy600ESB_PNS0_8NullTypeESB_SF_j14lex_comparatoriSE_EEvbT2_T3_T4_PT6_PT7_T5_PSJ_SJ_NS1_7vsmem_tE --------------------------
	.section	.nv.info._ZN3cub18CUB_300001_SM_10006detail10merge_sort26DeviceMergeSortMergeKernelINS2_10policy_hubIN6thrust24THRUST_300001_SM_1000_NS6detail15normal_iteratorINS6_10device_ptrIiEEEEE9Policy600ESB_PNS0_8NullTypeESB_SF_j14lex_comparatoriSE_EEvbT2_T3_T4_PT6_PT7_T5_PSJ_SJ_NS1_7vsmem_tE,"",@"SHT_CUDA_INFO"
	.sectionflags	@""
	.align	4


	//----- nvinfo : EIATTR_CUDA_API_VERSION
	.align		4
        /*0000*/ 	.byte	0x04, 0x37
        /*0002*/ 	.short	(.L_194 - .L_193)
.L_193:
        /*0004*/ 	.word	0x00000082


	//----- nvinfo : EIATTR_KPARAM_INFO
	.align		4
.L_194:
        /*0008*/ 	.byte	0x04, 0x17
        /*000a*/ 	.short	(.L_196 - .L_195)
.L_195:
        /*000c*/ 	.word	0x00000000
        /*0010*/ 	.short	0x0009
        /*0012*/ 	.short	0x0048
        /*0014*/ 	.byte	0x00, 0xf0, 0x21, 0x00


	//----- nvinfo : EIATTR_KPARAM_INFO
	.align		4
.L_196:
        /*0018*/ 	.byte	0x04, 0x17
        /*001a*/ 	.short	(.L_198 - .L_197)
.L_197:
        /*001c*/ 	.word	0x00000000
        /*0020*/ 	.short	0x0008
        /*0022*/ 	.short	0x0040
        /*0024*/ 	.byte	0x00, 0xf0, 0x11, 0x00


	//----- nvinfo : EIATTR_KPARAM_INFO
	.align		4
.L_198:
        /*0028*/ 	.byte	0x04, 0x17
        /*002a*/ 	.short	(.L_200 - .L_199)
.L_199:
        /*002c*/ 	.word	0x00000000
        /*0030*/ 	.short	0x0007
        /*0032*/ 	.short	0x0038
        /*0034*/ 	.byte	0x00, 0xf5, 0x21, 0x00


	//----- nvinfo : EIATTR_KPARAM_INFO
	.align		4
.L_200:
        /*0038*/ 	.byte	0x04, 0x17
        /*003a*/ 	.short	(.L_202 - .L_201)
.L_201:
        /*003c*/ 	.word	0x00000000
        /*0040*/ 	.short	0x0006
        /*0042*/ 	.short	0x0030
        /*0044*/ 	.byte	0x00, 0xf0, 0x05, 0x00


	//----- nvinfo : EIATTR_KPARAM_INFO
	.align		4
.L_202:
        /*0048*/ 	.byte	0x04, 0x17
        /*004a*/ 	.short	(.L_204 - .L_203)
.L_203:
        /*004c*/ 	.word	0x00000000
        /*0050*/ 	.short	0x0005
        /*0052*/ 	.short	0x0028
        /*0054*/ 	.byte	0x00, 0xf5, 0x21, 0x00


	//----- nvinfo : EIATTR_KPARAM_INFO
	.align		4
.L_204:
        /*0058*/ 	.byte	0x04, 0x17
        /*005a*/ 	.short	(.L_206 - .L_205)
.L_205:
        /*005c*/ 	.word	0x00000000
        /*0060*/ 	.short	0x0004
        /*0062*/ 	.short	0x0020
        /*0064*/ 	.byte	0x00, 0xf5, 0x21, 0x00


	//----- nvinfo : EIATTR_KPARAM_INFO
	.align		4
.L_206:
        /*0068*/ 	.byte	0x04, 0x17
        /*006a*/ 	.short	(.L_208 - .L_207)
.L_207:
        /*006c*/ 	.word	0x00000000
        /*0070*/ 	.short	0x0003
        /*0072*/ 	.short	0x0018
        /*0074*/ 	.byte	0x00, 0xf0, 0x11, 0x00


	//----- nvinfo : EIATTR_KPARAM_INFO
	.align		4
.L_208:
        /*0078*/ 	.byte	0x04, 0x17
        /*007a*/ 	.short	(.L_210 - .L_209)
.L_209:
        /*007c*/ 	.word	0x00000000
        /*0080*/ 	.short	0x0002
        /*0082*/ 	.short	0x0010
        /*0084*/ 	.byte	0x00, 0xf5, 0x21, 0x00


	//----- nvinfo : EIATTR_KPARAM_INFO
	.align		4
.L_210:
        /*0088*/ 	.byte	0x04, 0x17
        /*008a*/ 	.short	(.L_212 - .L_211)
.L_211:
        /*008c*/ 	.word	0x00000000
        /*0090*/ 	.short	0x0001
        /*0092*/ 	.short	0x0008
        /*0094*/ 	.byte	0x00, 0xf0, 0x21, 0x00


	//----- nvinfo : EIATTR_KPARAM_INFO
	.align		4
.L_212:
        /*0098*/ 	.byte	0x04, 0x17
        /*009a*/ 	.short	(.L_214 - .L_213)
.L_213:
        /*009c*/ 	.word	0x00000000
        /*00a0*/ 	.short	0x0000
        /*00a2*/ 	.short	0x0000
        /*00a4*/ 	.byte	0x00, 0xf0, 0x05, 0x00


	//----- nvinfo : EIATTR_SPARSE_MMA_MASK
	.align		4
.L_214:
        /*00a8*/ 	.byte	0x03, 0x50
        /*00aa*/ 	.short	0x0000


	//----- nvinfo : EIATTR_MAXREG_COUNT
	.align		4
        /*00ac*/ 	.byte	0x03, 0x1b
        /*00ae*/ 	.short	0x00ff


	//----- nvinfo : EIATTR_NUM_BARRIERS
	.align		4
        /*00b0*/ 	.byte	0x02, 0x4c
        /*00b2*/ 	.byte	0x01
	.zero		1


	//----- nvinfo : EIATTR_MERCURY_ISA_VERSION
	.align		4
        /*00b4*/ 	.byte	0x03, 0x5f
        /*00b6*/ 	.short	0x0101


	//----- nvinfo : EIATTR_COOP_GROUP_MASK_REGIDS
	.align		4
        /*00b8*/ 	.byte	0x04, 0x29
        /*00ba*/ 	.short	(.L_216 - .L_215)


	//   ....[0]....
.L_215:
        /*00bc*/ 	.word	0xffffffff


	//   ....[1]....
        /*00c0*/ 	.word	0xffffffff


	//   ....[2]....
        /*00c4*/ 	.word	0xffffffff


	//   ....[3]....
        /*00c8*/ 	.word	0xffffffff


	//----- nvinfo : EIATTR_COOP_GROUP_INSTR_OFFSETS
	.align		4
.L_216:
        /*00cc*/ 	.byte	0x04, 0x28
        /*00ce*/ 	.short	(.L_218 - .L_217)


	//   ....[0]....
.L_217:
        /*00d0*/ 	.word	0x00008cb0


	//   ....[1]....
        /*00d4*/ 	.word	0x00009130


	//   ....[2]....
        /*00d8*/ 	.word	0x000125a0


	//   ....[3]....
        /*00dc*/ 	.word	0x00012c70


	//----- nvinfo : EIATTR_VRC_CTA_INIT_COUNT
	.align		4
.L_218:
        /*00e0*/ 	.byte	0x02, 0x4a
	.zero		1
	.zero		1


	//----- nvinfo : EIATTR_EXIT_INSTR_OFFSETS
	.align		4
        /*00e4*/ 	.byte	0x04, 0x1c
        /*00e6*/ 	.short	(.L_220 - .L_219)


	//   ....[0]....
.L_219:
        /*00e8*/ 	.word	0x00008ee0


	//   ....[1]....
        /*00ec*/ 	.word	0x00009360


	//   ....[2]....
        /*00f0*/ 	.word	0x00012a30


	//   ....[3]....
        /*00f4*/ 	.word	0x00012a50


	//   ....[4]....
        /*00f8*/ 	.word	0x00013120


	//   ....[5]....
        /*00fc*/ 	.word	0x00013140


	//----- nvinfo : EIATTR_MAX_THREADS
	.align		4
.L_220:
        /*0100*/ 	.byte	0x04, 0x05
        /*0102*/ 	.short	(.L_222 - .L_221)
.L_221:
        /*0104*/ 	.word	0x00000100
        /*0108*/ 	.word	0x00000001
        /*010c*/ 	.word	0x00000001


	//----- nvinfo : EIATTR_CRS_STACK_SIZE
	.align		4
.L_222:
        /*0110*/ 	.byte	0x04, 0x1e
        /*0112*/ 	.short	(.L_224 - .L_223)
.L_223:
        /*0114*/ 	.word	0x00000000


	//----- nvinfo : EIATTR_CBANK_PARAM_SIZE
	.align		4
.L_224:
        /*0118*/ 	.byte	0x03, 0x19
        /*011a*/ 	.short	0x0050


	//----- nvinfo : EIATTR_PARAM_CBANK
	.align		4
        /*011c*/ 	.byte	0x04, 0x0a
        /*011e*/ 	.short	(.L_226 - .L_225)
	.align		4
.L_225:
        /*0120*/ 	.word	index@(.nv.constant0._ZN3cub18CUB_300001_SM_10006detail10merge_sort26DeviceMergeSortMergeKernelINS2_10policy_hubIN6thrust24THRUST_300001_SM_1000_NS6detail15normal_iteratorINS6_10device_ptrIiEEEEE9Policy600ESB_PNS0_8NullTypeESB_SF_j14lex_comparatoriSE_EEvbT2_T3_T4_PT6_PT7_T5_PSJ_SJ_NS1_7vsmem_tE)
        /*0124*/ 	.short	0x0380
        /*0126*/ 	.short	0x0050


	//----- nvinfo : EIATTR_SW_WAR
	.align		4
.L_226:
        /*0128*/ 	.byte	0x04, 0x36
        /*012a*/ 	.short	(.L_228 - .L_227)
.L_227:
        /*012c*/ 	.word	0x00000008
.L_228:


//--------------------- .nv.info._ZN3cub18CUB_300001_SM_10006detail10merge_sort30DeviceMergeSortPartitionKernelIN6thrust24THRUST_300001_SM_1000_NS6detail15normal_iteratorINS5_10device_ptrIiEEEEj14lex_comparatoriEEvbT_PT2_T0_SF_PSF_T1_SF_i --------------------------
	.section	.nv.info._ZN3cub18CUB_300001_SM_10006detail10merge_sort30DeviceMergeSortPartitionKernelIN6thrust24THRUST_300001_SM_1000_NS6detail15normal_iteratorINS5_10device_ptrIiEEEEj14lex_comparatoriEEvbT_PT2_T0_SF_PSF_T1_SF_i,"",@"SHT_CUDA_INFO"
	.sectionflags	@""
	.align	4


	//----- nvinfo : EIATTR_CUDA_API_VERSION
	.align		4
        /*0000*/ 	.byte	0x04, 0x37
        /*0002*/ 	.short	(.L_230 - .L_229)
.L_229:
        /*0004*/ 	.word	0x00000082


	//----- nvinfo : EIATTR_KPARAM_INFO
	.align		4
.L_230:
        /*0008*/ 	.byte	0x04, 0x17
        /*000a*/ 	.short	(.L_232 - .L_231)
.L_231:
        /*000c*/ 	.word	0x00000000
        /*0010*/ 	.short	0x0008
        /*0012*/ 	.short	0x0030
        /*0014*/ 	.byte	0x00, 0xf0, 0x11, 0x00


	//----- nvinfo : EIATTR_KPARAM_INFO
	.align		4
.L_232:
        /*0018*/ 	.byte	0x04, 0x17
        /*001a*/ 	.short	(.L_234 - .L_233)
.L_233:
        /*001c*/ 	.word	0x00000000
        /*0020*/ 	.short	0x0007
        /*0022*/ 	.short	0x002c
        /*0024*/ 	.byte	0x00, 0xf0, 0x11, 0x00


	//----- nvinfo : EIATTR_KPARAM_INFO
	.align		4
.L_234:
        /*0028*/ 	.byte	0x04, 0x17
        /*002a*/ 	.short	(.L_236 - .L_235)
.L_235:
        /*002c*/ 	.word	0x00000000
        /*0030*/ 	.short	0x0006
        /*0032*/ 	.short	0x0028
        /*0034*/ 	.byte	0x00, 0xf0, 0x05, 0x00


	//----- nvinfo : EIATTR_KPARAM_INFO
	.align		4
.L_236:
        /*0038*/ 	.byte	0x04, 0x17
        /*003a*/ 	.short	(.L_238 - .L_237)
.L_237:
        /*003c*/ 	.word	0x00000000
        /*0040*/ 	.short	0x0005
        /*0042*/ 	.short	0x0020
        /*0044*/ 	.byte	0x00, 0xf5, 0x21, 0x00


	//----- nvinfo : EIATTR_KPARAM_INFO
	.align		4
.L_238:
        /*0048*/ 	.byte	0x04, 0x17
        /*004a*/ 	.short	(.L_240 - .L_239)
.L_239:
        /*004c*/ 	.word	0x00000000
        /*0050*/ 	.short	0x0004
        /*0052*/ 	.short	0x001c
        /*0054*/ 	.byte	0x00, 0xf0, 0x11, 0x00


	//----- nvinfo : EIATTR_KPARAM_INFO
	.align		4
.L_240:
        /*0058*/ 	.byte	0x04, 0x17
        /*005a*/ 	.short	(.L_242 - .L_241)
.L_241:
        /*005c*/ 	.word	0x00000000
        /*0060*/ 	.short	0x0003
        /*0062*/ 	.short	0x0018
        /*0064*/ 	.byte	0x00, 0xf0, 0x11, 0x00


	//----- nvinfo : EIATTR_KPARAM_INFO
	.align		4
.L_242:
        /*0068*/ 	.byte	0x04, 0x17
        /*006a*/ 	.short	(.L_244 - .L_243)
.L_243:
        /*006c*/ 	.word	0x00000000
        /*0070*/ 	.short	0x0002
        /*0072*/ 	.short	0x0010
        /*0074*/ 	.byte	0x00, 0xf5, 0x21, 0x00


	//----- nvinfo : EIATTR_KPARAM_INFO
	.align		4
.L_244:
        /*0078*/ 	.byte	0x04, 0x17
        /*007a*/ 	.short	(.L_246 - .L_245)
.L_245:
        /*007c*/ 	.word	0x00000000
        /*0080*/ 	.short	0x0001
        /*0082*/ 	.short	0x0008
        /*0084*/ 	.byte	0x00, 0xf0, 0x21, 0x00


	//----- nvinfo : EIATTR_KPARAM_INFO
	.align		4
.L_246:
        /*0088*/ 	.byte	0x04, 0x17
        /*008a*/ 	.short	(.L_248 - .L_247)
.L_247:
        /*008c*/ 	.word	0x00000000
        /*0090*/ 	.short	0x0000
        /*0092*/ 	.short	0x0000
        /*0094*/ 	.byte	0x00, 0xf0, 0x05, 0x00


	//----- nvinfo : EIATTR_SPARSE_MMA_MASK
	.align		4
.L_248:
        /*0098*/ 	.byte	0x03, 0x50
        /*009a*/ 	.short	0x0000


	//----- nvinfo : EIATTR_MAXREG_COUNT
	.align		4
        /*009c*/ 	.byte	0x03, 0x1b
        /*009e*/ 	.short	0x00ff


	//----- nvinfo : EIATTR_MERCURY_ISA_VERSION
	.align		4
        /*00a0*/ 	.byte	0x03, 0x5f
        /*00a2*/ 	.short	0x0101


	//----- nvinfo : EIATTR_VRC_CTA_INIT_COUNT
	.align		4
        /*00a4*/ 	.byte	0x02, 0x4a
	.zero		1
	.zero		1


	//----- nvinfo : EIATTR_EXIT_INSTR_OFFSETS
	.align		4
        /*00a8*/ 	.byte	0x04, 0x1c
        /*00aa*/ 	.short	(.L_250 - .L_249)


	//   ....[0]....
.L_249:
        /*00ac*/ 	.word	0x00000070


	//   ....[1]....
        /*00b0*/ 	.word	0x000001e0


	//   ....[2]....
        /*00b4*/ 	.word	0x000010b0


	//----- nvinfo : EIATTR_CRS_STACK_SIZE
	.align		4
.L_250:
        /*00b8*/ 	.byte	0x04, 0x1e
        /*00ba*/ 	.short	(.L_252 - .L_251)
.L_251:
        /*00bc*/ 	.word	0x00000000


	//----- nvinfo : EIATTR_CBANK_PARAM_SIZE
	.align		4
.L_252:
        /*00c0*/ 	.byte	0x03, 0x19
        /*00c2*/ 	.short	0x0034


	//----- nvinfo : EIATTR_PARAM_CBANK
	.align		4
        /*00c4*/ 	.byte	0x04, 0x0a
        /*00c6*/ 	.short	(.L_254 - .L_253)
	.align		4
.L_253:
        /*00c8*/ 	.word	index@(.nv.constant0._ZN3cub18CUB_300001_SM_10006detail10merge_sort30DeviceMergeSortPartitionKernelIN6thrust24THRUST_300001_SM_1000_NS6detail15normal_iteratorINS5_10device_ptrIiEEEEj14lex_comparatoriEEvbT_PT2_T0_SF_PSF_T1_SF_i)
        /*00cc*/ 	.short	0x0380
        /*00ce*/ 	.short	0x0034


	//----- nvinfo : EIATTR_SW_WAR
	.align		4
.L_254:
        /*00d0*/ 	.byte	0x04, 0x36
        /*00d2*/ 	.short	(.L_256 - .L_255)
.L_255:
        /*00d4*/ 	.word	0x00000008
.L_256:


//--------------------- .nv.info._ZN3cub18CUB_300001_SM_10006detail10merge_sort30DeviceMergeSortBlockSortKernelINS2_10policy_hubIN6thrust24THRUST_300001_SM_1000_NS6detail15normal_iteratorINS6_10device_ptrIiEEEEE9Policy600ESB_PNS0_8NullTypeESB_SF_j14lex_comparatoriSE_EEvbT0_T1_T2_T3_T4_PT6_PT7_T5_NS1_7vsmem_tE --------------------------
	.section	.nv.info._ZN3cub18CUB_300001_SM_10006detail10merge_sort30DeviceMergeSortBlockSortKernelINS2_10policy_hubIN6thrust24THRUST_300001_SM_1000_NS6detail15normal_iteratorINS6_10device_ptrIiEEEEE9Policy600ESB_PNS0_8NullTypeESB_SF_j14lex_comparatoriSE_EEvbT0_T1_T2_T3_T4_PT6_PT7_T5_NS1_7vsmem_tE,"",@"SHT_CUDA_INFO"
	.sectionflags	@""
	.align	4


	//----- nvinfo : EIATTR_CUDA_API_VERSION
	.align		4
        /*0000*/ 	.byte	0x04, 0x37
        /*0002*/ 	.short	(.L_258 - .L_257)
.L_257:
        /*0004*/ 	.word	0x00000082


	//----- nvinfo : EIATTR_KPARAM_INFO
	.align		4
.L_258:
        /*0008*/ 	.byte	0x04, 0x17
        /*000a*/ 	.short	(.L_260 - .L_259)
.L_259:
        /*000c*/ 	.word	0x00000000
        /*0010*/ 	.short	0x0009
        /*0012*/ 	.short	0x0048
        /*0014*/ 	.byte	0x00, 0xf0, 0x21, 0x00


	//----- nvinfo : EIATTR_KPARAM_INFO
	.align		4
.L_260:
        /*0018*/ 	.byte	0x04, 0x17
        /*001a*/ 	.short	(.L_262 - .L_261)
.L_261:
        /*001c*/ 	.word	0x00000000
        /*0020*/ 	.short	0x0008
        /*0022*/ 	.short	0x0040
        /*0024*/ 	.byte	0x00, 0xf0, 0x05, 0x00


	//----- nvinfo : EIATTR_KPARAM_INFO
	.align		4
.L_262:
        /*0028*/ 	.byte	0x04, 0x17
        /*002a*/ 	.short	(.L_264 - .L_263)
.L_263:
        /*002c*/ 	.word	0x00000000
        /*0030*/ 	.short	0x0007
        /*0032*/ 	.short	0x0038
        /*0034*/ 	.byte	0x00, 0xf5, 0x21, 0x00


	//----- nvinfo : EIATTR_KPARAM_INFO
	.align		4
.L_264:
        /*0038*/ 	.byte	0x04, 0x17
        /*003a*/ 	.short	(.L_266 - .L_265)
.L_265:
        /*003c*/ 	.word	0x00000000
        /*0040*/ 	.short	0x0006
        /*0042*/ 	.short	0x0030
        /*0044*/ 	.byte	0x00, 0xf5, 0x21, 0x00


	//----- nvinfo : EIATTR_KPARAM_INFO
	.align		4
.L_266:
        /*0048*/ 	.byte	0x04, 0x17
        /*004a*/ 	.short	(.L_268 - .L_267)
.L_267:
        /*004c*/ 	.word	0x00000000
        /*0050*/ 	.short	0x0005
        /*0052*/ 	.short	0x0028
        /*0054*/ 	.byte	0x00, 0xf0, 0x11, 0x00


	//----- nvinfo : EIATTR_KPARAM_INFO
	.align		4
.L_268:
        /*0058*/ 	.byte	0x04, 0x17
        /*005a*/ 	.short	(.L_270 - .L_269)
.L_269:
        /*005c*/ 	.word	0x00000000
        /*0060*/ 	.short	0x0004
        /*0062*/ 	.short	0x0020
        /*0064*/ 	.byte	0x00, 0xf5, 0x21, 0x00


	//----- nvinfo : EIATTR_KPARAM_INFO
	.align		4
.L_270:
        /*0068*/ 	.byte	0x04, 0x17
        /*006a*/ 	.short	(.L_272 - .L_271)
.L_271:
        /*006c*/ 	.word	0x00000000
        /*0070*/ 	.short	0x0003
        /*0072*/ 	.short	0x0018
        /*0074*/ 	.byte	0x00, 0xf0, 0x21, 0x00


	//----- nvinfo : EIATTR_KPARAM_INFO
	.align		4
.L_272:
        /*0078*/ 	.byte	0x04, 0x17
        /*007a*/ 	.short	(.L_274 - .L_273)
.L_273:
        /*007c*/ 	.word	0x00000000
        /*0080*/ 	.short	0x0002
        /*0082*/ 	.short	0x0010
        /*0084*/ 	.byte	0x00, 0xf5, 0x21, 0x00


	//----- nvinfo : EIATTR_KPARAM_INFO
	.align		4
.L_274:
        /*0088*/ 	.byte	0x04, 0x17
        /*008a*/ 	.short	(.L_276 - .L_275)
.L_275:
        /*008c*/ 	.word	0x00000000
        /*0090*/ 	.short	0x0001
        /*0092*/ 	.short	0x0008
        /*0094*/ 	.byte	0x00, 0xf0, 0x21, 0x00


	//----- nvinfo : EIATTR_KPARAM_INFO
	.align		4
.L_276:
        /*0098*/ 	.byte	0x04, 0x17
        /*009a*/ 	.short	(.L_278 - .L_277)
.L_277:
        /*009c*/ 	.word	0x00000000
        /*00a0*/ 	.short	0x0000
        /*00a2*/ 	.short	0x0000
        /*00a4*/ 	.byte	0x00, 0xf0, 0x05, 0x00


	//----- nvinfo : EIATTR_SPARSE_MMA_MASK
	.align		4
.L_278:
        /*00a8*/ 	.byte	0x03, 0x50
        /*00aa*/ 	.short	0x0000


	//----- nvinfo : EIATTR_MAXREG_COUNT
	.align		4
        /*00ac*/ 	.byte	0x03, 0x1b
        /*00ae*/ 	.short	0x00ff


	//----- nvinfo : EIATTR_NUM_BARRIERS
	.align		4
        /*00b0*/ 	.byte	0x02, 0x4c
        /*00b2*/ 	.byte	0x01
	.zero		1


	//----- nvinfo : EIATTR_MERCURY_ISA_VERSION
	.align		4
        /*00b4*/ 	.byte	0x03, 0x5f
        /*00b6*/ 	.short	0x0101


	//----- nvinfo : EIATTR_COOP_GROUP_MASK_REGIDS
	.align		4
        /*00b8*/ 	.byte	0x04, 0x29
        /*00ba*/ 	.short	(.L_280 - .L_279)


	//   ....[0]....
.L_279:
        /*00bc*/ 	.word	0xffffffff


	//   ....[1]....
        /*00c0*/ 	.word	0xffffffff


	//   ....[2]....
        /*00c4*/ 	.word	0xffffffff


	//   ....[3]....
        /*00c8*/ 	.word	0xffffffff


	//   ....[4]....
        /*00cc*/ 	.word	0xffffffff


	//   ....[5]....
        /*00d0*/ 	.word	0xffffffff


	//----- nvinfo : EIATTR_COOP_GROUP_INSTR_OFFSETS
	.align		4
.L_280:
        /*00d4*/ 	.byte	0x04, 0x28
        /*00d6*/ 	.short	(.L_282 - .L_281)


	//   ....[0]....
.L_281:
        /*00d8*/ 	.word	0x000003f0


	//   ....[1]....
        /*00dc*/ 	.word	0x00035ff0


	//   ....[2]....
        /*00e0*/ 	.word	0x00036370


	//   ....[3]....
        /*00e4*/ 	.word	0x00036c60


	//   ....[4]....
        /*00e8*/ 	.word	0x00072a20


	//   ....[5]....
        /*00ec*/ 	.word	0x00072fb0


	//----- nvinfo : EIATTR_VRC_CTA_INIT_COUNT
	.align		4
.L_282:
        /*00f0*/ 	.byte	0x02, 0x4a
	.zero		1
	.zero		1


	//----- nvinfo : EIATTR_EXIT_INSTR_OFFSETS
	.align		4
        /*00f4*/ 	.byte	0x04, 0x1c
        /*00f6*/ 	.short	(.L_284 - .L_283)


	//   ....[0]....
.L_283:
        /*00f8*/ 	.word	0x00036220


	//   ....[1]....
        /*00fc*/ 	.word	0x000365a0


	//   ....[2]....
        /*0100*/ 	.word	0x00072e20


	//   ....[3]....
        /*0104*/ 	.word	0x00072e40


	//   ....[4]....
        /*0108*/ 	.word	0x00073380


	//   ....[5]....
        /*010c*/ 	.word	0x000733a0


	//----- nvinfo : EIATTR_MAX_THREADS
	.align		4
.L_284:
        /*0110*/ 	.byte	0x04, 0x05
        /*0112*/ 	.short	(.L_286 - .L_285)
.L_285:
        /*0114*/ 	.word	0x00000100
        /*0118*/ 	.word	0x00000001
        /*011c*/ 	.word	0x00000001


	//----- nvinfo : EIATTR_CRS_STACK_SIZE
	.align		4
.L_286:
        /*0120*/ 	.byte	0x04, 0x1e
        /*0122*/ 	.short	(.L_288 - .L_287)
.L_287:
        /*0124*/ 	.word	0x00000000


	//----- nvinfo : EIATTR_CBANK_PARAM_SIZE
	.align		4
.L_288:
        /*0128*/ 	.byte	0x03, 0x19
        /*012a*/ 	.short	0x0050


	//----- nvinfo : EIATTR_PARAM_CBANK
	.align		4
        /*012c*/ 	.byte	0x04, 0x0a
        /*012e*/ 	.short	(.L_290 - .L_289)
	.align		4
.L_289:
        /*0130*/ 	.word	index@(.nv.constant0._ZN3cub18CUB_300001_SM_10006detail10merge_sort30DeviceMergeSortBlockSortKernelINS2_10policy_hubIN6thrust24THRUST_300001_SM_1000_NS6detail15normal_iteratorINS6_10device_ptrIiEEEEE9Policy600ESB_PNS0_8NullTypeESB_SF_j14lex_comparatoriSE_EEvbT0_T1_T2_T3_T4_PT6_PT7_T5_NS1_7vsmem_tE)
        /*0134*/ 	.short	0x0380
        /*0136*/ 	.short	0x0050


	//----- nvinfo : EIATTR_SW_WAR
	.align		4
.L_290:
        /*0138*/ 	.byte	0x04, 0x36
        /*013a*/ 	.short	(.L_292 - .L_291)
.L_291:
        /*013c*/ 	.word	0x00000008
.L_292:


//--------------------- .nv.info._ZN3cub18CUB_300001_SM_10006detail8for_each13static_kernelINS2_12policy_hub_t12policy_500_tEmN6thrust24THRUST_300001_SM_1000_NS8cuda_cub20__uninitialized_fill7functorINS7_10device_ptrIiEEiEEEEvT0_T1_ --------------------------
	.section	.nv.info._ZN3cub18CUB_300001_SM_10006detail8for_each13static_kernelINS2_12policy_hub_t12policy_500_tEmN6thrust24THRUST_300001_SM_1000_NS8cuda_cub20__uninitialized_fill7functorINS7_10device_ptrIiEEiEEEEvT0_T1_,"",@"SHT_CUDA_INFO"
	.sectionflags	@""
	.align	4


	//----- nvinfo : EIATTR_CUDA_API_VERSION
	.align		4
        /*0000*/ 	.byte	0x04, 0x37
        /*0002*/ 	.short	(.L_294 - .L_293)
.L_293:
        /*0004*/ 	.word	0x00000082


	//----- nvinfo : EIATTR_KPARAM_INFO
	.align		4
.L_294:
        /*0008*/ 	.byte	0x04, 0x17
        /*000a*/ 	.short	(.L_296 - .L_295)
.L_295:
        /*000c*/ 	.word	0x00000000
        /*0010*/ 	.short	0x0001
        /*0012*/ 	.short	0x0008
        /*0014*/ 	.byte	0x00, 0xf0, 0x41, 0x00


	//----- nvinfo : EIATTR_KPARAM_INFO
	.align		4
.L_296:
        /*0018*/ 	.byte	0x04, 0x17
        /*001a*/ 	.short	(.L_298 - .L_297)
.L_297:
        /*001c*/ 	.word	0x00000000
        /*0020*/ 	.short	0x0000
        /*0022*/ 	.short	0x0000
        /*0024*/ 	.byte	0x00, 0xf0, 0x21, 0x00


	//----- nvinfo : EIATTR_SPARSE_MMA_MASK
	.align		4
.L_298:
        /*0028*/ 	.byte	0x03, 0x50
        /*002a*/ 	.short	0x0000


	//----- nvinfo : EIATTR_MAXREG_COUNT
	.align		4
        /*002c*/ 	.byte	0x03, 0x1b
        /*002e*/ 	.short	0x00ff


	//----- nvinfo : EIATTR_MERCURY_ISA_VERSION
	.align		4
        /*0030*/ 	.byte	0x03, 0x5f
        /*0032*/ 	.short	0x0101


	//----- nvinfo : EIATTR_VRC_CTA_INIT_COUNT
	.align		4
        /*0034*/ 	.byte	0x02, 0x4a
	.zero		1
	.zero		1


	//----- nvinfo : EIATTR_EXIT_INSTR_OFFSETS
	.align		4
        /*0038*/ 	.byte	0x04, 0x1c
        /*003a*/ 	.short	(.L_300 - .L_299)


	//   ....[0]....
.L_299:
        /*003c*/ 	.word	0x00000130


	//   ....[1]....
        /*0040*/ 	.word	0x00000230


	//   ....[2]....
        /*0044*/ 	.word	0x00000260


	//----- nvinfo : EIATTR_MAX_THREADS
	.align		4
.L_300:
        /*0048*/ 	.byte	0x04, 0x05
        /*004a*/ 	.short	(.L_302 - .L_301)
.L_301:
        /*004c*/ 	.word	0x00000100
        /*0050*/ 	.word	0x00000001
        /*0054*/ 	.word	0x00000001


	//----- nvinfo : EIATTR_CBANK_PARAM_SIZE
	.align		4
.L_302:
        /*0058*/ 	.byte	0x03, 0x19
        /*005a*/ 	.short	0x0018


	//----- nvinfo : EIATTR_PARAM_CBANK
	.align		4
        /*005c*/ 	.byte	0x04, 0x0a
        /*005e*/ 	.short	(.L_304 - .L_303)
	.align		4
.L_303:
        /*0060*/ 	.word	index@(.nv.constant0._ZN3cub18CUB_300001_SM_10006detail8for_each13static_kernelINS2_12policy_hub_t12policy_500_tEmN6thrust24THRUST_300001_SM_1000_NS8cuda_cub20__uninitialized_fill7functorINS7_10device_ptrIiEEiEEEEvT0_T1_)
        /*0064*/ 	.short	0x0380
        /*0066*/ 	.short	0x0018


	//----- nvinfo : EIATTR_SW_WAR
	.align		4
.L_304:
        /*0068*/ 	.byte	0x04, 0x36
        /*006a*/ 	.short	(.L_306 - .L_305)
.L_305:
        /*006c*/ 	.word	0x00000008
.L_306:


//--------------------- .nv.info._ZN3cub18CUB_300001_SM_10006detail11EmptyKernelIvEEvv --------------------------
	.section	.nv.info._ZN3cub18CUB_300001_SM_10006detail11EmptyKernelIvEEvv,"",@"SHT_CUDA_INFO"
	.sectionflags	@""
	.align	4


	//----- nvinfo : EIATTR_CUDA_API_VERSION
	.align		4
        /*0000*/ 	.byte	0x04, 0x37
        /*0002*/ 	.short	(.L_308 - .L_307)
.L_307:
        /*0004*/ 	.word	0x00000082


	//----- nvinfo : EIATTR_SPARSE_MMA_MASK
	.align		4
.L_308:
        /*0008*/ 	.byte	0x03, 0x50
        /*000a*/ 	.short	0x0000


	//----- nvinfo : EIATTR_MAXREG_COUNT
	.align		4
        /*000c*/ 	.byte	0x03, 0x1b
        /*000e*/ 	.short	0x00ff


	//----- nvinfo : EIATTR_MERCURY_ISA_VERSION
	.align		4
        /*0010*/ 	.byte	0x03, 0x5f
        /*0012*/ 	.short	0x0101


	//----- nvinfo : EIATTR_VRC_CTA_INIT_COUNT
	.align		4
        /*0014*/ 	.byte	0x02, 0x4a
	.zero		1
	.zero		1


	//----- nvinfo : EIATTR_EXIT_INSTR_OFFSETS
	.align		4
        /*0018*/ 	.byte	0x04, 0x1c
        /*001a*/ 	.short	(.L_310 - .L_309)


	//   ....[0]....
.L_309:
        /*001c*/ 	.word	0x00000010


	//----- nvinfo : EIATTR_SW_WAR
	.align		4
.L_310:
        /*0020*/ 	.byte	0x04, 0x36
        /*0022*/ 	.short	(.L_312 - .L_311)
.L_311:
        /*0024*/ 	.word	0x00000008
.L_312:


//--------------------- .nv.callgraph             --------------------------
	.section	.nv.callgraph,"",@"SHT_CUDA_CALLGRAPH"
	.align	4
	.sectionentsize	8
	.align		4
        /*0000*/ 	.word	0x00000000
	.align		4
        /*0004*/ 	.word	0xffffffff
	.align		4
        /*0008*/ 	.word	0x00000000
	.align		4
        /*000c*/ 	.word	0xfffffffe
	.align		4
        /*0010*/ 	.word	0x00000000
	.align		4
        /*0014*/ 	.word	0xfffffffd
	.align		4
        /*0018*/ 	.word	0x00000000
	.align		4
        /*001c*/ 	.word	0xfffffffc


//--------------------- .nv.constant4             --------------------------
	.section	.nv.constant4,"a",@progbits
	.align	8
	.align		8
.nv.constant4:
        /*0000*/ 	.dword	_ZN30_INTERNAL_0177e022_4_k_cu_main4cuda3std3__45__cpo5beginE
	.align		8
        /*0008*/ 	.dword	_ZN30_INTERNAL_0177e022_4_k_cu_main4cuda3std3__45__cpo3endE
	.align		8
        /*0010*/ 	.dword	_ZN30_INTERNAL_0177e022_4_k_cu_main4cuda3std3__45__cpo6cbeginE
	.align		8
        /*0018*/ 	.dword	_ZN30_INTERNAL_0177e022_4_k_cu_main4cuda3std3__45__cpo4cendE
	.align		8
        /*0020*/ 	.dword	_ZN30_INTERNAL_0177e022_4_k_cu_main4cuda3std3__45__cpo6rbeginE
	.align		8
        /*0028*/ 	.dword	_ZN30_INTERNAL_0177e022_4_k_cu_main4cuda3std3__45__cpo4rendE
	.align		8
        /*0030*/ 	.dword	_ZN30_INTERNAL_0177e022_4_k_cu_main4cuda3std3__45__cpo7crbeginE
	.align		8
        /*0038*/ 	.dword	_ZN30_INTERNAL_0177e022_4_k_cu_main4cuda3std3__45__cpo5crendE
	.align		8
        /*0040*/ 	.dword	_ZN30_INTERNAL_0177e022_4_k_cu_main4cuda3std3__432_GLOBAL__N__0177e022_4_k_cu_main6ignoreE
	.align		8
        /*0048*/ 	.dword	_ZN30_INTERNAL_0177e022_4_k_cu_main4cuda3std3__419piecewise_constructE
	.align		8
        /*0050*/ 	.dword	_ZN30_INTERNAL_0177e022_4_k_cu_main4cuda3std3__48in_placeE
	.align		8
        /*0058*/ 	.dword	_ZN30_INTERNAL_0177e022_4_k_cu_main4cuda3std3__420unreachable_sentinelE
	.align		8
        /*0060*/ 	.dword	_ZN30_INTERNAL_0177e022_4_k_cu_main4cuda3std3__47nulloptE
	.align		8
        /*0068*/ 	.dword	_ZN30_INTERNAL_0177e022_4_k_cu_main4cuda3std3__48unexpectE
	.align		8
        /*0070*/ 	.dword	_ZN30_INTERNAL_0177e022_4_k_cu_main4cuda3std6ranges3__45__cpo4swapE
	.align		8
        /*0078*/ 	.dword	_ZN30_INTERNAL_0177e022_4_k_cu_main4cuda3std6ranges3__45__cpo9iter_moveE
	.align		8
        /*0080*/ 	.dword	_ZN30_INTERNAL_0177e022_4_k_cu_main4cuda3std6ranges3__45__cpo5beginE
	.align		8
        /*0088*/ 	.dword	_ZN30_INTERNAL_0177e022_4_k_cu_main4cuda3std6ranges3__45__cpo3endE
	.align		8
        /*0090*/ 	.dword	_ZN30_INTERNAL_0177e022_4_k_cu_main4cuda3std6ranges3__45__cpo6cbeginE
	.align		8
        /*0098*/ 	.dword	_ZN30_INTERNAL_0177e022_4_k_cu_main4cuda3std6ranges3__45__cpo4cendE
	.align		8
        /*00a0*/ 	.dword	_ZN30_INTERNAL_0177e022_4_k_cu_main4cuda3std6ranges3__45__cpo7advanceE
	.align		8
        /*00a8*/ 	.dword	_ZN30_INTERNAL_0177e022_4_k_cu_main4cuda3std6ranges3__45__cpo9iter_swapE
	.align		8
        /*00b0*/ 	.dword	_ZN30_INTERNAL_0177e022_4_k_cu_main4cuda3std6ranges3__45__cpo4nextE
	.align		8
        /*00b8*/ 	.dword	_ZN30_INTERNAL_0177e022_4_k_cu_main4cuda3std6ranges3__45__cpo4prevE
	.align		8
        /*00c0*/ 	.dword	_ZN30_INTERNAL_0177e022_4_k_cu_main4cuda3std6ranges3__45__cpo4dataE
	.align		8
        /*00c8*/ 	.dword	_ZN30_INTERNAL_0177e022_4_k_cu_main4cuda3std6ranges3__45__cpo5cdataE
	.align		8
        /*00d0*/ 	.dword	_ZN30_INTERNAL_0177e022_4_k_cu_main4cuda3std6ranges3__45__cpo4sizeE
	.align		8
        /*00d8*/ 	.dword	_ZN30_INTERNAL_0177e022_4_k_cu_main4cuda3std6ranges3__45__cpo5ssizeE
	.align		8
        /*00e0*/ 	.dword	_ZN30_INTERNAL_0177e022_4_k_cu_main4cuda3std6ranges3__45__cpo8distanceE
	.align		8
        /*00e8*/ 	.dword	_ZN30_INTERNAL_0177e022_4_k_cu_main6thrust24THRUST_300001_SM_1000_NS8cuda_cub3parE
	.align		8
        /*00f0*/ 	.dword	_ZN30_INTERNAL_0177e022_4_k_cu_main6thrust24THRUST_300001_SM_1000_NS8cuda_cub10par_nosyncE
	.align		8
        /*00f8*/ 	.dword	_ZN30_INTERNAL_0177e022_4_k_cu_main6thrust24THRUST_300001_SM_1000_NS6system6detail10sequential3seqE
	.align		8
        /*0100*/ 	.dword	_ZN30_INTERNAL_0177e022_4_k_cu_main6thrust24THRUST_300001_SM_1000_NS6system3cpp3parE
	.align		8
        /*0108*/ 	.dword	_ZN30_INTERNAL_0177e022_4_k_cu_main6thrust24THRUST_300001_SM_1000_NS12placeholders2_1E
	.align		8
        /*0110*/ 	.dword	_ZN30_INTERNAL_0177e022_4_k_cu_main6thrust24THRUST_300001_SM_1000_NS12placeholders2_2E
	.align		8
        /*0118*/ 	.dword	_ZN30_INTERNAL_0177e022_4_k_cu_main6thrust24THRUST_300001_SM_1000_NS12placeholders2_3E
	.align		8
        /*0120*/ 	.dword	_ZN30_INTERNAL_0177e022_4_k_cu_main6thrust24THRUST_300001_SM_1000_NS12placeholders2_4E
	.align		8
        /*0128*/ 	.dword	_ZN30_INTERNAL_0177e022_4_k_cu_main6thrust24THRUST_300001_SM_1000_NS12placeholders2_5E
	.align		8
        /*0130*/ 	.dword	_ZN30_INTERNAL_0177e022_4_k_cu_main6thrust24THRUST_300001_SM_1000_NS12placeholders2_6E
	.align		8
        /*0138*/ 	.dword	_ZN30_INTERNAL_0177e022_4_k_cu_main6thrust24THRUST_300001_SM_1000_NS12placeholders2_7E
	.align		8
        /*0140*/ 	.dword	_ZN30_INTERNAL_0177e022_4_k_cu_main6thrust24THRUST_300001_SM_1000_NS12placeholders2_8E
	.align		8
        /*0148*/ 	.dword	_ZN30_INTERNAL_0177e022_4_k_cu_main6thrust24THRUST_300001_SM_1000_NS12placeholders2_9E
	.align		8
        /*0150*/ 	.dword	_ZN30_INTERNAL_0177e022_4_k_cu_main6thrust24THRUST_300001_SM_1000_NS12placeholders3_10E
	.align		8
        /*0158*/ 	.dword	_ZN30_INTERNAL_0177e022_4_k_cu_main6thrust24THRUST_300001_SM_1000_NS3seqE
	.align		8
        /*0160*/ 	.dword	_ZN30_INTERNAL_0177e022_4_k_cu_main6thrust24THRUST_300001_SM_1000_NS6deviceE


//--------------------- .text._ZN3cub18CUB_300001_SM_10006detail10merge_sort26DeviceMergeSortMergeKernelINS2_10policy_hubIN6thrust24THRUST_300001_SM_1000_NS6detail15normal_iteratorINS6_10device_ptrIiEEEEE9Policy600ESB_PNS0_8NullTypeESB_SF_m14lex_comparatoriSE_EEvbT2_T3_T4_PT6_PT7_T5_PSJ_SJ_NS1_7vsmem_tE --------------------------
	.section	.text._ZN3cub18CUB_300001_SM_10006detail10merge_sort26DeviceMergeSortMergeKernelINS2_10policy_hubIN6thrust24THRUST_300001_SM_1000_NS6detail15normal_iteratorINS6_10device_ptrIiEEEEE9Policy600ESB_PNS0_8NullTypeESB_SF_m14lex_comparatoriSE_EEvbT2_T3_T4_PT6_PT7_T5_PSJ_SJ_NS1_7vsmem_tE,"ax",@progbits
	.align	128
        .global         _ZN3cub18CUB_300001_SM_10006detail10merge_sort26DeviceMergeSortMergeKernelINS2_10policy_hubIN6thrust24THRUST_300001_SM_1000_NS6detail15normal_iteratorINS6_10device_ptrIiEEEEE9Policy600ESB_PNS0_8NullTypeESB_SF_m14lex_comparatoriSE_EEvbT2_T3_T4_PT6_PT7_T5_PSJ_SJ_NS1_7vsmem_tE
        .type           _ZN3cub18CUB_300001_SM_10006detail10merge_sort26DeviceMergeSortMergeKernelINS2_10policy_hubIN6thrust24THRUST_300001_SM_1000_NS6detail15normal_iteratorINS6_10device_ptrIiEEEEE9Policy600ESB_PNS0_8NullTypeESB_SF_m14lex_comparatoriSE_EEvbT2_T3_T4_PT6_PT7_T5_PSJ_SJ_NS1_7vsmem_tE,@function
        .size           _ZN3cub18CUB_300001_SM_10006detail10merge_sort26DeviceMergeSortMergeKernelINS2_10policy_hubIN6thrust24THRUST_300001_SM_1000_NS6detail15normal_iteratorINS6_10device_ptrIiEEEEE9Policy600ESB_PNS0_8NullTypeESB_SF_m14lex_comparatoriSE_EEvbT2_T3_T4_PT6_PT7_T5_PSJ_SJ_NS1_7vsmem_tE,(.L_x_7361 - _ZN3cub18CUB_300001_SM_10006detail10merge_sort26DeviceMergeSortMergeKernelINS2_10policy_hubIN6thrust24THRUST_300001_SM_1000_NS6detail15normal_iteratorINS6_10device_ptrIiEEEEE9Policy600ESB_PNS0_8NullTypeESB_SF_m14lex_comparatoriSE_EEvbT2_T3_T4_PT6_PT7_T5_PSJ_SJ_NS1_7vsmem_tE)
        .other          _ZN3cub18CUB_300001_SM_10006detail10merge_sort26DeviceMergeSortMergeKernelINS2_10policy_hubIN6thrust24THRUST_300001_SM_1000_NS6detail15normal_iteratorINS6_10device_ptrIiEEEEE9Policy600ESB_PNS0_8NullTypeESB_SF_m14lex_comparatoriSE_EEvbT2_T3_T4_PT6_PT7_T5_PSJ_SJ_NS1_7vsmem_tE,@"STO_CUDA_ENTRY STV_DEFAULT"
_ZN3cub18CUB_300001_SM_10006detail10merge_sort26DeviceMergeSortMergeKernelINS2_10policy_hubIN6thrust24THRUST_300001_SM_1000_NS6detail15normal_iteratorINS6_10device_ptrIiEEEEE9Policy600ESB_PNS0_8NullTypeESB_SF_m14lex_comparatoriSE_EEvbT2_T3_T4_PT6_PT7_T5_PSJ_SJ_NS1_7vsmem_tE:
.text._ZN3cub18CUB_300001_SM_10006detail10merge_sort26DeviceMergeSortMergeKernelINS2_10policy_hubIN6thrust24THRUST_300001_SM_1000_NS6detail15normal_iteratorINS6_10device_ptrIiEEEEE9Policy600ESB_PNS0_8NullTypeESB_SF_m14lex_comparatoriSE_EEvbT2_T3_T4_PT6_PT7_T5_PSJ_SJ_NS1_7vsmem_tE:
[----:B------:R-:W-:Y:S01]  /*0000*/  LDC R1, c[0x0][0x37c] ;  /* 0x0000df00ff017b82 */ /* 0x000fe20000000800 */
[----:B------:R-:W0:Y:S01]  /*0010*/  S2R R2, SR_CTAID.X ;  /* 0x0000000000027919 */ /* 0x000e220000002500 */
[----:B------:R-:W1:Y:S01]  /*0020*/  LDCU UR4, c[0x0][0x370] ;  /* 0x00006e00ff0477ac */ /* 0x000e620008000800 */
[----:B------:R-:W2:Y:S01]  /*0030*/  S2R R0, SR_TID.X ;  /* 0x0000000000007919 */ /* 0x000ea20000002100 */
[----:B------:R-:W3:Y:S01]  /*0040*/  LDCU.64 UR6, c[0x0][0x358] ;  /* 0x00006b00ff0677ac */ /* 0x000ee20008000a00 */
[----:B-1----:R-:W-:-:S06]  /*0050*/  UIADD3 UR4, UPT, UPT, UR4, -0x1, URZ ;  /* 0xffffffff04047890 */ /* 0x002fcc000fffe0ff */
[----:B0-----:R-:W-:-:S13]  /*0060*/  ISETP.GE.U32.AND P0, PT, R2, UR4, PT ;  /* 0x0000000402007c0c */ /* 0x001fda000bf06070 */
[----:B--23--:R-:W-:Y:S05]  /*0070*/  @P0 BRA `(.L_x_0) ;  /* 0x0000009400400947 */ /* 0x00cfea0003800000 */
[----:B------:R-:W0:Y:S08]  /*0080*/  LDC.64 R8, c[0x0][0x3b8] ;  /* 0x0000ee00ff087b82 */ /* 0x000e300000000a00 */
[----:B------:R-:W1:Y:S08]  /*0090*/  LDC.64 R20, c[0x0][0x3c0] ;  /* 0x0000f000ff147b82 */ /* 0x000e700000000a00 */
[----:B------:R-:W2:Y:S01]  /*00a0*/  LDC.64 R10, c[0x0][0x398] ;  /* 0x0000e600ff0a7b82 */ /* 0x000ea20000000a00 */
[----:B------:R-:W-:Y:S01]  /*00b0*/  IMAD.MOV.U32 R17, RZ, RZ, RZ ;  /* 0x000000ffff117224 */ /* 0x000fe200078e00ff */
[----:B------:R-:W3:Y:S01]  /*00c0*/  LDCU.U8 UR4, c[0x0][0x380] ;  /* 0x00007000ff0477ac */ /* 0x000ee20008000000 */
[----:B0-----:R-:W-:-:S05]  /*00d0*/  IMAD.WIDE.U32 R8, R2, 0x8, R8 ;  /* 0x0000000802087825 */ /* 0x001fca00078e0008 */
[----:B------:R-:W4:Y:S04]  /*00e0*/  LDG.E.64 R14, desc[UR6][R8.64+0x8] ;  /* 0x00000806080e7981 */ /* 0x000f28000c1e1b00 */
[----:B------:R0:W5:Y:S01]  /*00f0*/  LDG.E.64 R12, desc[UR6][R8.64] ;  /* 0x00000006080c7981 */ /* 0x000162000c1e1b00 */
[----:B-1----:R-:W-:Y:S01]  /*0100*/  IADD3 R7, P1, PT, RZ, -R20, RZ ;  /* 0x80000014ff077210 */ /* 0x002fe20007f3e0ff */
[----:B------:R-:W-:Y:S01]  /*0110*/  ACQBULK ;  /* 0x000000000000782e */ /* 0x000fe20000000000 */
[----:B------:R-:W-:Y:S01]  /*0120*/  SHF.R.U32.HI R27, RZ, 0x1, R21 ;  /* 0x00000001ff1b7819 */ /* 0x000fe20000011615 */
[----:B---3--:R-:W-:Y:S01]  /*0130*/  UPRMT UR4, UR4, 0x8880, URZ ;  /* 0x0000888004047896 */ /* 0x008fe200080000ff */
[----:B------:R-:W-:-:S03]  /*0140*/  LOP3.LUT R5, R7, R2, RZ, 0xc0, !PT ;  /* 0x0000000207057212 */ /* 0x000fc600078ec0ff */
[----:B------:R-:W-:Y:S01]  /*0150*/  IMAD R27, R27, 0x1100, RZ ;  /* 0x000011001b1b7824 */ /* 0x000fe200078e02ff */
[----:B------:R-:W-:Y:S01]  /*0160*/  IADD3 R3, P0, PT, R2, -R5, RZ ;  /* 0x8000000502037210 */ /* 0x000fe20007f1e0ff */
[----:B------:R-:W-:Y:S01]  /*0170*/  IMAD.WIDE.U32 R4, R5, 0x1100, RZ ;  /* 0x0000110005047825 */ /* 0x000fe200078e00ff */
[----:B------:R-:W-:Y:S01]  /*0180*/  LOP3.LUT R2, R7, R2, RZ, 0xfc, !PT ;  /* 0x0000000207027212 */ /* 0x000fe200078efcff */
[----:B------:R-:W-:Y:S02]  /*0190*/  UISETP.NE.AND UP0, UPT, UR4, URZ, UPT ;  /* 0x000000ff0400728c */ /* 0x000fe4000bf05270 */
[----:B------:R-:W-:Y:S01]  /*01a0*/  IMAD.X R6, RZ, RZ, -0x1, P0 ;  /* 0xffffffffff067424 */ /* 0x000fe200000e06ff */
[----:B------:R-:W-:Y:S01]  /*01b0*/  ISETP.NE.U32.AND P0, PT, R2, -0x1, PT ;  /* 0xffffffff0200780c */ /* 0x000fe20003f05070 */
[----:B------:R-:W-:Y:S02]  /*01c0*/  IMAD.IADD R7, R5, 0x1, R17 ;  /* 0x0000000105077824 */ /* 0x000fe400078e0211 */
[----:B0-----:R-:W-:-:S04]  /*01d0*/  IMAD.WIDE.U32 R8, R3, 0x1100, RZ ;  /* 0x0000110003087825 */ /* 0x001fc800078e00ff */
[----:B------:R-:W-:Y:S01]  /*01e0*/  IMAD R17, R6, 0x1100, RZ ;  /* 0x0000110006117824 */ /* 0x000fe200078e02ff */
[----:B------:R-:W-:-:S03]  /*01f0*/  ISETP.GT.U32.AND P3, PT, R8, -0x1101, PT ;  /* 0xffffeeff0800780c */ /* 0x000fc60003f64070 */
[----:B------:R-:W-:Y:S01]  /*0200*/  IMAD.IADD R17, R9, 0x1, R17 ;  /* 0x0000000109117824 */ /* 0x000fe200078e0211 */
[--C-:B------:R-:W-:Y:S01]  /*0210*/  SHF.R.U64 R9, R20, 0x1, R21.reuse ;  /* 0x0000000114097819 */ /* 0x100fe20000001215 */
[----:B------:R-:W-:-:S03]  /*0220*/  IMAD.X R20, RZ, RZ, ~R21, P1 ;  /* 0x000000ffff147224 */ /* 0x000fc600008e0e15 */
[----:B------:R-:W-:Y:S01]  /*0230*/  ISETP.GT.U32.AND.EX P3, PT, R17, -0x1, PT, P3 ;  /* 0xffffffff1100780c */ /* 0x000fe20003f64130 */
[----:B------:R-:W-:Y:S01]  /*0240*/  IMAD.WIDE.U32 R2, R9, 0x1100, RZ ;  /* 0x0000110009027825 */ /* 0x000fe200078e00ff */
[----:B------:R-:W-:Y:S02]  /*0250*/  ISETP.NE.AND.EX P0, PT, R20, -0x1, PT, P0 ;  /* 0xffffffff1400780c */ /* 0x000fe40003f05300 */
[----:B------:R-:W-:Y:S02]  /*0260*/  SEL R21, R8, 0xffffeeff, P3 ;  /* 0xffffeeff08157807 */ /* 0x000fe40001800000 */
[----:B------:R-:W-:Y:S02]  /*0270*/  SEL R22, R17, 0xffffffff, P3 ;  /* 0xffffffff11167807 */ /* 0x000fe40001800000 */
[----:B------:R-:W-:Y:S02]  /*0280*/  LOP3.LUT R21, RZ, R21, RZ, 0x33, !PT ;  /* 0x00000015ff157212 */ /* 0x000fe400078e33ff */
[----:B------:R-:W-:-:S02]  /*0290*/  LOP3.LUT R22, RZ, R22, RZ, 0x33, !PT ;  /* 0x00000016ff167212 */ /* 0x000fc400078e33ff */
[----:B----4-:R-:W-:-:S04]  /*02a0*/  IADD3 R19, P2, PT, R14, -R4, RZ ;  /* 0x800000040e137210 */ /* 0x010fc80007f5e0ff */
[----:B------:R-:W-:Y:S01]  /*02b0*/  IADD3 R21, P3, P4, -R19, R8, R21 ;  /* 0x0000000813157210 */ /* 0x000fe20007c7e115 */
[----:B------:R-:W-:Y:S01]  /*02c0*/  IMAD.X R14, R15, 0x1, ~R7, P2 ;  /* 0x000000010f0e7824 */ /* 0x000fe200010e0e07 */
[----:B--2---:R-:W-:Y:S02]  /*02d0*/  IADD3 R15, P1, PT, -R4, R10, RZ ;  /* 0x0000000a040f7210 */ /* 0x004fe40007f3e1ff */
[----:B-----5:R-:W-:Y:S02]  /*02e0*/  IADD3 R10, P5, PT, R12, -R4, RZ ;  /* 0x800000040c0a7210 */ /* 0x020fe40007fbe0ff */
[----:B------:R-:W-:Y:S01]  /*02f0*/  IADD3.X R16, PT, PT, ~R7, R11, RZ, P1, !PT ;  /* 0x0000000b07107210 */ /* 0x000fe20000ffe5ff */
[----:B------:R-:W-:Y:S01]  /*0300*/  IMAD.IADD R11, R3, 0x1, R27 ;  /* 0x00000001030b7824 */ /* 0x000fe200078e021b */
[----:B------:R-:W-:Y:S02]  /*0310*/  ISETP.GT.U32.AND P1, PT, R15, R2, PT ;  /* 0x000000020f00720c */ /* 0x000fe40003f24070 */
[----:B------:R-:W-:Y:S01]  /*0320*/  IADD3 R18, P2, PT, -R10, R8, RZ ;  /* 0x000000080a127210 */ /* 0x000fe20007f5e1ff */
[----:B------:R-:W-:Y:S01]  /*0330*/  IMAD.X R8, R13, 0x1, ~R7, P5 ;  /* 0x000000010d087824 */ /* 0x000fe200028e0e07 */
[----:B------:R-:W-:-:S02]  /*0340*/  ISETP.GT.U32.AND.EX P1, PT, R16, R11, PT, P1 ;  /* 0x0000000b1000720c */ /* 0x000fc40003f24110 */
[----:B------:R-:W-:Y:S01]  /*0350*/  IADD3.X R14, PT, PT, ~R14, R17, R22, P3, P4 ;  /* 0x000000110e0e7210 */ /* 0x000fe20001fe8516 */
[----:B------:R-:W-:Y:S01]  /*0360*/  IMAD.X R8, R17, 0x1, ~R8, P2 ;  /* 0x0000000111087824 */ /* 0x000fe200010e0e08 */
[-C--:B------:R-:W-:Y:S02]  /*0370*/  SEL R23, R15, R2.reuse, P1 ;  /* 0x000000020f177207 */ /* 0x080fe40000800000 */
[----:B------:R-:W-:Y:S02]  /*0380*/  SEL R20, R16, R11, P1 ;  /* 0x0000000b10147207 */ /* 0x000fe40000800000 */
[----:B------:R-:W-:Y:S02]  /*0390*/  IADD3 R17, P1, PT, R23, -R2, RZ ;  /* 0x8000000217117210 */ /* 0x000fe40007f3e0ff */
[C---:B------:R-:W-:Y:S02]  /*03a0*/  SEL R22, R2.reuse, R21, !P0 ;  /* 0x0000001502167207 */ /* 0x040fe40004000000 */
[----:B------:R-:W-:Y:S01]  /*03b0*/  ISETP.LT.U32.AND P2, PT, R2, R15, PT ;  /* 0x0000000f0200720c */ /* 0x000fe20003f41070 */
[----:B------:R-:W-:Y:S01]  /*03c0*/  IMAD.X R21, R20, 0x1, ~R11, P1 ;  /* 0x0000000114157824 */ /* 0x000fe200008e0e0b */
[----:B------:R-:W-:-:S02]  /*03d0*/  ISETP.LT.U32.AND P1, PT, R18, R17, PT ;  /* 0x000000111200720c */ /* 0x000fc40003f21070 */
[C---:B------:R-:W-:Y:S02]  /*03e0*/  SEL R14, R11.reuse, R14, !P0 ;  /* 0x0000000e0b0e7207 */ /* 0x040fe40004000000 */
[----:B------:R-:W-:Y:S02]  /*03f0*/  ISETP.LT.U32.AND P3, PT, R22, R17, PT ;  /* 0x000000111600720c */ /* 0x000fe40003f61070 */
[----:B------:R-:W-:Y:S02]  /*0400*/  ISETP.LT.U32.AND.EX P2, PT, R11, R16, PT, P2 ;  /* 0x000000100b00720c */ /* 0x000fe40003f41120 */
[-C--:B------:R-:W-:Y:S02]  /*0410*/  ISETP.LT.U32.AND.EX P1, PT, R8, R21.reuse, PT, P1 ;  /* 0x000000150800720c */ /* 0x080fe40003f21110 */
[----:B------:R-:W-:Y:S02]  /*0420*/  ISETP.LT.U32.AND.EX P3, PT, R14, R21, PT, P3 ;  /* 0x000000150e00720c */ /* 0x000fe40003f61130 */
[----:B------:R-:W-:-:S02]  /*0430*/  @!P0 SEL R19, R2, R15, P2 ;  /* 0x0000000f02138207 */ /* 0x000fc40001000000 */
[-C--:B------:R-:W-:Y:S02]  /*0440*/  SEL R25, R18, R17.reuse, P1 ;  /* 0x0000001112197207 */ /* 0x080fe40000800000 */
[----:B------:R-:W-:Y:S01]  /*0450*/  SEL R22, R22, R17, P3 ;  /* 0x0000001116167207 */ /* 0x000fe20001800000 */
[----:B------:R-:W-:Y:S01]  /*0460*/  IMAD.IADD R19, R19, 0x1, -R10 ;  /* 0x0000000113137824 */ /* 0x000fe200078e0a0a */
[----:B------:R-:W-:-:S03]  /*0470*/  SEL R8, R8, R21, P1 ;  /* 0x0000001508087207 */ /* 0x000fc60000800000 */
[----:B------:R-:W-:Y:S01]  /*0480*/  IMAD.IADD R22, R22, 0x1, -R25 ;  /* 0x0000000116167824 */ /* 0x000fe200078e0a19 */
[----:B------:R-:W-:Y:S06]  /*0490*/  BRA.U !UP0, `(.L_x_1) ;  /* 0x0000000508407547 */ /* 0x000fec000b800000 */
[----:B------:R-:W0:Y:S01]  /*04a0*/  LDCU.64 UR4, c[0x0][0x388] ;  /* 0x00007100ff0477ac */ /* 0x000e220008000a00 */
[----:B------:R-:W-:Y:S01]  /*04b0*/  IADD3 R3, P0, P1, R25, R4, R2 ;  /* 0x0000000419037210 */ /* 0x000fe2000791e002 */
[----:B------:R-:W-:Y:S01]  /*04c0*/  VIADD R4, R0, 0x100 ;  /* 0x0000010000047836 */ /* 0x000fe20000000000 */
[----:B------:R-:W-:Y:S01]  /*04d0*/  IADD3 R5, P2, PT, R12, R0, RZ ;  /* 0x000000000c057210 */ /* 0x000fe20007f5e0ff */
[----:B------:R-:W-:Y:S01]  /*04e0*/  IMAD.IADD R2, R0, 0x1, -R19 ;  /* 0x0000000100027824 */ /* 0x000fe200078e0a13 */
[----:B------:R-:W-:Y:S02]  /*04f0*/  IADD3.X R7, PT, PT, R8, R7, R11, P0, P1 ;  /* 0x0000000708077210 */ /* 0x000fe400007e240b */
[----:B------:R-:W-:Y:S02]  /*0500*/  IADD3.X R12, PT, PT, RZ, R13, RZ, P2, !PT ;  /* 0x0000000dff0c7210 */ /* 0x000fe400017fe4ff */
[-C--:B------:R-:W-:Y:S01]  /*0510*/  ISETP.GE.AND P3, PT, R4, R19.reuse, PT ;  /* 0x000000130400720c */ /* 0x080fe20003f66270 */
[C---:B------:R-:W-:Y:S01]  /*0520*/  VIADD R4, R0.reuse, 0x200 ;  /* 0x0000020000047836 */ /* 0x040fe20000000000 */
[----:B------:R-:W-:-:S02]  /*0530*/  ISETP.GE.AND P2, PT, R0, R19, PT ;  /* 0x000000130000720c */ /* 0x000fc40003f46270 */
[----:B------:R-:W-:Y:S02]  /*0540*/  IADD3 R3, P1, PT, R2, R3, RZ ;  /* 0x0000000302037210 */ /* 0x000fe40007f3e0ff */
[----:B------:R-:W-:Y:S02]  /*0550*/  ISETP.GE.AND P4, PT, R4, R19, PT ;  /* 0x000000130400720c */ /* 0x000fe40003f86270 */
[----:B------:R-:W-:Y:S02]  /*0560*/  LEA.HI.X.SX32 R2, R2, R7, 0x1, P1 ;  /* 0x0000000702027211 */ /* 0x000fe400008f0eff */
[----:B0-----:R-:W-:-:S04]  /*0570*/  LEA R14, P0, R5, UR4, 0x2 ;  /* 0x00000004050e7c11 */ /* 0x001fc8000f8010ff */
[----:B------:R-:W-:Y:S02]  /*0580*/  LEA.HI.X R15, R5, UR5, R12, 0x2, P0 ;  /* 0x00000005050f7c11 */ /* 0x000fe400080f140c */
[----:B------:R-:W-:-:S03]  /*0590*/  LEA R12, P0, R3, UR4, 0x2 ;  /* 0x00000004030c7c11 */ /* 0x000fc6000f8010ff */
[----:B------:R0:W5:Y:S01]  /*05a0*/  @!P2 LDG.E R18, desc[UR6][R14.64] ;  /* 0x000000060e12a981 */ /* 0x000162000c1e1900 */
[----:B------:R-:W-:-:S05]  /*05b0*/  LEA.HI.X R13, R3, UR5, R2, 0x2, P0 ;  /* 0x00000005030d7c11 */ /* 0x000fca00080f1402 */
[----:B------:R0:W5:Y:S04]  /*05c0*/  @P3 LDG.E R11, desc[UR6][R12.64+0x400] ;  /* 0x000400060c0b3981 */ /* 0x000168000c1e1900 */
[----:B------:R0:W5:Y:S01]  /*05d0*/  @P4 LDG.E R10, desc[UR6][R12.64+0x800] ;  /* 0x000800060c0a4981 */ /* 0x000162000c1e1900 */
[C---:B------:R-:W-:Y:S01]  /*05e0*/  VIADD R2, R0.reuse, 0x300 ;  /* 0x0000030000027836 */ /* 0x040fe20000000000 */
[----:B------:R-:W-:-:S04]  /*05f0*/  LOP3.LUT R4, R0, 0x400, RZ, 0xfc, !PT ;  /* 0x0000040000047812 */ /* 0x000fc800078efcff */
[-C--:B------:R-:W-:Y:S01]  /*0600*/  ISETP.GE.AND P5, PT, R2, R19.reuse, PT ;  /* 0x000000130200720c */ /* 0x080fe20003fa6270 */
[----:B------:R-:W-:Y:S01]  /*0610*/  VIADD R2, R0, 0x500 ;  /* 0x0000050000027836 */ /* 0x000fe20000000000 */
[-C--:B------:R-:W-:Y:S01]  /*0620*/  ISETP.GE.AND P6, PT, R4, R19.reuse, PT ;  /* 0x000000130400720c */ /* 0x080fe20003fc6270 */
[C---:B------:R-:W-:Y:S01]  /*0630*/  VIADD R4, R0.reuse, 0x600 ;  /* 0x0000060000047836 */ /* 0x040fe20000000000 */
[----:B------:R-:W-:Y:S02]  /*0640*/  IADD3 R6, PT, PT, R0, 0x700, RZ ;  /* 0x0000070000067810 */ /* 0x000fe40007ffe0ff */
[-C--:B------:R-:W-:Y:S02]  /*0650*/  ISETP.GE.AND P0, PT, R2, R19.reuse, PT ;  /* 0x000000130200720c */ /* 0x080fe40003f06270 */
[----:B------:R-:W-:Y:S01]  /*0660*/  ISETP.GE.AND P1, PT, R4, R19, PT ;  /* 0x000000130400720c */ /* 0x000fe20003f26270 */
[C---:B------:R-:W-:Y:S01]  /*0670*/  VIADD R4, R0.reuse, 0x900 ;  /* 0x0000090000047836 */ /* 0x040fe20000000000 */
[----:B------:R-:W-:-:S03]  /*0680*/  LOP3.LUT R2, R0, 0x800, RZ, 0xfc, !PT ;  /* 0x0000080000027812 */ /* 0x000fc600078efcff */
[----:B------:R0:W5:Y:S04]  /*0690*/  @P5 LDG.E R9, desc[UR6][R12.64+0xc00] ;  /* 0x000c00060c095981 */ /* 0x000168000c1e1900 */
[----:B------:R0:W5:Y:S04]  /*06a0*/  @P6 LDG.E R8, desc[UR6][R12.64+0x1000] ;  /* 0x001000060c086981 */ /* 0x000168000c1e1900 */
[----:B------:R0:W5:Y:S04]  /*06b0*/  @P0 LDG.E R7, desc[UR6][R12.64+0x1400] ;  /* 0x001400060c070981 */ /* 0x000168000c1e1900 */
[----:B------:R0:W5:Y:S01]  /*06c0*/  @P2 LDG.E R18, desc[UR6][R12.64] ;  /* 0x000000060c122981 */ /* 0x000162000c1e1900 */
[----:B------:R-:W-:-:S03]  /*06d0*/  ISETP.GE.AND P2, PT, R6, R19, PT ;  /* 0x000000130600720c */ /* 0x000fc60003f46270 */
[----:B------:R0:W5:Y:S04]  /*06e0*/  @P1 LDG.E R6, desc[UR6][R12.64+0x1800] ;  /* 0x001800060c061981 */ /* 0x000168000c1e1900 */
[----:B------:R0:W5:Y:S01]  /*06f0*/  @!P3 LDG.E R11, desc[UR6][R14.64+0x400] ;  /* 0x000400060e0bb981 */ /* 0x000162000c1e1900 */
[----:B------:R-:W-:-:S03]  /*0700*/  ISETP.GE.AND P3, PT, R2, R19, PT ;  /* 0x000000130200720c */ /* 0x000fc60003f66270 */
[----:B------:R0:W5:Y:S01]  /*0710*/  @!P4 LDG.E R10, desc[UR6][R14.64+0x800] ;  /* 0x000800060e0ac981 */ /* 0x000162000c1e1900 */
[----:B------:R-:W-:-:S03]  /*0720*/  ISETP.GE.AND P4, PT, R4, R19, PT ;  /* 0x000000130400720c */ /* 0x000fc60003f86270 */
[----:B------:R0:W5:Y:S06]  /*0730*/  @P2 LDG.E R5, desc[UR6][R12.64+0x1c00] ;  /* 0x001c00060c052981 */ /* 0x00016c000c1e1900 */
[----:B------:R0:W5:Y:S04]  /*0740*/  @P3 LDG.E R4, desc[UR6][R12.64+0x2000] ;  /* 0x002000060c043981 */ /* 0x000168000c1e1900 */
[----:B------:R0:W5:Y:S01]  /*0750*/  @P4 LDG.E R3, desc[UR6][R12.64+0x2400] ;  /* 0x002400060c034981 */ /* 0x000162000c1e1900 */
[----:B------:R-:W-:-:S02]  /*0760*/  VIADD R2, R0, 0xa00 ;  /* 0x00000a0000027836 */ /* 0x000fc40000000000 */
[----:B------:R-:W-:Y:S01]  /*0770*/  VIADD R16, R0, 0xb00 ;  /* 0x00000b0000107836 */ /* 0x000fe20000000000 */
[----:B------:R0:W5:Y:S02]  /*0780*/  @!P5 LDG.E R9, desc[UR6][R14.64+0xc00] ;  /* 0x000c00060e09d981 */ /* 0x000164000c1e1900 */
[-C--:B------:R-:W-:Y:S02]  /*0790*/  ISETP.GE.AND P5, PT, R2, R19.reuse, PT ;  /* 0x000000130200720c */ /* 0x080fe40003fa6270 */
[----:B------:R-:W-:Y:S01]  /*07a0*/  LOP3.LUT R2, R0, 0xc00, RZ, 0xfc, !PT ;  /* 0x00000c0000027812 */ /* 0x000fe200078efcff */
[----:B------:R0:W5:Y:S01]  /*07b0*/  @!P6 LDG.E R8, desc[UR6][R14.64+0x1000] ;  /* 0x001000060e08e981 */ /* 0x000162000c1e1900 */
[-C--:B------:R-:W-:Y:S01]  /*07c0*/  ISETP.GE.AND P6, PT, R16, R19.reuse, PT ;  /* 0x000000131000720c */ /* 0x080fe20003fc6270 */
[----:B------:R-:W-:Y:S02]  /*07d0*/  VIADD R16, R0, 0xd00 ;  /* 0x00000d0000107836 */ /* 0x000fe40000000000 */
[----:B------:R0:W5:Y:S01]  /*07e0*/  @!P0 LDG.E R7, desc[UR6][R14.64+0x1400] ;  /* 0x001400060e078981 */ /* 0x000162000c1e1900 */
[----:B------:R-:W-:Y:S01]  /*07f0*/  ISETP.GE.AND P0, PT, R2, R19, PT ;  /* 0x000000130200720c */ /* 0x000fe20003f06270 */
[----:B------:R-:W-:-:S08]  /*0800*/  VIADD R2, R0, 0xe00 ;  /* 0x00000e0000027836 */ /* 0x000fd00000000000 */
[----:B------:R0:W5:Y:S04]  /*0810*/  @P6 LDG.E R23, desc[UR6][R12.64+0x2c00] ;  /* 0x002c00060c176981 */ /* 0x000168000c1e1900 */
[----:B------:R0:W5:Y:S04]  /*0820*/  @P0 LDG.E R24, desc[UR6][R12.64+0x3000] ;  /* 0x003000060c180981 */ /* 0x000168000c1e1900 */
[----:B------:R0:W5:Y:S01]  /*0830*/  @!P1 LDG.E R6, desc[UR6][R14.64+0x1800] ;  /* 0x001800060e069981 */ /* 0x000162000c1e1900 */
[----:B------:R-:W-:Y:S01]  /*0840*/  ISETP.GE.AND P1, PT, R16, R19, PT ;  /* 0x000000131000720c */ /* 0x000fe20003f26270 */
[----:B------:R-:W-:-:S02]  /*0850*/  VIADD R16, R0, 0xf00 ;  /* 0x00000f0000107836 */ /* 0x000fc40000000000 */
[----:B------:R0:W5:Y:S01]  /*0860*/  @!P2 LDG.E R5, desc[UR6][R14.64+0x1c00] ;  /* 0x001c00060e05a981 */ /* 0x000162000c1e1900 */
[----:B------:R-:W-:Y:S02]  /*0870*/  ISETP.GE.AND P2, PT, R2, R19, PT ;  /* 0x000000130200720c */ /* 0x000fe40003f46270 */
[----:B------:R-:W-:-:S07]  /*0880*/  LOP3.LUT R2, R0, 0x1000, RZ, 0xfc, !PT ;  /* 0x0000100000027812 */ /* 0x000fce00078efcff */
[----:B------:R0:W5:Y:S04]  /*0890*/  @P1 LDG.E R20, desc[UR6][R12.64+0x3400] ;  /* 0x003400060c141981 */ /* 0x000168000c1e1900 */
[----:B------:R0:W5:Y:S01]  /*08a0*/  @!P3 LDG.E R4, desc[UR6][R14.64+0x2000] ;  /* 0x002000060e04b981 */ /* 0x000162000c1e1900 */
[----:B------:R-:W-:-:S03]  /*08b0*/  ISETP.GE.AND P3, PT, R16, R19, PT ;  /* 0x000000131000720c */ /* 0x000fc60003f66270 */
[----:B------:R0:W5:Y:S01]  /*08c0*/  @!P4 LDG.E R3, desc[UR6][R14.64+0x2400] ;  /* 0x002400060e03c981 */ /* 0x000162000c1e1900 */
[----:B------:R-:W-:-:S03]  /*08d0*/  ISETP.GE.AND P4, PT, R2, R19, PT ;  /* 0x000000130200720c */ /* 0x000fc60003f86270 */
[----:B------:R0:W5:Y:S04]  /*08e0*/  @P5 LDG.E R2, desc[UR6][R12.64+0x2800] ;  /* 0x002800060c025981 */ /* 0x000168000c1e1900 */
[----:B------:R0:W5:Y:S04]  /*08f0*/  @P2 LDG.E R16, desc[UR6][R12.64+0x3800] ;  /* 0x003800060c102981 */ /* 0x000168000c1e1900 */
[----:B------:R0:W5:Y:S04]  /*0900*/  @P3 LDG.E R21, desc[UR6][R12.64+0x3c00] ;  /* 0x003c00060c153981 */ /* 0x000168000c1e1900 */
[----:B------:R0:W5:Y:S04]  /*0910*/  @P4 LDG.E R25, desc[UR6][R12.64+0x4000] ;  /* 0x004000060c194981 */ /* 0x000168000c1e1900 */
[----:B------:R0:W5:Y:S04]  /*0920*/  @!P6 LDG.E R23, desc[UR6][R14.64+0x2c00] ;  /* 0x002c00060e17e981 */ /* 0x000168000c1e1900 */
[----:B------:R0:W5:Y:S04]  /*0930*/  @!P0 LDG.E R24, desc[UR6][R14.64+0x3000] ;  /* 0x003000060e188981 */ /* 0x000168000c1e1900 */
[----:B------:R0:W5:Y:S04]  /*0940*/  @!P1 LDG.E R20, desc[UR6][R14.64+0x3400] ;  /* 0x003400060e149981 */ /* 0x000168000c1e1900 */
[----:B------:R0:W5:Y:S04]  /*0950*/  @!P5 LDG.E R2, desc[UR6][R14.64+0x2800] ;  /* 0x002800060e02d981 */ /* 0x000168000c1e1900 */
[----:B------:R0:W5:Y:S04]  /*0960*/  @!P2 LDG.E R16, desc[UR6][R14.64+0x3800] ;  /* 0x003800060e10a981 */ /* 0x000168000c1e1900 */
[----:B------:R0:W5:Y:S04]  /*0970*/  @!P3 LDG.E R21, desc[UR6][R14.64+0x3c00] ;  /* 0x003c00060e15b981 */ /* 0x000168000c1e1900 */
[----:B------:R0:W5:Y:S01]  /*0980*/  @!P4 LDG.E R25, desc[UR6][R14.64+0x4000] ;  /* 0x004000060e19c981 */ /* 0x000162000c1e1900 */
[----:B------:R-:W-:Y:S05]  /*0990*/  BRA `(.L_x_2) ;  /* 0x0000000c00847947 */ /* 0x000fea0003800000 */
.L_x_1:
[----:B------:R-:W-:Y:S01]  /*09a0*/  MOV R6, R4 ;  /* 0x0000000400067202 */ /* 0x000fe20000000f00 */
[C---:B------:R-:W-:Y:S01]  /*09b0*/  IMAD.IADD R5, R0.reuse, 0x1, -R19 ;  /* 0x0000000100057824 */ /* 0x040fe200078e0a13 */
[C---:B------:R-:W-:Y:S01]  /*09c0*/  ISETP.GE.AND P1, PT, R0.reuse, R19, PT ;  /* 0x000000130000720c */ /* 0x040fe20003f26270 */
[C---:B------:R-:W-:Y:S01]  /*09d0*/  VIADD R4, R0.reuse, 0x100 ;  /* 0x0000010000047836 */ /* 0x040fe20000000000 */
[----:B------:R-:W0:Y:S01]  /*09e0*/  LDCU.64 UR4, c[0x0][0x3a0] ;  /* 0x00007400ff0477ac */ /* 0x000e220008000a00 */
[----:B------:R-:W-:Y:S01]  /*09f0*/  IMAD.WIDE.U32 R6, R9, 0x1100, R6 ;  /* 0x0000110009067825 */ /* 0x000fe200078e0006 */
[----:B------:R-:W-:Y:S02]  /*0a00*/  SEL R2, R0, R5, !P1 ;  /* 0x0000000500027207 */ /* 0x000fe40004800000 */
[----:B------:R-:W-:Y:S01]  /*0a10*/  ISETP.GE.AND P4, PT, R4, R19, PT ;  /* 0x000000130400720c */ /* 0x000fe20003f86270 */
[C---:B------:R-:W-:Y:S01]  /*0a20*/  VIADD R10, R0.reuse, 0x200 ;  /* 0x00000200000a7836 */ /* 0x040fe20000000000 */
[----:B------:R-:W-:Y:S01]  /*0a30*/  IADD3 R25, P0, PT, R25, R6, RZ ;  /* 0x0000000619197210 */ /* 0x000fe20007f1e0ff */
[C---:B------:R-:W-:Y:S01]  /*0a40*/  VIADD R14, R0.reuse, 0x300 ;  /* 0x00000300000e7836 */ /* 0x040fe20000000000 */
[----:B------:R-:W-:Y:S01]  /*0a50*/  SHF.R.S32.HI R15, RZ, 0x1f, R5 ;  /* 0x0000001fff0f7819 */ /* 0x000fe20000011405 */
[----:B------:R-:W-:Y:S01]  /*0a60*/  VIADD R18, R0, 0x500 ;  /* 0x0000050000127836 */ /* 0x000fe20000000000 */
[----:B------:R-:W-:Y:S01]  /*0a70*/  IADD3.X R27, PT, PT, R8, R27, R7, P0, !PT ;  /* 0x0000001b081b7210 */ /* 0x000fe200007fe407 */
[--C-:B------:R-:W-:Y:S01]  /*0a80*/  IMAD.IADD R8, R4, 0x1, -R19.reuse ;  /* 0x0000000104087824 */ /* 0x100fe200078e0a13 */
[----:B------:R-:W-:Y:S01]  /*0a90*/  SEL R3, R12, R25, !P1 ;  /* 0x000000190c037207 */ /* 0x000fe20004800000 */
[C-C-:B------:R-:W-:Y:S01]  /*0aa0*/  IMAD.IADD R7, R10.reuse, 0x1, -R19.reuse ;  /* 0x000000010a077824 */ /* 0x140fe200078e0a13 */
[----:B------:R-:W-:Y:S01]  /*0ab0*/  ISETP.GE.AND P2, PT, R10, R19, PT ;  /* 0x000000130a00720c */ /* 0x000fe20003f46270 */
[----:B------:R-:W-:Y:S01]  /*0ac0*/  IMAD.IADD R16, R18, 0x1, -R19 ;  /* 0x0000000112107824 */ /* 0x000fe200078e0a13 */
[----:B------:R-:W-:Y:S01]  /*0ad0*/  IADD3 R2, P5, PT, R2, R3, RZ ;  /* 0x0000000302027210 */ /* 0x000fe20007fbe0ff */
[----:B------:R-:W-:Y:S01]  /*0ae0*/  VIADD R20, R0, 0x600 ;  /* 0x0000060000147836 */ /* 0x000fe20000000000 */
[----:B------:R-:W-:-:S02]  /*0af0*/  SEL R3, R4, R8, !P4 ;  /* 0x0000000804037207 */ /* 0x000fc40006000000 */
[----:B------:R-:W-:Y:S01]  /*0b00*/  SEL R4, R12, R25, !P4 ;  /* 0x000000190c047207 */ /* 0x000fe20006000000 */
[----:B------:R-:W-:Y:S01]  /*0b10*/  IMAD.IADD R24, R20, 0x1, -R19 ;  /* 0x0000000114187824 */ /* 0x000fe200078e0a13 */
[----:B------:R-:W-:Y:S02]  /*0b20*/  ISETP.GE.AND P0, PT, R14, R19, PT ;  /* 0x000000130e00720c */ /* 0x000fe40003f06270 */
[----:B------:R-:W-:Y:S02]  /*0b30*/  IADD3 R6, PT, PT, -R19, R14, RZ ;  /* 0x0000000e13067210 */ /* 0x000fe40007ffe1ff */
[----:B------:R-:W-:Y:S02]  /*0b40*/  IADD3 R3, P3, PT, R3, R4, RZ ;  /* 0x0000000403037210 */ /* 0x000fe40007f7e0ff */
[----:B------:R-:W-:Y:S02]  /*0b50*/  SEL R4, R10, R7, !P2 ;  /* 0x000000070a047207 */ /* 0x000fe40005000000 */
[----:B------:R-:W-:-:S02]  /*0b60*/  SEL R5, R14, R6, !P0 ;  /* 0x000000060e057207 */ /* 0x000fc40004000000 */
[CC--:B------:R-:W-:Y:S02]  /*0b70*/  SEL R10, R12.reuse, R25.reuse, !P0 ;  /* 0x000000190c0a7207 */ /* 0x0c0fe40004000000 */
[----:B------:R-:W-:Y:S02]  /*0b80*/  SEL R9, R12, R25, !P2 ;  /* 0x000000190c097207 */ /* 0x000fe40005000000 */
[----:B------:R-:W-:Y:S02]  /*0b90*/  SHF.R.S32.HI R8, RZ, 0x1f, R8 ;  /* 0x0000001fff087819 */ /* 0x000fe40000011408 */
[----:B------:R-:W-:Y:S02]  /*0ba0*/  SEL R15, R15, RZ, P1 ;  /* 0x000000ff0f0f7207 */ /* 0x000fe40000800000 */
[----:B------:R-:W-:Y:S02]  /*0bb0*/  SEL R14, R13, R27, !P1 ;  /* 0x0000001b0d0e7207 */ /* 0x000fe40004800000 */
[----:B------:R-:W-:-:S02]  /*0bc0*/  IADD3 R5, P6, PT, R5, R10, RZ ;  /* 0x0000000a05057210 */ /* 0x000fc40007fde0ff */
[----:B------:R-:W-:Y:S01]  /*0bd0*/  IADD3 R4, P1, PT, R4, R9, RZ ;  /* 0x0000000904047210 */ /* 0x000fe20007f3e0ff */
[----:B------:R-:W-:Y:S01]  /*0be0*/  IMAD.X R15, R15, 0x1, R14, P5 ;  /* 0x000000010f0f7824 */ /* 0x000fe200028e060e */
[----:B------:R-:W-:Y:S02]  /*0bf0*/  LOP3.LUT R10, R0, 0x400, RZ, 0xfc, !PT ;  /* 0x00000400000a7812 */ /* 0x000fe400078efcff */
[----:B------:R-:W-:Y:S02]  /*0c00*/  SEL R9, R13, R27, !P4 ;  /* 0x0000001b0d097207 */ /* 0x000fe40006000000 */
[----:B------:R-:W-:Y:S01]  /*0c10*/  SEL R8, R8, RZ, P4 ;  /* 0x000000ff08087207 */ /* 0x000fe20002000000 */
[----:B------:R-:W-:Y:S01]  /*0c20*/  IMAD.IADD R17, R10, 0x1, -R19 ;  /* 0x000000010a117824 */ /* 0x000fe200078e0a13 */
[-C--:B------:R-:W-:Y:S02]  /*0c30*/  ISETP.GE.AND P4, PT, R18, R19.reuse, PT ;  /* 0x000000131200720c */ /* 0x080fe40003f86270 */
[----:B------:R-:W-:Y:S01]  /*0c40*/  SHF.R.S32.HI R7, RZ, 0x1f, R7 ;  /* 0x0000001fff077819 */ /* 0x000fe20000011407 */
[----:B------:R-:W-:Y:S01]  /*0c50*/  IMAD.X R14, R8, 0x1, R9, P3 ;  /* 0x00000001080e7824 */ /* 0x000fe200018e0609 */
[----:B------:R-:W-:-:S02]  /*0c60*/  ISETP.GE.AND P5, PT, R10, R19, PT ;  /* 0x000000130a00720c */ /* 0x000fc40003fa6270 */
[----:B------:R-:W-:Y:S02]  /*0c70*/  SEL R8, R18, R16, !P4 ;  /* 0x0000001012087207 */ /* 0x000fe40006000000 */
[----:B------:R-:W-:Y:S02]  /*0c80*/  SEL R11, R7, RZ, P2 ;  /* 0x000000ff070b7207 */ /* 0x000fe40001000000 */
[----:B------:R-:W-:Y:S02]  /*0c90*/  SEL R18, R13, R27, !P2 ;  /* 0x0000001b0d127207 */ /* 0x000fe40005000000 */
[----:B------:R-:W-:Y:S02]  /*0ca0*/  SEL R9, R10, R17, !P5 ;  /* 0x000000110a097207 */ /* 0x000fe40006800000 */
[CC--:B------:R-:W-:Y:S02]  /*0cb0*/  SEL R10, R12.reuse, R25.reuse, !P5 ;  /* 0x000000190c0a7207 */ /* 0x0c0fe40006800000 */
[----:B------:R-:W-:-:S02]  /*0cc0*/  SEL R7, R12, R25, !P4 ;  /* 0x000000190c077207 */ /* 0x000fc40006000000 */
[----:B------:R-:W-:Y:S01]  /*0cd0*/  IADD3.X R11, PT, PT, R11, R18, RZ, P1, !PT ;  /* 0x000000120b0b7210 */ /* 0x000fe20000ffe4ff */
[----:B------:R-:W-:Y:S01]  /*0ce0*/  VIADD R18, R0, 0x700 ;  /* 0x0000070000127836 */ /* 0x000fe20000000000 */
[----:B------:R-:W-:Y:S02]  /*0cf0*/  SHF.R.S32.HI R6, RZ, 0x1f, R6 ;  /* 0x0000001fff067819 */ /* 0x000fe40000011406 */
[----:B------:R-:W-:Y:S02]  /*0d00*/  ISETP.GE.AND P1, PT, R20, R19, PT ;  /* 0x000000131400720c */ /* 0x000fe40003f26270 */
[----:B------:R-:W-:Y:S02]  /*0d10*/  IADD3 R9, P2, PT, R9, R10, RZ ;  /* 0x0000000a09097210 */ /* 0x000fe40007f5e0ff */
[----:B------:R-:W-:Y:S02]  /*0d20*/  IADD3 R8, P3, PT, R8, R7, RZ ;  /* 0x0000000708087210 */ /* 0x000fe40007f7e0ff */
[----:B------:R-:W-:-:S02]  /*0d30*/  SEL R21, R13, R27, !P0 ;  /* 0x0000001b0d157207 */ /* 0x000fc40004000000 */
[----:B------:R-:W-:Y:S01]  /*0d40*/  SEL R10, R6, RZ, P0 ;  /* 0x000000ff060a7207 */ /* 0x000fe20000000000 */
[----:B------:R-:W-:Y:S01]  /*0d50*/  IMAD.IADD R6, R18, 0x1, -R19 ;  /* 0x0000000112067824 */ /* 0x000fe200078e0a13 */
[----:B------:R-:W-:Y:S02]  /*0d60*/  SEL R7, R20, R24, !P1 ;  /* 0x0000001814077207 */ /* 0x000fe40004800000 */
[----:B------:R-:W-:Y:S01]  /*0d70*/  SEL R20, R12, R25, !P1 ;  /* 0x000000190c147207 */ /* 0x000fe20004800000 */
[----:B------:R-:W-:Y:S01]  /*0d80*/  IMAD.X R10, R10, 0x1, R21, P6 ;  /* 0x000000010a0a7824 */ /* 0x000fe200030e0615 */
[----:B------:R-:W-:Y:S02]  /*0d90*/  ISETP.GE.AND P0, PT, R18, R19, PT ;  /* 0x000000131200720c */ /* 0x000fe40003f06270 */
[----:B------:R-:W-:Y:S02]  /*0da0*/  SHF.R.S32.HI R17, RZ, 0x1f, R17 ;  /* 0x0000001fff117819 */ /* 0x000fe40000011411 */
[----:B------:R-:W-:-:S02]  /*0db0*/  IADD3 R7, P6, PT, R7, R20, RZ ;  /* 0x0000001407077210 */ /* 0x000fc40007fde0ff */
[----:B------:R-:W-:Y:S02]  /*0dc0*/  SEL R23, R18, R6, !P0 ;  /* 0x0000000612177207 */ /* 0x000fe40004000000 */
[----:B------:R-:W-:Y:S02]  /*0dd0*/  SEL R18, R12, R25, !P0 ;  /* 0x000000190c127207 */ /* 0x000fe40004000000 */
[----:B------:R-:W-:Y:S02]  /*0de0*/  SEL R20, R13, R27, !P5 ;  /* 0x0000001b0d147207 */ /* 0x000fe40006800000 */
[----:B------:R-:W-:Y:S02]  /*0df0*/  SEL R17, R17, RZ, P5 ;  /* 0x000000ff11117207 */ /* 0x000fe40002800000 */
[----:B------:R-:W-:Y:S02]  /*0e00*/  SHF.R.S32.HI R16, RZ, 0x1f, R16 ;  /* 0x0000001fff107819 */ /* 0x000fe40000011410 */
[----:B------:R-:W-:Y:S01]  /*0e10*/  IADD3 R23, P5, PT, R23, R18, RZ ;  /* 0x0000001217177210 */ /* 0x000fe20007fbe0ff */
[----:B------:R-:W-:Y:S01]  /*0e20*/  IMAD.X R18, R17, 0x1, R20, P2 ;  /* 0x0000000111127824 */ /* 0x000fe200010e0614 */
[----:B------:R-:W-:-:S02]  /*0e30*/  SEL R16, R16, RZ, P4 ;  /* 0x000000ff10107207 */ /* 0x000fc40002000000 */
[----:B------:R-:W-:Y:S02]  /*0e40*/  SEL R29, R13, R27, !P4 ;  /* 0x0000001b0d1d7207 */ /* 0x000fe40006000000 */
[----:B0-----:R-:W-:-:S03]  /*0e50*/  LEA R20, P2, R2, UR4, 0x2 ;  /* 0x0000000402147c11 */ /* 0x001fc6000f8410ff */
[----:B------:R-:W-:Y:S01]  /*0e60*/  IMAD.X R29, R16, 0x1, R29, P3 ;  /* 0x00000001101d7824 */ /* 0x000fe200018e061d */
[----:B------:R-:W-:Y:S02]  /*0e70*/  LEA.HI.X R21, R2, UR5, R15, 0x2, P2 ;  /* 0x0000000502157c11 */ /* 0x000fe400090f140f */
[C---:B------:R-:W-:Y:S02]  /*0e80*/  LEA R16, P2, R3.reuse, UR4, 0x2 ;  /* 0x0000000403107c11 */ /* 0x040fe4000f8410ff */
[C---:B------:R-:W-:Y:S02]  /*0e90*/  LEA R2, P3, R4.reuse, UR4, 0x2 ;  /* 0x0000000404027c11 */ /* 0x040fe4000f8610ff */
[----:B------:R-:W-:Y:S02]  /*0ea0*/  LEA.HI.X R17, R3, UR5, R14, 0x2, P2 ;  /* 0x0000000503117c11 */ /* 0x000fe400090f140e */
[----:B------:R-:W-:Y:S02]  /*0eb0*/  LEA.HI.X R3, R4, UR5, R11, 0x2, P3 ;  /* 0x0000000504037c11 */ /* 0x000fe400098f140b */
[----:B------:R-:W-:Y:S01]  /*0ec0*/  IADD3 R26, PT, PT, R0, 0x900, RZ ;  /* 0x00000900001a7810 */ /* 0x000fe20007ffe0ff */
[----:B------:R0:W5:Y:S01]  /*0ed0*/  LDG.E R11, desc[UR6][R16.64] ;  /* 0x00000006100b7981 */ /* 0x000162000c1e1900 */
[----:B------:R-:W-:-:S02]  /*0ee0*/  SHF.R.S32.HI R24, RZ, 0x1f, R24 ;  /* 0x0000001fff187819 */ /* 0x000fc40000011418 */
[C---:B------:R-:W-:Y:S02]  /*0ef0*/  LEA R4, P2, R5.reuse, UR4, 0x2 ;  /* 0x0000000405047c11 */ /* 0x040fe4000f8410ff */
[----:B------:R-:W-:Y:S02]  /*0f00*/  SEL R24, R24, RZ, P1 ;  /* 0x000000ff18187207 */ /* 0x000fe40000800000 */
[----:B------:R-:W-:Y:S02]  /*0f10*/  LEA.HI.X R5, R5, UR5, R10, 0x2, P2 ;  /* 0x0000000505057c11 */ /* 0x000fe400090f140a */
[----:B------:R-:W-:Y:S01]  /*0f20*/  LEA R14, P3, R9, UR4, 0x2 ;  /* 0x00000004090e7c11 */ /* 0x000fe2000f8610ff */
[C---:B0-----:R-:W-:Y:S01]  /*0f30*/  IMAD.IADD R16, R26.reuse, 0x1, -R19 ;  /* 0x000000011a107824 */ /* 0x041fe200078e0a13 */
[----:B------:R-:W-:Y:S01]  /*0f40*/  SEL R17, R13, R27, !P1 ;  /* 0x0000001b0d117207 */ /* 0x000fe20004800000 */
[----:B------:R0:W5:Y:S01]  /*0f50*/  LDG.E R10, desc[UR6][R2.64] ;  /* 0x00000006020a7981 */ /* 0x000162000c1e1900 */
[----:B------:R-:W-:-:S02]  /*0f60*/  ISETP.GE.AND P2, PT, R26, R19, PT ;  /* 0x000000131a00720c */ /* 0x000fc40003f46270 */
[----:B------:R-:W-:Y:S01]  /*0f70*/  LOP3.LUT R28, R0, 0x800, RZ, 0xfc, !PT ;  /* 0x00000800001c7812 */ /* 0x000fe200078efcff */
[----:B------:R-:W-:Y:S01]  /*0f80*/  IMAD.X R24, R24, 0x1, R17, P6 ;  /* 0x0000000118187824 */ /* 0x000fe200030e0611 */
[----:B------:R-:W-:Y:S02]  /*0f90*/  SEL R17, R26, R16, !P2 ;  /* 0x000000101a117207 */ /* 0x000fe40005000000 */
[----:B------:R-:W-:Y:S02]  /*0fa0*/  SEL R26, R12, R25, !P2 ;  /* 0x000000190c1a7207 */ /* 0x000fe40005000000 */
[----:B------:R-:W-:Y:S02]  /*0fb0*/  LEA.HI.X R15, R9, UR5, R18, 0x2, P3 ;  /* 0x00000005090f7c11 */ /* 0x000fe400098f1412 */
[----:B0-----:R-:W-:Y:S01]  /*0fc0*/  LEA R2, P4, R8, UR4, 0x2 ;  /* 0x0000000408027c11 */ /* 0x001fe2000f8810ff */
[----:B------:R0:W5:Y:S01]  /*0fd0*/  LDG.E R18, desc[UR6][R20.64] ;  /* 0x0000000614127981 */ /* 0x000162000c1e1900 */
[----:B------:R-:W-:-:S02]  /*0fe0*/  IADD3 R17, P6, PT, R17, R26, RZ ;  /* 0x0000001a11117210 */ /* 0x000fc40007fde0ff */
[----:B------:R-:W-:Y:S01]  /*0ff0*/  LEA.HI.X R3, R8, UR5, R29, 0x2, P4 ;  /* 0x0000000508037c11 */ /* 0x000fe2000a0f141d */
[----:B------:R1:W5:Y:S01]  /*1000*/  LDG.E R9, desc[UR6][R4.64] ;  /* 0x0000000604097981 */ /* 0x000362000c1e1900 */
[----:B------:R-:W-:Y:S01]  /*1010*/  ISETP.GE.AND P3, PT, R28, R19, PT ;  /* 0x000000131c00720c */ /* 0x000fe20003f66270 */
[----:B------:R-:W-:Y:S01]  /*1020*/  VIADD R26, R0, 0xa00 ;  /* 0x00000a00001a7836 */ /* 0x000fe20000000000 */
[----:B------:R-:W-:Y:S01]  /*1030*/  SHF.R.S32.HI R6, RZ, 0x1f, R6 ;  /* 0x0000001fff067819 */ /* 0x000fe20000011406 */
[----:B------:R-:W5:Y:S01]  /*1040*/  LDG.E R8, desc[UR6][R14.64] ;  /* 0x000000060e087981 */ /* 0x000f62000c1e1900 */
[----:B0-----:R-:W-:Y:S01]  /*1050*/  IMAD.IADD R21, R28, 0x1, -R19 ;  /* 0x000000011c157824 */ /* 0x001fe200078e0a13 */
[----:B-1----:R-:W-:-:S04]  /*1060*/  LEA R4, P4, R7, UR4, 0x2 ;  /* 0x0000000407047c11 */ /* 0x002fc8000f8810ff */
[----:B------:R-:W-:Y:S02]  /*1070*/  SEL R28, R28, R21, !P3 ;  /* 0x000000151c1c7207 */ /* 0x000fe40005800000 */
[----:B------:R-:W-:Y:S01]  /*1080*/  LEA.HI.X R5, R7, UR5, R24, 0x2, P4 ;  /* 0x0000000507057c11 */ /* 0x000fe2000a0f1418 */
[----:B------:R-:W-:Y:S01]  /*1090*/  IMAD.IADD R24, R26, 0x1, -R19 ;  /* 0x000000011a187824 */ /* 0x000fe200078e0a13 */
[----:B------:R-:W-:Y:S01]  /*10a0*/  SEL R20, R12, R25, !P3 ;  /* 0x000000190c147207 */ /* 0x000fe20005800000 */
[----:B------:R0:W5:Y:S01]  /*10b0*/  LDG.E R7, desc[UR6][R2.64] ;  /* 0x0000000602077981 */ /* 0x000162000c1e1900 */
[----:B------:R-:W-:Y:S02]  /*10c0*/  ISETP.GE.AND P4, PT, R26, R19, PT ;  /* 0x000000131a00720c */ /* 0x000fe40003f86270 */
[----:B------:R-:W-:Y:S02]  /*10d0*/  IADD3 R20, P1, PT, R28, R20, RZ ;  /* 0x000000141c147210 */ /* 0x000fe40007f3e0ff */
[----:B------:R-:W-:-:S02]  /*10e0*/  SEL R28, R26, R24, !P4 ;  /* 0x000000181a1c7207 */ /* 0x000fc40006000000 */
[----:B------:R-:W-:Y:S02]  /*10f0*/  SHF.R.S32.HI R26, RZ, 0x1f, R21 ;  /* 0x0000001fff1a7819 */ /* 0x000fe40000011415 */
[----:B------:R-:W-:Y:S02]  /*1100*/  SEL R29, R12, R25, !P4 ;  /* 0x000000190c1d7207 */ /* 0x000fe40006000000 */
[CC--:B0-----:R-:W-:Y:S02]  /*1110*/  SEL R3, R13.reuse, R27.reuse, !P0 ;  /* 0x0000001b0d037207 */ /* 0x0c1fe40004000000 */
[----:B------:R-:W-:Y:S02]  /*1120*/  SEL R6, R6, RZ, P0 ;  /* 0x000000ff06067207 */ /* 0x000fe40000000000 */
[----:B------:R-:W-:Y:S02]  /*1130*/  SEL R15, R13, R27, !P3 ;  /* 0x0000001b0d0f7207 */ /* 0x000fe40005800000 */
[----:B------:R-:W-:-:S02]  /*1140*/  SEL R26, R26, RZ, P3 ;  /* 0x000000ff1a1a7207 */ /* 0x000fc40001800000 */
[----:B------:R-:W-:Y:S02]  /*1150*/  IADD3 R2, PT, PT, R0, 0xb00, RZ ;  /* 0x00000b0000027810 */ /* 0x000fe40007ffe0ff */
[----:B------:R-:W-:Y:S01]  /*1160*/  IADD3 R21, P0, PT, R28, R29, RZ ;  /* 0x0000001d1c157210 */ /* 0x000fe20007f1e0ff */
[----:B------:R-:W-:Y:S01]  /*1170*/  IMAD.X R28, R6, 0x1, R3, P5 ;  /* 0x00000001061c7824 */ /* 0x000fe200028e0603 */
[C---:B------:R-:W-:Y:S01]  /*1180*/  LEA R14, P3, R23.reuse, UR4, 0x2 ;  /* 0x00000004170e7c11 */ /* 0x040fe2000f8610ff */
[----:B------:R-:W-:Y:S01]  /*1190*/  IMAD.X R3, R26, 0x1, R15, P1 ;  /* 0x000000011a037824 */ /* 0x000fe200008e060f */
[C---:B------:R-:W-:Y:S01]  /*11a0*/  ISETP.GE.AND P1, PT, R2.reuse, R19, PT ;  /* 0x000000130200720c */ /* 0x040fe20003f26270 */
[----:B------:R-:W-:Y:S01]  /*11b0*/  IMAD.IADD R26, R2, 0x1, -R19 ;  /* 0x00000001021a7824 */ /* 0x000fe200078e0a13 */
[----:B------:R-:W-:Y:S01]  /*11c0*/  LEA.HI.X R15, R23, UR5, R28, 0x2, P3 ;  /* 0x00000005170f7c11 */ /* 0x000fe200098f141c */
[----:B------:R-:W5:Y:S01]  /*11d0*/  LDG.E R6, desc[UR6][R4.64] ;  /* 0x0000000604067981 */ /* 0x000f62000c1e1900 */
[----:B------:R-:W-:-:S02]  /*11e0*/  SEL R28, R12, R25, !P1 ;  /* 0x000000190c1c7207 */ /* 0x000fc40004800000 */
[----:B------:R-:W-:Y:S02]  /*11f0*/  SEL R23, R2, R26, !P1 ;  /* 0x0000001a02177207 */ /* 0x000fe40004800000 */
[C---:B------:R-:W-:Y:S02]  /*1200*/  LEA R2, P5, R20.reuse, UR4, 0x2 ;  /* 0x0000000414027c11 */ /* 0x040fe4000f8a10ff */
[----:B------:R-:W-:Y:S02]  /*1210*/  SHF.R.S32.HI R24, RZ, 0x1f, R24 ;  /* 0x0000001fff187819 */ /* 0x000fe40000011418 */
[----:B------:R-:W-:Y:S01]  /*1220*/  SHF.R.S32.HI R16, RZ, 0x1f, R16 ;  /* 0x0000001fff107819 */ /* 0x000fe20000011410 */
[----:B------:R0:W5:Y:S01]  /*1230*/  LDG.E R5, desc[UR6][R14.64] ;  /* 0x000000060e057981 */ /* 0x000162000c1e1900 */
[----:B------:R-:W-:Y:S02]  /*1240*/  IADD3 R23, P3, PT, R23, R28, RZ ;  /* 0x0000001c17177210 */ /* 0x000fe40007f7e0ff */
[----:B------:R-:W-:-:S02]  /*1250*/  LEA.HI.X R3, R20, UR5, R3, 0x2, P5 ;  /* 0x0000000514037c11 */ /* 0x000fc4000a8f1403 */
[----:B------:R-:W-:Y:S02]  /*1260*/  SEL R28, R24, RZ, P4 ;  /* 0x000000ff181c7207 */ /* 0x000fe40002000000 */
[----:B------:R-:W-:Y:S01]  /*1270*/  SEL R16, R16, RZ, P2 ;  /* 0x000000ff10107207 */ /* 0x000fe20001000000 */
[----:B------:R-:W5:Y:S01]  /*1280*/  LDG.E R4, desc[UR6][R2.64] ;  /* 0x0000000602047981 */ /* 0x000f62000c1e1900 */
[CC--:B------:R-:W-:Y:S02]  /*1290*/  SEL R20, R13.reuse, R27.reuse, !P2 ;  /* 0x0000001b0d147207 */ /* 0x0c0fe40005000000 */
[----:B------:R-:W-:Y:S02]  /*12a0*/  SEL R29, R13, R27, !P4 ;  /* 0x0000001b0d1d7207 */ /* 0x000fe40006000000 */
[----:B------:R-:W-:Y:S01]  /*12b0*/  LOP3.LUT R24, R0, 0xc00, RZ, 0xfc, !PT ;  /* 0x00000c0000187812 */ /* 0x000fe200078efcff */
[----:B------:R-:W-:Y:S02]  /*12c0*/  IMAD.X R20, R16, 0x1, R20, P6 ;  /* 0x0000000110147824 */ /* 0x000fe400030e0614 */
[----:B------:R-:W-:Y:S01]  /*12d0*/  IMAD.X R28, R28, 0x1, R29, P0 ;  /* 0x000000011c1c7824 */ /* 0x000fe200000e061d */
[C---:B------:R-:W-:Y:S01]  /*12e0*/  ISETP.GE.AND P4, PT, R24.reuse, R19, PT ;  /* 0x000000131800720c */ /* 0x040fe20003f86270 */
[----:B0-----:R-:W-:Y:S01]  /*12f0*/  IMAD.IADD R14, R24, 0x1, -R19 ;  /* 0x00000001180e7824 */ /* 0x001fe200078e0a13 */
[----:B------:R-:W-:-:S02]  /*1300*/  LEA R16, P0, R17, UR4, 0x2 ;  /* 0x0000000411107c11 */ /* 0x000fc4000f8010ff */
[----:B------:R-:W-:Y:S02]  /*1310*/  SEL R15, R12, R25, !P4 ;  /* 0x000000190c0f7207 */ /* 0x000fe40006000000 */
[----:B------:R-:W-:Y:S02]  /*1320*/  LEA.HI.X R17, R17, UR5, R20, 0x2, P0 ;  /* 0x0000000511117c11 */ /* 0x000fe400080f1414 */
[----:B------:R-:W-:Y:S02]  /*1330*/  SEL R24, R24, R14, !P4 ;  /* 0x0000000e18187207 */ /* 0x000fe40006000000 */
[----:B------:R-:W-:Y:S01]  /*1340*/  LEA R20, P0, R21, UR4, 0x2 ;  /* 0x0000000415147c11 */ /* 0x000fe2000f8010ff */
[----:B------:R0:W5:Y:S01]  /*1350*/  LDG.E R3, desc[UR6][R16.64] ;  /* 0x0000000610037981 */ /* 0x000162000c1e1900 */
[----:B------:R-:W-:Y:S02]  /*1360*/  SHF.R.S32.HI R26, RZ, 0x1f, R26 ;  /* 0x0000001fff1a7819 */ /* 0x000fe4000001141a */
[----:B------:R-:W-:-:S02]  /*1370*/  SHF.R.S32.HI R14, RZ, 0x1f, R14 ;  /* 0x0000001fff0e7819 */ /* 0x000fc4000001140e */
[----:B------:R-:W-:Y:S02]  /*1380*/  IADD3 R24, P2, PT, R24, R15, RZ ;  /* 0x0000000f18187210 */ /* 0x000fe40007f5e0ff */
[----:B------:R-:W-:Y:S02]  /*1390*/  LEA.HI.X R21, R21, UR5, R28, 0x2, P0 ;  /* 0x0000000515157c11 */ /* 0x000fe400080f141c */
[----:B------:R-:W-:Y:S02]  /*13a0*/  SEL R26, R26, RZ, P1 ;  /* 0x000000ff1a1a7207 */ /* 0x000fe40000800000 */
[CC--:B------:R-:W-:Y:S01]  /*13b0*/  SEL R15, R13.reuse, R27.reuse, !P1 ;  /* 0x0000001b0d0f7207 */ /* 0x0c0fe20004800000 */
[----:B------:R1:W5:Y:S01]  /*13c0*/  LDG.E R2, desc[UR6][R20.64] ;  /* 0x0000000614027981 */ /* 0x000362000c1e1900 */
[----:B------:R-:W-:Y:S02]  /*13d0*/  SEL R14, R14, RZ, P4 ;  /* 0x000000ff0e0e7207 */ /* 0x000fe40002000000 */
[----:B------:R-:W-:-:S02]  /*13e0*/  SEL R29, R13, R27, !P4 ;  /* 0x0000001b0d1d7207 */ /* 0x000fc40006000000 */
[----:B------:R-:W-:Y:S01]  /*13f0*/  IADD3 R28, PT, PT, R0, 0xd00, RZ ;  /* 0x00000d00001c7810 */ /* 0x000fe20007ffe0ff */
[----:B------:R-:W-:Y:S02]  /*1400*/  IMAD.X R26, R26, 0x1, R15, P3 ;  /* 0x000000011a1a7824 */ /* 0x000fe400018e060f */
[----:B------:R-:W-:Y:S01]  /*1410*/  IMAD.X R29, R14, 0x1, R29, P2 ;  /* 0x000000010e1d7824 */ /* 0x000fe200010e061d */
[C---:B------:R-:W-:Y:S01]  /*1420*/  LEA R14, P0, R23.reuse, UR4, 0x2 ;  /* 0x00000004170e7c11 */ /* 0x040fe2000f8010ff */
[C---:B0-----:R-:W-:Y:S01]  /*1430*/  IMAD.IADD R17, R28.reuse, 0x1, -R19 ;  /* 0x000000011c117824 */ /* 0x041fe200078e0a13 */
[C---:B------:R-:W-:Y:S02]  /*1440*/  ISETP.GE.AND P2, PT, R28.reuse, R19, PT ;  /* 0x000000131c00720c */ /* 0x040fe40003f46270 */
[----:B------:R-:W-:Y:S02]  /*1450*/  LEA.HI.X R15, R23, UR5, R26, 0x2, P0 ;  /* 0x00000005170f7c11 */ /* 0x000fe400080f141a */
[----:B------:R-:W-:-:S02]  /*1460*/  SEL R26, R28, R17, !P2 ;  /* 0x000000111c1a7207 */ /* 0x000fc40005000000 */
[----:B------:R-:W-:Y:S02]  /*1470*/  SHF.R.S32.HI R23, RZ, 0x1f, R17 ;  /* 0x0000001fff177819 */ /* 0x000fe40000011411 */
[----:B------:R-:W-:Y:S01]  /*1480*/  SEL R17, R12, R25, !P2 ;  /* 0x000000190c117207 */ /* 0x000fe20005000000 */
[----:B------:R-:W-:Y:S01]  /*1490*/  VIADD R28, R0, 0xe00 ;  /* 0x00000e00001c7836 */ /* 0x000fe20000000000 */
[----:B------:R-:W-:Y:S02]  /*14a0*/  LEA R16, P0, R24, UR4, 0x2 ;  /* 0x0000000418107c11 */ /* 0x000fe4000f8010ff */
[----:B------:R-:W-:Y:S02]  /*14b0*/  IADD3 R26, P1, PT, R26, R17, RZ ;  /* 0x000000111a1a7210 */ /* 0x000fe40007f3e0ff */
[----:B-1----:R-:W-:Y:S02]  /*14c0*/  SEL R21, R23, RZ, P2 ;  /* 0x000000ff17157207 */ /* 0x002fe40001000000 */
[----:B------:R-:W-:Y:S01]  /*14d0*/  SEL R20, R13, R27, !P2 ;  /* 0x0000001b0d147207 */ /* 0x000fe20005000000 */
[----:B------:R0:W5:Y:S01]  /*14e0*/  LDG.E R23, desc[UR6][R14.64] ;  /* 0x000000060e177981 */ /* 0x000162000c1e1900 */
[----:B------:R-:W-:Y:S01]  /*14f0*/  LEA.HI.X R17, R24, UR5, R29, 0x2, P0 ;  /* 0x0000000518117c11 */ /* 0x000fe200080f141d */
[----:B------:R-:W-:-:S02]  /*1500*/  IMAD.IADD R29, R28, 0x1, -R19 ;  /* 0x000000011c1d7824 */ /* 0x000fc400078e0a13 */
[----:B------:R-:W-:Y:S01]  /*1510*/  IMAD.X R21, R21, 0x1, R20, P1 ;  /* 0x0000000115157824 */ /* 0x000fe200008e0614 */
[----:B------:R-:W-:Y:S01]  /*1520*/  ISETP.GE.AND P1, PT, R28, R19, PT ;  /* 0x000000131c00720c */ /* 0x000fe20003f26270 */
[----:B------:R1:W5:Y:S01]  /*1530*/  LDG.E R24, desc[UR6][R16.64] ;  /* 0x0000000610187981 */ /* 0x000362000c1e1900 */
[----:B------:R-:W-:Y:S02]  /*1540*/  LEA R20, P0, R26, UR4, 0x2 ;  /* 0x000000041a147c11 */ /* 0x000fe4000f8010ff */
[----:B------:R-:W-:Y:S02]  /*1550*/  SEL R28, R28, R29, !P1 ;  /* 0x0000001d1c1c7207 */ /* 0x000fe40004800000 */
[----:B------:R-:W-:Y:S02]  /*1560*/  LEA.HI.X R21, R26, UR5, R21, 0x2, P0 ;  /* 0x000000051a157c11 */ /* 0x000fe400080f1415 */
[----:B------:R-:W-:Y:S02]  /*1570*/  SEL R26, R12, R25, !P1 ;  /* 0x000000190c1a7207 */ /* 0x000fe40004800000 */
[----:B------:R-:W-:Y:S01]  /*1580*/  SHF.R.S32.HI R29, RZ, 0x1f, R29 ;  /* 0x0000001fff1d7819 */ /* 0x000fe2000001141d */
[----:B------:R2:W5:Y:S01]  /*1590*/  LDG.E R20, desc[UR6][R20.64] ;  /* 0x0000000614147981 */ /* 0x000562000c1e1900 */
[----:B0-----:R-:W-:Y:S01]  /*15a0*/  IADD3 R14, P0, PT, R28, R26, RZ ;  /* 0x0000001a1c0e7210 */ /* 0x001fe20007f1e0ff */
[----:B------:R-:W-:Y:S01]  /*15b0*/  VIADD R26, R0, 0xf00 ;  /* 0x00000f00001a7836 */ /* 0x000fe20000000000 */
[----:B------:R-:W-:-:S02]  /*15c0*/  SEL R29, R29, RZ, P1 ;  /* 0x000000ff1d1d7207 */ /* 0x000fc40000800000 */
[----:B-1----:R-:W-:Y:S01]  /*15d0*/  SEL R16, R13, R27, !P1 ;  /* 0x0000001b0d107207 */ /* 0x002fe20004800000 */
[C---:B------:R-:W-:Y:S01]  /*15e0*/  IMAD.IADD R15, R26.reuse, 0x1, -R19 ;  /* 0x000000011a0f7824 */ /* 0x040fe200078e0a13 */
[----:B------:R-:W-:Y:S02]  /*15f0*/  ISETP.GE.AND P1, PT, R26, R19, PT ;  /* 0x000000131a00720c */ /* 0x000fe40003f26270 */
[----:B------:R-:W-:Y:S02]  /*1600*/  IADD3.X R17, PT, PT, R29, R16, RZ, P0, !PT ;  /* 0x000000101d117210 */ /* 0x000fe400007fe4ff */
[----:B------:R-:W-:Y:S02]  /*1610*/  LEA R16, P0, R14, UR4, 0x2 ;  /* 0x000000040e107c11 */ /* 0x000fe4000f8010ff */
[----:B------:R-:W-:Y:S02]  /*1620*/  SEL R26, R26, R15, !P1 ;  /* 0x0000000f1a1a7207 */ /* 0x000fe40004800000 */
[----:B------:R-:W-:-:S02]  /*1630*/  LEA.HI.X R17, R14, UR5, R17, 0x2, P0 ;  /* 0x000000050e117c11 */ /* 0x000fc400080f1411 */
[----:B------:R-:W-:Y:S02]  /*1640*/  SHF.R.S32.HI R14, RZ, 0x1f, R15 ;  /* 0x0000001fff0e7819 */ /* 0x000fe4000001140f */
[----:B------:R-:W-:Y:S01]  /*1650*/  SEL R15, R12, R25, !P1 ;  /* 0x000000190c0f7207 */ /* 0x000fe20004800000 */
[----:B------:R1:W5:Y:S01]  /*1660*/  LDG.E R16, desc[UR6][R16.64] ;  /* 0x0000000610107981 */ /* 0x000362000c1e1900 */
[----:B------:R-:W-:Y:S02]  /*1670*/  SEL R14, R14, RZ, P1 ;  /* 0x000000ff0e0e7207 */ /* 0x000fe40000800000 */
[----:B------:R-:W-:Y:S02]  /*1680*/  IADD3 R15, P0, PT, R26, R15, RZ ;  /* 0x0000000f1a0f7210 */ /* 0x000fe40007f1e0ff */
[----:B--2---:R-:W-:-:S05]  /*1690*/  SEL R21, R13, R27, !P1 ;  /* 0x0000001b0d157207 */ /* 0x004fca0004800000 */
[----:B------:R-:W-:Y:S01]  /*16a0*/  IMAD.X R26, R14, 0x1, R21, P0 ;  /* 0x000000010e1a7824 */ /* 0x000fe200000e0615 */
[----:B------:R-:W-:-:S04]  /*16b0*/  LEA R14, P0, R15, UR4, 0x2 ;  /* 0x000000040f0e7c11 */ /* 0x000fc8000f8010ff */
[----:B------:R-:W-:Y:S02]  /*16c0*/  LEA.HI.X R15, R15, UR5, R26, 0x2, P0 ;  /* 0x000000050f0f7c11 */ /* 0x000fe400080f141a */
[----:B------:R-:W-:-:S03]  /*16d0*/  LOP3.LUT R26, R0, 0x1000, RZ, 0xfc, !PT ;  /* 0x00001000001a7812 */ /* 0x000fc600078efcff */
[----:B------:R1:W5:Y:S01]  /*16e0*/  LDG.E R21, desc[UR6][R14.64] ;  /* 0x000000060e157981 */ /* 0x000362000c1e1900 */
[----:B------:R-:W-:-:S04]  /*16f0*/  ISETP.GE.AND P1, PT, R26, R19, PT ;  /* 0x000000131a00720c */ /* 0x000fc80003f26270 */
[----:B------:R-:W-:Y:S01]  /*1700*/  SEL R25, R12, R25, !P1 ;  /* 0x000000190c197207 */ /* 0x000fe20004800000 */
[----:B------:R-:W-:-:S05]  /*1710*/  IMAD.IADD R12, R26, 0x1, -R19 ;  /* 0x000000011a0c7824 */ /* 0x000fca00078e0a13 */
[----:B------:R-:W-:Y:S02]  /*1720*/  SEL R26, R26, R12, !P1 ;  /* 0x0000000c1a1a7207 */ /* 0x000fe40004800000 */
[----:B------:R-:W-:Y:S02]  /*1730*/  SHF.R.S32.HI R12, RZ, 0x1f, R12 ;  /* 0x0000001fff0c7819 */ /* 0x000fe4000001140c */
[----:B------:R-:W-:Y:S02]  /*1740*/  SEL R13, R13, R27, !P1 ;  /* 0x0000001b0d0d7207 */ /* 0x000fe40004800000 */
[----:B------:R-:W-:Y:S02]  /*1750*/  IADD3 R25, P0, PT, R26, R25, RZ ;  /* 0x000000191a197210 */ /* 0x000fe40007f1e0ff */
[----:B------:R-:W-:-:S05]  /*1760*/  SEL R12, R12, RZ, P1 ;  /* 0x000000ff0c0c7207 */ /* 0x000fca0000800000 */
[----:B------:R-:W-:Y:S01]  /*1770*/  IMAD.X R26, R12, 0x1, R13, P0 ;  /* 0x000000010c1a7824 */ /* 0x000fe200000e060d */
[----:B------:R-:W-:-:S04]  /*1780*/  LEA R12, P0, R25, UR4, 0x2 ;  /* 0x00000004190c7c11 */ /* 0x000fc8000f8010ff */
[----:B------:R-:W-:-:S05]  /*1790*/  LEA.HI.X R13, R25, UR5, R26, 0x2, P0 ;  /* 0x00000005190d7c11 */ /* 0x000fca00080f141a */
[----:B------:R1:W5:Y:S04]  /*17a0*/  LDG.E R25, desc[UR6][R12.64] ;  /* 0x000000060c197981 */ /* 0x000368000c1e1900 */
.L_x_2:
[----:B01----:R-:W0:Y:S01]  /*17b0*/  S2R R13, SR_CgaCtaId ;  /* 0x00000000000d7919 */ /* 0x003e220000008800 */
[----:B------:R-:W-:-:S04]  /*17c0*/  MOV R12, 0x400 ;  /* 0x00000400000c7802 */ /* 0x000fc80000000f00 */
[----:B0-----:R-:W-:-:S05]  /*17d0*/  LEA R12, R13, R12, 0x18 ;  /* 0x0000000c0d0c7211 */ /* 0x001fca00078ec0ff */
[----:B------:R-:W-:-:S05]  /*17e0*/  IMAD R13, R0, 0x4, R12 ;  /* 0x00000004000d7824 */ /* 0x000fca00078e020c */
[----:B-----5:R-:W-:Y:S04]  /*17f0*/  STS [R13], R18 ;  /* 0x000000120d007388 */ /* 0x020fe80000000800 */
[----:B------:R-:W-:Y:S04]  /*1800*/  STS [R13+0x400], R11 ;  /* 0x0004000b0d007388 */ /* 0x000fe80000000800 */
[----:B------:R-:W-:Y:S04]  /*1810*/  STS [R13+0x800], R10 ;  /* 0x0008000a0d007388 */ /* 0x000fe80000000800 */
[----:B------:R-:W-:Y:S04]  /*1820*/  STS [R13+0xc00], R9 ;  /* 0x000c00090d007388 */ /* 0x000fe80000000800 */
[----:B------:R-:W-:Y:S04]  /*1830*/  STS [R13+0x1000], R8 ;  /* 0x001000080d007388 */ /* 0x000fe80000000800 */
[----:B------:R-:W-:Y:S04]  /*1840*/  STS [R13+0x1400], R7 ;  /* 0x001400070d007388 */ /* 0x000fe80000000800 */
[----:B------:R-:W-:Y:S04]  /*1850*/  STS [R13+0x1800], R6 ;  /* 0x001800060d007388 */ /* 0x000fe80000000800 */
[----:B------:R-:W-:Y:S04]  /*1860*/  STS [R13+0x1c00], R5 ;  /* 0x001c00050d007388 */ /* 0x000fe80000000800 */
[----:B------:R-:W-:Y:S04]  /*1870*/  STS [R13+0x2000], R4 ;  /* 0x002000040d007388 */ /* 0x000fe80000000800 */
[----:B------:R0:W-:Y:S04]  /*1880*/  STS [R13+0x2400], R3 ;  /* 0x002400030d007388 */ /* 0x0001e80000000800 */
[----:B------:R1:W-:Y:S04]  /*1890*/  STS [R13+0x2800], R2 ;  /* 0x002800020d007388 */ /* 0x0003e80000000800 */
[----:B------:R2:W-:Y:S04]  /*18a0*/  STS [R13+0x2c00], R23 ;  /* 0x002c00170d007388 */ /* 0x0005e80000000800 */
[----:B------:R2:W-:Y:S04]  /*18b0*/  STS [R13+0x3000], R24 ;  /* 0x003000180d007388 */ /* 0x0005e80000000800 */
[----:B------:R2:W-:Y:S04]  /*18c0*/  STS [R13+0x3400], R20 ;  /* 0x003400140d007388 */ /* 0x0005e80000000800 */
[----:B------:R2:W-:Y:S04]  /*18d0*/  STS [R13+0x3800], R16 ;  /* 0x003800100d007388 */ /* 0x0005e80000000800 */
[----:B------:R2:W-:Y:S04]  /*18e0*/  STS [R13+0x3c00], R21 ;  /* 0x003c00150d007388 */ /* 0x0005e80000000800 */
[----:B------:R2:W-:Y:S01]  /*18f0*/  STS [R13+0x4000], R25 ;  /* 0x004000190d007388 */ /* 0x0005e20000000800 */
[----:B------:R-:W-:Y:S01]  /*1900*/  BAR.SYNC.DEFER_BLOCKING 0x0 ;  /* 0x0000000000007b1d */ /* 0x000fe20000010000 */
[----:B0-----:R-:W-:-:S07]  /*1910*/  IMAD R3, R0, 0x11, RZ ;  /* 0x0000001100037824 */ /* 0x001fce00078e02ff */
[----:B------:R-:W-:Y:S01]  /*1920*/  PREEXIT ;  /* 0x000000000000782d */ /* 0x000fe20000000000 */
[C---:B-1----:R-:W-:Y:S01]  /*1930*/  IMAD.IADD R2, R19.reuse, 0x1, R22 ;  /* 0x0000000113027824 */ /* 0x042fe200078e0216 */
[----:B------:R-:W-:Y:S01]  /*1940*/  BSSY.RECONVERGENT B0, `(.L_x_3) ;  /* 0x000006a000007945 */ /* 0x000fe20003800200 */
[----:B------:R-:W-:-:S03]  /*1950*/  IMAD R4, R19, 0x4, R12 ;  /* 0x0000000413047824 */ /* 0x000fc600078e020c */
[----:B------:R-:W-:-:S04]  /*1960*/  VIMNMX R3, PT, PT, R2, R3, PT ;  /* 0x0000000302037248 */ /* 0x000fc80003fe0100 */
[----:B------:R-:W-:Y:S02]  /*1970*/  ISETP.GE.AND P0, PT, R3, R22, PT ;  /* 0x000000160300720c */ /* 0x000fe40003f06270 */
[-C--:B------:R-:W-:Y:S02]  /*1980*/  IADD3 R6, PT, PT, -R22, R3.reuse, RZ ;  /* 0x0000000316067210 */ /* 0x080fe40007ffe1ff */
[----:B------:R-:W-:Y:S02]  /*1990*/  VIMNMX R5, PT, PT, R19, R3, PT ;  /* 0x0000000313057248 */ /* 0x000fe40003fe0100 */
[----:B------:R-:W-:-:S04]  /*19a0*/  SEL R6, R6, RZ, P0 ;  /* 0x000000ff06067207 */ /* 0x000fc80000000000 */
[----:B------:R-:W-:-:S13]  /*19b0*/  ISETP.GE.AND P0, PT, R6, R5, PT ;  /* 0x000000050600720c */ /* 0x000fda0003f06270 */
[----:B--2---:R-:W-:Y:S05]  /*19c0*/  @P0 BRA `(.L_x_4) ;  /* 0x0000000400840947 */ /* 0x004fea0003800000 */
.L_x_15:
[----:B------:R-:W-:Y:S01]  /*19d0*/  IMAD.IADD R7, R5, 0x1, -R6 ;  /* 0x0000000105077824 */ /* 0x000fe200078e0a06 */
[----:B------:R-:W-:Y:S01]  /*19e0*/  BSSY.RECONVERGENT B1, `(.L_x_5) ;  /* 0x0000038000017945 */ /* 0x000fe20003800200 */
[----:B------:R-:W-:-:S03]  /*19f0*/  IMAD.MOV.U32 R14, RZ, RZ, 0x3e055027 ;  /* 0x3e055027ff0e7424 */ /* 0x000fc600078e00ff */
[----:B------:R-:W-:-:S04]  /*1a00*/  LEA.HI R7, R7, R7, RZ, 0x1 ;  /* 0x0000000707077211 */ /* 0x000fc800078f08ff */
[----:B------:R-:W-:-:S04]  /*1a10*/  LEA.HI.SX32 R7, R7, R6, 0x1f ;  /* 0x0000000607077211 */ /* 0x000fc800078ffaff */
[----:B------:R-:W-:-:S05]  /*1a20*/  LOP3.LUT R8, RZ, R7, RZ, 0x33, !PT ;  /* 0x00000007ff087212 */ /* 0x000fca00078e33ff */
[----:B------:R-:W-:Y:S02]  /*1a30*/  IMAD.IADD R9, R3, 0x1, R8 ;  /* 0x0000000103097824 */ /* 0x000fe400078e0208 */
[----:B------:R-:W-:Y:S02]  /*1a40*/  IMAD R8, R7, 0x4, R12 ;  /* 0x0000000407087824 */ /* 0x000fe400078e020c */
[----:B------:R-:W-:-:S04]  /*1a50*/  IMAD R9, R9, 0x4, R4 ;  /* 0x0000000409097824 */ /* 0x000fc800078e0204 */
[----:B------:R-:W0:Y:S04]  /*1a60*/  LDS R8, [R8] ;  /* 0x0000000008087984 */ /* 0x000e280000000800 */
[----:B------:R-:W1:Y:S01]  /*1a70*/  LDS R9, [R9] ;  /* 0x0000000009097984 */ /* 0x000e620000000800 */
[C---:B0-----:R-:W-:Y:S02]  /*1a80*/  ISETP.NE.AND P2, PT, R8.reuse, RZ, PT ;  /* 0x000000ff0800720c */ /* 0x041fe40003f45270 */
[----:B-1----:R-:W-:Y:S02]  /*1a90*/  VIMNMX R10, PT, PT, R8, R9, !PT ;  /* 0x00000009080a7248 */ /* 0x002fe40007fe0100 */
[----:B------:R-:W-:Y:S02]  /*1aa0*/  ISETP.NE.AND P1, PT, R9, RZ, PT ;  /* 0x000000ff0900720c */ /* 0x000fe40003f25270 */
[----:B------:R-:W-:-:S02]  /*1ab0*/  ISETP.GE.AND P0, PT, R10, 0x1, PT ;  /* 0x000000010a00780c */ /* 0x000fc40003f06270 */
[----:B------:R-:W-:-:S11]  /*1ac0*/  I2FP.F32.S32 R10, R10 ;  /* 0x0000000a000a7245 */ /* 0x000fd60000201400 */
[----:B------:R-:W-:-:S04]  /*1ad0*/  @!P0 FMUL R10, R10, 8388608 ;  /* 0x4b0000000a0a8820 */ /* 0x000fc80000400000 */
[----:B------:R-:W-:-:S05]  /*1ae0*/  VIADD R11, R10, 0xc0d55555 ;  /* 0xc0d555550a0b7836 */ /* 0x000fca0000000000 */
[----:B------:R-:W-:-:S04]  /*1af0*/  LOP3.LUT R13, R11, 0xff800000, RZ, 0xc0, !PT ;  /* 0xff8000000b0d7812 */ /* 0x000fc800078ec0ff */
[----:B------:R-:W-:-:S05]  /*1b00*/  IADD3 R11, PT, PT, R10, -R13, RZ ;  /* 0x8000000d0a0b7210 */ /* 0x000fca0007ffe0ff */
[----:B------:R-:W-:Y:S01]  /*1b10*/  FADD R15, R11, -1 ;  /* 0xbf8000000b0f7421 */ /* 0x000fe20000000000 */
[----:B------:R-:W-:Y:S02]  /*1b20*/  FSEL R11, RZ, -23, P0 ;  /* 0xc1b80000ff0b7808 */ /* 0x000fe40000000000 */
[----:B------:R-:W-:Y:S01]  /*1b30*/  ISETP.GT.U32.AND P0, PT, R10, 0x7f7fffff, PT ;  /* 0x7f7fffff0a00780c */ /* 0x000fe20003f04070 */
[----:B------:R-:W-:-:S04]  /*1b40*/  FFMA R14, R15, -R14, 0.14084610342979431152 ;  /* 0x3e1039f60f0e7423 */ /* 0x000fc8000000080e */
[----:B------:R-:W-:-:S04]  /*1b50*/  FFMA R14, R15, R14, -0.12148627638816833496 ;  /* 0xbdf8cdcc0f0e7423 */ /* 0x000fc8000000000e */
[----:B------:R-:W-:-:S04]  /*1b60*/  FFMA R14, R15, R14, 0.13980610668659210205 ;  /* 0x3e0f29550f0e7423 */ /* 0x000fc8000000000e */
[----:B------:R-:W-:-:S04]  /*1b70*/  FFMA R14, R15, R14, -0.16684235632419586182 ;  /* 0xbe2ad8b90f0e7423 */ /* 0x000fc8000000000e */
[----:B------:R-:W-:-:S04]  /*1b80*/  FFMA R14, R15, R14, 0.20012299716472625732 ;  /* 0x3e4ced0b0f0e7423 */ /* 0x000fc8000000000e */
[----:B------:R-:W-:-:S04]  /*1b90*/  FFMA R14, R15, R14, -0.24999669194221496582 ;  /* 0xbe7fff220f0e7423 */ /* 0x000fc8000000000e */
[----:B------:R-:W-:-:S04]  /*1ba0*/  FFMA R14, R15, R14, 0.33333182334899902344 ;  /* 0x3eaaaa780f0e7423 */ /* 0x000fc8000000000e */
[C---:B------:R-:W-:Y:S01]  /*1bb0*/  FFMA R16, R15.reuse, R14, -0.5 ;  /* 0xbf0000000f107423 */ /* 0x040fe2000000000e */
[----:B------:R-:W-:Y:S01]  /*1bc0*/  I2FP.F32.S32 R14, R13 ;  /* 0x0000000d000e7245 */ /* 0x000fe20000201400 */
[----:B------:R-:W-:Y:S02]  /*1bd0*/  IMAD.MOV.U32 R13, RZ, RZ, 0x7f800000 ;  /* 0x7f800000ff0d7424 */ /* 0x000fe400078e00ff */
[C---:B------:R-:W-:Y:S02]  /*1be0*/  FMUL R16, R15.reuse, R16 ;  /* 0x000000100f107220 */ /* 0x040fe40000400000 */
[----:B------:R-:W-:Y:S01]  /*1bf0*/  FFMA R11, R14, 1.1920928955078125e-07, R11 ;  /* 0x340000000e0b7823 */ /* 0x000fe2000000000b */
[----:B------:R-:W-:Y:S02]  /*1c00*/  IMAD.MOV.U32 R14, RZ, RZ, 0x3ede5bd9 ;  /* 0x3ede5bd9ff0e7424 */ /* 0x000fe400078e00ff */
[----:B------:R-:W-:-:S04]  /*1c10*/  FFMA R16, R15, R16, R15 ;  /* 0x000000100f107223 */ /* 0x000fc8000000000f */
[----:B------:R-:W-:Y:S01]  /*1c20*/  FFMA R11, R11, 0.69314718246459960938, R16 ;  /* 0x3f3172180b0b7823 */ /* 0x000fe20000000010 */
[C---:B------:R-:W-:Y:S01]  /*1c30*/  @P0 FFMA R11, R10.reuse, R13, +INF ;  /* 0x7f8000000a0b0423 */ /* 0x040fe2000000000d */
[----:B------:R-:W-:-:S03]  /*1c40*/  FSETP.NEU.AND P0, PT, R10, RZ, PT ;  /* 0x000000ff0a00720b */ /* 0x000fc60003f0d000 */
[----:B------:R-:W-:-:S05]  /*1c50*/  FFMA R11, R11, R14, 1 ;  /* 0x3f8000000b0b7423 */ /* 0x000fca000000000e */
[----:B------:R-:W-:Y:S01]  /*1c60*/  FSEL R10, R11, -INF , P0 ;  /* 0xff8000000b0a7808 */ /* 0x000fe20000000000 */
[----:B------:R-:W-:Y:S01]  /*1c70*/  IMAD.MOV.U32 R11, RZ, RZ, RZ ;  /* 0x000000ffff0b7224 */ /* 0x000fe200078e00ff */
[----:B------:R-:W-:-:S04]  /*1c80*/  PLOP3.LUT P0, PT, PT, PT, PT, 0x80, 0x8 ;  /* 0x000000000008781c */ /* 0x000fc80003f0f070 */
[----:B------:R-:W0:Y:S02]  /*1c90*/  F2I.U32.TRUNC.NTZ R10, R10 ;  /* 0x0000000a000a7305 */ /* 0x000e24000020f000 */
[----:B0-----:R-:W-:Y:S01]  /*1ca0*/  ISETP.NE.AND P3, PT, R10, RZ, PT ;  /* 0x000000ff0a00720c */ /* 0x001fe20003f65270 */
[----:B------:R-:W-:-:S12]  /*1cb0*/  @!P1 BRA `(.L_x_6) ;  /* 0x0000000000289947 */ /* 0x000fd80003800000 */
[----:B------:R-:W-:-:S07]  /*1cc0*/  IMAD.MOV.U32 R11, RZ, RZ, RZ ;  /* 0x000000ffff0b7224 */ /* 0x000fce00078e00ff */
.L_x_7:
[C---:B------:R-:W-:Y:S02]  /*1cd0*/  VIADD R15, R9.reuse, 0x9 ;  /* 0x00000009090f7836 */ /* 0x040fe40000000000 */
[----:B------:R-:W-:-:S03]  /*1ce0*/  IMAD.HI R13, R9, 0x66666667, RZ ;  /* 0x66666667090d7827 */ /* 0x000fc600078e02ff */
[----:B------:R-:W-:Y:S02]  /*1cf0*/  ISETP.GE.U32.AND P1, PT, R15, 0x13, PT ;  /* 0x000000130f00780c */ /* 0x000fe40003f26070 */
[----:B------:R-:W-:-:S04]  /*1d00*/  SHF.R.U32.HI R14, RZ, 0x1f, R13 ;  /* 0x0000001fff0e7819 */ /* 0x000fc8000001160d */
[----:B------:R-:W-:-:S05]  /*1d10*/  LEA.HI.SX32 R14, R13, R14, 0x1e ;  /* 0x0000000e0d0e7211 */ /* 0x000fca00078ff2ff */
[----:B------:R-:W-:Y:S01]  /*1d20*/  IMAD R16, R14, -0xa, R9 ;  /* 0xfffffff60e107824 */ /* 0x000fe200078e0209 */
[----:B------:R-:W-:-:S03]  /*1d30*/  MOV R9, R14 ;  /* 0x0000000e00097202 */ /* 0x000fc60000000f00 */
[----:B------:R-:W-:Y:S01]  /*1d40*/  IMAD R11, R11, 0xa, R16 ;  /* 0x0000000a0b0b7824 */ /* 0x000fe200078e0210 */
[----:B------:R-:W-:Y:S06]  /*1d50*/  @P1 BRA `(.L_x_7) ;  /* 0xfffffffc00dc1947 */ /* 0x000fec000383ffff */
.L_x_6:
[----:B------:R-:W-:Y:S05]  /*1d60*/  BSYNC.RECONVERGENT B1 ;  /* 0x0000000000017941 */ /* 0x000fea0003800200 */
.L_x_5:
[----:B------:R-:W-:Y:S01]  /*1d70*/  BSSY.RECONVERGENT B1, `(.L_x_8) ;  /* 0x000000d000017945 */ /* 0x000fe20003800200 */
[----:B------:R-:W-:-:S03]  /*1d80*/  IMAD.MOV.U32 R9, RZ, RZ, RZ ;  /* 0x000000ffff097224 */ /* 0x000fc600078e00ff */
[----:B------:R-:W-:Y:S05]  /*1d90*/  @!P2 BRA `(.L_x_9) ;  /* 0x000000000028a947 */ /* 0x000fea0003800000 */
[----:B------:R-:W-:-:S07]  /*1da0*/  IMAD.MOV.U32 R9, RZ, RZ, RZ ;  /* 0x000000ffff097224 */ /* 0x000fce00078e00ff */
.L_x_10:
[C---:B------:R-:W-:Y:S02]  /*1db0*/  VIADD R15, R8.reuse, 0x9 ;  /* 0x00000009080f7836 */ /* 0x040fe40000000000 */
[----:B------:R-:W-:-:S03]  /*1dc0*/  IMAD.HI R13, R8, 0x66666667, RZ ;  /* 0x66666667080d7827 */ /* 0x000fc600078e02ff */
[----:B------:R-:W-:Y:S02]  /*1dd0*/  ISETP.GE.U32.AND P1, PT, R15, 0x13, PT ;  /* 0x000000130f00780c */ /* 0x000fe40003f26070 */
[----:B------:R-:W-:-:S04]  /*1de0*/  SHF.R.U32.HI R14, RZ, 0x1f, R13 ;  /* 0x0000001fff0e7819 */ /* 0x000fc8000001160d */
[----:B------:R-:W-:-:S05]  /*1df0*/  LEA.HI.SX32 R13, R13, R14, 0x1e ;  /* 0x0000000e0d0d7211 */ /* 0x000fca00078ff2ff */
[----:B------:R-:W-:-:S04]  /*1e00*/  IMAD R8, R13, -0xa, R8 ;  /* 0xfffffff60d087824 */ /* 0x000fc800078e0208 */
[----:B------:R-:W-:Y:S02]  /*1e10*/  IMAD R9, R9, 0xa, R8 ;  /* 0x0000000a09097824 */ /* 0x000fe400078e0208 */
[----:B------:R-:W-:Y:S01]  /*1e20*/  IMAD.MOV.U32 R8, RZ, RZ, R13 ;  /* 0x000000ffff087224 */ /* 0x000fe200078e000d */
[----:B------:R-:W-:Y:S06]  /*1e30*/  @P1 BRA `(.L_x_10) ;  /* 0xfffffffc00dc1947 */ /* 0x000fec000383ffff */
.L_x_9:
[----:B------:R-:W-:Y:S05]  /*1e40*/  BSYNC.RECONVERGENT B1 ;  /* 0x0000000000017941 */ /* 0x000fea0003800200 */
.L_x_8:
[----:B------:R-:W-:Y:S04]  /*1e50*/  BSSY.RECONVERGENT B1, `(.L_x_11) ;  /* 0x0000014000017945 */ /* 0x000fe80003800200 */
[----:B------:R-:W-:Y:S05]  /*1e60*/  @!P3 BRA `(.L_x_12) ;  /* 0x000000000048b947 */ /* 0x000fea0003800000 */
[----:B------:R-:W-:-:S07]  /*1e70*/  IMAD.MOV.U32 R13, RZ, RZ, RZ ;  /* 0x000000ffff0d7224 */ /* 0x000fce00078e00ff */
.L_x_14:
[----:B------:R-:W-:-:S04]  /*1e80*/  IMAD.HI R8, R11, 0x66666667, RZ ;  /* 0x666666670b087827 */ /* 0x000fc800078e02ff */
[----:B------:R-:W-:Y:S01]  /*1e90*/  IMAD.HI R14, R9, 0x66666667, RZ ;  /* 0x66666667090e7827 */ /* 0x000fe200078e02ff */
[----:B------:R-:W-:-:S04]  /*1ea0*/  SHF.R.U32.HI R15, RZ, 0x1f, R8 ;  /* 0x0000001fff0f7819 */ /* 0x000fc80000011608 */
[----:B------:R-:W-:Y:S02]  /*1eb0*/  SHF.R.U32.HI R17, RZ, 0x1f, R14 ;  /* 0x0000001fff117819 */ /* 0x000fe4000001160e */
[----:B------:R-:W-:Y:S02]  /*1ec0*/  LEA.HI.SX32 R8, R8, R15, 0x1e ;  /* 0x0000000f08087211 */ /* 0x000fe400078ff2ff */
[----:B------:R-:W-:-:S03]  /*1ed0*/  LEA.HI.SX32 R14, R14, R17, 0x1e ;  /* 0x000000110e0e7211 */ /* 0x000fc600078ff2ff */
[----:B------:R-:W-:Y:S02]  /*1ee0*/  IMAD R11, R8, -0xa, R11 ;  /* 0xfffffff6080b7824 */ /* 0x000fe400078e020b */
[----:B------:R-:W-:-:S05]  /*1ef0*/  IMAD R16, R14, -0xa, R9 ;  /* 0xfffffff60e107824 */ /* 0x000fca00078e0209 */
[----:B------:R-:W-:-:S13]  /*1f00*/  ISETP.NE.AND P1, PT, R11, R16, PT ;  /* 0x000000100b00720c */ /* 0x000fda0003f25270 */
[----:B------:R-:W-:Y:S05]  /*1f10*/  @P1 BRA `(.L_x_13) ;  /* 0x0000000000181947 */ /* 0x000fea0003800000 */
[----:B------:R-:W-:Y:S01]  /*1f20*/  VIADD R13, R13, 0x1 ;  /* 0x000000010d0d7836 */ /* 0x000fe20000000000 */
[----:B------:R-:W-:Y:S01]  /*1f30*/  MOV R11, R8 ;  /* 0x00000008000b7202 */ /* 0x000fe20000000f00 */
[----:B------:R-:W-:-:S03]  /*1f40*/  IMAD.MOV.U32 R9, RZ, RZ, R14 ;  /* 0x000000ffff097224 */ /* 0x000fc600078e000e */
[----:B------:R-:W-:-:S13]  /*1f50*/  ISETP.NE.AND P1, PT, R13, R10, PT ;  /* 0x0000000a0d00720c */ /* 0x000fda0003f25270 */
[----:B------:R-:W-:Y:S05]  /*1f60*/  @P1 BRA `(.L_x_14) ;  /* 0xfffffffc00c41947 */ /* 0x000fea000383ffff */
[----:B------:R-:W-:Y:S05]  /*1f70*/  BRA `(.L_x_12) ;  /* 0x0000000000047947 */ /* 0x000fea0003800000 */
.L_x_13:
[----:B------:R-:W-:-:S13]  /*1f80*/  ISETP.GT.AND P0, PT, R11, R16, PT ;  /* 0x000000100b00720c */ /* 0x000fda0003f04270 */
.L_x_12:
[----:B------:R-:W-:Y:S05]  /*1f90*/  BSYNC.RECONVERGENT B1 ;  /* 0x0000000000017941 */ /* 0x000fea0003800200 */
.L_x_11:
[----:B------:R-:W-:Y:S01]  /*1fa0*/  @P0 VIADD R6, R7, 0x1 ;  /* 0x0000000107060836 */ /* 0x000fe20000000000 */
[----:B------:R-:W-:-:S04]  /*1fb0*/  SEL R5, R5, R7, P0 ;  /* 0x0000000705057207 */ /* 0x000fc80000000000 */
[----:B------:R-:W-:-:S13]  /*1fc0*/  ISETP.GE.AND P0, PT, R6, R5, PT ;  /* 0x000000050600720c */ /* 0x000fda0003f06270 */
[----:B------:R-:W-:Y:S05]  /*1fd0*/  @!P0 BRA `(.L_x_15) ;  /* 0xfffffff8007c8947 */ /* 0x000fea000383ffff */
.L_x_4:
[----:B------:R-:W-:Y:S05]  /*1fe0*/  BSYNC.RECONVERGENT B0 ;  /* 0x0000000000007941 */ /* 0x000fea0003800200 */
.L_x_3:
[----:B------:R-:W-:Y:S01]  /*1ff0*/  IMAD.IADD R5, R3, 0x1, -R6 ;  /* 0x0000000103057824 */ /* 0x000fe200078e0a06 */
[----:B------:R-:W-:Y:S01]  /*2000*/  BSSY.RECONVERGENT B0, `(.L_x_16) ;  /* 0x0000061000007945 */ /* 0x000fe20003800200 */
[----:B------:R-:W-:Y:S01]  /*2010*/  IMAD R3, R6, 0x4, R12 ;  /* 0x0000000406037824 */ /* 0x000fe200078e020c */
[----:B------:R-:W-:Y:S01]  /*2020*/  PLOP3.LUT P0, PT, PT, PT, PT, 0x8, 0x80 ;  /* 0x000000000080781c */ /* 0x000fe20003f0e170 */
[----:B------:R-:W-:Y:S02]  /*2030*/  IMAD R4, R5, 0x4, R4 ;  /* 0x0000000405047824 */ /* 0x000fe400078e0204 */
[----:B------:R-:W-:Y:S01]  /*2040*/  IMAD.IADD R5, R19, 0x1, R5 ;  /* 0x0000000113057824 */ /* 0x000fe200078e0205 */
[----:B------:R0:W1:Y:S04]  /*2050*/  LDS R15, [R3] ;  /* 0x00000000030f7984 */ /* 0x0000680000000800 */
[----:B------:R0:W2:Y:S01]  /*2060*/  LDS R14, [R4] ;  /* 0x00000000040e7984 */ /* 0x0000a20000000800 */
[----:B------:R-:W-:-:S13]  /*2070*/  ISETP.GE.AND P1, PT, R5, R2, PT ;  /* 0x000000020500720c */ /* 0x000fda0003f26270 */
[----:B0-----:R-:W-:Y:S05]  /*2080*/  @P1 BRA `(.L_x_17) ;  /* 0x0000000400601947 */ /* 0x001fea0003800000 */
[----:B------:R-:W-:Y:S02]  /*2090*/  ISETP.GE.AND P1, PT, R6, R19, PT ;  /* 0x000000130600720c */ /* 0x000fe40003f26270 */
[----:B------:R-:W-:-:S11]  /*20a0*/  PLOP3.LUT P0, PT, PT, PT, PT, 0x80, 0x8 ;  /* 0x000000000008781c */ /* 0x000fd60003f0f070 */
[----:B------:R-:W-:Y:S05]  /*20b0*/  @P1 BRA `(.L_x_17) ;  /* 0x0000000400541947 */ /* 0x000fea0003800000 */
[----:B-12---:R-:W-:Y:S01]  /*20c0*/  VIMNMX R7, PT, PT, R15, R14, !PT ;  /* 0x0000000e0f077248 */ /* 0x006fe20007fe0100 */
[----:B------:R-:W-:Y:S01]  /*20d0*/  IMAD.MOV.U32 R16, RZ, RZ, 0x3e055027 ;  /* 0x3e055027ff107424 */ /* 0x000fe200078e00ff */
[----:B------:R-:W-:Y:S01]  /*20e0*/  ISETP.NE.AND P1, PT, R14, RZ, PT ;  /* 0x000000ff0e00720c */ /* 0x000fe20003f25270 */
[----:B------:R-:W-:Y:S01]  /*20f0*/  BSSY.RECONVERGENT B1, `(.L_x_18) ;  /* 0x000002f000017945 */ /* 0x000fe20003800200 */
[----:B------:R-:W-:Y:S02]  /*2100*/  ISETP.GE.AND P0, PT, R7, 0x1, PT ;  /* 0x000000010700780c */ /* 0x000fe40003f06270 */
[----:B------:R-:W-:Y:S02]  /*2110*/  I2FP.F32.S32 R7, R7 ;  /* 0x0000000700077245 */ /* 0x000fe40000201400 */
[----:B------:R-:W-:-:S09]  /*2120*/  ISETP.NE.AND P2, PT, R15, RZ, PT ;  /* 0x000000ff0f00720c */ /* 0x000fd20003f45270 */
[----:B------:R-:W-:-:S05]  /*2130*/  @!P0 FMUL R7, R7, 8388608 ;  /* 0x4b00000007078820 */ /* 0x000fca0000400000 */
[----:B------:R-:W-:-:S04]  /*2140*/  IADD3 R8, PT, PT, R7, -0x3f2aaaab, RZ ;  /* 0xc0d5555507087810 */ /* 0x000fc80007ffe0ff */
[----:B------:R-:W-:-:S04]  /*2150*/  LOP3.LUT R10, R8, 0xff800000, RZ, 0xc0, !PT ;  /* 0xff800000080a7812 */ /* 0x000fc800078ec0ff */
[----:B------:R-:W-:Y:S01]  /*2160*/  I2FP.F32.S32 R9, R10 ;  /* 0x0000000a00097245 */ /* 0x000fe20000201400 */
[----:B------:R-:W-:Y:S02]  /*2170*/  IMAD.IADD R8, R7, 0x1, -R10 ;  /* 0x0000000107087824 */ /* 0x000fe400078e0a0a */
[----:B------:R-:W-:Y:S02]  /*2180*/  IMAD.MOV.U32 R10, RZ, RZ, 0x7f800000 ;  /* 0x7f800000ff0a7424 */ /* 0x000fe400078e00ff */
[----:B------:R-:W-:-:S04]  /*2190*/  FADD R11, R8, -1 ;  /* 0xbf800000080b7421 */ /* 0x000fc80000000000 */
[----:B------:R-:W-:-:S04]  /*21a0*/  FFMA R8, R11, -R16, 0.14084610342979431152 ;  /* 0x3e1039f60b087423 */ /* 0x000fc80000000810 */
[----:B------:R-:W-:-:S04]  /*21b0*/  FFMA R8, R11, R8, -0.12148627638816833496 ;  /* 0xbdf8cdcc0b087423 */ /* 0x000fc80000000008 */
[----:B------:R-:W-:-:S04]  /*21c0*/  FFMA R8, R11, R8, 0.13980610668659210205 ;  /* 0x3e0f29550b087423 */ /* 0x000fc80000000008 */
[----:B------:R-:W-:-:S04]  /*21d0*/  FFMA R8, R11, R8, -0.16684235632419586182 ;  /* 0xbe2ad8b90b087423 */ /* 0x000fc80000000008 */
[----:B------:R-:W-:-:S04]  /*21e0*/  FFMA R8, R11, R8, 0.20012299716472625732 ;  /* 0x3e4ced0b0b087423 */ /* 0x000fc80000000008 */
[----:B------:R-:W-:-:S04]  /*21f0*/  FFMA R8, R11, R8, -0.24999669194221496582 ;  /* 0xbe7fff220b087423 */ /* 0x000fc80000000008 */
[----:B------:R-:W-:-:S04]  /*2200*/  FFMA R8, R11, R8, 0.33333182334899902344 ;  /* 0x3eaaaa780b087423 */ /* 0x000fc80000000008 */
[----:B------:R-:W-:Y:S01]  /*2210*/  FFMA R16, R11, R8, -0.5 ;  /* 0xbf0000000b107423 */ /* 0x000fe20000000008 */
[----:B------:R-:W-:Y:S02]  /*2220*/  FSEL R8, RZ, -23, P0 ;  /* 0xc1b80000ff087808 */ /* 0x000fe40000000000 */
[----:B------:R-:W-:Y:S01]  /*2230*/  ISETP.GT.U32.AND P0, PT, R7, 0x7f7fffff, PT ;  /* 0x7f7fffff0700780c */ /* 0x000fe20003f04070 */
[----:B------:R-:W-:Y:S02]  /*2240*/  FMUL R16, R11, R16 ;  /* 0x000000100b107220 */ /* 0x000fe40000400000 */
[----:B------:R-:W-:Y:S01]  /*2250*/  FFMA R8, R9, 1.1920928955078125e-07, R8 ;  /* 0x3400000009087823 */ /* 0x000fe20000000008 */
[----:B------:R-:W-:Y:S02]  /*2260*/  IMAD.MOV.U32 R9, RZ, RZ, 0x3ede5bd9 ;  /* 0x3ede5bd9ff097424 */ /* 0x000fe400078e00ff */
[----:B------:R-:W-:-:S04]  /*2270*/  FFMA R11, R11, R16, R11 ;  /* 0x000000100b0b7223 */ /* 0x000fc8000000000b */
[----:B------:R-:W-:-:S03]  /*2280*/  FFMA R8, R8, 0.69314718246459960938, R11 ;  /* 0x3f31721808087823 */ /* 0x000fc6000000000b */
[C---:B------:R-:W-:Y:S01]  /*2290*/  @P0 FFMA R8, R7.reuse, R10, +INF ;  /* 0x7f80000007080423 */ /* 0x040fe2000000000a */
[----:B------:R-:W-:Y:S01]  /*22a0*/  FSETP.NEU.AND P0, PT, R7, RZ, PT ;  /* 0x000000ff0700720b */ /* 0x000fe20003f0d000 */
[----:B------:R-:W-:Y:S02]  /*22b0*/  IMAD.MOV.U32 R7, RZ, RZ, RZ ;  /* 0x000000ffff077224 */ /* 0x000fe400078e00ff */
[----:B------:R-:W-:Y:S01]  /*22c0*/  FFMA R8, R8, R9, 1 ;  /* 0x3f80000008087423 */ /* 0x000fe20000000009 */
[----:B------:R-:W-:-:S04]  /*22d0*/  IMAD.MOV.U32 R9, RZ, RZ, RZ ;  /* 0x000000ffff097224 */ /* 0x000fc800078e00ff */
[----:B------:R-:W-:Y:S02]  /*22e0*/  FSEL R8, R8, -INF , P0 ;  /* 0xff80000008087808 */ /* 0x000fe40000000000 */
[----:B------:R-:W-:-:S04]  /*22f0*/  PLOP3.LUT P0, PT, PT, PT, PT, 0x8, 0x80 ;  /* 0x000000000080781c */ /* 0x000fc80003f0e170 */
[----:B------:R-:W0:Y:S02]  /*2300*/  F2I.U32.TRUNC.NTZ R8, R8 ;  /* 0x0000000800087305 */ /* 0x000e24000020f000 */
[----:B0-----:R-:W-:Y:S01]  /*2310*/  ISETP.NE.AND P3, PT, R8, RZ, PT ;  /* 0x000000ff0800720c */ /* 0x001fe20003f65270 */
[----:B------:R-:W-:-:S12]  /*2320*/  @!P1 BRA `(.L_x_19) ;  /* 0x00000000002c9947 */ /* 0x000fd80003800000 */
[----:B------:R-:W-:Y:S02]  /*2330*/  HFMA2 R9, -RZ, RZ, 0, 0 ;  /* 0x00000000ff097431 */ /* 0x000fe400000001ff */
[----:B------:R-:W-:-:S07]  /*2340*/  IMAD.MOV.U32 R10, RZ, RZ, R14 ;  /* 0x000000ffff0a7224 */ /* 0x000fce00078e000e */
.L_x_20:
        /* <DEDUP_REMOVED lines=9> */
.L_x_19:
[----:B------:R-:W-:Y:S05]  /*23e0*/  BSYNC.RECONVERGENT B1 ;  /* 0x0000000000017941 */ /* 0x000fea0003800200 */
.L_x_18:
[----:B------:R-:W-:Y:S04]  /*23f0*/  BSSY.RECONVERGENT B1, `(.L_x_21) ;  /* 0x000000d000017945 */ /* 0x000fe80003800200 */
[----:B------:R-:W-:Y:S05]  /*2400*/  @!P2 BRA `(.L_x_22) ;  /* 0x00000000002ca947 */ /* 0x000fea0003800000 */
[----:B------:R-:W-:Y:S02]  /*2410*/  IMAD.MOV.U32 R7, RZ, RZ, RZ ;  /* 0x000000ffff077224 */ /* 0x000fe400078e00ff */
[----:B------:R-:W-:-:S07]  /*2420*/  IMAD.MOV.U32 R10, RZ, RZ, R15 ;  /* 0x000000ffff0a7224 */ /* 0x000fce00078e000f */
.L_x_23:
[C---:B------:R-:W-:Y:S02]  /*2430*/  VIADD R13, R10.reuse, 0x9 ;  /* 0x000000090a0d7836 */ /* 0x040fe40000000000 */
[----:B------:R-:W-:-:S03]  /*2440*/  IMAD.HI R11, R10, 0x66666667, RZ ;  /* 0x666666670a0b7827 */ /* 0x000fc600078e02ff */
[----:B------:R-:W-:Y:S02]  /*2450*/  ISETP.GE.U32.AND P1, PT, R13, 0x13, PT ;  /* 0x000000130d00780c */ /* 0x000fe40003f26070 */
[----:B------:R-:W-:-:S04]  /*2460*/  SHF.R.U32.HI R16, RZ, 0x1f, R11 ;  /* 0x0000001fff107819 */ /* 0x000fc8000001160b */
[----:B------:R-:W-:-:S05]  /*2470*/  LEA.HI.SX32 R11, R11, R16, 0x1e ;  /* 0x000000100b0b7211 */ /* 0x000fca00078ff2ff */
[----:B------:R-:W-:-:S04]  /*2480*/  IMAD R10, R11, -0xa, R10 ;  /* 0xfffffff60b0a7824 */ /* 0x000fc800078e020a */
[----:B------:R-:W-:Y:S01]  /*2490*/  IMAD R7, R7, 0xa, R10 ;  /* 0x0000000a07077824 */ /* 0x000fe200078e020a */
[----:B------:R-:W-:Y:S01]  /*24a0*/  MOV R10, R11 ;  /* 0x0000000b000a7202 */ /* 0x000fe20000000f00 */
[----:B------:R-:W-:Y:S06]  /*24b0*/  @P1 BRA `(.L_x_23) ;  /* 0xfffffffc00dc1947 */ /* 0x000fec000383ffff */
.L_x_22:
[----:B------:R-:W-:Y:S05]  /*24c0*/  BSYNC.RECONVERGENT B1 ;  /* 0x0000000000017941 */ /* 0x000fea0003800200 */
.L_x_21:
[----:B------:R-:W-:Y:S05]  /*24d0*/  @!P3 BRA `(.L_x_17) ;  /* 0x00000000004cb947 */ /* 0x000fea0003800000 */
[----:B------:R-:W-:-:S07]  /*24e0*/  IMAD.MOV.U32 R11, RZ, RZ, RZ ;  /* 0x000000ffff0b7224 */ /* 0x000fce00078e00ff */
.L_x_25:
        /* <DEDUP_REMOVED lines=10> */
[----:B------:R-:W-:Y:S02]  /*2590*/  VIADD R11, R11, 0x1 ;  /* 0x000000010b0b7836 */ /* 0x000fe40000000000 */
[----:B------:R-:W-:Y:S02]  /*25a0*/  IMAD.MOV.U32 R9, RZ, RZ, R10 ;  /* 0x000000ffff097224 */ /* 0x000fe400078e000a */
[----:B------:R-:W-:Y:S01]  /*25b0*/  IMAD.MOV.U32 R7, RZ, RZ, R16 ;  /* 0x000000ffff077224 */ /* 0x000fe200078e0010 */
[----:B------:R-:W-:-:S13]  /*25c0*/  ISETP.NE.AND P0, PT, R11, R8, PT ;  /* 0x000000080b00720c */ /* 0x000fda0003f05270 */
[----:B------:R-:W-:Y:S05]  /*25d0*/  @P0 BRA `(.L_x_25) ;  /* 0xfffffffc00c40947 */ /* 0x000fea000383ffff */
[----:B------:R-:W-:Y:S01]  /*25e0*/  PLOP3.LUT P0, PT, PT, PT, PT, 0x8, 0x80 ;  /* 0x000000000080781c */ /* 0x000fe20003f0e170 */
[----:B------:R-:W-:-:S12]  /*25f0*/  BRA `(.L_x_17) ;  /* 0x0000000000047947 */ /* 0x000fd80003800000 */
.L_x_24:
[----:B------:R-:W-:-:S13]  /*2600*/  ISETP.LE.AND P0, PT, R9, R18, PT ;  /* 0x000000120900720c */ /* 0x000fda0003f03270 */
.L_x_17:
[----:B------:R-:W-:Y:S05]  /*2610*/  BSYNC.RECONVERGENT B0 ;  /* 0x0000000000007941 */ /* 0x000fea0003800200 */
.L_x_16:
[----:B-12---:R-:W-:Y:S01]  /*2620*/  SEL R13, R14, R15, P0 ;  /* 0x0000000f0e0d7207 */ /* 0x006fe20000000000 */
[----:B------:R-:W-:Y:S01]  /*2630*/  VIADD R7, R5, 0x1 ;  /* 0x0000000105077836 */ /* 0x000fe20000000000 */
[----:B------:R0:W1:Y:S01]  /*2640*/  @P0 LDS R14, [R4+0x4] ;  /* 0x00000400040e0984 */ /* 0x0000620000000800 */
[----:B------:R-:W-:Y:S01]  /*2650*/  @!P0 IMAD.MOV R7, RZ, RZ, R5 ;  /* 0x000000ffff078224 */ /* 0x000fe200078e0205 */
[----:B------:R-:W-:Y:S01]  /*2660*/  BSSY.RECONVERGENT B0, `(.L_x_26) ;  /* 0x000005f000007945 */ /* 0x000fe20003800200 */
[----:B------:R-:W-:Y:S01]  /*2670*/  IADD3 R8, PT, PT, R6, 0x1, RZ ;  /* 0x0000000106087810 */ /* 0x000fe20007ffe0ff */
[----:B------:R0:W2:Y:S01]  /*2680*/  @!P0 LDS R15, [R3+0x4] ;  /* 0x00000400030f8984 */ /* 0x0000a20000000800 */
[----:B------:R-:W-:Y:S01]  /*2690*/  PLOP3.LUT P1, PT, PT, PT, PT, 0x8, 0x80 ;  /* 0x000000000080781c */ /* 0x000fe20003f2e170 */
[----:B------:R-:W-:Y:S01]  /*26a0*/  @P0 IMAD.MOV R8, RZ, RZ, R6 ;  /* 0x000000ffff080224 */ /* 0x000fe200078e0206 */
[----:B------:R-:W-:-:S13]  /*26b0*/  ISETP.GE.AND P2, PT, R7, R2, PT ;  /* 0x000000020700720c */ /* 0x000fda0003f46270 */
[----:B0-----:R-:W-:Y:S05]  /*26c0*/  @P2 BRA `(.L_x_27) ;  /* 0x0000000400602947 */ /* 0x001fea0003800000 */
[----:B------:R-:W-:Y:S02]  /*26d0*/  ISETP.GE.AND P0, PT, R8, R19, PT ;  /* 0x000000130800720c */ /* 0x000fe40003f06270 */
[----:B------:R-:W-:-:S11]  /*26e0*/  PLOP3.LUT P1, PT, PT, PT, PT, 0x80, 0x8 ;  /* 0x000000000008781c */ /* 0x000fd60003f2f070 */
[----:B------:R-:W-:Y:S05]  /*26f0*/  @P0 BRA `(.L_x_27) ;  /* 0x0000000400540947 */ /* 0x000fea0003800000 */
[C---:B-12---:R-:W-:Y:S01]  /*2700*/  VIMNMX R3, PT, PT, R15.reuse, R14, !PT ;  /* 0x0000000e0f037248 */ /* 0x046fe20007fe0100 */
[----:B------:R-:W-:Y:S01]  /*2710*/  IMAD.MOV.U32 R10, RZ, RZ, 0x3e055027 ;  /* 0x3e055027ff0a7424 */ /* 0x000fe200078e00ff */
[----:B------:R-:W-:Y:S01]  /*2720*/  BSSY.RECONVERGENT B1, `(.L_x_28) ;  /* 0x0000030000017945 */ /* 0x000fe20003800200 */
[----:B------:R-:W-:Y:S02]  /*2730*/  ISETP.NE.AND P3, PT, R15, RZ, PT ;  /* 0x000000ff0f00720c */ /* 0x000fe40003f65270 */
[----:B------:R-:W-:Y:S02]  /*2740*/  ISETP.GE.AND P0, PT, R3, 0x1, PT ;  /* 0x000000010300780c */ /* 0x000fe40003f06270 */
[----:B------:R-:W-:Y:S02]  /*2750*/  I2FP.F32.S32 R3, R3 ;  /* 0x0000000300037245 */ /* 0x000fe40000201400 */
[----:B------:R-:W-:-:S09]  /*2760*/  PLOP3.LUT P1, PT, PT, PT, PT, 0x8, 0x80 ;  /* 0x000000000080781c */ /* 0x000fd20003f2e170 */
[----:B------:R-:W-:-:S04]  /*2770*/  @!P0 FMUL R3, R3, 8388608 ;  /* 0x4b00000003038820 */ /* 0x000fc80000400000 */
[----:B------:R-:W-:-:S05]  /*2780*/  VIADD R4, R3, 0xc0d55555 ;  /* 0xc0d5555503047836 */ /* 0x000fca0000000000 */
[----:B------:R-:W-:-:S04]  /*2790*/  LOP3.LUT R6, R4, 0xff800000, RZ, 0xc0, !PT ;  /* 0xff80000004067812 */ /* 0x000fc800078ec0ff */
[----:B------:R-:W-:Y:S01]  /*27a0*/  I2FP.F32.S32 R5, R6 ;  /* 0x0000000600057245 */ /* 0x000fe20000201400 */
[C---:B------:R-:W-:Y:S02]  /*27b0*/  IMAD.IADD R4, R3.reuse, 0x1, -R6 ;  /* 0x0000000103047824 */ /* 0x040fe400078e0a06 */
[----:B------:R-:W-:Y:S02]  /*27c0*/  IMAD.MOV.U32 R6, RZ, RZ, 0x7f800000 ;  /* 0x7f800000ff067424 */ /* 0x000fe400078e00ff */
[----:B------:R-:W-:Y:S01]  /*27d0*/  FADD R9, R4, -1 ;  /* 0xbf80000004097421 */ /* 0x000fe20000000000 */
[----:B------:R-:W-:Y:S02]  /*27e0*/  FSEL R4, RZ, -23, P0 ;  /* 0xc1b80000ff047808 */ /* 0x000fe40000000000 */
[----:B------:R-:W-:Y:S01]  /*27f0*/  ISETP.GT.U32.AND P0, PT, R3, 0x7f7fffff, PT ;  /* 0x7f7fffff0300780c */ /* 0x000fe20003f04070 */
[----:B------:R-:W-:Y:S02]  /*2800*/  FFMA R10, R9, -R10, 0.14084610342979431152 ;  /* 0x3e1039f6090a7423 */ /* 0x000fe4000000080a */
[----:B------:R-:W-:Y:S01]  /*2810*/  FFMA R4, R5, 1.1920928955078125e-07, R4 ;  /* 0x3400000005047823 */ /* 0x000fe20000000004 */
[----:B------:R-:W-:-:S02]  /*2820*/  IMAD.MOV.U32 R5, RZ, RZ, 0x3ede5bd9 ;  /* 0x3ede5bd9ff057424 */ /* 0x000fc400078e00ff */
[----:B------:R-:W-:-:S04]  /*2830*/  FFMA R10, R9, R10, -0.12148627638816833496 ;  /* 0xbdf8cdcc090a7423 */ /* 0x000fc8000000000a */
[----:B------:R-:W-:-:S04]  /*2840*/  FFMA R10, R9, R10, 0.13980610668659210205 ;  /* 0x3e0f2955090a7423 */ /* 0x000fc8000000000a */
[----:B------:R-:W-:-:S04]  /*2850*/  FFMA R10, R9, R10, -0.16684235632419586182 ;  /* 0xbe2ad8b9090a7423 */ /* 0x000fc8000000000a */
[----:B------:R-:W-:-:S04]  /*2860*/  FFMA R10, R9, R10, 0.20012299716472625732 ;  /* 0x3e4ced0b090a7423 */ /* 0x000fc8000000000a */
[----:B------:R-:W-:-:S04]  /*2870*/  FFMA R10, R9, R10, -0.24999669194221496582 ;  /* 0xbe7fff22090a7423 */ /* 0x000fc8000000000a */
[----:B------:R-:W-:-:S04]  /*2880*/  FFMA R10, R9, R10, 0.33333182334899902344 ;  /* 0x3eaaaa78090a7423 */ /* 0x000fc8000000000a */
[----:B------:R-:W-:-:S04]  /*2890*/  FFMA R10, R9, R10, -0.5 ;  /* 0xbf000000090a7423 */ /* 0x000fc8000000000a */
[----:B------:R-:W-:-:S04]  /*28a0*/  FMUL R10, R9, R10 ;  /* 0x0000000a090a7220 */ /* 0x000fc80000400000 */
[----:B------:R-:W-:-:S04]  /*28b0*/  FFMA R9, R9, R10, R9 ;  /* 0x0000000a09097223 */ /* 0x000fc80000000009 */
[----:B------:R-:W-:Y:S01]  /*28c0*/  FFMA R4, R4, 0.69314718246459960938, R9 ;  /* 0x3f31721804047823 */ /* 0x000fe20000000009 */
[C---:B------:R-:W-:Y:S01]  /*28d0*/  @P0 FFMA R4, R3.reuse, R6, +INF ;  /* 0x7f80000003040423 */ /* 0x040fe20000000006 */
[----:B------:R-:W-:Y:S01]  /*28e0*/  FSETP.NEU.AND P0, PT, R3, RZ, PT ;  /* 0x000000ff0300720b */ /* 0x000fe20003f0d000 */
[----:B------:R-:W-:Y:S02]  /*28f0*/  HFMA2 R3, -RZ, RZ, 0, 0 ;  /* 0x00000000ff037431 */ /* 0x000fe400000001ff */
[----:B------:R-:W-:Y:S01]  /*2900*/  FFMA R4, R4, R5, 1 ;  /* 0x3f80000004047423 */ /* 0x000fe20000000005 */
[----:B------:R-:W-:-:S04]  /*2910*/  IMAD.MOV.U32 R5, RZ, RZ, RZ ;  /* 0x000000ffff057224 */ /* 0x000fc800078e00ff */
[----:B------:R-:W-:Y:S02]  /*2920*/  FSEL R4, R4, -INF , P0 ;  /* 0xff80000004047808 */ /* 0x000fe40000000000 */
[----:B------:R-:W-:-:S04]  /*2930*/  ISETP.NE.AND P0, PT, R14, RZ, PT ;  /* 0x000000ff0e00720c */ /* 0x000fc80003f05270 */
[----:B------:R-:W0:Y:S02]  /*2940*/  F2I.U32.TRUNC.NTZ R4, R4 ;  /* 0x0000000400047305 */ /* 0x000e24000020f000 */
[----:B0-----:R-:W-:-:S07]  /*2950*/  ISETP.NE.AND P2, PT, R4, RZ, PT ;  /* 0x000000ff0400720c */ /* 0x001fce0003f45270 */
[----:B------:R-:W-:Y:S06]  /*2960*/  @!P0 BRA `(.L_x_29) ;  /* 0x00000000002c8947 */ /* 0x000fec0003800000 */
[----:B------:R-:W-:Y:S02]  /*2970*/  IMAD.MOV.U32 R5, RZ, RZ, RZ ;  /* 0x000000ffff057224 */ /* 0x000fe400078e00ff */
[----:B------:R-:W-:-:S07]  /*2980*/  IMAD.MOV.U32 R6, RZ, RZ, R14 ;  /* 0x000000ffff067224 */ /* 0x000fce00078e000e */
.L_x_30:
[C---:B------:R-:W-:Y:S02]  /*2990*/  VIADD R11, R6.reuse, 0x9 ;  /* 0x00000009060b7836 */ /* 0x040fe40000000000 */
[----:B------:R-:W-:-:S03]  /*29a0*/  IMAD.HI R9, R6, 0x66666667, RZ ;  /* 0x6666666706097827 */ /* 0x000fc600078e02ff */
[----:B------:R-:W-:Y:S02]  /*29b0*/  ISETP.GT.U32.AND P0, PT, R11, 0x12, PT ;  /* 0x000000120b00780c */ /* 0x000fe40003f04070 */
[----:B------:R-:W-:-:S04]  /*29c0*/  SHF.R.U32.HI R10, RZ, 0x1f, R9 ;  /* 0x0000001fff0a7819 */ /* 0x000fc80000011609 */
[----:B------:R-:W-:-:S05]  /*29d0*/  LEA.HI.SX32 R9, R9, R10, 0x1e ;  /* 0x0000000a09097211 */ /* 0x000fca00078ff2ff */
[----:B------:R-:W-:-:S04]  /*29e0*/  IMAD R6, R9, -0xa, R6 ;  /* 0xfffffff609067824 */ /* 0x000fc800078e0206 */
[----:B------:R-:W-:Y:S02]  /*29f0*/  IMAD R5, R5, 0xa, R6 ;  /* 0x0000000a05057824 */ /* 0x000fe400078e0206 */
[----:B------:R-:W-:Y:S01]  /*2a00*/  IMAD.MOV.U32 R6, RZ, RZ, R9 ;  /* 0x000000ffff067224 */ /* 0x000fe200078e0009 */
[----:B------:R-:W-:Y:S06]  /*2a10*/  @P0 BRA `(.L_x_30) ;  /* 0xfffffffc00dc0947 */ /* 0x000fec000383ffff */
.L_x_29:
[----:B------:R-:W-:Y:S05]  /*2a20*/  BSYNC.RECONVERGENT B1 ;  /* 0x0000000000017941 */ /* 0x000fea0003800200 */
.L_x_28:
[----:B------:R-:W-:Y:S04]  /*2a30*/  BSSY.RECONVERGENT B1, `(.L_x_31) ;  /* 0x000000d000017945 */ /* 0x000fe80003800200 */
[----:B------:R-:W-:Y:S05]  /*2a40*/  @!P3 BRA `(.L_x_32) ;  /* 0x00000000002cb947 */ /* 0x000fea0003800000 */
[----:B------:R-:W-:Y:S01]  /*2a50*/  IMAD.MOV.U32 R3, RZ, RZ, RZ ;  /* 0x000000ffff037224 */ /* 0x000fe200078e00ff */
[----:B------:R-:W-:-:S07]  /*2a60*/  MOV R6, R15 ;  /* 0x0000000f00067202 */ /* 0x000fce0000000f00 */
.L_x_33:
        /* <DEDUP_REMOVED lines=9> */
.L_x_32:
[----:B------:R-:W-:Y:S05]  /*2b00*/  BSYNC.RECONVERGENT B1 ;  /* 0x0000000000017941 */ /* 0x000fea0003800200 */
.L_x_31:
[----:B------:R-:W-:Y:S05]  /*2b10*/  @!P2 BRA `(.L_x_27) ;  /* 0x00000000004ca947 */ /* 0x000fea0003800000 */
[----:B------:R-:W-:-:S07]  /*2b20*/  IMAD.MOV.U32 R9, RZ, RZ, RZ ;  /* 0x000000ffff097224 */ /* 0x000fce00078e00ff */
.L_x_35:
        /* <DEDUP_REMOVED lines=17> */
.L_x_34:
[----:B------:R-:W-:-:S13]  /*2c40*/  ISETP.LE.AND P1, PT, R5, R16, PT ;  /* 0x000000100500720c */ /* 0x000fda0003f23270 */
.L_x_27:
[----:B------:R-:W-:Y:S05]  /*2c50*/  BSYNC.RECONVERGENT B0 ;  /* 0x0000000000007941 */ /* 0x000fea0003800200 */
.L_x_26:
[----:B------:R-:W-:Y:S01]  /*2c60*/  IADD3 R4, PT, PT, R8, 0x1, RZ ;  /* 0x0000000108047810 */ /* 0x000fe20007ffe0ff */
[----:B------:R-:W-:Y:S01]  /*2c70*/  VIADD R3, R7, 0x1 ;  /* 0x0000000107037836 */ /* 0x000fe20000000000 */
[----:B-12---:R-:W-:Y:S01]  /*2c80*/  SEL R11, R14, R15, P1 ;  /* 0x0000000f0e0b7207 */ /* 0x006fe20000800000 */
[----:B------:R-:W-:Y:S01]  /*2c90*/  @P1 IMAD.MOV R4, RZ, RZ, R8 ;  /* 0x000000ffff041224 */ /* 0x000fe200078e0208 */
[----:B------:R-:W-:Y:S01]  /*2ca0*/  BSSY.RECONVERGENT B0, `(.L_x_36) ;  /* 0x0000061000007945 */ /* 0x000fe20003800200 */
[----:B------:R-:W-:Y:S01]  /*2cb0*/  @!P1 IMAD.MOV R3, RZ, RZ, R7 ;  /* 0x000000ffff039224 */ /* 0x000fe200078e0207 */
[----:B------:R-:W-:Y:S01]  /*2cc0*/  PLOP3.LUT P0, PT, PT, PT, PT, 0x8, 0x80 ;  /* 0x000000000080781c */ /* 0x000fe20003f0e170 */
[--C-:B------:R-:W-:Y:S02]  /*2cd0*/  @!P1 IMAD R5, R4, 0x4, R12.reuse ;  /* 0x0000000404059824 */ /* 0x100fe400078e020c */
[----:B------:R-:W-:-:S03]  /*2ce0*/  @P1 IMAD R6, R3, 0x4, R12 ;  /* 0x0000000403061824 */ /* 0x000fc600078e020c */
[----:B------:R0:W1:Y:S04]  /*2cf0*/  @!P1 LDS R15, [R5] ;  /* 0x00000000050f9984 */ /* 0x0000680000000800 */
[----:B------:R0:W2:Y:S01]  /*2d00*/  @P1 LDS R14, [R6] ;  /* 0x00000000060e1984 */ /* 0x0000a20000000800 */
        /* <DEDUP_REMOVED lines=12> */
[----:B------:R-:W-:-:S04]  /*2dd0*/  @!P0 FMUL R5, R5, 8388608 ;  /* 0x4b00000005058820 */ /* 0x000fc80000400000 */
[----:B------:R-:W-:-:S05]  /*2de0*/  VIADD R6, R5, 0xc0d55555 ;  /* 0xc0d5555505067836 */ /* 0x000fca0000000000 */
[----:B------:R-:W-:-:S04]  /*2df0*/  LOP3.LUT R8, R6, 0xff800000, RZ, 0xc0, !PT ;  /* 0xff80000006087812 */ /* 0x000fc800078ec0ff */
[CC--:B------:R-:W-:Y:S02]  /*2e00*/  IADD3 R6, PT, PT, R5.reuse, -R8.reuse, RZ ;  /* 0x8000000805067210 */ /* 0x0c0fe40007ffe0ff */
[----:B------:R-:W-:Y:S01]  /*2e10*/  I2FP.F32.S32 R7, R8 ;  /* 0x0000000800077245 */ /* 0x000fe20000201400 */
        /* <DEDUP_REMOVED lines=27> */
[----:B------:R-:W-:Y:S01]  /*2fd0*/  IMAD.MOV.U32 R7, RZ, RZ, RZ ;  /* 0x000000ffff077224 */ /* 0x000fe200078e00ff */
[----:B------:R-:W-:-:S07]  /*2fe0*/  MOV R8, R14 ;  /* 0x0000000e00087202 */ /* 0x000fce0000000f00 */
.L_x_40:
        /* <DEDUP_REMOVED lines=9> */
.L_x_39:
[----:B------:R-:W-:Y:S05]  /*3080*/  BSYNC.RECONVERGENT B1 ;  /* 0x0000000000017941 */ /* 0x000fea0003800200 */
.L_x_38:
[----:B------:R-:W-:Y:S04]  /*3090*/  BSSY.RECONVERGENT B1, `(.L_x_41) ;  /* 0x000000d000017945 */ /* 0x000fe80003800200 */
[----:B------:R-:W-:Y:S05]  /*30a0*/  @!P3 BRA `(.L_x_42) ;  /* 0x00000000002cb947 */ /* 0x000fea0003800000 */
[----:B------:R-:W-:Y:S02]  /*30b0*/  IMAD.MOV.U32 R5, RZ, RZ, RZ ;  /* 0x000000ffff057224 */ /* 0x000fe400078e00ff */
[----:B------:R-:W-:-:S07]  /*30c0*/  IMAD.MOV.U32 R8, RZ, RZ, R15 ;  /* 0x000000ffff087224 */ /* 0x000fce00078e000f */
.L_x_43:
        /* <DEDUP_REMOVED lines=9> */
.L_x_42:
[----:B------:R-:W-:Y:S05]  /*3160*/  BSYNC.RECONVERGENT B1 ;  /* 0x0000000000017941 */ /* 0x000fea0003800200 */
.L_x_41:
[----:B------:R-:W-:Y:S05]  /*3170*/  @!P2 BRA `(.L_x_37) ;  /* 0x00000000004ca947 */ /* 0x000fea0003800000 */
[----:B------:R-:W-:-:S07]  /*3180*/  HFMA2 R9, -RZ, RZ, 0, 0 ;  /* 0x00000000ff097431 */ /* 0x000fce00000001ff */
.L_x_45:
        /* <DEDUP_REMOVED lines=17> */
.L_x_44:
[----:B------:R-:W-:-:S13]  /*32a0*/  ISETP.LE.AND P0, PT, R7, R16, PT ;  /* 0x000000100700720c */ /* 0x000fda0003f03270 */
.L_x_37:
[----:B------:R-:W-:Y:S05]  /*32b0*/  BSYNC.RECONVERGENT B0 ;  /* 0x0000000000007941 */ /* 0x000fea0003800200 */
.L_x_36:
[C---:B------:R-:W-:Y:S01]  /*32c0*/  VIADD R7, R3.reuse, 0x1 ;  /* 0x0000000103077836 */ /* 0x040fe20000000000 */
[----:B------:R-:W-:Y:S01]  /*32d0*/  @!P0 IADD3 R7, PT, PT, R3, RZ, RZ ;  /* 0x000000ff03078210 */ /* 0x000fe20007ffe0ff */
[----:B------:R-:W-:Y:S01]  /*32e0*/  VIADD R5, R4, 0x1 ;  /* 0x0000000104057836 */ /* 0x000fe20000000000 */
[----:B------:R-:W-:Y:S01]  /*32f0*/  BSSY.RECONVERGENT B0, `(.L_x_46) ;  /* 0x0000062000007945 */ /* 0x000fe20003800200 */
[----:B------:R-:W-:Y:S01]  /*3300*/  @P0 IMAD.MOV R5, RZ, RZ, R4 ;  /* 0x000000ffff050224 */ /* 0x000fe200078e0204 */
[C---:B------:R-:W-:Y:S01]  /*3310*/  ISETP.GE.AND P1, PT, R7.reuse, R2, PT ;  /* 0x000000020700720c */ /* 0x040fe20003f26270 */
[--C-:B------:R-:W-:Y:S01]  /*3320*/  @P0 IMAD R4, R7, 0x4, R12.reuse ;  /* 0x0000000407040824 */ /* 0x100fe200078e020c */
[----:B-12---:R-:W-:Y:S01]  /*3330*/  SEL R10, R14, R15, P0 ;  /* 0x0000000f0e0a7207 */ /* 0x006fe20000000000 */
[----:B------:R-:W-:-:S03]  /*3340*/  @!P0 IMAD R3, R5, 0x4, R12 ;  /* 0x0000000405038824 */ /* 0x000fc600078e020c */
[----:B------:R0:W1:Y:S04]  /*3350*/  @P0 LDS R14, [R4] ;  /* 0x00000000040e0984 */ /* 0x0000680000000800 */
[----:B------:R0:W2:Y:S01]  /*3360*/  @!P0 LDS R15, [R3] ;  /* 0x00000000030f8984 */ /* 0x0000a20000000800 */
[----:B------:R-:W-:Y:S02]  /*3370*/  PLOP3.LUT P0, PT, PT, PT, PT, 0x8, 0x80 ;  /* 0x000000000080781c */ /* 0x000fe40003f0e170 */
[----:B------:R-:W-:Y:S11]  /*3380*/  @P1 BRA `(.L_x_47) ;  /* 0x0000000400601947 */ /* 0x000ff60003800000 */
[----:B------:R-:W-:Y:S02]  /*3390*/  ISETP.GE.AND P1, PT, R5, R19, PT ;  /* 0x000000130500720c */ /* 0x000fe40003f26270 */
[----:B------:R-:W-:-:S11]  /*33a0*/  PLOP3.LUT P0, PT, PT, PT, PT, 0x80, 0x8 ;  /* 0x000000000008781c */ /* 0x000fd60003f0f070 */
[----:B------:R-:W-:Y:S05]  /*33b0*/  @P1 BRA `(.L_x_47) ;  /* 0x0000000400541947 */ /* 0x000fea0003800000 */
[----:B012---:R-:W-:Y:S01]  /*33c0*/  VIMNMX R3, PT, PT, R15, R14, !PT ;  /* 0x0000000e0f037248 */ /* 0x007fe20007fe0100 */
        /* <DEDUP_REMOVED lines=8> */
[----:B------:R-:W-:-:S05]  /*3450*/  LOP3.LUT R6, R4, 0xff800000, RZ, 0xc0, !PT ;  /* 0xff80000004067812 */ /* 0x000fca00078ec0ff */
[----:B------:R-:W-:-:S04]  /*3460*/  IMAD.IADD R4, R3, 0x1, -R6 ;  /* 0x0000000103047824 */ /* 0x000fc800078e0a06 */
        /* <DEDUP_REMOVED lines=15> */
[----:B------:R-:W-:Y:S02]  /*3560*/  HFMA2 R9, -RZ, RZ, 1.716796875, 251.125 ;  /* 0x3ede5bd9ff097431 */ /* 0x000fe400000001ff */
[----:B------:R-:W-:-:S04]  /*3570*/  FFMA R17, R8, R17, R8 ;  /* 0x0000001108117223 */ /* 0x000fc80000000008 */
[----:B------:R-:W-:Y:S01]  /*3580*/  FFMA R4, R4, 0.69314718246459960938, R17 ;  /* 0x3f31721804047823 */ /* 0x000fe20000000011 */
[C---:B------:R-:W-:Y:S01]  /*3590*/  @P0 FFMA R4, R3.reuse, R6, +INF ;  /* 0x7f80000003040423 */ /* 0x040fe20000000006 */
[----:B------:R-:W-:Y:S01]  /*35a0*/  FSETP.NEU.AND P0, PT, R3, RZ, PT ;  /* 0x000000ff0300720b */ /* 0x000fe20003f0d000 */
[----:B------:R-:W-:Y:S02]  /*35b0*/  IMAD.MOV.U32 R3, RZ, RZ, RZ ;  /* 0x000000ffff037224 */ /* 0x000fe400078e00ff */
[----:B------:R-:W-:-:S05]  /*35c0*/  FFMA R4, R4, R9, 1 ;  /* 0x3f80000004047423 */ /* 0x000fca0000000009 */
[----:B------:R-:W-:Y:S01]  /*35d0*/  FSEL R6, R4, -INF , P0 ;  /* 0xff80000004067808 */ /* 0x000fe20000000000 */
[----:B------:R-:W-:Y:S01]  /*35e0*/  IMAD.MOV.U32 R4, RZ, RZ, RZ ;  /* 0x000000ffff047224 */ /* 0x000fe200078e00ff */
[----:B------:R-:W-:-:S04]  /*35f0*/  PLOP3.LUT P0, PT, PT, PT, PT, 0x8, 0x80 ;  /* 0x000000000080781c */ /* 0x000fc80003f0e170 */
[----:B------:R-:W0:Y:S02]  /*3600*/  F2I.U32.TRUNC.NTZ R6, R6 ;  /* 0x0000000600067305 */ /* 0x000e24000020f000 */
[----:B0-----:R-:W-:Y:S01]  /*3610*/  ISETP.NE.AND P2, PT, R6, RZ, PT ;  /* 0x000000ff0600720c */ /* 0x001fe20003f45270 */
[----:B------:R-:W-:-:S12]  /*3620*/  @!P1 BRA `(.L_x_49) ;  /* 0x00000000002c9947 */ /* 0x000fd80003800000 */
[----:B------:R-:W-:Y:S02]  /*3630*/  IMAD.MOV.U32 R3, RZ, RZ, RZ ;  /* 0x000000ffff037224 */ /* 0x000fe400078e00ff */
[----:B------:R-:W-:-:S07]  /*3640*/  IMAD.MOV.U32 R8, RZ, RZ, R14 ;  /* 0x000000ffff087224 */ /* 0x000fce00078e000e */
.L_x_50:
        /* <DEDUP_REMOVED lines=9> */
.L_x_49:
[----:B------:R-:W-:Y:S05]  /*36e0*/  BSYNC.RECONVERGENT B1 ;  /* 0x0000000000017941 */ /* 0x000fea0003800200 */
.L_x_48:
[----:B------:R-:W-:Y:S04]  /*36f0*/  BSSY.RECONVERGENT B1, `(.L_x_51) ;  /* 0x000000d000017945 */ /* 0x000fe80003800200 */
[----:B------:R-:W-:Y:S05]  /*3700*/  @!P3 BRA `(.L_x_52) ;  /* 0x00000000002cb947 */ /* 0x000fea0003800000 */
[----:B------:R-:W-:Y:S02]  /*3710*/  HFMA2 R4, -RZ, RZ, 0, 0 ;  /* 0x00000000ff047431 */ /* 0x000fe400000001ff */
[----:B------:R-:W-:-:S07]  /*3720*/  IMAD.MOV.U32 R8, RZ, RZ, R15 ;  /* 0x000000ffff087224 */ /* 0x000fce00078e000f */
.L_x_53:
[C---:B------:R-:W-:Y:S02]  /*3730*/  VIADD R17, R8.reuse, 0x9 ;  /* 0x0000000908117836 */ /* 0x040fe40000000000 */
[----:B------:R-:W-:-:S03]  /*3740*/  IMAD.HI R9, R8, 0x66666667, RZ ;  /* 0x6666666708097827 */ /* 0x000fc600078e02ff */
[----:B------:R-:W-:Y:S02]  /*3750*/  ISETP.GT.U32.AND P1, PT, R17, 0x12, PT ;  /* 0x000000121100780c */ /* 0x000fe40003f24070 */
[----:B------:R-:W-:-:S04]  /*3760*/  SHF.R.U32.HI R16, RZ, 0x1f, R9 ;  /* 0x0000001fff107819 */ /* 0x000fc80000011609 */
[----:B------:R-:W-:-:S05]  /*3770*/  LEA.HI.SX32 R9, R9, R16, 0x1e ;  /* 0x0000001009097211 */ /* 0x000fca00078ff2ff */
[----:B------:R-:W-:Y:S02]  /*3780*/  IMAD R17, R9, -0xa, R8 ;  /* 0xfffffff609117824 */ /* 0x000fe400078e0208 */
[----:B------:R-:W-:Y:S02]  /*3790*/  IMAD.MOV.U32 R8, RZ, RZ, R9 ;  /* 0x000000ffff087224 */ /* 0x000fe400078e0009 */
[----:B------:R-:W-:Y:S01]  /*37a0*/  IMAD R4, R4, 0xa, R17 ;  /* 0x0000000a04047824 */ /* 0x000fe200078e0211 */
[----:B------:R-:W-:Y:S06]  /*37b0*/  @P1 BRA `(.L_x_53) ;  /* 0xfffffffc00dc1947 */ /* 0x000fec000383ffff */
.L_x_52:
[----:B------:R-:W-:Y:S05]  /*37c0*/  BSYNC.RECONVERGENT B1 ;  /* 0x0000000000017941 */ /* 0x000fea0003800200 */
.L_x_51:
[----:B------:R-:W-:Y:S05]  /*37d0*/  @!P2 BRA `(.L_x_47) ;  /* 0x00000000004ca947 */ /* 0x000fea0003800000 */
[----:B------:R-:W-:-:S07]  /*37e0*/  IMAD.MOV.U32 R9, RZ, RZ, RZ ;  /* 0x000000ffff097224 */ /* 0x000fce00078e00ff */
.L_x_55:
        /* <DEDUP_REMOVED lines=15> */
[----:B------:R-:W-:Y:S01]  /*38e0*/  PLOP3.LUT P0, PT, PT, PT, PT, 0x8, 0x80 ;  /* 0x000000000080781c */ /* 0x000fe20003f0e170 */
[----:B------:R-:W-:-:S12]  /*38f0*/  BRA `(.L_x_47) ;  /* 0x0000000000047947 */ /* 0x000fd80003800000 */
.L_x_54:
[----:B------:R-:W-:-:S13]  /*3900*/  ISETP.LE.AND P0, PT, R3, R4, PT ;  /* 0x000000040300720c */ /* 0x000fda0003f03270 */
.L_x_47:
[----:B------:R-:W-:Y:S05]  /*3910*/  BSYNC.RECONVERGENT B0 ;  /* 0x0000000000007941 */ /* 0x000fea0003800200 */
.L_x_46:
[----:B------:R-:W-:Y:S01]  /*3920*/  VIADD R17, R7, 0x1 ;  /* 0x0000000107117836 */ /* 0x000fe20000000000 */
[----:B------:R-:W-:Y:S01]  /*3930*/  BSSY.RECONVERGENT B0, `(.L_x_56) ;  /* 0x0000064000007945 */ /* 0x000fe20003800200 */
[----:B------:R-:W-:Y:S01]  /*3940*/  @!P0 IMAD.MOV R17, RZ, RZ, R7 ;  /* 0x000000ffff118224 */ /* 0x000fe200078e0207 */
[----:B-12---:R-:W-:Y:S01]  /*3950*/  SEL R9, R14, R15, P0 ;  /* 0x0000000f0e097207 */ /* 0x006fe20000000000 */
[----:B0-----:R-:W-:Y:S02]  /*3960*/  VIADD R3, R5, 0x1 ;  /* 0x0000000105037836 */ /* 0x001fe40000000000 */
[----:B------:R-:W-:Y:S01]  /*3970*/  @P0 IMAD.MOV R3, RZ, RZ, R5 ;  /* 0x000000ffff030224 */ /* 0x000fe200078e0205 */
[C---:B------:R-:W-:Y:S01]  /*3980*/  ISETP.GE.AND P1, PT, R17.reuse, R2, PT ;  /* 0x000000021100720c */ /* 0x040fe20003f26270 */
[--C-:B------:R-:W-:Y:S02]  /*3990*/  @P0 IMAD R5, R17, 0x4, R12.reuse ;  /* 0x0000000411050824 */ /* 0x100fe400078e020c */
        /* <DEDUP_REMOVED lines=8> */
[C---:B012---:R-:W-:Y:S01]  /*3a20*/  VIMNMX R4, PT, PT, R15.reuse, R14, !PT ;  /* 0x0000000e0f047248 */ /* 0x047fe20007fe0100 */
        /* <DEDUP_REMOVED lines=29> */
[----:B------:R-:W-:-:S03]  /*3c00*/  FSETP.NEU.AND P0, PT, R4, RZ, PT ;  /* 0x000000ff0400720b */ /* 0x000fc60003f0d000 */
[----:B------:R-:W-:Y:S01]  /*3c10*/  FFMA R5, R5, R6, 1 ;  /* 0x3f80000005057423 */ /* 0x000fe20000000006 */
[----:B------:R-:W-:-:S04]  /*3c20*/  IMAD.MOV.U32 R6, RZ, RZ, RZ ;  /* 0x000000ffff067224 */ /* 0x000fc800078e00ff */
[----:B------:R-:W-:Y:S01]  /*3c30*/  FSEL R4, R5, -INF , P0 ;  /* 0xff80000005047808 */ /* 0x000fe20000000000 */
[----:B------:R-:W-:Y:S01]  /*3c40*/  IMAD.MOV.U32 R5, RZ, RZ, RZ ;  /* 0x000000ffff057224 */ /* 0x000fe200078e00ff */
[----:B------:R-:W-:-:S04]  /*3c50*/  PLOP3.LUT P0, PT, PT, PT, PT, 0x8, 0x80 ;  /* 0x000000000080781c */ /* 0x000fc80003f0e170 */
[----:B------:R-:W0:Y:S02]  /*3c60*/  F2I.U32.TRUNC.NTZ R4, R4 ;  /* 0x0000000400047305 */ /* 0x000e24000020f000 */
[----:B0-----:R-:W-:Y:S01]  /*3c70*/  ISETP.NE.AND P2, PT, R4, RZ, PT ;  /* 0x000000ff0400720c */ /* 0x001fe20003f45270 */
[----:B------:R-:W-:-:S12]  /*3c80*/  @!P1 BRA `(.L_x_59) ;  /* 0x00000000002c9947 */ /* 0x000fd80003800000 */
[----:B------:R-:W-:Y:S02]  /*3c90*/  HFMA2 R5, -RZ, RZ, 0, 0 ;  /* 0x00000000ff057431 */ /* 0x000fe400000001ff */
[----:B------:R-:W-:-:S07]  /*3ca0*/  IMAD.MOV.U32 R7, RZ, RZ, R14 ;  /* 0x000000ffff077224 */ /* 0x000fce00078e000e */
.L_x_60:
        /* <DEDUP_REMOVED lines=9> */
.L_x_59:
[----:B------:R-:W-:Y:S05]  /*3d40*/  BSYNC.RECONVERGENT B1 ;  /* 0x0000000000017941 */ /* 0x000fea0003800200 */
.L_x_58:
[----:B------:R-:W-:Y:S04]  /*3d50*/  BSSY.RECONVERGENT B1, `(.L_x_61) ;  /* 0x000000d000017945 */ /* 0x000fe80003800200 */
[----:B------:R-:W-:Y:S05]  /*3d60*/  @!P3 BRA `(.L_x_62) ;  /* 0x00000000002cb947 */ /* 0x000fea0003800000 */
[----:B------:R-:W-:Y:S02]  /*3d70*/  IMAD.MOV.U32 R6, RZ, RZ, RZ ;  /* 0x000000ffff067224 */ /* 0x000fe400078e00ff */
[----:B------:R-:W-:-:S07]  /*3d80*/  IMAD.MOV.U32 R7, RZ, RZ, R15 ;  /* 0x000000ffff077224 */ /* 0x000fce00078e000f */
.L_x_63:
[C---:B------:R-:W-:Y:S02]  /*3d90*/  VIADD R16, R7.reuse, 0x9 ;  /* 0x0000000907107836 */ /* 0x040fe40000000000 */
[----:B------:R-:W-:-:S03]  /*3da0*/  IMAD.HI R8, R7, 0x66666667, RZ ;  /* 0x6666666707087827 */ /* 0x000fc600078e02ff */
[----:B------:R-:W-:Y:S02]  /*3db0*/  ISETP.GT.U32.AND P1, PT, R16, 0x12, PT ;  /* 0x000000121000780c */ /* 0x000fe40003f24070 */
[----:B------:R-:W-:-:S04]  /*3dc0*/  SHF.R.U32.HI R21, RZ, 0x1f, R8 ;  /* 0x0000001fff157819 */ /* 0x000fc80000011608 */
[----:B------:R-:W-:-:S05]  /*3dd0*/  LEA.HI.SX32 R8, R8, R21, 0x1e ;  /* 0x0000001508087211 */ /* 0x000fca00078ff2ff */
[----:B------:R-:W-:-:S04]  /*3de0*/  IMAD R7, R8, -0xa, R7 ;  /* 0xfffffff608077824 */ /* 0x000fc800078e0207 */
[----:B------:R-:W-:Y:S01]  /*3df0*/  IMAD R6, R6, 0xa, R7 ;  /* 0x0000000a06067824 */ /* 0x000fe200078e0207 */
[----:B------:R-:W-:Y:S01]  /*3e00*/  MOV R7, R8 ;  /* 0x0000000800077202 */ /* 0x000fe20000000f00 */
[----:B------:R-:W-:Y:S06]  /*3e10*/  @P1 BRA `(.L_x_63) ;  /* 0xfffffffc00dc1947 */ /* 0x000fec000383ffff */
.L_x_62:
[----:B------:R-:W-:Y:S05]  /*3e20*/  BSYNC.RECONVERGENT B1 ;  /* 0x0000000000017941 */ /* 0x000fea0003800200 */
.L_x_61:
[----:B------:R-:W-:Y:S05]  /*3e30*/  @!P2 BRA `(.L_x_57) ;  /* 0x00000000004ca947 */ /* 0x000fea0003800000 */
[----:B------:R-:W-:-:S07]  /*3e40*/  IMAD.MOV.U32 R7, RZ, RZ, RZ ;  /* 0x000000ffff077224 */ /* 0x000fce00078e00ff */
.L_x_65:
        /* <DEDUP_REMOVED lines=17> */
.L_x_64:
[----:B------:R-:W-:-:S13]  /*3f60*/  ISETP.LE.AND P0, PT, R5, R6, PT ;  /* 0x000000060500720c */ /* 0x000fda0003f03270 */
.L_x_57:
[----:B------:R-:W-:Y:S05]  /*3f70*/  BSYNC.RECONVERGENT B0 ;  /* 0x0000000000007941 */ /* 0x000fea0003800200 */
.L_x_56:
[----:B0-----:R-:W-:Y:S01]  /*3f80*/  VIADD R5, R17, 0x1 ;  /* 0x0000000111057836 */ /* 0x001fe20000000000 */
[----:B------:R-:W-:Y:S01]  /*3f90*/  BSSY.RECONVERGENT B0, `(.L_x_66) ;  /* 0x0000063000007945 */ /* 0x000fe20003800200 */
[----:B------:R-:W-:Y:S01]  /*3fa0*/  @!P0 IMAD.MOV R5, RZ, RZ, R17 ;  /* 0x000000ffff058224 */ /* 0x000fe200078e0211 */
[----:B-12---:R-:W-:Y:S01]  /*3fb0*/  SEL R8, R14, R15, P0 ;  /* 0x0000000f0e087207 */ /* 0x006fe20000000000 */
[C---:B------:R-:W-:Y:S01]  /*3fc0*/  VIADD R4, R3.reuse, 0x1 ;  /* 0x0000000103047836 */ /* 0x040fe20000000000 */
[----:B------:R-:W-:Y:S01]  /*3fd0*/  @P0 IADD3 R4, PT, PT, R3, RZ, RZ ;  /* 0x000000ff03040210 */ /* 0x000fe20007ffe0ff */
[C---:B------:R-:W-:Y:S01]  /*3fe0*/  @P0 IMAD R6, R5.reuse, 0x4, R12 ;  /* 0x0000000405060824 */ /* 0x040fe200078e020c */
[----:B------:R-:W-:-:S03]  /*3ff0*/  ISETP.GE.AND P1, PT, R5, R2, PT ;  /* 0x000000020500720c */ /* 0x000fc60003f26270 */
[----:B------:R-:W-:Y:S01]  /*4000*/  @!P0 IMAD R3, R4, 0x4, R12 ;  /* 0x0000000404038824 */ /* 0x000fe200078e020c */
[----:B------:R0:W1:Y:S04]  /*4010*/  @P0 LDS R14, [R6] ;  /* 0x00000000060e0984 */ /* 0x0000680000000800 */
[----:B------:R0:W2:Y:S01]  /*4020*/  @!P0 LDS R15, [R3] ;  /* 0x00000000030f8984 */ /* 0x0000a20000000800 */
[----:B------:R-:W-:-:S04]  /*4030*/  PLOP3.LUT P0, PT, PT, PT, PT, 0x8, 0x80 ;  /* 0x000000000080781c */ /* 0x000fc80003f0e170 */
[----:B------:R-:W-:Y:S09]  /*4040*/  @P1 BRA `(.L_x_67) ;  /* 0x00000004005c1947 */ /* 0x000ff20003800000 */
        /* <DEDUP_REMOVED lines=13> */
[----:B------:R-:W-:Y:S01]  /*4120*/  I2FP.F32.S32 R7, R16 ;  /* 0x0000001000077245 */ /* 0x000fe20000201400 */
[----:B------:R-:W-:Y:S01]  /*4130*/  IMAD.IADD R6, R3, 0x1, -R16 ;  /* 0x0000000103067824 */ /* 0x000fe200078e0a10 */
[----:B------:R-:W-:-:S03]  /*4140*/  MOV R16, 0x7f800000 ;  /* 0x7f80000000107802 */ /* 0x000fc60000000f00 */
[----:B------:R-:W-:Y:S01]  /*4150*/  FADD R17, R6, -1 ;  /* 0xbf80000006117421 */ /* 0x000fe20000000000 */
[----:B------:R-:W-:Y:S02]  /*4160*/  FSEL R6, RZ, -23, P0 ;  /* 0xc1b80000ff067808 */ /* 0x000fe40000000000 */
[----:B------:R-:W-:Y:S01]  /*4170*/  ISETP.GT.U32.AND P0, PT, R3, 0x7f7fffff, PT ;  /* 0x7f7fffff0300780c */ /* 0x000fe20003f04070 */
[----:B------:R-:W-:Y:S02]  /*4180*/  FFMA R18, R17, -R18, 0.14084610342979431152 ;  /* 0x3e1039f611127423 */ /* 0x000fe40000000812 */
[----:B------:R-:W-:Y:S01]  /*4190*/  FFMA R6, R7, 1.1920928955078125e-07, R6 ;  /* 0x3400000007067823 */ /* 0x000fe20000000006 */
[----:B------:R-:W-:Y:S02]  /*41a0*/  IMAD.MOV.U32 R7, RZ, RZ, 0x3ede5bd9 ;  /* 0x3ede5bd9ff077424 */ /* 0x000fe400078e00ff */
        /* <DEDUP_REMOVED lines=12> */
[----:B------:R-:W-:-:S05]  /*4270*/  FFMA R6, R6, R7, 1 ;  /* 0x3f80000006067423 */ /* 0x000fca0000000007 */
[----:B------:R-:W-:Y:S02]  /*4280*/  FSEL R3, R6, -INF , P0 ;  /* 0xff80000006037808 */ /* 0x000fe40000000000 */
[----:B------:R-:W-:Y:S02]  /*4290*/  CS2R R6, SRZ ;  /* 0x0000000000067805 */ /* 0x000fe4000001ff00 */
[----:B------:R-:W-:Y:S02]  /*42a0*/  PLOP3.LUT P0, PT, PT, PT, PT, 0x8, 0x80 ;  /* 0x000000000080781c */ /* 0x000fe40003f0e170 */
[----:B------:R-:W0:Y:S02]  /*42b0*/  F2I.U32.TRUNC.NTZ R3, R3 ;  /* 0x0000000300037305 */ /* 0x000e24000020f000 */
[----:B0-----:R-:W-:Y:S01]  /*42c0*/  ISETP.NE.AND P2, PT, R3, RZ, PT ;  /* 0x000000ff0300720c */ /* 0x001fe20003f45270 */
[----:B------:R-:W-:-:S12]  /*42d0*/  @!P1 BRA `(.L_x_69) ;  /* 0x00000000002c9947 */ /* 0x000fd80003800000 */
[----:B------:R-:W-:Y:S02]  /*42e0*/  IMAD.MOV.U32 R6, RZ, RZ, RZ ;  /* 0x000000ffff067224 */ /* 0x000fe400078e00ff */
[----:B------:R-:W-:-:S07]  /*42f0*/  IMAD.MOV.U32 R16, RZ, RZ, R14 ;  /* 0x000000ffff107224 */ /* 0x000fce00078e000e */
.L_x_70:
        /* <DEDUP_REMOVED lines=9> */
.L_x_69:
[----:B------:R-:W-:Y:S05]  /*4390*/  BSYNC.RECONVERGENT B1 ;  /* 0x0000000000017941 */ /* 0x000fea0003800200 */
.L_x_68:
[----:B------:R-:W-:Y:S04]  /*43a0*/  BSSY.RECONVERGENT B1, `(.L_x_71) ;  /* 0x000000d000017945 */ /* 0x000fe80003800200 */
[----:B------:R-:W-:Y:S05]  /*43b0*/  @!P3 BRA `(.L_x_72) ;  /* 0x00000000002cb947 */ /* 0x000fea0003800000 */
[----:B------:R-:W-:Y:S01]  /*43c0*/  IMAD.MOV.U32 R7, RZ, RZ, RZ ;  /* 0x000000ffff077224 */ /* 0x000fe200078e00ff */
[----:B------:R-:W-:-:S07]  /*43d0*/  MOV R16, R15 ;  /* 0x0000000f00107202 */ /* 0x000fce0000000f00 */
.L_x_73:
        /* <DEDUP_REMOVED lines=9> */
.L_x_72:
[----:B------:R-:W-:Y:S05]  /*4470*/  BSYNC.RECONVERGENT B1 ;  /* 0x0000000000017941 */ /* 0x000fea0003800200 */
.L_x_71:
[----:B------:R-:W-:Y:S05]  /*4480*/  @!P2 BRA `(.L_x_67) ;  /* 0x00000000004ca947 */ /* 0x000fea0003800000 */
[----:B------:R-:W-:-:S07]  /*4490*/  IMAD.MOV.U32 R16, RZ, RZ, RZ ;  /* 0x000000ffff107224 */ /* 0x000fce00078e00ff */
.L_x_75:
        /* <DEDUP_REMOVED lines=17> */
.L_x_74:
[----:B------:R-:W-:-:S13]  /*45b0*/  ISETP.LE.AND P0, PT, R6, R7, PT ;  /* 0x000000070600720c */ /* 0x000fda0003f03270 */
.L_x_67:
[----:B------:R-:W-:Y:S05]  /*45c0*/  BSYNC.RECONVERGENT B0 ;  /* 0x0000000000007941 */ /* 0x000fea0003800200 */
.L_x_66:
[----:B0-----:R-:W-:Y:S01]  /*45d0*/  VIADD R3, R5, 0x1 ;  /* 0x0000000105037836 */ /* 0x001fe20000000000 */
[----:B------:R-:W-:Y:S01]  /*45e0*/  IADD3 R6, PT, PT, R4, 0x1, RZ ;  /* 0x0000000104067810 */ /* 0x000fe20007ffe0ff */
[----:B------:R-:W-:Y:S01]  /*45f0*/  @!P0 IMAD.MOV R3, RZ, RZ, R5 ;  /* 0x000000ffff038224 */ /* 0x000fe200078e0205 */
[----:B------:R-:W-:Y:S01]  /*4600*/  BSSY.RECONVERGENT B0, `(.L_x_76) ;  /* 0x0000062000007945 */ /* 0x000fe20003800200 */
[----:B------:R-:W-:Y:S01]  /*4610*/  @P0 IMAD.MOV R6, RZ, RZ, R4 ;  /* 0x000000ffff060224 */ /* 0x000fe200078e0204 */
[----:B-12---:R-:W-:Y:S01]  /*4620*/  SEL R7, R14, R15, P0 ;  /* 0x0000000f0e077207 */ /* 0x006fe20000000000 */
[C-C-:B------:R-:W-:Y:S01]  /*4630*/  @P0 IMAD R5, R3.reuse, 0x4, R12.reuse ;  /* 0x0000000403050824 */ /* 0x140fe200078e020c */
[----:B------:R-:W-:Y:S01]  /*4640*/  ISETP.GE.AND P1, PT, R3, R2, PT ;  /* 0x000000020300720c */ /* 0x000fe20003f26270 */
[----:B------:R-:W-:-:S03]  /*4650*/  @!P0 IMAD R4, R6, 0x4, R12 ;  /* 0x0000000406048824 */ /* 0x000fc600078e020c */
[----:B------:R0:W1:Y:S04]  /*4660*/  @P0 LDS R14, [R5] ;  /* 0x00000000050e0984 */ /* 0x0000680000000800 */
[----:B------:R0:W2:Y:S01]  /*4670*/  @!P0 LDS R15, [R4] ;  /* 0x00000000040f8984 */ /* 0x0000a20000000800 */
[----:B------:R-:W-:-:S04]  /*4680*/  PLOP3.LUT P0, PT, PT, PT, PT, 0x8, 0x80 ;  /* 0x000000000080781c */ /* 0x000fc80003f0e170 */
[----:B------:R-:W-:Y:S09]  /*4690*/  @P1 BRA `(.L_x_77) ;  /* 0x0000000400601947 */ /* 0x000ff20003800000 */
        /* <DEDUP_REMOVED lines=13> */
[-C--:B------:R-:W-:Y:S02]  /*4770*/  IADD3 R5, PT, PT, R4, -R17.reuse, RZ ;  /* 0x8000001104057210 */ /* 0x080fe40007ffe0ff */
[----:B------:R-:W-:-:S03]  /*4780*/  I2FP.F32.S32 R17, R17 ;  /* 0x0000001100117245 */ /* 0x000fc60000201400 */
        /* <DEDUP_REMOVED lines=9> */
[----:B------:R-:W-:Y:S02]  /*4820*/  FSEL R16, RZ, -23, P0 ;  /* 0xc1b80000ff107808 */ /* 0x000fe40000000000 */
[----:B------:R-:W-:Y:S01]  /*4830*/  ISETP.GT.U32.AND P0, PT, R4, 0x7f7fffff, PT ;  /* 0x7f7fffff0400780c */ /* 0x000fe20003f04070 */
[----:B------:R-:W-:Y:S02]  /*4840*/  FMUL R18, R5, R18 ;  /* 0x0000001205127220 */ /* 0x000fe40000400000 */
[----:B------:R-:W-:Y:S01]  /*4850*/  FFMA R16, R17, 1.1920928955078125e-07, R16 ;  /* 0x3400000011107823 */ /* 0x000fe20000000010 */
[----:B------:R-:W-:Y:S02]  /*4860*/  IMAD.MOV.U32 R17, RZ, RZ, 0x7f800000 ;  /* 0x7f800000ff117424 */ /* 0x000fe400078e00ff */
[----:B------:R-:W-:-:S04]  /*4870*/  FFMA R5, R5, R18, R5 ;  /* 0x0000001205057223 */ /* 0x000fc80000000005 */
[----:B------:R-:W-:Y:S01]  /*4880*/  FFMA R5, R16, 0.69314718246459960938, R5 ;  /* 0x3f31721810057823 */ /* 0x000fe20000000005 */
[----:B------:R-:W-:Y:S02]  /*4890*/  IMAD.MOV.U32 R16, RZ, RZ, 0x3ede5bd9 ;  /* 0x3ede5bd9ff107424 */ /* 0x000fe400078e00ff */
        /* <DEDUP_REMOVED lines=10> */
[----:B------:R-:W-:Y:S01]  /*4940*/  IMAD.MOV.U32 R5, RZ, RZ, RZ ;  /* 0x000000ffff057224 */ /* 0x000fe200078e00ff */
[----:B------:R-:W-:-:S07]  /*4950*/  MOV R17, R14 ;  /* 0x0000000e00117202 */ /* 0x000fce0000000f00 */
.L_x_80:
        /* <DEDUP_REMOVED lines=9> */
.L_x_79:
[----:B------:R-:W-:Y:S05]  /*49f0*/  BSYNC.RECONVERGENT B1 ;  /* 0x0000000000017941 */ /* 0x000fea0003800200 */
.L_x_78:
[----:B------:R-:W-:Y:S04]  /*4a00*/  BSSY.RECONVERGENT B1, `(.L_x_81) ;  /* 0x000000d000017945 */ /* 0x000fe80003800200 */
[----:B------:R-:W-:Y:S05]  /*4a10*/  @!P3 BRA `(.L_x_82) ;  /* 0x00000000002cb947 */ /* 0x000fea0003800000 */
[----:B------:R-:W-:Y:S02]  /*4a20*/  IMAD.MOV.U32 R16, RZ, RZ, RZ ;  /* 0x000000ffff107224 */ /* 0x000fe400078e00ff */
[----:B------:R-:W-:-:S07]  /*4a30*/  IMAD.MOV.U32 R17, RZ, RZ, R15 ;  /* 0x000000ffff117224 */ /* 0x000fce00078e000f */
.L_x_83:
        /* <DEDUP_REMOVED lines=9> */
.L_x_82:
[----:B------:R-:W-:Y:S05]  /*4ad0*/  BSYNC.RECONVERGENT B1 ;  /* 0x0000000000017941 */ /* 0x000fea0003800200 */
.L_x_81:
[----:B------:R-:W-:Y:S05]  /*4ae0*/  @!P2 BRA `(.L_x_77) ;  /* 0x00000000004ca947 */ /* 0x000fea0003800000 */
[----:B------:R-:W-:-:S07]  /*4af0*/  HFMA2 R17, -RZ, RZ, 0, 0 ;  /* 0x00000000ff117431 */ /* 0x000fce00000001ff */
.L_x_85:
        /* <DEDUP_REMOVED lines=17> */
.L_x_84:
[----:B------:R-:W-:-:S13]  /*4c10*/  ISETP.LE.AND P0, PT, R5, R16, PT ;  /* 0x000000100500720c */ /* 0x000fda0003f03270 */
.L_x_77:
[----:B------:R-:W-:Y:S05]  /*4c20*/  BSYNC.RECONVERGENT B0 ;  /* 0x0000000000007941 */ /* 0x000fea0003800200 */
.L_x_76:
[C---:B0-----:R-:W-:Y:S01]  /*4c30*/  VIADD R5, R3.reuse, 0x1 ;  /* 0x0000000103057836 */ /* 0x041fe20000000000 */
        /* <DEDUP_REMOVED lines=25> */
[----:B------:R-:W-:Y:S01]  /*4dd0*/  IMAD.IADD R16, R3, 0x1, -R18 ;  /* 0x0000000103107824 */ /* 0x000fe200078e0a12 */
        /* <DEDUP_REMOVED lines=17> */
[----:B------:R-:W-:Y:S02]  /*4ef0*/  HFMA2 R17, -RZ, RZ, 1.716796875, 251.125 ;  /* 0x3ede5bd9ff117431 */ /* 0x000fe400000001ff */
        /* <DEDUP_REMOVED lines=11> */
.L_x_90:
        /* <DEDUP_REMOVED lines=9> */
.L_x_89:
[----:B------:R-:W-:Y:S05]  /*5040*/  BSYNC.RECONVERGENT B1 ;  /* 0x0000000000017941 */ /* 0x000fea0003800200 */
.L_x_88:
[----:B------:R-:W-:Y:S04]  /*5050*/  BSSY.RECONVERGENT B1, `(.L_x_91) ;  /* 0x000000d000017945 */ /* 0x000fe80003800200 */
[----:B------:R-:W-:Y:S05]  /*5060*/  @!P3 BRA `(.L_x_92) ;  /* 0x00000000002cb947 */ /* 0x000fea0003800000 */
[----:B------:R-:W-:Y:S02]  /*5070*/  IMAD.MOV.U32 R17, RZ, RZ, RZ ;  /* 0x000000ffff117224 */ /* 0x000fe400078e00ff */
[----:B------:R-:W-:-:S07]  /*5080*/  IMAD.MOV.U32 R18, RZ, RZ, R15 ;  /* 0x000000ffff127224 */ /* 0x000fce00078e000f */
.L_x_93:
[C---:B------:R-:W-:Y:S01]  /*5090*/  IMAD.HI R20, R18.reuse, 0x66666667, RZ ;  /* 0x6666666712147827 */ /* 0x040fe200078e02ff */
[----:B------:R-:W-:-:S04]  /*50a0*/  IADD3 R22, PT, PT, R18, 0x9, RZ ;  /* 0x0000000912167810 */ /* 0x000fc80007ffe0ff */
[----:B------:R-:W-:Y:S02]  /*50b0*/  ISETP.GT.U32.AND P1, PT, R22, 0x12, PT ;  /* 0x000000121600780c */ /* 0x000fe40003f24070 */
[----:B------:R-:W-:-:S04]  /*50c0*/  SHF.R.U32.HI R21, RZ, 0x1f, R20 ;  /* 0x0000001fff157819 */ /* 0x000fc80000011614 */
[----:B------:R-:W-:-:S05]  /*50d0*/  LEA.HI.SX32 R21, R20, R21, 0x1e ;  /* 0x0000001514157211 */ /* 0x000fca00078ff2ff */
[----:B------:R-:W-:-:S04]  /*50e0*/  IMAD R18, R21, -0xa, R18 ;  /* 0xfffffff615127824 */ /* 0x000fc800078e0212 */
[----:B------:R-:W-:Y:S02]  /*50f0*/  IMAD R17, R17, 0xa, R18 ;  /* 0x0000000a11117824 */ /* 0x000fe400078e0212 */
[----:B------:R-:W-:Y:S01]  /*5100*/  IMAD.MOV.U32 R18, RZ, RZ, R21 ;  /* 0x000000ffff127224 */ /* 0x000fe200078e0015 */
[----:B------:R-:W-:Y:S06]  /*5110*/  @P1 BRA `(.L_x_93) ;  /* 0xfffffffc00dc1947 */ /* 0x000fec000383ffff */
.L_x_92:
[----:B------:R-:W-:Y:S05]  /*5120*/  BSYNC.RECONVERGENT B1 ;  /* 0x0000000000017941 */ /* 0x000fea0003800200 */
.L_x_91:
[----:B------:R-:W-:Y:S05]  /*5130*/  @!P2 BRA `(.L_x_87) ;  /* 0x00000000004ca947 */ /* 0x000fea0003800000 */
[----:B------:R-:W-:-:S07]  /*5140*/  IMAD.MOV.U32 R18, RZ, RZ, RZ ;  /* 0x000000ffff127224 */ /* 0x000fce00078e00ff */
.L_x_95:
        /* <DEDUP_REMOVED lines=17> */
.L_x_94:
[----:B------:R-:W-:-:S13]  /*5260*/  ISETP.LE.AND P0, PT, R16, R17, PT ;  /* 0x000000111000720c */ /* 0x000fda0003f03270 */
.L_x_87:
[----:B------:R-:W-:Y:S05]  /*5270*/  BSYNC.RECONVERGENT B0 ;  /* 0x0000000000007941 */ /* 0x000fea0003800200 */
.L_x_86:
[----:B------:R-:W-:Y:S01]  /*5280*/  IADD3 R17, PT, PT, R5, 0x1, RZ ;  /* 0x0000000105117810 */ /* 0x000fe20007ffe0ff */
[----:B------:R-:W-:Y:S01]  /*5290*/  @!P0 IMAD.MOV R17, RZ, RZ, R5 ;  /* 0x000000ffff118224 */ /* 0x000fe200078e0205 */
[----:B------:R-:W-:Y:S01]  /*52a0*/  BSSY.RECONVERGENT B0, `(.L_x_96) ;  /* 0x0000063000007945 */ /* 0x000fe20003800200 */
[----:B0-----:R-:W-:Y:S01]  /*52b0*/  VIADD R3, R4, 0x1 ;  /* 0x0000000104037836 */ /* 0x001fe20000000000 */
[----:B-12---:R-:W-:Y:S01]  /*52c0*/  SEL R5, R14, R15, P0 ;  /* 0x0000000f0e057207 */ /* 0x006fe20000000000 */
        /* <DEDUP_REMOVED lines=12> */
[----:B------:R-:W-:Y:S01]  /*5390*/  HFMA2 R23, -RZ, RZ, 1.5048828125, 33.21875 ;  /* 0x3e055027ff177431 */ /* 0x000fe200000001ff */
[----:B------:R-:W-:Y:S01]  /*53a0*/  ISETP.NE.AND P1, PT, R14, RZ, PT ;  /* 0x000000ff0e00720c */ /* 0x000fe20003f25270 */
[----:B------:R-:W-:Y:S01]  /*53b0*/  BSSY.RECONVERGENT B1, `(.L_x_98) ;  /* 0x000002f000017945 */ /* 0x000fe20003800200 */
[----:B------:R-:W-:Y:S02]  /*53c0*/  ISETP.GE.AND P0, PT, R4, 0x1, PT ;  /* 0x000000010400780c */ /* 0x000fe40003f06270 */
[----:B------:R-:W-:Y:S02]  /*53d0*/  I2FP.F32.S32 R4, R4 ;  /* 0x0000000400047245 */ /* 0x000fe40000201400 */
[----:B------:R-:W-:Y:S02]  /*53e0*/  FSEL R18, RZ, -23, P0 ;  /* 0xc1b80000ff127808 */ /* 0x000fe40000000000 */
[----:B------:R-:W-:-:S07]  /*53f0*/  ISETP.NE.AND P3, PT, R15, RZ, PT ;  /* 0x000000ff0f00720c */ /* 0x000fce0003f65270 */
[----:B------:R-:W-:-:S04]  /*5400*/  @!P0 FMUL R4, R4, 8388608 ;  /* 0x4b00000004048820 */ /* 0x000fc80000400000 */
[C---:B------:R-:W-:Y:S01]  /*5410*/  VIADD R21, R4.reuse, 0xc0d55555 ;  /* 0xc0d5555504157836 */ /* 0x040fe20000000000 */
[----:B------:R-:W-:-:S04]  /*5420*/  ISETP.GT.U32.AND P0, PT, R4, 0x7f7fffff, PT ;  /* 0x7f7fffff0400780c */ /* 0x000fc80003f04070 */
[----:B------:R-:W-:-:S05]  /*5430*/  LOP3.LUT R21, R21, 0xff800000, RZ, 0xc0, !PT ;  /* 0xff80000015157812 */ /* 0x000fca00078ec0ff */
[----:B------:R-:W-:Y:S01]  /*5440*/  IMAD.IADD R16, R4, 0x1, -R21 ;  /* 0x0000000104107824 */ /* 0x000fe200078e0a15 */
[----:B------:R-:W-:-:S03]  /*5450*/  I2FP.F32.S32 R21, R21 ;  /* 0x0000001500157245 */ /* 0x000fc60000201400 */
[----:B------:R-:W-:Y:S02]  /*5460*/  FADD R16, R16, -1 ;  /* 0xbf80000010107421 */ /* 0x000fe40000000000 */
[----:B------:R-:W-:Y:S01]  /*5470*/  FFMA R18, R21, 1.1920928955078125e-07, R18 ;  /* 0x3400000015127823 */ /* 0x000fe20000000012 */
[----:B------:R-:W-:Y:S02]  /*5480*/  IMAD.MOV.U32 R21, RZ, RZ, 0x7f800000 ;  /* 0x7f800000ff157424 */ /* 0x000fe400078e00ff */
[----:B------:R-:W-:-:S04]  /*5490*/  FFMA R23, R16, -R23, 0.14084610342979431152 ;  /* 0x3e1039f610177423 */ /* 0x000fc80000000817 */
        /* <DEDUP_REMOVED lines=8> */
[----:B------:R-:W-:Y:S01]  /*5520*/  FFMA R23, R16, R23, R16 ;  /* 0x0000001710177223 */ /* 0x000fe20000000010 */
[----:B------:R-:W-:-:S03]  /*5530*/  IMAD.MOV.U32 R16, RZ, RZ, RZ ;  /* 0x000000ffff107224 */ /* 0x000fc600078e00ff */
[----:B------:R-:W-:Y:S01]  /*5540*/  FFMA R18, R18, 0.69314718246459960938, R23 ;  /* 0x3f31721812127823 */ /* 0x000fe20000000017 */
[----:B------:R-:W-:Y:S02]  /*5550*/  IMAD.MOV.U32 R23, RZ, RZ, 0x3ede5bd9 ;  /* 0x3ede5bd9ff177424 */ /* 0x000fe400078e00ff */
[C---:B------:R-:W-:Y:S01]  /*5560*/  @P0 FFMA R18, R4.reuse, R21, +INF ;  /* 0x7f80000004120423 */ /* 0x040fe20000000015 */
[----:B------:R-:W-:Y:S01]  /*5570*/  FSETP.NEU.AND P0, PT, R4, RZ, PT ;  /* 0x000000ff0400720b */ /* 0x000fe20003f0d000 */
[----:B------:R-:W-:Y:S02]  /*5580*/  IMAD.MOV.U32 R4, RZ, RZ, RZ ;  /* 0x000000ffff047224 */ /* 0x000fe400078e00ff */
[----:B------:R-:W-:-:S05]  /*5590*/  FFMA R18, R18, R23, 1 ;  /* 0x3f80000012127423 */ /* 0x000fca0000000017 */
[----:B------:R-:W-:Y:S02]  /*55a0*/  FSEL R18, R18, -INF , P0 ;  /* 0xff80000012127808 */ /* 0x000fe40000000000 */
[----:B------:R-:W-:-:S04]  /*55b0*/  PLOP3.LUT P0, PT, PT, PT, PT, 0x8, 0x80 ;  /* 0x000000000080781c */ /* 0x000fc80003f0e170 */
[----:B------:R-:W0:Y:S02]  /*55c0*/  F2I.U32.TRUNC.NTZ R18, R18 ;  /* 0x0000001200127305 */ /* 0x000e24000020f000 */
[----:B0-----:R-:W-:Y:S01]  /*55d0*/  ISETP.NE.AND P2, PT, R18, RZ, PT ;  /* 0x000000ff1200720c */ /* 0x001fe20003f45270 */
[----:B------:R-:W-:-:S12]  /*55e0*/  @!P1 BRA `(.L_x_99) ;  /* 0x00000000002c9947 */ /* 0x000fd80003800000 */
[----:B------:R-:W-:Y:S02]  /*55f0*/  IMAD.MOV.U32 R4, RZ, RZ, RZ ;  /* 0x000000ffff047224 */ /* 0x000fe400078e00ff */
[----:B------:R-:W-:-:S07]  /*5600*/  IMAD.MOV.U32 R20, RZ, RZ, R14 ;  /* 0x000000ffff147224 */ /* 0x000fce00078e000e */
.L_x_100:
[C---:B------:R-:W-:Y:S01]  /*5610*/  IADD3 R23, PT, PT, R20.reuse, 0x9, RZ ;  /* 0x0000000914177810 */ /* 0x040fe20007ffe0ff */
        /* <DEDUP_REMOVED lines=8> */
.L_x_99:
[----:B------:R-:W-:Y:S05]  /*56a0*/  BSYNC.RECONVERGENT B1 ;  /* 0x0000000000017941 */ /* 0x000fea0003800200 */
.L_x_98:
[----:B------:R-:W-:Y:S04]  /*56b0*/  BSSY.RECONVERGENT B1, `(.L_x_101) ;  /* 0x000000d000017945 */ /* 0x000fe80003800200 */
[----:B------:R-:W-:Y:S05]  /*56c0*/  @!P3 BRA `(.L_x_102) ;  /* 0x00000000002cb947 */ /* 0x000fea0003800000 */
[----:B------:R-:W-:Y:S02]  /*56d0*/  IMAD.MOV.U32 R16, RZ, RZ, RZ ;  /* 0x000000ffff107224 */ /* 0x000fe400078e00ff */
[----:B------:R-:W-:-:S07]  /*56e0*/  IMAD.MOV.U32 R20, RZ, RZ, R15 ;  /* 0x000000ffff147224 */ /* 0x000fce00078e000f */
.L_x_103:
        /* <DEDUP_REMOVED lines=9> */
.L_x_102:
[----:B------:R-:W-:Y:S05]  /*5780*/  BSYNC.RECONVERGENT B1 ;  /* 0x0000000000017941 */ /* 0x000fea0003800200 */
.L_x_101:
[----:B------:R-:W-:Y:S05]  /*5790*/  @!P2 BRA `(.L_x_97) ;  /* 0x00000000004ca947 */ /* 0x000fea0003800000 */
[----:B------:R-:W-:-:S07]  /*57a0*/  IMAD.MOV.U32 R21, RZ, RZ, RZ ;  /* 0x000000ffff157224 */ /* 0x000fce00078e00ff */
.L_x_105:
        /* <DEDUP_REMOVED lines=10> */
[----:B------:R-:W-:Y:S01]  /*5850*/  IADD3 R21, PT, PT, R21, 0x1, RZ ;  /* 0x0000000115157810 */ /* 0x000fe20007ffe0ff */
[----:B------:R-:W-:Y:S02]  /*5860*/  IMAD.MOV.U32 R4, RZ, RZ, R23 ;  /* 0x000000ffff047224 */ /* 0x000fe400078e0017 */
[----:B------:R-:W-:Y:S01]  /*5870*/  IMAD.MOV.U32 R16, RZ, RZ, R25 ;  /* 0x000000ffff107224 */ /* 0x000fe200078e0019 */
[----:B------:R-:W-:-:S13]  /*5880*/  ISETP.NE.AND P0, PT, R21, R18, PT ;  /* 0x000000121500720c */ /* 0x000fda0003f05270 */
[----:B------:R-:W-:Y:S05]  /*5890*/  @P0 BRA `(.L_x_105) ;  /* 0xfffffffc00c40947 */ /* 0x000fea000383ffff */
[----:B------:R-:W-:Y:S01]  /*58a0*/  PLOP3.LUT P0, PT, PT, PT, PT, 0x8, 0x80 ;  /* 0x000000000080781c */ /* 0x000fe20003f0e170 */
[----:B------:R-:W-:-:S12]  /*58b0*/  BRA `(.L_x_97) ;  /* 0x0000000000047947 */ /* 0x000fd80003800000 */
.L_x_104:
[----:B------:R-:W-:-:S13]  /*58c0*/  ISETP.LE.AND P0, PT, R4, R27, PT ;  /* 0x0000001b0400720c */ /* 0x000fda0003f03270 */
.L_x_97:
[----:B------:R-:W-:Y:S05]  /*58d0*/  BSYNC.RECONVERGENT B0 ;  /* 0x0000000000007941 */ /* 0x000fea0003800200 */
.L_x_96:
[----:B------:R-:W-:Y:S01]  /*58e0*/  VIADD R21, R17, 0x1 ;  /* 0x0000000111157836 */ /* 0x000fe20000000000 */
[----:B------:R-:W-:Y:S01]  /*58f0*/  BSSY.RECONVERGENT B0, `(.L_x_106) ;  /* 0x0000064000007945 */ /* 0x000fe20003800200 */
[----:B------:R-:W-:Y:S01]  /*5900*/  @!P0 IMAD.MOV R21, RZ, RZ, R17 ;  /* 0x000000ffff158224 */ /* 0x000fe200078e0211 */
[----:B012---:R-:W-:Y:S01]  /*5910*/  SEL R4, R14, R15, P0 ;  /* 0x0000000f0e047207 */ /* 0x007fe20000000000 */
[----:B------:R-:W-:Y:S02]  /*5920*/  VIADD R16, R3, 0x1 ;  /* 0x0000000103107836 */ /* 0x000fe40000000000 */
[----:B------:R-:W-:Y:S01]  /*5930*/  @P0 IMAD.MOV R16, RZ, RZ, R3 ;  /* 0x000000ffff100224 */ /* 0x000fe200078e0203 */
[C---:B------:R-:W-:Y:S01]  /*5940*/  ISETP.GE.AND P1, PT, R21.reuse, R2, PT ;  /* 0x000000021500720c */ /* 0x040fe20003f26270 */
[----:B------:R-:W-:-:S03]  /*5950*/  @P0 IMAD R17, R21, 0x4, R12 ;  /* 0x0000000415110824 */ /* 0x000fc600078e020c */
[----:B------:R-:W-:Y:S02]  /*5960*/  @!P0 LEA R3, R16, R12, 0x2 ;  /* 0x0000000c10038211 */ /* 0x000fe400078e10ff */
        /* <DEDUP_REMOVED lines=32> */
[----:B------:R-:W-:Y:S02]  /*5b70*/  FFMA R20, R23, 1.1920928955078125e-07, R20 ;  /* 0x3400000017147823 */ /* 0x000fe40000000014 */
[----:B------:R-:W-:-:S04]  /*5b80*/  FFMA R17, R17, R22, R17 ;  /* 0x0000001611117223 */ /* 0x000fc80000000011 */
[----:B------:R-:W-:Y:S01]  /*5b90*/  FFMA R17, R20, 0.69314718246459960938, R17 ;  /* 0x3f31721814117823 */ /* 0x000fe20000000011 */
[----:B------:R-:W-:-:S03]  /*5ba0*/  IMAD.MOV.U32 R20, RZ, RZ, 0x3ede5bd9 ;  /* 0x3ede5bd9ff147424 */ /* 0x000fc600078e00ff */
[C---:B------:R-:W-:Y:S01]  /*5bb0*/  @P0 FFMA R17, R3.reuse, R18, +INF ;  /* 0x7f80000003110423 */ /* 0x040fe20000000012 */
[----:B------:R-:W-:Y:S01]  /*5bc0*/  FSETP.NEU.AND P0, PT, R3, RZ, PT ;  /* 0x000000ff0300720b */ /* 0x000fe20003f0d000 */
[----:B------:R-:W-:Y:S02]  /*5bd0*/  HFMA2 R18, -RZ, RZ, 0, 0 ;  /* 0x00000000ff127431 */ /* 0x000fe400000001ff */
        /* <DEDUP_REMOVED lines=9> */
.L_x_110:
        /* <DEDUP_REMOVED lines=9> */
.L_x_109:
[----:B------:R-:W-:Y:S05]  /*5d00*/  BSYNC.RECONVERGENT B1 ;  /* 0x0000000000017941 */ /* 0x000fea0003800200 */
.L_x_108:
[----:B------:R-:W-:Y:S04]  /*5d10*/  BSSY.RECONVERGENT B1, `(.L_x_111) ;  /* 0x000000d000017945 */ /* 0x000fe80003800200 */
[----:B------:R-:W-:Y:S05]  /*5d20*/  @!P3 BRA `(.L_x_112) ;  /* 0x00000000002cb947 */ /* 0x000fea0003800000 */
[----:B------:R-:W-:Y:S01]  /*5d30*/  IMAD.MOV.U32 R18, RZ, RZ, RZ ;  /* 0x000000ffff127224 */ /* 0x000fe200078e00ff */
[----:B------:R-:W-:-:S07]  /*5d40*/  MOV R20, R15 ;  /* 0x0000000f00147202 */ /* 0x000fce0000000f00 */
.L_x_113:
        /* <DEDUP_REMOVED lines=9> */
.L_x_112:
[----:B------:R-:W-:Y:S05]  /*5de0*/  BSYNC.RECONVERGENT B1 ;  /* 0x0000000000017941 */ /* 0x000fea0003800200 */
.L_x_111:
[----:B------:R-:W-:Y:S05]  /*5df0*/  @!P2 BRA `(.L_x_107) ;  /* 0x00000000004ca947 */ /* 0x000fea0003800000 */
[----:B------:R-:W-:-:S07]  /*5e00*/  IMAD.MOV.U32 R20, RZ, RZ, RZ ;  /* 0x000000ffff147224 */ /* 0x000fce00078e00ff */
.L_x_115:
        /* <DEDUP_REMOVED lines=17> */
.L_x_114:
[----:B------:R-:W-:-:S13]  /*5f20*/  ISETP.LE.AND P0, PT, R17, R18, PT ;  /* 0x000000121100720c */ /* 0x000fda0003f03270 */
.L_x_107:
[----:B------:R-:W-:Y:S05]  /*5f30*/  BSYNC.RECONVERGENT B0 ;  /* 0x0000000000007941 */ /* 0x000fea0003800200 */
.L_x_106:
[----:B------:R-:W-:Y:S01]  /*5f40*/  VIADD R23, R21, 0x1 ;  /* 0x0000000115177836 */ /* 0x000fe20000000000 */
[----:B------:R-:W-:Y:S01]  /*5f50*/  IADD3 R18, PT, PT, R16, 0x1, RZ ;  /* 0x0000000110127810 */ /* 0x000fe20007ffe0ff */
[----:B------:R-:W-:Y:S01]  /*5f60*/  @!P0 IMAD.MOV R23, RZ, RZ, R21 ;  /* 0x000000ffff178224 */ /* 0x000fe200078e0215 */
[----:B------:R-:W-:Y:S01]  /*5f70*/  BSSY.RECONVERGENT B0, `(.L_x_116) ;  /* 0x0000062000007945 */ /* 0x000fe20003800200 */
[----:B------:R-:W-:Y:S01]  /*5f80*/  @P0 IMAD.MOV R18, RZ, RZ, R16 ;  /* 0x000000ffff120224 */ /* 0x000fe200078e0210 */
[----:B012---:R-:W-:Y:S01]  /*5f90*/  SEL R3, R14, R15, P0 ;  /* 0x0000000f0e037207 */ /* 0x007fe20000000000 */
        /* <DEDUP_REMOVED lines=51> */
.L_x_120:
        /* <DEDUP_REMOVED lines=9> */
.L_x_119:
[----:B------:R-:W-:Y:S05]  /*6360*/  BSYNC.RECONVERGENT B1 ;  /* 0x0000000000017941 */ /* 0x000fea0003800200 */
.L_x_118:
[----:B------:R-:W-:Y:S04]  /*6370*/  BSSY.RECONVERGENT B1, `(.L_x_121) ;  /* 0x000000d000017945 */ /* 0x000fe80003800200 */
[----:B------:R-:W-:Y:S05]  /*6380*/  @!P3 BRA `(.L_x_122) ;  /* 0x00000000002cb947 */ /* 0x000fea0003800000 */
[----:B------:R-:W-:Y:S02]  /*6390*/  IMAD.MOV.U32 R20, RZ, RZ, RZ ;  /* 0x000000ffff147224 */ /* 0x000fe400078e00ff */
[----:B------:R-:W-:-:S07]  /*63a0*/  IMAD.MOV.U32 R21, RZ, RZ, R15 ;  /* 0x000000ffff157224 */ /* 0x000fce00078e000f */
.L_x_123:
        /* <DEDUP_REMOVED lines=9> */
.L_x_122:
[----:B------:R-:W-:Y:S05]  /*6440*/  BSYNC.RECONVERGENT B1 ;  /* 0x0000000000017941 */ /* 0x000fea0003800200 */
.L_x_121:
[----:B------:R-:W-:Y:S05]  /*6450*/  @!P2 BRA `(.L_x_117) ;  /* 0x00000000004ca947 */ /* 0x000fea0003800000 */
[----:B------:R-:W-:-:S07]  /*6460*/  HFMA2 R21, -RZ, RZ, 0, 0 ;  /* 0x00000000ff157431 */ /* 0x000fce00000001ff */
.L_x_125:
        /* <DEDUP_REMOVED lines=17> */
.L_x_124:
[----:B------:R-:W-:-:S13]  /*6580*/  ISETP.LE.AND P0, PT, R17, R20, PT ;  /* 0x000000141100720c */ /* 0x000fda0003f03270 */
.L_x_117:
[----:B------:R-:W-:Y:S05]  /*6590*/  BSYNC.RECONVERGENT B0 ;  /* 0x0000000000007941 */ /* 0x000fea0003800200 */
.L_x_116:
[C---:B------:R-:W-:Y:S01]  /*65a0*/  VIADD R21, R23.reuse, 0x1 ;  /* 0x0000000117157836 */ /* 0x040fe20000000000 */
[----:B------:R-:W-:Y:S01]  /*65b0*/  @!P0 IADD3 R21, PT, PT, R23, RZ, RZ ;  /* 0x000000ff17158210 */ /* 0x000fe20007ffe0ff */
[----:B0-----:R-:W-:Y:S01]  /*65c0*/  VIADD R17, R18, 0x1 ;  /* 0x0000000112117836 */ /* 0x001fe20000000000 */
        /* <DEDUP_REMOVED lines=29> */
[----:B------:R-:W-:Y:S01]  /*67a0*/  MOV R23, 0x7f800000 ;  /* 0x7f80000000177802 */ /* 0x000fe20000000f00 */
        /* <DEDUP_REMOVED lines=24> */
.L_x_130:
[----:B------:R-:W-:-:S05]  /*6930*/  IMAD.HI R24, R23, 0x66666667, RZ ;  /* 0x6666666717187827 */ /* 0x000fca00078e02ff */
[----:B------:R-:W-:-:S04]  /*6940*/  SHF.R.U32.HI R25, RZ, 0x1f, R24 ;  /* 0x0000001fff197819 */ /* 0x000fc80000011618 */
[----:B------:R-:W-:Y:S02]  /*6950*/  LEA.HI.SX32 R24, R24, R25, 0x1e ;  /* 0x0000001918187211 */ /* 0x000fe400078ff2ff */
[----:B------:R-:W-:-:S03]  /*6960*/  IADD3 R25, PT, PT, R23, 0x9, RZ ;  /* 0x0000000917197810 */ /* 0x000fc60007ffe0ff */
[----:B------:R-:W-:Y:S01]  /*6970*/  IMAD R23, R24, -0xa, R23 ;  /* 0xfffffff618177824 */ /* 0x000fe200078e0217 */
[----:B------:R-:W-:-:S03]  /*6980*/  ISETP.GT.U32.AND P1, PT, R25, 0x12, PT ;  /* 0x000000121900780c */ /* 0x000fc60003f24070 */
[----:B------:R-:W-:Y:S02]  /*6990*/  IMAD R20, R20, 0xa, R23 ;  /* 0x0000000a14147824 */ /* 0x000fe400078e0217 */
[----:B------:R-:W-:-:S08]  /*69a0*/  IMAD.MOV.U32 R23, RZ, RZ, R24 ;  /* 0x000000ffff177224 */ /* 0x000fd000078e0018 */
[----:B------:R-:W-:Y:S05]  /*69b0*/  @P1 BRA `(.L_x_130) ;  /* 0xfffffffc00dc1947 */ /* 0x000fea000383ffff */
.L_x_129:
[----:B------:R-:W-:Y:S05]  /*69c0*/  BSYNC.RECONVERGENT B1 ;  /* 0x0000000000017941 */ /* 0x000fea0003800200 */
.L_x_128:
[----:B------:R-:W-:Y:S04]  /*69d0*/  BSSY.RECONVERGENT B1, `(.L_x_131) ;  /* 0x000000d000017945 */ /* 0x000fe80003800200 */
[----:B------:R-:W-:Y:S05]  /*69e0*/  @!P3 BRA `(.L_x_132) ;  /* 0x00000000002cb947 */ /* 0x000fea0003800000 */
[----:B------:R-:W-:Y:S02]  /*69f0*/  IMAD.MOV.U32 R22, RZ, RZ, RZ ;  /* 0x000000ffff167224 */ /* 0x000fe400078e00ff */
[----:B------:R-:W-:-:S07]  /*6a00*/  IMAD.MOV.U32 R23, RZ, RZ, R15 ;  /* 0x000000ffff177224 */ /* 0x000fce00078e000f */
.L_x_133:
[----:B------:R-:W-:-:S05]  /*6a10*/  IMAD.HI R24, R23, 0x66666667, RZ ;  /* 0x6666666717187827 */ /* 0x000fca00078e02ff */
[----:B------:R-:W-:-:S04]  /*6a20*/  SHF.R.U32.HI R25, RZ, 0x1f, R24 ;  /* 0x0000001fff197819 */ /* 0x000fc80000011618 */
[----:B------:R-:W-:Y:S01]  /*6a30*/  LEA.HI.SX32 R24, R24, R25, 0x1e ;  /* 0x0000001918187211 */ /* 0x000fe200078ff2ff */
[----:B------:R-:W-:-:S04]  /*6a40*/  VIADD R25, R23, 0x9 ;  /* 0x0000000917197836 */ /* 0x000fc80000000000 */
[----:B------:R-:W-:Y:S01]  /*6a50*/  IMAD R23, R24, -0xa, R23 ;  /* 0xfffffff618177824 */ /* 0x000fe200078e0217 */
[----:B------:R-:W-:-:S03]  /*6a60*/  ISETP.GT.U32.AND P1, PT, R25, 0x12, PT ;  /* 0x000000121900780c */ /* 0x000fc60003f24070 */
[----:B------:R-:W-:Y:S02]  /*6a70*/  IMAD R22, R22, 0xa, R23 ;  /* 0x0000000a16167824 */ /* 0x000fe400078e0217 */
[----:B------:R-:W-:-:S08]  /*6a80*/  IMAD.MOV.U32 R23, RZ, RZ, R24 ;  /* 0x000000ffff177224 */ /* 0x000fd000078e0018 */
[----:B------:R-:W-:Y:S05]  /*6a90*/  @P1 BRA `(.L_x_133) ;  /* 0xfffffffc00dc1947 */ /* 0x000fea000383ffff */
.L_x_132:
[----:B------:R-:W-:Y:S05]  /*6aa0*/  BSYNC.RECONVERGENT B1 ;  /* 0x0000000000017941 */ /* 0x000fea0003800200 */
.L_x_131:
[----:B------:R-:W-:Y:S05]  /*6ab0*/  @!P2 BRA `(.L_x_127) ;  /* 0x00000000004ca947 */ /* 0x000fea0003800000 */
[----:B------:R-:W-:-:S07]  /*6ac0*/  HFMA2 R23, -RZ, RZ, 0, 0 ;  /* 0x00000000ff177431 */ /* 0x000fce00000001ff */
.L_x_135:
[----:B------:R-:W-:-:S04]  /*6ad0*/  IMAD.HI R24, R20, 0x66666667, RZ ;  /* 0x6666666714187827 */ /* 0x000fc800078e02ff */
[----:B------:R-:W-:Y:S01]  /*6ae0*/  IMAD.HI R26, R22, 0x66666667, RZ ;  /* 0x66666667161a7827 */ /* 0x000fe200078e02ff */
[----:B------:R-:W-:-:S04]  /*6af0*/  SHF.R.U32.HI R25, RZ, 0x1f, R24 ;  /* 0x0000001fff197819 */ /* 0x000fc80000011618 */
[----:B------:R-:W-:Y:S02]  /*6b00*/  LEA.HI.SX32 R27, R24, R25, 0x1e ;  /* 0x00000019181b7211 */ /* 0x000fe400078ff2ff */
[----:B------:R-:W-:-:S03]  /*6b10*/  SHF.R.U32.HI R25, RZ, 0x1f, R26 ;  /* 0x0000001fff197819 */ /* 0x000fc6000001161a */
[----:B------:R-:W-:Y:S01]  /*6b20*/  IMAD R20, R27, -0xa, R20 ;  /* 0xfffffff61b147824 */ /* 0x000fe200078e0214 */
[----:B------:R-:W-:-:S05]  /*6b30*/  LEA.HI.SX32 R25, R26, R25, 0x1e ;  /* 0x000000191a197211 */ /* 0x000fca00078ff2ff */
        /* <DEDUP_REMOVED lines=10> */
.L_x_134:
[----:B------:R-:W-:-:S13]  /*6be0*/  ISETP.LE.AND P0, PT, R20, R29, PT ;  /* 0x0000001d1400720c */ /* 0x000fda0003f03270 */
.L_x_127:
[----:B------:R-:W-:Y:S05]  /*6bf0*/  BSYNC.RECONVERGENT B0 ;  /* 0x0000000000007941 */ /* 0x000fea0003800200 */
.L_x_126:
[----:B------:R-:W-:Y:S01]  /*6c00*/  VIADD R25, R21, 0x1 ;  /* 0x0000000115197836 */ /* 0x000fe20000000000 */
[----:B------:R-:W-:Y:S01]  /*6c10*/  BSSY.RECONVERGENT B0, `(.L_x_136) ;  /* 0x0000064000007945 */ /* 0x000fe20003800200 */
[----:B------:R-:W-:Y:S02]  /*6c20*/  @!P0 IMAD.MOV R25, RZ, RZ, R21 ;  /* 0x000000ffff198224 */ /* 0x000fe400078e0215 */
[C---:B0-----:R-:W-:Y:S01]  /*6c30*/  VIADD R18, R17.reuse, 0x1 ;  /* 0x0000000111127836 */ /* 0x041fe20000000000 */
[----:B------:R-:W-:Y:S01]  /*6c40*/  @P0 IADD3 R18, PT, PT, R17, RZ, RZ ;  /* 0x000000ff11120210 */ /* 0x000fe20007ffe0ff */
[C-C-:B------:R-:W-:Y:S01]  /*6c50*/  @P0 IMAD R21, R25.reuse, 0x4, R12.reuse ;  /* 0x0000000419150824 */ /* 0x140fe200078e020c */
[----:B------:R-:W-:Y:S02]  /*6c60*/  ISETP.GE.AND P1, PT, R25, R2, PT ;  /* 0x000000021900720c */ /* 0x000fe40003f26270 */
[----:B-12---:R-:W-:Y:S01]  /*6c70*/  SEL R17, R14, R15, P0 ;  /* 0x0000000f0e117207 */ /* 0x006fe20000000000 */
        /* <DEDUP_REMOVED lines=49> */
.L_x_140:
        /* <DEDUP_REMOVED lines=9> */
.L_x_139:
[----:B------:R-:W-:Y:S05]  /*7020*/  BSYNC.RECONVERGENT B1 ;  /* 0x0000000000017941 */ /* 0x000fea0003800200 */
.L_x_138:
[----:B------:R-:W-:Y:S04]  /*7030*/  BSSY.RECONVERGENT B1, `(.L_x_141) ;  /* 0x000000d000017945 */ /* 0x000fe80003800200 */
[----:B------:R-:W-:Y:S05]  /*7040*/  @!P3 BRA `(.L_x_142) ;  /* 0x00000000002cb947 */ /* 0x000fea0003800000 */
[----:B------:R-:W-:Y:S02]  /*7050*/  IMAD.MOV.U32 R21, RZ, RZ, RZ ;  /* 0x000000ffff157224 */ /* 0x000fe400078e00ff */
[----:B------:R-:W-:-:S07]  /*7060*/  IMAD.MOV.U32 R23, RZ, RZ, R15 ;  /* 0x000000ffff177224 */ /* 0x000fce00078e000f */
.L_x_143:
[C---:B------:R-:W-:Y:S02]  /*7070*/  VIADD R26, R23.reuse, 0x9 ;  /* 0x00000009171a7836 */ /* 0x040fe40000000000 */
[----:B------:R-:W-:-:S03]  /*7080*/  IMAD.HI R24, R23, 0x66666667, RZ ;  /* 0x6666666717187827 */ /* 0x000fc600078e02ff */
[----:B------:R-:W-:Y:S02]  /*7090*/  ISETP.GT.U32.AND P1, PT, R26, 0x12, PT ;  /* 0x000000121a00780c */ /* 0x000fe40003f24070 */
[----:B------:R-:W-:-:S04]  /*70a0*/  SHF.R.U32.HI R27, RZ, 0x1f, R24 ;  /* 0x0000001fff1b7819 */ /* 0x000fc80000011618 */
[----:B------:R-:W-:-:S05]  /*70b0*/  LEA.HI.SX32 R24, R24, R27, 0x1e ;  /* 0x0000001b18187211 */ /* 0x000fca00078ff2ff */
[----:B------:R-:W-:Y:S01]  /*70c0*/  IMAD R26, R24, -0xa, R23 ;  /* 0xfffffff6181a7824 */ /* 0x000fe200078e0217 */
[----:B------:R-:W-:-:S03]  /*70d0*/  MOV R23, R24 ;  /* 0x0000001800177202 */ /* 0x000fc60000000f00 */
[----:B------:R-:W-:Y:S01]  /*70e0*/  IMAD R21, R21, 0xa, R26 ;  /* 0x0000000a15157824 */ /* 0x000fe200078e021a */
[----:B------:R-:W-:Y:S06]  /*70f0*/  @P1 BRA `(.L_x_143) ;  /* 0xfffffffc00dc1947 */ /* 0x000fec000383ffff */
.L_x_142:
[----:B------:R-:W-:Y:S05]  /*7100*/  BSYNC.RECONVERGENT B1 ;  /* 0x0000000000017941 */ /* 0x000fea0003800200 */
.L_x_141:
[----:B------:R-:W-:Y:S05]  /*7110*/  @!P2 BRA `(.L_x_137) ;  /* 0x00000000004ca947 */ /* 0x000fea0003800000 */
[----:B------:R-:W-:-:S07]  /*7120*/  IMAD.MOV.U32 R23, RZ, RZ, RZ ;  /* 0x000000ffff177224 */ /* 0x000fce00078e00ff */
.L_x_145:
[----:B------:R-:W-:-:S05]  /*7130*/  IMAD.HI R27, R22, 0x66666667, RZ ;  /* 0x66666667161b7827 */ /* 0x000fca00078e02ff */
[----:B------:R-:W-:-:S04]  /*7140*/  SHF.R.U32.HI R24, RZ, 0x1f, R27 ;  /* 0x0000001fff187819 */ /* 0x000fc8000001161b */
[----:B------:R-:W-:Y:S01]  /*7150*/  LEA.HI.SX32 R27, R27, R24, 0x1e ;  /* 0x000000181b1b7211 */ /* 0x000fe200078ff2ff */
[----:B------:R-:W-:-:S04]  /*7160*/  IMAD.HI R24, R21, 0x66666667, RZ ;  /* 0x6666666715187827 */ /* 0x000fc800078e02ff */
[----:B------:R-:W-:Y:S01]  /*7170*/  IMAD R22, R27, -0xa, R22 ;  /* 0xfffffff61b167824 */ /* 0x000fe200078e0216 */
[----:B------:R-:W-:-:S04]  /*7180*/  SHF.R.U32.HI R29, RZ, 0x1f, R24 ;  /* 0x0000001fff1d7819 */ /* 0x000fc80000011618 */
        /* <DEDUP_REMOVED lines=11> */
.L_x_144:
[----:B------:R-:W-:-:S13]  /*7240*/  ISETP.LE.AND P0, PT, R22, R21, PT ;  /* 0x000000151600720c */ /* 0x000fda0003f03270 */
.L_x_137:
[----:B------:R-:W-:Y:S05]  /*7250*/  BSYNC.RECONVERGENT B0 ;  /* 0x0000000000007941 */ /* 0x000fea0003800200 */
.L_x_136:
[----:B------:R-:W-:Y:S01]  /*7260*/  IADD3 R23, PT, PT, R25, 0x1, RZ ;  /* 0x0000000119177810 */ /* 0x000fe20007ffe0ff */
[----:B------:R-:W-:Y:S01]  /*7270*/  @!P0 IMAD.MOV R23, RZ, RZ, R25 ;  /* 0x000000ffff178224 */ /* 0x000fe200078e0219 */
[----:B------:R-:W-:Y:S01]  /*7280*/  BSSY.RECONVERGENT B0, `(.L_x_146) ;  /* 0x0000063000007945 */ /* 0x000fe20003800200 */
[----:B0-----:R-:W-:Y:S02]  /*7290*/  VIADD R20, R18, 0x1 ;  /* 0x0000000112147836 */ /* 0x001fe40000000000 */
        /* <DEDUP_REMOVED lines=22> */
[----:B------:R-:W-:-:S05]  /*7400*/  IADD3 R24, PT, PT, R21, -R22, RZ ;  /* 0x8000001615187210 */ /* 0x000fca0007ffe0ff */
        /* <DEDUP_REMOVED lines=11> */
[----:B------:R-:W-:Y:S01]  /*74c0*/  I2FP.F32.S32 R25, R22 ;  /* 0x0000001600197245 */ /* 0x000fe20000201400 */
[----:B------:R-:W-:Y:S01]  /*74d0*/  IMAD.MOV.U32 R24, RZ, RZ, 0x3ede5bd9 ;  /* 0x3ede5bd9ff187424 */ /* 0x000fe200078e00ff */
[----:B------:R-:W-:Y:S02]  /*74e0*/  FSEL R22, RZ, -23, P0 ;  /* 0xc1b80000ff167808 */ /* 0x000fe40000000000 */
[----:B------:R-:W-:-:S03]  /*74f0*/  ISETP.GT.U32.AND P0, PT, R21, 0x7f7fffff, PT ;  /* 0x7f7fffff1500780c */ /* 0x000fc60003f04070 */
[----:B------:R-:W-:-:S04]  /*7500*/  FFMA R22, R25, 1.1920928955078125e-07, R22 ;  /* 0x3400000019167823 */ /* 0x000fc80000000016 */
[----:B------:R-:W-:Y:S01]  /*7510*/  FFMA R27, R22, 0.69314718246459960938, R27 ;  /* 0x3f317218161b7823 */ /* 0x000fe2000000001b */
[----:B------:R-:W-:-:S05]  /*7520*/  IMAD.MOV.U32 R22, RZ, RZ, 0x7f800000 ;  /* 0x7f800000ff167424 */ /* 0x000fca00078e00ff */
        /* <DEDUP_REMOVED lines=9> */
[----:B------:R-:W-:Y:S01]  /*75c0*/  IMAD.MOV.U32 R21, RZ, RZ, RZ ;  /* 0x000000ffff157224 */ /* 0x000fe200078e00ff */
[----:B------:R-:W-:-:S07]  /*75d0*/  MOV R24, R14 ;  /* 0x0000000e00187202 */ /* 0x000fce0000000f00 */
.L_x_150:
        /* <DEDUP_REMOVED lines=9> */
.L_x_149:
[----:B------:R-:W-:Y:S05]  /*7670*/  BSYNC.RECONVERGENT B1 ;  /* 0x0000000000017941 */ /* 0x000fea0003800200 */
.L_x_148:
[----:B------:R-:W-:Y:S01]  /*7680*/  BSSY.RECONVERGENT B1, `(.L_x_151) ;  /* 0x000000e000017945 */ /* 0x000fe20003800200 */
[----:B------:R-:W-:-:S03]  /*7690*/  IMAD.MOV.U32 R24, RZ, RZ, RZ ;  /* 0x000000ffff187224 */ /* 0x000fc600078e00ff */
[----:B------:R-:W-:Y:S05]  /*76a0*/  @!P3 BRA `(.L_x_152) ;  /* 0x00000000002cb947 */ /* 0x000fea0003800000 */
[----:B------:R-:W-:Y:S02]  /*76b0*/  IMAD.MOV.U32 R24, RZ, RZ, RZ ;  /* 0x000000ffff187224 */ /* 0x000fe400078e00ff */
[----:B------:R-:W-:-:S07]  /*76c0*/  IMAD.MOV.U32 R25, RZ, RZ, R15 ;  /* 0x000000ffff197224 */ /* 0x000fce00078e000f */
.L_x_153:
[----:B------:R-:W-:-:S04]  /*76d0*/  IADD3 R26, PT, PT, R25, 0x9, RZ ;  /* 0x00000009191a7810 */ /* 0x000fc80007ffe0ff */
[----:B------:R-:W-:Y:S01]  /*76e0*/  ISETP.GT.U32.AND P1, PT, R26, 0x12, PT ;  /* 0x000000121a00780c */ /* 0x000fe20003f24070 */
[----:B------:R-:W-:-:S05]  /*76f0*/  IMAD.HI R26, R25, 0x66666667, RZ ;  /* 0x66666667191a7827 */ /* 0x000fca00078e02ff */
[----:B------:R-:W-:-:S04]  /*7700*/  SHF.R.U32.HI R27, RZ, 0x1f, R26 ;  /* 0x0000001fff1b7819 */ /* 0x000fc8000001161a */
[----:B------:R-:W-:-:S05]  /*7710*/  LEA.HI.SX32 R26, R26, R27, 0x1e ;  /* 0x0000001b1a1a7211 */ /* 0x000fca00078ff2ff */
[----:B------:R-:W-:-:S04]  /*7720*/  IMAD R25, R26, -0xa, R25 ;  /* 0xfffffff61a197824 */ /* 0x000fc800078e0219 */
[----:B------:R-:W-:Y:S02]  /*7730*/  IMAD R24, R24, 0xa, R25 ;  /* 0x0000000a18187824 */ /* 0x000fe400078e0219 */
[----:B------:R-:W-:Y:S01]  /*7740*/  IMAD.MOV.U32 R25, RZ, RZ, R26 ;  /* 0x000000ffff197224 */ /* 0x000fe200078e001a */
[----:B------:R-:W-:Y:S06]  /*7750*/  @P1 BRA `(.L_x_153) ;  /* 0xfffffffc00dc1947 */ /* 0x000fec000383ffff */
.L_x_152:
[----:B------:R-:W-:Y:S05]  /*7760*/  BSYNC.RECONVERGENT B1 ;  /* 0x0000000000017941 */ /* 0x000fea0003800200 */
.L_x_151:
[----:B------:R-:W-:Y:S05]  /*7770*/  @!P2 BRA `(.L_x_147) ;  /* 0x00000000004ca947 */ /* 0x000fea0003800000 */
[----:B------:R-:W-:-:S07]  /*7780*/  IMAD.MOV.U32 R25, RZ, RZ, RZ ;  /* 0x000000ffff197224 */ /* 0x000fce00078e00ff */
.L_x_155:
        /* <DEDUP_REMOVED lines=17> */
.L_x_154:
[----:B------:R-:W-:-:S13]  /*78a0*/  ISETP.LE.AND P0, PT, R21, R24, PT ;  /* 0x000000181500720c */ /* 0x000fda0003f03270 */
.L_x_147:
[----:B------:R-:W-:Y:S05]  /*78b0*/  BSYNC.RECONVERGENT B0 ;  /* 0x0000000000007941 */ /* 0x000fea0003800200 */
.L_x_146:
        /* <DEDUP_REMOVED lines=27> */
[C---:B------:R-:W-:Y:S01]  /*7a70*/  IMAD.IADD R25, R23.reuse, 0x1, -R24 ;  /* 0x0000000117197824 */ /* 0x040fe200078e0a18 */
[----:B------:R-:W-:Y:S02]  /*7a80*/  FSEL R24, RZ, -23, P0 ;  /* 0xc1b80000ff187808 */ /* 0x000fe40000000000 */
[----:B------:R-:W-:Y:S01]  /*7a90*/  ISETP.GT.U32.AND P0, PT, R23, 0x7f7fffff, PT ;  /* 0x7f7fffff1700780c */ /* 0x000fe20003f04070 */
[----:B------:R-:W-:Y:S02]  /*7aa0*/  FADD R25, R25, -1 ;  /* 0xbf80000019197421 */ /* 0x000fe40000000000 */
[----:B------:R-:W-:Y:S02]  /*7ab0*/  FFMA R24, R27, 1.1920928955078125e-07, R24 ;  /* 0x340000001b187823 */ /* 0x000fe40000000018 */
        /* <DEDUP_REMOVED lines=11> */
[----:B------:R-:W-:-:S04]  /*7b70*/  IMAD.MOV.U32 R24, RZ, RZ, 0x7f800000 ;  /* 0x7f800000ff187424 */ /* 0x000fc800078e00ff */
[C---:B------:R-:W-:Y:S01]  /*7b80*/  @P0 FFMA R25, R23.reuse, R24, +INF ;  /* 0x7f80000017190423 */ /* 0x040fe20000000018 */
[----:B------:R-:W-:Y:S01]  /*7b90*/  IMAD.MOV.U32 R24, RZ, RZ, 0x3ede5bd9 ;  /* 0x3ede5bd9ff187424 */ /* 0x000fe200078e00ff */
        /* <DEDUP_REMOVED lines=8> */
[----:B------:R-:W-:Y:S02]  /*7c20*/  HFMA2 R23, -RZ, RZ, 0, 0 ;  /* 0x00000000ff177431 */ /* 0x000fe400000001ff */
[----:B------:R-:W-:-:S07]  /*7c30*/  IMAD.MOV.U32 R25, RZ, RZ, R14 ;  /* 0x000000ffff197224 */ /* 0x000fce00078e000e */
.L_x_160:
[----:B------:R-:W-:-:S05]  /*7c40*/  VIADD R26, R25, 0x9 ;  /* 0x00000009191a7836 */ /* 0x000fca0000000000 */
[----:B------:R-:W-:Y:S01]  /*7c50*/  ISETP.GT.U32.AND P1, PT, R26, 0x12, PT ;  /* 0x000000121a00780c */ /* 0x000fe20003f24070 */
[----:B------:R-:W-:-:S05]  /*7c60*/  IMAD.HI R26, R25, 0x66666667, RZ ;  /* 0x66666667191a7827 */ /* 0x000fca00078e02ff */
[----:B------:R-:W-:-:S04]  /*7c70*/  SHF.R.U32.HI R27, RZ, 0x1f, R26 ;  /* 0x0000001fff1b7819 */ /* 0x000fc8000001161a */
[----:B------:R-:W-:-:S05]  /*7c80*/  LEA.HI.SX32 R26, R26, R27, 0x1e ;  /* 0x0000001b1a1a7211 */ /* 0x000fca00078ff2ff */
[----:B------:R-:W-:Y:S02]  /*7c90*/  IMAD R28, R26, -0xa, R25 ;  /* 0xfffffff61a1c7824 */ /* 0x000fe400078e0219 */
[----:B------:R-:W-:Y:S02]  /*7ca0*/  IMAD.MOV.U32 R25, RZ, RZ, R26 ;  /* 0x000000ffff197224 */ /* 0x000fe400078e001a */
[----:B------:R-:W-:Y:S01]  /*7cb0*/  IMAD R23, R23, 0xa, R28 ;  /* 0x0000000a17177824 */ /* 0x000fe200078e021c */
[----:B------:R-:W-:Y:S06]  /*7cc0*/  @P1 BRA `(.L_x_160) ;  /* 0xfffffffc00dc1947 */ /* 0x000fec000383ffff */
.L_x_159:
[----:B------:R-:W-:Y:S05]  /*7cd0*/  BSYNC.RECONVERGENT B1 ;  /* 0x0000000000017941 */ /* 0x000fea0003800200 */
.L_x_158:
[----:B------:R-:W-:Y:S01]  /*7ce0*/  BSSY.RECONVERGENT B1, `(.L_x_161) ;  /* 0x000000e000017945 */ /* 0x000fe20003800200 */
[----:B------:R-:W-:-:S03]  /*7cf0*/  IMAD.MOV.U32 R25, RZ, RZ, RZ ;  /* 0x000000ffff197224 */ /* 0x000fc600078e00ff */
[----:B------:R-:W-:Y:S05]  /*7d00*/  @!P3 BRA `(.L_x_162) ;  /* 0x00000000002cb947 */ /* 0x000fea0003800000 */
[----:B------:R-:W-:Y:S01]  /*7d10*/  IMAD.MOV.U32 R25, RZ, RZ, RZ ;  /* 0x000000ffff197224 */ /* 0x000fe200078e00ff */
[----:B------:R-:W-:-:S07]  /*7d20*/  MOV R26, R15 ;  /* 0x0000000f001a7202 */ /* 0x000fce0000000f00 */
.L_x_163:
[----:B------:R-:W-:-:S05]  /*7d30*/  VIADD R27, R26, 0x9 ;  /* 0x000000091a1b7836 */ /* 0x000fca0000000000 */
        /* <DEDUP_REMOVED lines=8> */
.L_x_162:
[----:B------:R-:W-:Y:S05]  /*7dc0*/  BSYNC.RECONVERGENT B1 ;  /* 0x0000000000017941 */ /* 0x000fea0003800200 */
.L_x_161:
[----:B------:R-:W-:Y:S05]  /*7dd0*/  @!P2 BRA `(.L_x_157) ;  /* 0x00000000004ca947 */ /* 0x000fea0003800000 */
[----:B------:R-:W-:-:S07]  /*7de0*/  IMAD.MOV.U32 R27, RZ, RZ, RZ ;  /* 0x000000ffff1b7224 */ /* 0x000fce00078e00ff */
.L_x_165:
        /* <DEDUP_REMOVED lines=17> */
.L_x_164:
[----:B------:R-:W-:-:S13]  /*7f00*/  ISETP.LE.AND P0, PT, R23, R25, PT ;  /* 0x000000191700720c */ /* 0x000fda0003f03270 */
.L_x_157:
[----:B------:R-:W-:Y:S05]  /*7f10*/  BSYNC.RECONVERGENT B0 ;  /* 0x0000000000007941 */ /* 0x000fea0003800200 */
.L_x_156:
[----:B0-----:R-:W-:Y:S01]  /*7f20*/  VIADD R23, R21, 0x1 ;  /* 0x0000000115177836 */ /* 0x001fe20000000000 */
[----:B------:R-:W-:Y:S01]  /*7f30*/  BSSY.RECONVERGENT B0, `(.L_x_166) ;  /* 0x0000064000007945 */ /* 0x000fe20003800200 */
[----:B------:R-:W-:Y:S02]  /*7f40*/  @!P0 IMAD.MOV R23, RZ, RZ, R21 ;  /* 0x000000ffff178224 */ /* 0x000fe400078e0215 */
[----:B------:R-:W-:Y:S02]  /*7f50*/  VIADD R24, R22, 0x1 ;  /* 0x0000000116187836 */ /* 0x000fe40000000000 */
[----:B------:R-:W-:Y:S01]  /*7f60*/  @P0 IMAD.MOV R24, RZ, RZ, R22 ;  /* 0x000000ffff180224 */ /* 0x000fe200078e0216 */
[C---:B------:R-:W-:Y:S02]  /*7f70*/  ISETP.GE.AND P1, PT, R23.reuse, R2, PT ;  /* 0x000000021700720c */ /* 0x040fe40003f26270 */
[----:B------:R-:W-:Y:S01]  /*7f80*/  @P0 LEA R22, R23, R12, 0x2 ;  /* 0x0000000c17160211 */ /* 0x000fe200078e10ff */
[----:B------:R-:W-:Y:S01]  /*7f90*/  @!P0 IMAD R21, R24, 0x4, R12 ;  /* 0x0000000418158824 */ /* 0x000fe200078e020c */
[----:B-12---:R-:W-:-:S03]  /*7fa0*/  SEL R12, R14, R15, P0 ;  /* 0x0000000f0e0c7207 */ /* 0x006fc60000000000 */
[----:B------:R0:W1:Y:S04]  /*7fb0*/  @P0 LDS R14, [R22] ;  /* 0x00000000160e0984 */ /* 0x0000680000000800 */
[----:B------:R0:W2:Y:S01]  /*7fc0*/  @!P0 LDS R15, [R21] ;  /* 0x00000000150f8984 */ /* 0x0000a20000000800 */
[----:B------:R-:W-:Y:S01]  /*7fd0*/  PLOP3.LUT P0, PT, PT, PT, PT, 0x8, 0x80 ;  /* 0x000000000080781c */ /* 0x000fe20003f0e170 */
[----:B------:R-:W-:-:S12]  /*7fe0*/  @P1 BRA `(.L_x_167) ;  /* 0x0000000400601947 */ /* 0x000fd80003800000 */
        /* <DEDUP_REMOVED lines=34> */
[----:B------:R-:W-:Y:S02]  /*8210*/  HFMA2 R21, -RZ, RZ, 0, 0 ;  /* 0x00000000ff157431 */ /* 0x000fe400000001ff */
        /* <DEDUP_REMOVED lines=8> */
.L_x_170:
        /* <DEDUP_REMOVED lines=9> */
.L_x_169:
[----:B------:R-:W-:Y:S05]  /*8330*/  BSYNC.RECONVERGENT B1 ;  /* 0x0000000000017941 */ /* 0x000fea0003800200 */
.L_x_168:
[----:B------:R-:W-:Y:S01]  /*8340*/  BSSY.RECONVERGENT B1, `(.L_x_171) ;  /* 0x000000e000017945 */ /* 0x000fe20003800200 */
[----:B------:R-:W-:-:S03]  /*8350*/  IMAD.MOV.U32 R25, RZ, RZ, RZ ;  /* 0x000000ffff197224 */ /* 0x000fc600078e00ff */
[----:B------:R-:W-:Y:S05]  /*8360*/  @!P3 BRA `(.L_x_172) ;  /* 0x00000000002cb947 */ /* 0x000fea0003800000 */
[----:B------:R-:W-:Y:S01]  /*8370*/  MOV R25, RZ ;  /* 0x000000ff00197202 */ /* 0x000fe20000000f00 */
[----:B------:R-:W-:-:S07]  /*8380*/  IMAD.MOV.U32 R26, RZ, RZ, R15 ;  /* 0x000000ffff1a7224 */ /* 0x000fce00078e000f */
.L_x_173:
        /* <DEDUP_REMOVED lines=9> */
.L_x_172:
[----:B------:R-:W-:Y:S05]  /*8420*/  BSYNC.RECONVERGENT B1 ;  /* 0x0000000000017941 */ /* 0x000fea0003800200 */
.L_x_171:
[----:B------:R-:W-:Y:S05]  /*8430*/  @!P2 BRA `(.L_x_167) ;  /* 0x00000000004ca947 */ /* 0x000fea0003800000 */
[----:B------:R-:W-:-:S07]  /*8440*/  IMAD.MOV.U32 R27, RZ, RZ, RZ ;  /* 0x000000ffff1b7224 */ /* 0x000fce00078e00ff */
.L_x_175:
        /* <DEDUP_REMOVED lines=17> */
.L_x_174:
[----:B------:R-:W-:-:S13]  /*8560*/  ISETP.LE.AND P0, PT, R21, R25, PT ;  /* 0x000000191500720c */ /* 0x000fda0003f03270 */
.L_x_167:
[----:B------:R-:W-:Y:S05]  /*8570*/  BSYNC.RECONVERGENT B0 ;  /* 0x0000000000007941 */ /* 0x000fea0003800200 */
.L_x_166:
[----:B------:R-:W3:Y:S01]  /*8580*/  S2UR UR5, SR_CgaCtaId ;  /* 0x00000000000579c3 */ /* 0x000ee20000008800 */
[----:B------:R-:W-:Y:S01]  /*8590*/  UMOV UR4, 0x400 ;  /* 0x0000040000047882 */ /* 0x000fe20000000000 */
[----:B0-----:R-:W-:Y:S01]  /*85a0*/  VIADD R22, R24, 0x1 ;  /* 0x0000000118167836 */ /* 0x001fe20000000000 */
[----:B-12---:R-:W-:Y:S01]  /*85b0*/  SEL R21, R14, R15, P0 ;  /* 0x0000000f0e157207 */ /* 0x006fe20000000000 */
[----:B------:R-:W-:Y:S01]  /*85c0*/  @P0 IMAD.MOV R22, RZ, RZ, R24 ;  /* 0x000000ffff160224 */ /* 0x000fe200078e0218 */
[----:B------:R-:W-:Y:S01]  /*85d0*/  BSSY.RECONVERGENT B0, `(.L_x_176) ;  /* 0x0000064000007945 */ /* 0x000fe20003800200 */
[----:B------:R-:W-:Y:S02]  /*85e0*/  VIADD R25, R23, 0x1 ;  /* 0x0000000117197836 */ /* 0x000fe40000000000 */
[----:B------:R-:W-:Y:S01]  /*85f0*/  @!P0 IMAD.MOV R25, RZ, RZ, R23 ;  /* 0x000000ffff198224 */ /* 0x000fe200078e0217 */
[----:B---3--:R-:W-:-:S06]  /*8600*/  ULEA UR4, UR5, UR4, 0x18 ;  /* 0x0000000405047291 */ /* 0x008fcc000f8ec0ff */
[----:B------:R-:W-:Y:S02]  /*8610*/  @!P0 LEA R24, R22, UR4, 0x2 ;  /* 0x0000000416188c11 */ /* 0x000fe4000f8e10ff */
[----:B------:R-:W-:-:S03]  /*8620*/  @P0 LEA R26, R25, UR4, 0x2 ;  /* 0x00000004191a0c11 */ /* 0x000fc6000f8e10ff */
[----:B------:R-:W0:Y:S04]  /*8630*/  @!P0 LDS R15, [R24] ;  /* 0x00000000180f8984 */ /* 0x000e280000000800 */
[----:B------:R1:W2:Y:S01]  /*8640*/  @P0 LDS R14, [R26] ;  /* 0x000000001a0e0984 */ /* 0x0002a20000000800 */
[----:B------:R-:W-:Y:S02]  /*8650*/  ISETP.GE.AND P0, PT, R25, R2, PT ;  /* 0x000000021900720c */ /* 0x000fe40003f06270 */
[----:B0-----:R-:W-:-:S11]  /*8660*/  MOV R23, R15 ;  /* 0x0000000f00177202 */ /* 0x001fd60000000f00 */
[----:B-1----:R-:W-:Y:S05]  /*8670*/  @P0 BRA `(.L_x_177) ;  /* 0x0000000400640947 */ /* 0x002fea0003800000 */
[----:B------:R-:W-:Y:S01]  /*8680*/  ISETP.GE.AND P0, PT, R22, R19, PT ;  /* 0x000000131600720c */ /* 0x000fe20003f06270 */
[----:B--2---:R-:W-:-:S12]  /*8690*/  IMAD.MOV.U32 R23, RZ, RZ, R14 ;  /* 0x000000ffff177224 */ /* 0x004fd800078e000e */
[----:B------:R-:W-:Y:S05]  /*86a0*/  @P0 BRA `(.L_x_177) ;  /* 0x0000000400580947 */ /* 0x000fea0003800000 */
[----:B------:R-:W-:Y:S01]  /*86b0*/  VIMNMX R2, PT, PT, R14, R15, !PT ;  /* 0x0000000f0e027248 */ /* 0x000fe20007fe0100 */
[----:B------:R-:W-:Y:S01]  /*86c0*/  IMAD.MOV.U32 R22, RZ, RZ, 0x3e055027 ;  /* 0x3e055027ff167424 */ /* 0x000fe200078e00ff */
[----:B------:R-:W-:Y:S01]  /*86d0*/  BSSY.RECONVERGENT B1, `(.L_x_178) ;  /* 0x000002f000017945 */ /* 0x000fe20003800200 */
[----:B------:R-:W-:Y:S02]  /*86e0*/  ISETP.NE.AND P1, PT, R15, RZ, PT ;  /* 0x000000ff0f00720c */ /* 0x000fe40003f25270 */
[----:B------:R-:W-:Y:S02]  /*86f0*/  ISETP.GE.AND P0, PT, R2, 0x1, PT ;  /* 0x000000010200780c */ /* 0x000fe40003f06270 */
[----:B------:R-:W-:-:S11]  /*8700*/  I2FP.F32.S32 R2, R2 ;  /* 0x0000000200027245 */ /* 0x000fd60000201400 */
        /* <DEDUP_REMOVED lines=23> */
[----:B------:R-:W-:Y:S01]  /*8880*/  FSETP.NEU.AND P0, PT, R2, RZ, PT ;  /* 0x000000ff0200720b */ /* 0x000fe20003f0d000 */
[----:B------:R-:W-:Y:S02]  /*8890*/  IMAD.MOV.U32 R2, RZ, RZ, RZ ;  /* 0x000000ffff027224 */ /* 0x000fe400078e00ff */
[----:B------:R-:W-:-:S05]  /*88a0*/  FFMA R19, R19, R22, 1 ;  /* 0x3f80000013137423 */ /* 0x000fca0000000016 */
[----:B------:R-:W-:Y:S01]  /*88b0*/  FSEL R22, R19, -INF , P0 ;  /* 0xff80000013167808 */ /* 0x000fe20000000000 */
[----:B------:R-:W-:Y:S01]  /*88c0*/  IMAD.MOV.U32 R19, RZ, RZ, RZ ;  /* 0x000000ffff137224 */ /* 0x000fe200078e00ff */
[----:B------:R-:W-:-:S04]  /*88d0*/  ISETP.NE.AND P0, PT, R14, RZ, PT ;  /* 0x000000ff0e00720c */ /* 0x000fc80003f05270 */
[----:B------:R-:W0:Y:S02]  /*88e0*/  F2I.U32.TRUNC.NTZ R22, R22 ;  /* 0x0000001600167305 */ /* 0x000e24000020f000 */
[----:B0-----:R-:W-:-:S07]  /*88f0*/  ISETP.NE.AND P2, PT, R22, RZ, PT ;  /* 0x000000ff1600720c */ /* 0x001fce0003f45270 */
[----:B------:R-:W-:Y:S06]  /*8900*/  @!P0 BRA `(.L_x_179) ;  /* 0x00000000002c8947 */ /* 0x000fec0003800000 */
[----:B------:R-:W-:Y:S02]  /*8910*/  IMAD.MOV.U32 R2, RZ, RZ, RZ ;  /* 0x000000ffff027224 */ /* 0x000fe400078e00ff */
[----:B------:R-:W-:-:S07]  /*8920*/  IMAD.MOV.U32 R23, RZ, RZ, R14 ;  /* 0x000000ffff177224 */ /* 0x000fce00078e000e */
.L_x_180:
[----:B------:R-:W-:-:S05]  /*8930*/  IMAD.HI R24, R23, 0x66666667, RZ ;  /* 0x6666666717187827 */ /* 0x000fca00078e02ff */
[----:B------:R-:W-:-:S04]  /*8940*/  SHF.R.U32.HI R25, RZ, 0x1f, R24 ;  /* 0x0000001fff197819 */ /* 0x000fc80000011618 */
[----:B------:R-:W-:Y:S01]  /*8950*/  LEA.HI.SX32 R24, R24, R25, 0x1e ;  /* 0x0000001918187211 */ /* 0x000fe200078ff2ff */
[----:B------:R-:W-:-:S04]  /*8960*/  VIADD R25, R23, 0x9 ;  /* 0x0000000917197836 */ /* 0x000fc80000000000 */
[----:B------:R-:W-:Y:S01]  /*8970*/  IMAD R23, R24, -0xa, R23 ;  /* 0xfffffff618177824 */ /* 0x000fe200078e0217 */
[----:B------:R-:W-:-:S03]  /*8980*/  ISETP.GT.U32.AND P0, PT, R25, 0x12, PT ;  /* 0x000000121900780c */ /* 0x000fc60003f04070 */
[----:B------:R-:W-:Y:S01]  /*8990*/  IMAD R2, R2, 0xa, R23 ;  /* 0x0000000a02027824 */ /* 0x000fe200078e0217 */
[----:B------:R-:W-:-:S09]  /*89a0*/  MOV R23, R24 ;  /* 0x0000001800177202 */ /* 0x000fd20000000f00 */
[----:B------:R-:W-:Y:S05]  /*89b0*/  @P0 BRA `(.L_x_180) ;  /* 0xfffffffc00dc0947 */ /* 0x000fea000383ffff */
.L_x_179:
[----:B------:R-:W-:Y:S05]  /*89c0*/  BSYNC.RECONVERGENT B1 ;  /* 0x0000000000017941 */ /* 0x000fea0003800200 */
.L_x_178:
[----:B------:R-:W-:Y:S04]  /*89d0*/  BSSY.RECONVERGENT B1, `(.L_x_181) ;  /* 0x000000d000017945 */ /* 0x000fe80003800200 */
[----:B------:R-:W-:Y:S05]  /*89e0*/  @!P1 BRA `(.L_x_182) ;  /* 0x00000000002c9947 */ /* 0x000fea0003800000 */
[----:B------:R-:W-:Y:S02]  /*89f0*/  IMAD.MOV.U32 R19, RZ, RZ, RZ ;  /* 0x000000ffff137224 */ /* 0x000fe400078e00ff */
[----:B------:R-:W-:-:S07]  /*8a00*/  IMAD.MOV.U32 R23, RZ, RZ, R15 ;  /* 0x000000ffff177224 */ /* 0x000fce00078e000f */
.L_x_183:
[----:B------:R-:W-:-:S05]  /*8a10*/  IMAD.HI R24, R23, 0x66666667, RZ ;  /* 0x6666666717187827 */ /* 0x000fca00078e02ff */
[----:B------:R-:W-:-:S04]  /*8a20*/  SHF.R.U32.HI R25, RZ, 0x1f, R24 ;  /* 0x0000001fff197819 */ /* 0x000fc80000011618 */
[----:B------:R-:W-:Y:S01]  /*8a30*/  LEA.HI.SX32 R24, R24, R25, 0x1e ;  /* 0x0000001918187211 */ /* 0x000fe200078ff2ff */
[----:B------:R-:W-:-:S04]  /*8a40*/  VIADD R25, R23, 0x9 ;  /* 0x0000000917197836 */ /* 0x000fc80000000000 */
[----:B------:R-:W-:Y:S01]  /*8a50*/  IMAD R26, R24, -0xa, R23 ;  /* 0xfffffff6181a7824 */ /* 0x000fe200078e0217 */
[----:B------:R-:W-:Y:S01]  /*8a60*/  ISETP.GT.U32.AND P0, PT, R25, 0x12, PT ;  /* 0x000000121900780c */ /* 0x000fe20003f04070 */
[----:B------:R-:W-:Y:S02]  /*8a70*/  IMAD.MOV.U32 R23, RZ, RZ, R24 ;  /* 0x000000ffff177224 */ /* 0x000fe400078e0018 */
[----:B------:R-:W-:-:S10]  /*8a80*/  IMAD R19, R19, 0xa, R26 ;  /* 0x0000000a13137824 */ /* 0x000fd400078e021a */
[----:B------:R-:W-:Y:S05]  /*8a90*/  @P0 BRA `(.L_x_183) ;  /* 0xfffffffc00dc0947 */ /* 0x000fea000383ffff */
.L_x_182:
[----:B------:R-:W-:Y:S05]  /*8aa0*/  BSYNC.RECONVERGENT B1 ;  /* 0x0000000000017941 */ /* 0x000fea0003800200 */
.L_x_181:
[----:B------:R-:W-:Y:S01]  /*8ab0*/  IMAD.MOV.U32 R23, RZ, RZ, R15 ;  /* 0x000000ffff177224 */ /* 0x000fe200078e000f */
[----:B------:R-:W-:Y:S06]  /*8ac0*/  @!P2 BRA `(.L_x_177) ;  /* 0x000000000050a947 */ /* 0x000fec0003800000 */
[----:B------:R-:W-:-:S07]  /*8ad0*/  HFMA2 R23, -RZ, RZ, 0, 0 ;  /* 0x00000000ff177431 */ /* 0x000fce00000001ff */
.L_x_185:
        /* <DEDUP_REMOVED lines=15> */
[----:B------:R-:W-:Y:S01]  /*8bd0*/  IMAD.MOV.U32 R23, RZ, RZ, R15 ;  /* 0x000000ffff177224 */ /* 0x000fe200078e000f */
[----:B------:R-:W-:Y:S06]  /*8be0*/  BRA `(.L_x_177) ;  /* 0x0000000000087947 */ /* 0x000fec0003800000 */
.L_x_184:
[----:B------:R-:W-:-:S04]  /*8bf0*/  ISETP.GT.AND P0, PT, R2, R19, PT ;  /* 0x000000130200720c */ /* 0x000fc80003f04270 */
[----:B------:R-:W-:-:S09]  /*8c00*/  SEL R23, R15, R14, P0 ;  /* 0x0000000e0f177207 */ /* 0x000fd20000000000 */
.L_x_177:
[----:B------:R-:W-:Y:S05]  /*8c10*/  BSYNC.RECONVERGENT B0 ;  /* 0x0000000000007941 */ /* 0x000fea0003800200 */
.L_x_176:
[----:B------:R-:W0:Y:S01]  /*8c20*/  LDCU.U8 UR4, c[0x0][0x380] ;  /* 0x00007000ff0477ac */ /* 0x000e220008000000 */
[----:B------:R-:W1:Y:S01]  /*8c30*/  S2R R2, SR_CTAID.X ;  /* 0x0000000000027919 */ /* 0x000e620000002500 */
[----:B0-----:R-:W-:-:S04]  /*8c40*/  UPRMT UR4, UR4, 0x8880, URZ ;  /* 0x0000888004047896 */ /* 0x001fc800080000ff */
[----:B------:R-:W-:Y:S01]  /*8c50*/  UISETP.NE.AND UP0, UPT, UR4, URZ, UPT ;  /* 0x000000ff0400728c */ /* 0x000fe2000bf05270 */
[----:B------:R-:W-:Y:S08]  /*8c60*/  BAR.SYNC.DEFER_BLOCKING 0x0 ;  /* 0x0000000000007b1d */ /* 0x000ff00000010000 */
[----:B------:R-:W-:Y:S05]  /*8c70*/  BRA.U !UP0, `(.L_x_186) ;  /* 0x00000005081c7547 */ /* 0x000fea000b800000 */
[----:B------:R-:W0:Y:S01]  /*8c80*/  S2R R15, SR_LANEID ;  /* 0x00000000000f7919 */ /* 0x000e220000000000 */
[----:B------:R-:W3:Y:S01]  /*8c90*/  S2UR UR5, SR_CgaCtaId ;  /* 0x00000000000579c3 */ /* 0x000ee20000008800 */
[----:B--2---:R-:W-:Y:S01]  /*8ca0*/  SHF.R.U32.HI R14, RZ, 0x5, R0 ;  /* 0x00000005ff0e7819 */ /* 0x004fe20000011600 */
[----:B------:R-:W-:Y:S01]  /*8cb0*/  UMOV UR4, 0x400 ;  /* 0x0000040000047882 */ /* 0x000fe20000000000 */
[----:B------:R-:W-:Y:S01]  /*8cc0*/  LOP3.LUT R24, R0, 0x3e0, RZ, 0xc0, !PT ;  /* 0x000003e000187812 */ /* 0x000fe200078ec0ff */
[----:B------:R-:W2:Y:S01]  /*8cd0*/  LDCU.64 UR8, c[0x0][0x3a0] ;  /* 0x00007400ff0877ac */ /* 0x000ea20008000a00 */
[----:B---3--:R-:W-:Y:S01]  /*8ce0*/  ULEA UR4, UR5, UR4, 0x18 ;  /* 0x0000000405047291 */ /* 0x008fe2000f8ec0ff */
[----:B0-----:R-:W-:-:S04]  /*8cf0*/  IMAD R14, R14, 0x20, R15 ;  /* 0x000000200e0e7824 */ /* 0x001fc800078e020f */
[----:B------:R-:W-:-:S05]  /*8d00*/  IMAD R14, R14, 0x11, RZ ;  /* 0x000000110e0e7824 */ /* 0x000fca00078e02ff */
[----:B------:R-:W-:Y:S01]  /*8d10*/  LEA R22, R14, UR4, 0x2 ;  /* 0x000000040e167c11 */ /* 0x000fe2000f8e10ff */
[----:B------:R-:W-:-:S04]  /*8d20*/  IMAD R14, R15, -0x10, R14 ;  /* 0xfffffff00f0e7824 */ /* 0x000fc800078e020e */
[----:B------:R-:W-:Y:S01]  /*8d30*/  STS [R22], R13 ;  /* 0x0000000d16007388 */ /* 0x000fe20000000800 */
[----:B------:R-:W-:-:S03]  /*8d40*/  LEA R14, R14, UR4, 0x2 ;  /* 0x000000040e0e7c11 */ /* 0x000fc6000f8e10ff */
        /* <DEDUP_REMOVED lines=8> */
[----:B------:R1:W-:Y:S01]  /*8dd0*/  STS [R22+0x24], R3 ;  /* 0x0000240316007388 */ /* 0x0003e20000000800 */
[----:B0-----:R-:W-:-:S03]  /*8de0*/  LOP3.LUT R5, R0, 0x1f, RZ, 0xc0, !PT ;  /* 0x0000001f00057812 */ /* 0x001fc600078ec0ff */
[----:B------:R-:W-:Y:S02]  /*8df0*/  STS [R22+0x28], R16 ;  /* 0x0000281016007388 */ /* 0x000fe40000000800 */
[----:B---3--:R-:W-:Y:S02]  /*8e00*/  IMAD R4, R24, 0x11, R5 ;  /* 0x0000001118047824 */ /* 0x008fe400078e0205 */
[----:B------:R-:W-:Y:S01]  /*8e10*/  STS [R22+0x2c], R17 ;  /* 0x00002c1116007388 */ /* 0x000fe20000000800 */
[----:B------:R-:W-:-:S03]  /*8e20*/  MOV R5, RZ ;  /* 0x000000ff00057202 */ /* 0x000fc60000000f00 */
[----:B------:R-:W-:Y:S01]  /*8e30*/  STS [R22+0x30], R18 ;  /* 0x0000301216007388 */ /* 0x000fe20000000800 */
[----:B-1----:R-:W-:-:S03]  /*8e40*/  IMAD.WIDE.U32 R2, R2, 0x1100, R4 ;  /* 0x0000110002027825 */ /* 0x002fc600078e0004 */
[----:B------:R-:W-:Y:S01]  /*8e50*/  STS [R22+0x34], R20 ;  /* 0x0000341416007388 */ /* 0x000fe20000000800 */
[----:B--2---:R-:W-:-:S03]  /*8e60*/  LEA R4, P0, R2, UR8, 0x2 ;  /* 0x0000000802047c11 */ /* 0x004fc6000f8010ff */
[----:B------:R-:W-:Y:S01]  /*8e70*/  STS [R22+0x38], R12 ;  /* 0x0000380c16007388 */ /* 0x000fe20000000800 */
[----:B------:R-:W-:-:S03]  /*8e80*/  LEA.HI.X R5, R2, UR9, R3, 0x2, P0 ;  /* 0x0000000902057c11 */ /* 0x000fc600080f1403 */
[----:B------:R-:W-:Y:S04]  /*8e90*/  STS [R22+0x3c], R21 ;  /* 0x00003c1516007388 */ /* 0x000fe80000000800 */
[----:B------:R-:W-:Y:S01]  /*8ea0*/  STS [R22+0x40], R23 ;  /* 0x0000401716007388 */ /* 0x000fe20000000800 */
[----:B------:R-:W-:-:S03]  /*8eb0*/  NOP ;  /* 0x0000000000007918 */ /* 0x000fc60000000000 */
[----:B------:R-:W0:Y:S04]  /*8ec0*/  LDS R7, [R14] ;  /* 0x000000000e077984 */ /* 0x000e280000000800 */
[----:B------:R-:W1:Y:S04]  /*8ed0*/  LDS R9, [R14+0x80] ;  /* 0x000080000e097984 */ /* 0x000e680000000800 */
[----:B------:R-:W2:Y:S04]  /*8ee0*/  LDS R11, [R14+0x100] ;  /* 0x000100000e0b7984 */ /* 0x000ea80000000800 */
[----:B------:R-:W3:Y:S04]  /*8ef0*/  LDS R13, [R14+0x180] ;  /* 0x000180000e0d7984 */ /* 0x000ee80000000800 */
[----:B------:R-:W4:Y:S04]  /*8f00*/  LDS R15, [R14+0x200] ;  /* 0x000200000e0f7984 */ /* 0x000f280000000800 */
[----:B------:R-:W5:Y:S04]  /*8f10*/  LDS R17, [R14+0x280] ;  /* 0x000280000e117984 */ /* 0x000f680000000800 */
        /* <DEDUP_REMOVED lines=11> */
[----:B0-----:R-:W-:Y:S04]  /*8fd0*/  STG.E desc[UR6][R4.64], R7 ;  /* 0x0000000704007986 */ /* 0x001fe8000c101906 */
[----:B-1----:R-:W-:Y:S04]  /*8fe0*/  STG.E desc[UR6][R4.64+0x80], R9 ;  /* 0x0000800904007986 */ /* 0x002fe8000c101906 */
[----:B--2---:R-:W-:Y:S04]  /*8ff0*/  STG.E desc[UR6][R4.64+0x100], R11 ;  /* 0x0001000b04007986 */ /* 0x004fe8000c101906 */
[----:B---3--:R-:W-:Y:S04]  /*9000*/  STG.E desc[UR6][R4.64+0x180], R13 ;  /* 0x0001800d04007986 */ /* 0x008fe8000c101906 */
[----:B----4-:R-:W-:Y:S04]  /*9010*/  STG.E desc[UR6][R4.64+0x200], R15 ;  /* 0x0002000f04007986 */ /* 0x010fe8000c101906 */
[----:B-----5:R-:W-:Y:S04]  /*9020*/  STG.E desc[UR6][R4.64+0x280], R17 ;  /* 0x0002801104007986 */ /* 0x020fe8000c101906 */
[----:B------:R-:W-:Y:S04]  /*9030*/  STG.E desc[UR6][R4.64+0x300], R19 ;  /* 0x0003001304007986 */ /* 0x000fe8000c101906 */
        /* <DEDUP_REMOVED lines=9> */
[----:B------:R-:W-:Y:S01]  /*90d0*/  STG.E desc[UR6][R4.64+0x800], R12 ;  /* 0x0008000c04007986 */ /* 0x000fe2000c101906 */
[----:B------:R-:W-:Y:S05]  /*90e0*/  EXIT ;  /* 0x000000000000794d */ /* 0x000fea0003800000 */
.L_x_186:
[----:B--2---:R-:W0:Y:S01]  /*90f0*/  S2R R14, SR_LANEID ;  /* 0x00000000000e7919 */ /* 0x004e220000000000 */
[----:B------:R-:W2:Y:S01]  /*9100*/  S2UR UR5, SR_CgaCtaId ;  /* 0x00000000000579c3 */ /* 0x000ea20000008800 */
[----:B------:R-:W-:Y:S01]  /*9110*/  SHF.R.U32.HI R15, RZ, 0x5, R0 ;  /* 0x00000005ff0f7819 */ /* 0x000fe20000011600 */
[----:B------:R-:W-:Y:S01]  /*9120*/  UMOV UR4, 0x400 ;  /* 0x0000040000047882 */ /* 0x000fe20000000000 */
[----:B------:R-:W-:Y:S01]  /*9130*/  LOP3.LUT R24, R0, 0x3e0, RZ, 0xc0, !PT ;  /* 0x000003e000187812 */ /* 0x000fe200078ec0ff */
[----:B------:R-:W3:Y:S01]  /*9140*/  LDCU.64 UR8, c[0x0][0x388] ;  /* 0x00007100ff0877ac */ /* 0x000ee20008000a00 */
[----:B--2---:R-:W-:Y:S01]  /*9150*/  ULEA UR4, UR5, UR4, 0x18 ;  /* 0x0000000405047291 */ /* 0x004fe2000f8ec0ff */
[----:B0-----:R-:W-:-:S04]  /*9160*/  IMAD R15, R15, 0x20, R14 ;  /* 0x000000200f0f7824 */ /* 0x001fc800078e020e */
[----:B------:R-:W-:-:S04]  /*9170*/  IMAD R15, R15, 0x11, RZ ;  /* 0x000000110f0f7824 */ /* 0x000fc800078e02ff */
[----:B------:R-:W-:Y:S01]  /*9180*/  IMAD R14, R14, -0x10, R15 ;  /* 0xfffffff00e0e7824 */ /* 0x000fe200078e020f */
[----:B------:R-:W-:-:S04]  /*9190*/  LEA R22, R15, UR4, 0x2 ;  /* 0x000000040f167c11 */ /* 0x000fc8000f8e10ff */
[----:B------:R-:W-:Y:S01]  /*91a0*/  LEA R14, R14, UR4, 0x2 ;  /* 0x000000040e0e7c11 */ /* 0x000fe2000f8e10ff */
[----:B------:R-:W-:Y:S04]  /*91b0*/  STS [R22], R13 ;  /* 0x0000000d16007388 */ /* 0x000fe80000000800 */
[----:B------:R-:W-:Y:S04]  /*91c0*/  STS [R22+0x4], R11 ;  /* 0x0000040b16007388 */ /* 0x000fe80000000800 */
[----:B------:R-:W-:Y:S04]  /*91d0*/  STS [R22+0x8], R10 ;  /* 0x0000080a16007388 */ /* 0x000fe80000000800 */
[----:B------:R-:W-:Y:S04]  /*91e0*/  STS [R22+0xc], R9 ;  /* 0x00000c0916007388 */ /* 0x000fe80000000800 */
[----:B------:R-:W-:Y:S04]  /*91f0*/  STS [R22+0x10], R8 ;  /* 0x0000100816007388 */ /* 0x000fe80000000800 */
[----:B------:R0:W-:Y:S04]  /*9200*/  STS [R22+0x14], R7 ;  /* 0x0000140716007388 */ /* 0x0001e80000000800 */
[----:B------:R2:W-:Y:S04]  /*9210*/  STS [R22+0x18], R6 ;  /* 0x0000180616007388 */ /* 0x0005e80000000800 */
[----:B------:R-:W-:Y:S01]  /*9220*/  STS [R22+0x1c], R5 ;  /* 0x00001c0516007388 */ /* 0x000fe20000000800 */
[----:B0-----:R-:W-:-:S03]  /*9230*/  IMAD.MOV.U32 R7, RZ, RZ, RZ ;  /* 0x000000ffff077224 */ /* 0x001fc600078e00ff */
[----:B------:R-:W-:Y:S01]  /*9240*/  STS [R22+0x20], R4 ;  /* 0x0000200416007388 */ /* 0x000fe20000000800 */
[----:B--2---:R-:W-:-:S03]  /*9250*/  LOP3.LUT R6, R0, 0x1f, RZ, 0xc0, !PT ;  /* 0x0000001f00067812 */ /* 0x004fc600078ec0ff */
[----:B------:R1:W-:Y:S04]  /*9260*/  STS [R22+0x24], R3 ;  /* 0x0000240316007388 */ /* 0x0003e80000000800 */
[----:B------:R-:W-:Y:S04]  /*9270*/  STS [R22+0x28], R16 ;  /* 0x0000281016007388 */ /* 0x000fe80000000800 */
[----:B------:R-:W-:Y:S01]  /*9280*/  STS [R22+0x2c], R17 ;  /* 0x00002c1116007388 */ /* 0x000fe20000000800 */
[----:B-1----:R-:W-:-:S03]  /*9290*/  IMAD.WIDE.U32 R2, R2, 0x1100, R6 ;  /* 0x0000110002027825 */ /* 0x002fc600078e0006 */
[----:B------:R-:W-:Y:S01]  /*92a0*/  STS [R22+0x30], R18 ;  /* 0x0000301216007388 */ /* 0x000fe20000000800 */
[----:B------:R-:W-:-:S03]  /*92b0*/  IMAD R7, R24, 0x11, RZ ;  /* 0x0000001118077824 */ /* 0x000fc600078e02ff */
[----:B------:R-:W-:Y:S02]  /*92c0*/  STS [R22+0x34], R20 ;  /* 0x0000341416007388 */ /* 0x000fe40000000800 */
[----:B------:R-:W-:Y:S02]  /*92d0*/  IADD3 R6, P0, PT, R7, R2, RZ ;  /* 0x0000000207067210 */ /* 0x000fe40007f1e0ff */
[----:B------:R-:W-:Y:S04]  /*92e0*/  STS [R22+0x38], R12 ;  /* 0x0000380c16007388 */ /* 0x000fe80000000800 */
[----:B------:R-:W-:Y:S01]  /*92f0*/  STS [R22+0x3c], R21 ;  /* 0x00003c1516007388 */ /* 0x000fe20000000800 */
[----:B------:R-:W-:Y:S01]  /*9300*/  IMAD.X R3, RZ, RZ, R3, P0 ;  /* 0x000000ffff037224 */ /* 0x000fe200000e0603 */
[----:B---3--:R-:W-:-:S02]  /*9310*/  LEA R2, P0, R6, UR8, 0x2 ;  /* 0x0000000806027c11 */ /* 0x008fc4000f8010ff */
[----:B------:R-:W-:Y:S01]  /*9320*/  STS [R22+0x40], R23 ;  /* 0x0000401716007388 */ /* 0x000fe20000000800 */
[----:B------:R-:W-:-:S03]  /*9330*/  NOP ;  /* 0x0000000000007918 */ /* 0x000fc60000000000 */
[----:B------:R-:W0:Y:S01]  /*9340*/  LDS R5, [R14] ;  /* 0x000000000e057984 */ /* 0x000e220000000800 */
[----:B------:R-:W-:-:S03]  /*9350*/  LEA.HI.X R3, R6, UR9, R3, 0x2, P0 ;  /* 0x0000000906037c11 */ /* 0x000fc600080f1403 */
        /* <DEDUP_REMOVED lines=34> */
.L_x_0:
[----:B------:R-:W0:Y:S01]  /*9580*/  LDC.64 R4, c[0x0][0x3b8] ;  /* 0x0000ee00ff047b82 */ /* 0x000e220000000a00 */
[----:B------:R-:W1:Y:S07]  /*9590*/  LDCU.U8 UR4, c[0x0][0x380] ;  /* 0x00007000ff0477ac */ /* 0x000e6e0008000000 */
[----:B------:R-:W2:Y:S08]  /*95a0*/  LDC.64 R6, c[0x0][0x3c0] ;  /* 0x0000f000ff067b82 */ /* 0x000eb00000000a00 */
[----:B------:R-:W3:Y:S01]  /*95b0*/  LDC.64 R8, c[0x0][0x398] ;  /* 0x0000e600ff087b82 */ /* 0x000ee20000000a00 */
[----:B0-----:R-:W-:-:S05]  /*95c0*/  IMAD.WIDE.U32 R12, R2, 0x8, R4 ;  /* 0x00000008020c7825 */ /* 0x001fca00078e0004 */
[----:B------:R-:W4:Y:S04]  /*95d0*/  LDG.E.64 R26, desc[UR6][R12.64] ;  /* 0x000000060c1a7981 */ /* 0x000f28000c1e1b00 */
[----:B------:R0:W5:Y:S01]  /*95e0*/  LDG.E.64 R10, desc[UR6][R12.64+0x8] ;  /* 0x000008060c0a7981 */ /* 0x000162000c1e1b00 */
[----:B--2---:R-:W-:Y:S01]  /*95f0*/  IADD3 R5, P2, PT, RZ, -R6, RZ ;  /* 0x80000006ff057210 */ /* 0x004fe20007f5e0ff */
[----:B-1----:R-:W-:Y:S01]  /*9600*/  UPRMT UR4, UR4, 0x8880, URZ ;  /* 0x0000888004047896 */ /* 0x002fe200080000ff */
[----:B------:R-:W-:Y:S01]  /*9610*/  BSSY.RECONVERGENT B0, `(.L_x_187) ;  /* 0x00001d2000007945 */ /* 0x000fe20003800200 */
[----:B------:R-:W-:Y:S01]  /*9620*/  ACQBULK ;  /* 0x000000000000782e */ /* 0x000fe20000000000 */
[----:B------:R-:W-:Y:S01]  /*9630*/  LOP3.LUT R3, R5, R2, RZ, 0xc0, !PT ;  /* 0x0000000205037212 */ /* 0x000fe200078ec0ff */
[----:B------:R-:W-:-:S03]  /*9640*/  UISETP.NE.AND UP0, UPT, UR4, URZ, UPT ;  /* 0x000000ff0400728c */ /* 0x000fc6000bf05270 */
[----:B------:R-:W-:Y:S01]  /*9650*/  IADD3 R4, P0, PT, R2, -R3, RZ ;  /* 0x8000000302047210 */ /* 0x000fe20007f1e0ff */
[----:B---3--:R-:W-:Y:S01]  /*9660*/  IMAD.WIDE.U32 R8, R3, -0x1100, R8 ;  /* 0xffffef0003087825 */ /* 0x008fe200078e0008 */
[----:B------:R-:W-:-:S03]  /*9670*/  LOP3.LUT R2, R5, R2, RZ, 0xfc, !PT ;  /* 0x0000000205027212 */ /* 0x000fc600078efcff */
[----:B------:R-:W-:Y:S01]  /*9680*/  IMAD.X R14, RZ, RZ, -0x1, P0 ;  /* 0xffffffffff0e7424 */ /* 0x000fe200000e06ff */
[----:B------:R-:W-:Y:S01]  /*9690*/  ISETP.NE.U32.AND P1, PT, R2, -0x1, PT ;  /* 0xffffffff0200780c */ /* 0x000fe20003f25070 */
[----:B------:R-:W-:Y:S01]  /*96a0*/  IMAD.WIDE.U32 R4, R4, 0x1100, RZ ;  /* 0x0000110004047825 */ /* 0x000fe200078e00ff */
[----:B------:R-:W-:-:S03]  /*96b0*/  SHF.R.U32.HI R2, RZ, 0x1, R7 ;  /* 0x00000001ff027819 */ /* 0x000fc60000011607 */
[----:B------:R-:W-:Y:S01]  /*96c0*/  IMAD R15, R14, 0x1100, RZ ;  /* 0x000011000e0f7824 */ /* 0x000fe200078e02ff */
[----:B------:R-:W-:Y:S01]  /*96d0*/  SHF.R.U64 R14, R6, 0x1, R7 ;  /* 0x00000001060e7819 */ /* 0x000fe20000001207 */
[----:B0-----:R-:W-:Y:S01]  /*96e0*/  IMAD.IADD R13, R9, 0x1, -R3 ;  /* 0x00000001090d7824 */ /* 0x001fe200078e0a03 */
[----:B------:R-:W-:Y:S01]  /*96f0*/  ISETP.GT.U32.AND P0, PT, R4, -0x1101, PT ;  /* 0xffffeeff0400780c */ /* 0x000fe20003f04070 */
[----:B------:R-:W-:Y:S01]  /*9700*/  IMAD.IADD R12, R5, 0x1, R15 ;  /* 0x00000001050c7824 */ /* 0x000fe200078e020f */
[----:B------:R-:W-:Y:S01]  /*9710*/  IADD3.X R7, PT, PT, RZ, ~R7, RZ, P2, !PT ;  /* 0x80000007ff077210 */ /* 0x000fe200017fe4ff */
[----:B------:R-:W-:Y:S02]  /*9720*/  IMAD R5, R2, 0x1100, RZ ;  /* 0x0000110002057824 */ /* 0x000fe400078e02ff */
[----:B------:R-:W-:Y:S01]  /*9730*/  IMAD.WIDE.U32 R14, R14, 0x1100, RZ ;  /* 0x000011000e0e7825 */ /* 0x000fe200078e00ff */
[----:B------:R-:W-:Y:S02]  /*9740*/  ISETP.GT.U32.AND.EX P2, PT, R12, -0x1, PT, P0 ;  /* 0xffffffff0c00780c */ /* 0x000fe40003f44100 */
[----:B------:R-:W-:Y:S01]  /*9750*/  ISETP.NE.AND.EX P0, PT, R7, -0x1, PT, P1 ;  /* 0xffffffff0700780c */ /* 0x000fe20003f05310 */
[----:B------:R-:W-:Y:S01]  /*9760*/  IMAD.IADD R5, R15, 0x1, R5 ;  /* 0x000000010f057824 */ /* 0x000fe200078e0205 */
[----:B------:R-:W-:-:S02]  /*9770*/  SEL R2, R4, 0xffffeeff, P2 ;  /* 0xffffeeff04027807 */ /* 0x000fc40001000000 */
[----:B------:R-:W-:Y:S02]  /*9780*/  ISETP.GT.U32.AND P1, PT, R8, R14, PT ;  /* 0x0000000e0800720c */ /* 0x000fe40003f24070 */
[----:B------:R-:W-:Y:S02]  /*9790*/  LOP3.LUT R17, RZ, R2, RZ, 0x33, !PT ;  /* 0x00000002ff117212 */ /* 0x000fe400078e33ff */
[----:B------:R-:W-:Y:S02]  /*97a0*/  ISETP.GT.U32.AND.EX P1, PT, R13, R5, PT, P1 ;  /* 0x000000050d00720c */ /* 0x000fe40003f24110 */
[----:B------:R-:W-:Y:S02]  /*97b0*/  SEL R2, R12, 0xffffffff, P2 ;  /* 0xffffffff0c027807 */ /* 0x000fe40001000000 */
[----:B------:R-:W-:Y:S02]  /*97c0*/  ISETP.LT.U32.AND P2, PT, R14, R8, PT ;  /* 0x000000080e00720c */ /* 0x000fe40003f41070 */
[----:B------:R-:W-:-:S02]  /*97d0*/  LOP3.LUT R16, RZ, R2, RZ, 0x33, !PT ;  /* 0x00000002ff107212 */ /* 0x000fc400078e33ff */
[----:B------:R-:W-:-:S04]  /*97e0*/  ISETP.LT.U32.AND.EX P2, PT, R5, R13, PT, P2 ;  /* 0x0000000d0500720c */ /* 0x000fc80003f41120 */
[----:B------:R-:W-:Y:S01]  /*97f0*/  SEL R23, R14, R8, P2 ;  /* 0x000000080e177207 */ /* 0x000fe20001000000 */
[----:B----4-:R-:W-:-:S04]  /*9800*/  IMAD.WIDE.U32 R6, R3, -0x1100, R26 ;  /* 0xffffef0003067825 */ /* 0x010fc800078e001a */
[----:B-----5:R-:W-:Y:S01]  /*9810*/  IMAD.WIDE.U32 R10, R3, -0x1100, R10 ;  /* 0xffffef00030a7825 */ /* 0x020fe200078e000a */
[----:B------:R-:W-:-:S03]  /*9820*/  IADD3 R9, P3, PT, R4, -R6, RZ ;  /* 0x8000000604097210 */ /* 0x000fc60007f7e0ff */
[----:B------:R-:W-:Y:S01]  /*9830*/  IMAD.IADD R19, R7, 0x1, -R3 ;  /* 0x0000000107137824 */ /* 0x000fe200078e0a03 */
[----:B------:R-:W-:Y:S01]  /*9840*/  IADD3 R17, P4, P5, -R10, R4, R17 ;  /* 0x000000040a117210 */ /* 0x000fe20007d9e111 */
[----:B------:R-:W-:Y:S01]  /*9850*/  IMAD.IADD R7, R11, 0x1, -R3 ;  /* 0x000000010b077824 */ /* 0x000fe200078e0a03 */
[-C--:B------:R-:W-:Y:S01]  /*9860*/  SEL R11, R8, R14.reuse, P1 ;  /* 0x0000000e080b7207 */ /* 0x080fe20000800000 */
[----:B------:R-:W-:Y:S01]  /*9870*/  IMAD.X R2, R12, 0x1, ~R19, P3 ;  /* 0x000000010c027824 */ /* 0x000fe200018e0e13 */
[----:B------:R-:W-:Y:S02]  /*9880*/  SEL R19, R13, R5, P1 ;  /* 0x000000050d137207 */ /* 0x000fe40000800000 */
[----:B------:R-:W-:Y:S02]  /*9890*/  IADD3 R11, P1, PT, R11, -R14, RZ ;  /* 0x8000000e0b0b7210 */ /* 0x000fe40007f3e0ff */
[----:B------:R-:W-:Y:S02]  /*98a0*/  IADD3.X R7, PT, PT, ~R7, R12, R16, P4, P5 ;  /* 0x0000000c07077210 */ /* 0x000fe400027ea510 */
[----:B------:R-:W-:-:S02]  /*98b0*/  SEL R22, R14, R17, !P0 ;  /* 0x000000110e167207 */ /* 0x000fc40004000000 */
[----:B------:R-:W-:Y:S02]  /*98c0*/  IADD3.X R13, PT, PT, R19, ~R5, RZ, P1, !PT ;  /* 0x80000005130d7210 */ /* 0x000fe40000ffe4ff */
[----:B------:R-:W-:Y:S02]  /*98d0*/  ISETP.LT.U32.AND P1, PT, R9, R11, PT ;  /* 0x0000000b0900720c */ /* 0x000fe40003f21070 */
[----:B------:R-:W-:Y:S02]  /*98e0*/  SEL R7, R5, R7, !P0 ;  /* 0x0000000705077207 */ /* 0x000fe40004000000 */
[----:B------:R-:W-:Y:S02]  /*98f0*/  ISETP.LT.U32.AND P3, PT, R22, R11, PT ;  /* 0x0000000b1600720c */ /* 0x000fe40003f61070 */
[-C--:B------:R-:W-:Y:S02]  /*9900*/  ISETP.LT.U32.AND.EX P1, PT, R2, R13.reuse, PT, P1 ;  /* 0x0000000d0200720c */ /* 0x080fe40003f21110 */
[----:B------:R-:W-:-:S02]  /*9910*/  ISETP.LT.U32.AND.EX P2, PT, R7, R13, PT, P3 ;  /* 0x0000000d0700720c */ /* 0x000fc40003f41130 */
[----:B------:R-:W-:Y:S02]  /*9920*/  SEL R23, R23, R10, !P0 ;  /* 0x0000000a17177207 */ /* 0x000fe40004000000 */
[-C--:B------:R-:W-:Y:S02]  /*9930*/  SEL R9, R9, R11.reuse, P1 ;  /* 0x0000000b09097207 */ /* 0x080fe40000800000 */
[----:B------:R-:W-:Y:S01]  /*9940*/  SEL R22, R22, R11, P2 ;  /* 0x0000000b16167207 */ /* 0x000fe20001000000 */
[----:B------:R-:W-:Y:S01]  /*9950*/  IMAD.IADD R23, R23, 0x1, -R6 ;  /* 0x0000000117177824 */ /* 0x000fe200078e0a06 */
[----:B------:R-:W-:-:S03]  /*9960*/  SEL R7, R2, R13, P1 ;  /* 0x0000000d02077207 */ /* 0x000fc60000800000 */
[----:B------:R-:W-:Y:S01]  /*9970*/  IMAD.IADD R22, R22, 0x1, -R9 ;  /* 0x0000000116167824 */ /* 0x000fe200078e0a09 */
[----:B------:R-:W-:Y:S06]  /*9980*/  BRA.U !UP0, `(.L_x_188) ;  /* 0x0000000908587547 */ /* 0x000fec000b800000 */
[----:B------:R-:W-:Y:S01]  /*9990*/  IMAD.MOV.U32 R4, RZ, RZ, R14 ;  /* 0x000000ffff047224 */ /* 0x000fe200078e000e */
[----:B------:R-:W-:Y:S01]  /*99a0*/  UMOV UR4, URZ ;  /* 0x000000ff00047c82 */ /* 0x000fe20008000000 */
[----:B------:R-:W0:Y:S01]  /*99b0*/  LDCU.64 UR8, c[0x0][0x388] ;  /* 0x00007100ff0877ac */ /* 0x000e220008000a00 */
[----:B------:R-:W-:Y:S01]  /*99c0*/  IADD3 R21, PT, PT, R23, R22, RZ ;  /* 0x0000001617157210 */ /* 0x000fe20007ffe0ff */
[----:B------:R-:W-:Y:S01]  /*99d0*/  IMAD.WIDE.U32 R4, R3, 0x1100, R4 ;  /* 0x0000110003047825 */ /* 0x000fe200078e0004 */
[----:B------:R-:W-:Y:S03]  /*99e0*/  BSSY.RECONVERGENT B1, `(.L_x_189) ;  /* 0x0000011000017945 */ /* 0x000fe60003800200 */
[----:B------:R-:W-:-:S05]  /*99f0*/  IMAD.IADD R3, R0, 0x1, -R23 ;  /* 0x0000000100037824 */ /* 0x000fca00078e0a17 */
[----:B------:R-:W-:Y:S01]  /*9a00*/  IADD3 R2, P0, P1, R3, R4, R9 ;  /* 0x0000000403027210 */ /* 0x000fe2000791e009 */
[----:B------:R-:W-:Y:S01]  /*9a10*/  VIADD R4, R5, UR4 ;  /* 0x0000000405047c36 */ /* 0x000fe20008000000 */
[----:B------:R-:W-:-:S04]  /*9a20*/  SHF.R.S32.HI R3, RZ, 0x1f, R3 ;  /* 0x0000001fff037819 */ /* 0x000fc80000011403 */
[----:B------:R-:W-:Y:S02]  /*9a30*/  IADD3.X R3, PT, PT, R3, R4, R7, P0, P1 ;  /* 0x0000000403037210 */ /* 0x000fe400007e2407 */
[----:B------:R-:W-:Y:S02]  /*9a40*/  IADD3 R4, P0, PT, R26, R0, RZ ;  /* 0x000000001a047210 */ /* 0x000fe40007f1e0ff */
[----:B0-----:R-:W-:Y:S02]  /*9a50*/  LEA R24, P2, R2, UR8, 0x2 ;  /* 0x0000000802187c11 */ /* 0x001fe4000f8410ff */
[----:B------:R-:W-:Y:S01]  /*9a60*/  LEA R14, P1, R4, UR8, 0x2 ;  /* 0x00000008040e7c11 */ /* 0x000fe2000f8210ff */
[----:B------:R-:W-:Y:S01]  /*9a70*/  IMAD.X R27, RZ, RZ, R27, P0 ;  /* 0x000000ffff1b7224 */ /* 0x000fe200000e061b */
[----:B------:R-:W-:Y:S02]  /*9a80*/  ISETP.GE.AND P0, PT, R0, R21, PT ;  /* 0x000000150000720c */ /* 0x000fe40003f06270 */
[----:B------:R-:W-:-:S02]  /*9a90*/  LEA.HI.X R25, R2, UR9, R3, 0x2, P2 ;  /* 0x0000000902197c11 */ /* 0x000fc400090f1403 */
[----:B------:R-:W-:-:S09]  /*9aa0*/  LEA.HI.X R15, R4, UR9, R27, 0x2, P1 ;  /* 0x00000009040f7c11 */ /* 0x000fd200088f141b */
[----:B------:R-:W-:Y:S05]  /*9ab0*/  @P0 BRA `(.L_x_190) ;  /* 0x00000000000c0947 */ /* 0x000fea0003800000 */
[----:B------:R-:W-:-:S13]  /*9ac0*/  ISETP.GE.AND P0, PT, R0, R23, PT ;  /* 0x000000170000720c */ /* 0x000fda0003f06270 */
[----:B------:R0:W5:Y:S04]  /*9ad0*/  @!P0 LDG.E R20, desc[UR6][R14.64] ;  /* 0x000000060e148981 */ /* 0x000168000c1e1900 */
[----:B------:R0:W5:Y:S02]  /*9ae0*/  @P0 LDG.E R20, desc[UR6][R24.64] ;  /* 0x0000000618140981 */ /* 0x000164000c1e1900 */
.L_x_190:
[----:B------:R-:W-:Y:S05]  /*9af0*/  BSYNC.RECONVERGENT B1 ;  /* 0x0000000000017941 */ /* 0x000fea0003800200 */
.L_x_189:
[----:B------:R-:W-:Y:S01]  /*9b00*/  VIADD R2, R0, 0x100 ;  /* 0x0000010000027836 */ /* 0x000fe20000000000 */
[----:B------:R-:W-:Y:S04]  /*9b10*/  BSSY.RECONVERGENT B1, `(.L_x_191) ;  /* 0x0000006000017945 */ /* 0x000fe80003800200 */
[----:B------:R-:W-:-:S13]  /*9b20*/  ISETP.GE.AND P0, PT, R2, R21, PT ;  /* 0x000000150200720c */ /* 0x000fda0003f06270 */
[----:B------:R-:W-:Y:S05]  /*9b30*/  @P0 BRA `(.L_x_192) ;  /* 0x00000000000c0947 */ /* 0x000fea0003800000 */
[----:B------:R-:W-:-:S13]  /*9b40*/  ISETP.GE.AND P0, PT, R2, R23, PT ;  /* 0x000000170200720c */ /* 0x000fda0003f06270 */
[----:B------:R1:W5:Y:S04]  /*9b50*/  @P0 LDG.E R19, desc[UR6][R24.64+0x400] ;  /* 0x0004000618130981 */ /* 0x000368000c1e1900 */
[----:B------:R1:W5:Y:S02]  /*9b60*/  @!P0 LDG.E R19, desc[UR6][R14.64+0x400] ;  /* 0x000400060e138981 */ /* 0x000364000c1e1900 */
.L_x_192:
[----:B------:R-:W-:Y:S05]  /*9b70*/  BSYNC.RECONVERGENT B1 ;  /* 0x0000000000017941 */ /* 0x000fea0003800200 */
.L_x_191:
[----:B------:R-:W-:Y:S01]  /*9b80*/  VIADD R2, R0, 0x200 ;  /* 0x0000020000027836 */ /* 0x000fe20000000000 */
[----:B------:R-:W-:Y:S04]  /*9b90*/  BSSY.RECONVERGENT B1, `(.L_x_193) ;  /* 0x0000006000017945 */ /* 0x000fe80003800200 */
[----:B------:R-:W-:-:S13]  /*9ba0*/  ISETP.GE.AND P0, PT, R2, R21, PT ;  /* 0x000000150200720c */ /* 0x000fda0003f06270 */
[----:B------:R-:W-:Y:S05]  /*9bb0*/  @P0 BRA `(.L_x_194) ;  /* 0x00000000000c0947 */ /* 0x000fea0003800000 */
[----:B------:R-:W-:-:S13]  /*9bc0*/  ISETP.GE.AND P0, PT, R2, R23, PT ;  /* 0x000000170200720c */ /* 0x000fda0003f06270 */
[----:B------:R2:W5:Y:S04]  /*9bd0*/  @P0 LDG.E R18, desc[UR6][R24.64+0x800] ;  /* 0x0008000618120981 */ /* 0x000568000c1e1900 */
[----:B------:R2:W5:Y:S02]  /*9be0*/  @!P0 LDG.E R18, desc[UR6][R14.64+0x800] ;  /* 0x000800060e128981 */ /* 0x000564000c1e1900 */
.L_x_194:
[----:B------:R-:W-:Y:S05]  /*9bf0*/  BSYNC.RECONVERGENT B1 ;  /* 0x0000000000017941 */ /* 0x000fea0003800200 */
.L_x_193:
[----:B------:R-:W-:Y:S01]  /*9c00*/  VIADD R2, R0, 0x300 ;  /* 0x0000030000027836 */ /* 0x000fe20000000000 */
[----:B------:R-:W-:Y:S04]  /*9c10*/  BSSY.RECONVERGENT B1, `(.L_x_195) ;  /* 0x0000006000017945 */ /* 0x000fe80003800200 */
[----:B------:R-:W-:-:S13]  /*9c20*/  ISETP.GE.AND P0, PT, R2, R21, PT ;  /* 0x000000150200720c */ /* 0x000fda0003f06270 */
[----:B------:R-:W-:Y:S05]  /*9c30*/  @P0 BRA `(.L_x_196) ;  /* 0x00000000000c0947 */ /* 0x000fea0003800000 */
[----:B------:R-:W-:-:S13]  /*9c40*/  ISETP.GE.AND P0, PT, R2, R23, PT ;  /* 0x000000170200720c */ /* 0x000fda0003f06270 */
[----:B------:R3:W5:Y:S04]  /*9c50*/  @P0 LDG.E R17, desc[UR6][R24.64+0xc00] ;  /* 0x000c000618110981 */ /* 0x000768000c1e1900 */
[----:B------:R3:W5:Y:S02]  /*9c60*/  @!P0 LDG.E R17, desc[UR6][R14.64+0xc00] ;  /* 0x000c00060e118981 */ /* 0x000764000c1e1900 */
.L_x_196:
[----:B------:R-:W-:Y:S05]  /*9c70*/  BSYNC.RECONVERGENT B1 ;  /* 0x0000000000017941 */ /* 0x000fea0003800200 */
.L_x_195:
[----:B------:R-:W-:Y:S01]  /*9c80*/  LOP3.LUT R2, R0, 0x400, RZ, 0xfc, !PT ;  /* 0x0000040000027812 */ /* 0x000fe200078efcff */
[----:B------:R-:W-:Y:S03]  /*9c90*/  BSSY.RECONVERGENT B1, `(.L_x_197) ;  /* 0x0000006000017945 */ /* 0x000fe60003800200 */
[----:B------:R-:W-:-:S13]  /*9ca0*/  ISETP.GE.AND P0, PT, R2, R21, PT ;  /* 0x000000150200720c */ /* 0x000fda0003f06270 */
[----:B------:R-:W-:Y:S05]  /*9cb0*/  @P0 BRA `(.L_x_198) ;  /* 0x00000000000c0947 */ /* 0x000fea0003800000 */
[----:B------:R-:W-:-:S13]  /*9cc0*/  ISETP.GE.AND P0, PT, R2, R23, PT ;  /* 0x000000170200720c */ /* 0x000fda0003f06270 */
[----:B------:R4:W5:Y:S04]  /*9cd0*/  @P0 LDG.E R16, desc[UR6][R24.64+0x1000] ;  /* 0x0010000618100981 */ /* 0x000968000c1e1900 */
[----:B------:R4:W5:Y:S02]  /*9ce0*/  @!P0 LDG.E R16, desc[UR6][R14.64+0x1000] ;  /* 0x001000060e108981 */ /* 0x000964000c1e1900 */
.L_x_198:
[----:B------:R-:W-:Y:S05]  /*9cf0*/  BSYNC.RECONVERGENT B1 ;  /* 0x0000000000017941 */ /* 0x000fea0003800200 */
.L_x_197:
[----:B------:R-:W-:Y:S01]  /*9d00*/  VIADD R2, R0, 0x500 ;  /* 0x0000050000027836 */ /* 0x000fe20000000000 */
[----:B------:R-:W-:Y:S04]  /*9d10*/  BSSY.RECONVERGENT B1, `(.L_x_199) ;  /* 0x0000006000017945 */ /* 0x000fe80003800200 */
[----:B------:R-:W-:-:S13]  /*9d20*/  ISETP.GE.AND P0, PT, R2, R21, PT ;  /* 0x000000150200720c */ /* 0x000fda0003f06270 */
[----:B------:R-:W-:Y:S05]  /*9d30*/  @P0 BRA `(.L_x_200) ;  /* 0x00000000000c0947 */ /* 0x000fea0003800000 */
[----:B------:R-:W-:-:S13]  /*9d40*/  ISETP.GE.AND P0, PT, R2, R23, PT ;  /* 0x000000170200720c */ /* 0x000fda0003f06270 */
[----:B------:R0:W5:Y:S04]  /*9d50*/  @P0 LDG.E R2, desc[UR6][R24.64+0x1400] ;  /* 0x0014000618020981 */ /* 0x000168000c1e1900 */
[----:B------:R0:W5:Y:S02]  /*9d60*/  @!P0 LDG.E R2, desc[UR6][R14.64+0x1400] ;  /* 0x001400060e028981 */ /* 0x000164000c1e1900 */
.L_x_200:
[----:B------:R-:W-:Y:S05]  /*9d70*/  BSYNC.RECONVERGENT B1 ;  /* 0x0000000000017941 */ /* 0x000fea0003800200 */
.L_x_199:
[----:B------:R-:W-:Y:S01]  /*9d80*/  IADD3 R4, PT, PT, R0, 0x600, RZ ;  /* 0x0000060000047810 */ /* 0x000fe20007ffe0ff */
[----:B------:R-:W-:Y:S03]  /*9d90*/  BSSY.RECONVERGENT B1, `(.L_x_201) ;  /* 0x0000006000017945 */ /* 0x000fe60003800200 */
[----:B------:R-:W-:-:S13]  /*9da0*/  ISETP.GE.AND P0, PT, R4, R21, PT ;  /* 0x000000150400720c */ /* 0x000fda0003f06270 */
[----:B------:R-:W-:Y:S05]  /*9db0*/  @P0 BRA `(.L_x_202) ;  /* 0x00000000000c0947 */ /* 0x000fea0003800000 */
[----:B------:R-:W-:-:S13]  /*9dc0*/  ISETP.GE.AND P0, PT, R4, R23, PT ;  /* 0x000000170400720c */ /* 0x000fda0003f06270 */
[----:B------:R0:W5:Y:S04]  /*9dd0*/  @P0 LDG.E R3, desc[UR6][R24.64+0x1800] ;  /* 0x0018000618030981 */ /* 0x000168000c1e1900 */
[----:B------:R0:W5:Y:S02]  /*9de0*/  @!P0 LDG.E R3, desc[UR6][R14.64+0x1800] ;  /* 0x001800060e038981 */ /* 0x000164000c1e1900 */
.L_x_202:
[----:B------:R-:W-:Y:S05]  /*9df0*/  BSYNC.RECONVERGENT B1 ;  /* 0x0000000000017941 */ /* 0x000fea0003800200 */
.L_x_201:
[----:B------:R-:W-:Y:S01]  /*9e00*/  VIADD R4, R0, 0x700 ;  /* 0x0000070000047836 */ /* 0x000fe20000000000 */
[----:B------:R-:W-:Y:S04]  /*9e10*/  BSSY.RECONVERGENT B1, `(.L_x_203) ;  /* 0x0000006000017945 */ /* 0x000fe80003800200 */
[----:B------:R-:W-:-:S13]  /*9e20*/  ISETP.GE.AND P0, PT, R4, R21, PT ;  /* 0x000000150400720c */ /* 0x000fda0003f06270 */
[----:B------:R-:W-:Y:S05]  /*9e30*/  @P0 BRA `(.L_x_204) ;  /* 0x00000000000c0947 */ /* 0x000fea0003800000 */
[----:B------:R-:W-:-:S13]  /*9e40*/  ISETP.GE.AND P0, PT, R4, R23, PT ;  /* 0x000000170400720c */ /* 0x000fda0003f06270 */
[----:B------:R0:W5:Y:S04]  /*9e50*/  @P0 LDG.E R4, desc[UR6][R24.64+0x1c00] ;  /* 0x001c000618040981 */ /* 0x000168000c1e1900 */
[----:B------:R0:W5:Y:S02]  /*9e60*/  @!P0 LDG.E R4, desc[UR6][R14.64+0x1c00] ;  /* 0x001c00060e048981 */ /* 0x000164000c1e1900 */
.L_x_204:
[----:B------:R-:W-:Y:S05]  /*9e70*/  BSYNC.RECONVERGENT B1 ;  /* 0x0000000000017941 */ /* 0x000fea0003800200 */
.L_x_203:
[----:B------:R-:W-:Y:S01]  /*9e80*/  LOP3.LUT R6, R0, 0x800, RZ, 0xfc, !PT ;  /* 0x0000080000067812 */ /* 0x000fe200078efcff */
[----:B------:R-:W-:Y:S03]  /*9e90*/  BSSY.RECONVERGENT B1, `(.L_x_205) ;  /* 0x0000006000017945 */ /* 0x000fe60003800200 */
[----:B------:R-:W-:-:S13]  /*9ea0*/  ISETP.GE.AND P0, PT, R6, R21, PT ;  /* 0x000000150600720c */ /* 0x000fda0003f06270 */
[----:B------:R-:W-:Y:S05]  /*9eb0*/  @P0 BRA `(.L_x_206) ;  /* 0x00000000000c0947 */ /* 0x000fea0003800000 */
[----:B------:R-:W-:-:S13]  /*9ec0*/  ISETP.GE.AND P0, PT, R6, R23, PT ;  /* 0x000000170600720c */ /* 0x000fda0003f06270 */
[----:B------:R0:W5:Y:S04]  /*9ed0*/  @P0 LDG.E R5, desc[UR6][R24.64+0x2000] ;  /* 0x0020000618050981 */ /* 0x000168000c1e1900 */
[----:B------:R0:W5:Y:S02]  /*9ee0*/  @!P0 LDG.E R5, desc[UR6][R14.64+0x2000] ;  /* 0x002000060e058981 */ /* 0x000164000c1e1900 */
.L_x_206:
[----:B------:R-:W-:Y:S05]  /*9ef0*/  BSYNC.RECONVERGENT B1 ;  /* 0x0000000000017941 */ /* 0x000fea0003800200 */
.L_x_205:
[----:B------:R-:W-:Y:S01]  /*9f00*/  VIADD R6, R0, 0x900 ;  /* 0x0000090000067836 */ /* 0x000fe20000000000 */
[----:B------:R-:W-:Y:S04]  /*9f10*/  BSSY.RECONVERGENT B1, `(.L_x_207) ;  /* 0x0000006000017945 */ /* 0x000fe80003800200 */
[----:B------:R-:W-:-:S13]  /*9f20*/  ISETP.GE.AND P0, PT, R6, R21, PT ;  /* 0x000000150600720c */ /* 0x000fda0003f06270 */
[----:B------:R-:W-:Y:S05]  /*9f30*/  @P0 BRA `(.L_x_208) ;  /* 0x00000000000c0947 */ /* 0x000fea0003800000 */
[----:B------:R-:W-:-:S13]  /*9f40*/  ISETP.GE.AND P0, PT, R6, R23, PT ;  /* 0x000000170600720c */ /* 0x000fda0003f06270 */
[----:B------:R0:W5:Y:S04]  /*9f50*/  @P0 LDG.E R6, desc[UR6][R24.64+0x2400] ;  /* 0x0024000618060981 */ /* 0x000168000c1e1900 */
[----:B------:R0:W5:Y:S02]  /*9f60*/  @!P0 LDG.E R6, desc[UR6][R14.64+0x2400] ;  /* 0x002400060e068981 */ /* 0x000164000c1e1900 */
.L_x_208:
[----:B------:R-:W-:Y:S05]  /*9f70*/  BSYNC.RECONVERGENT B1 ;  /* 0x0000000000017941 */ /* 0x000fea0003800200 */
.L_x_207:
[----:B------:R-:W-:Y:S01]  /*9f80*/  VIADD R8, R0, 0xa00 ;  /* 0x00000a0000087836 */ /* 0x000fe20000000000 */
[----:B------:R-:W-:Y:S04]  /*9f90*/  BSSY.RECONVERGENT B1, `(.L_x_209) ;  /* 0x0000006000017945 */ /* 0x000fe80003800200 */
[----:B------:R-:W-:-:S13]  /*9fa0*/  ISETP.GE.AND P0, PT, R8, R21, PT ;  /* 0x000000150800720c */ /* 0x000fda0003f06270 */
[----:B------:R-:W-:Y:S05]  /*9fb0*/  @P0 BRA `(.L_x_210) ;  /* 0x00000000000c0947 */ /* 0x000fea0003800000 */
[----:B------:R-:W-:-:S13]  /*9fc0*/  ISETP.GE.AND P0, PT, R8, R23, PT ;  /* 0x000000170800720c */ /* 0x000fda0003f06270 */
[----:B------:R0:W5:Y:S04]  /*9fd0*/  @P0 LDG.E R7, desc[UR6][R24.64+0x2800] ;  /* 0x0028000618070981 */ /* 0x000168000c1e1900 */
[----:B------:R0:W5:Y:S02]  /*9fe0*/  @!P0 LDG.E R7, desc[UR6][R14.64+0x2800] ;  /* 0x002800060e078981 */ /* 0x000164000c1e1900 */
.L_x_210:
[----:B------:R-:W-:Y:S05]  /*9ff0*/  BSYNC.RECONVERGENT B1 ;  /* 0x0000000000017941 */ /* 0x000fea0003800200 */
.L_x_209:
[----:B------:R-:W-:Y:S01]  /*a000*/  VIADD R8, R0, 0xb00 ;  /* 0x00000b0000087836 */ /* 0x000fe20000000000 */
[----:B------:R-:W-:Y:S04]  /*a010*/  BSSY.RECONVERGENT B1, `(.L_x_211) ;  /* 0x0000006000017945 */ /* 0x000fe80003800200 */
[----:B------:R-:W-:-:S13]  /*a020*/  ISETP.GE.AND P0, PT, R8, R21, PT ;  /* 0x000000150800720c */ /* 0x000fda0003f06270 */
[----:B------:R-:W-:Y:S05]  /*a030*/  @P0 BRA `(.L_x_212) ;  /* 0x00000000000c0947 */ /* 0x000fea0003800000 */
[----:B------:R-:W-:-:S13]  /*a040*/  ISETP.GE.AND P0, PT, R8, R23, PT ;  /* 0x000000170800720c */ /* 0x000fda0003f06270 */
[----:B------:R0:W5:Y:S04]  /*a050*/  @P0 LDG.E R8, desc[UR6][R24.64+0x2c00] ;  /* 0x002c000618080981 */ /* 0x000168000c1e1900 */
[----:B------:R0:W5:Y:S02]  /*a060*/  @!P0 LDG.E R8, desc[UR6][R14.64+0x2c00] ;  /* 0x002c00060e088981 */ /* 0x000164000c1e1900 */
.L_x_212:
[----:B------:R-:W-:Y:S05]  /*a070*/  BSYNC.RECONVERGENT B1 ;  /* 0x0000000000017941 */ /* 0x000fea0003800200 */
.L_x_211:
[----:B------:R-:W-:Y:S01]  /*a080*/  LOP3.LUT R10, R0, 0xc00, RZ, 0xfc, !PT ;  /* 0x00000c00000a7812 */ /* 0x000fe200078efcff */
[----:B------:R-:W-:Y:S03]  /*a090*/  BSSY.RECONVERGENT B1, `(.L_x_213) ;  /* 0x0000006000017945 */ /* 0x000fe60003800200 */
[----:B------:R-:W-:-:S13]  /*a0a0*/  ISETP.GE.AND P0, PT, R10, R21, PT ;  /* 0x000000150a00720c */ /* 0x000fda0003f06270 */
[----:B------:R-:W-:Y:S05]  /*a0b0*/  @P0 BRA `(.L_x_214) ;  /* 0x00000000000c0947 */ /* 0x000fea0003800000 */
[----:B------:R-:W-:-:S13]  /*a0c0*/  ISETP.GE.AND P0, PT, R10, R23, PT ;  /* 0x000000170a00720c */ /* 0x000fda0003f06270 */
[----:B------:R0:W5:Y:S04]  /*a0d0*/  @P0 LDG.E R9, desc[UR6][R24.64+0x3000] ;  /* 0x0030000618090981 */ /* 0x000168000c1e1900 */
[----:B------:R0:W5:Y:S02]  /*a0e0*/  @!P0 LDG.E R9, desc[UR6][R14.64+0x3000] ;  /* 0x003000060e098981 */ /* 0x000164000c1e1900 */
.L_x_214:
[----:B------:R-:W-:Y:S05]  /*a0f0*/  BSYNC.RECONVERGENT B1 ;  /* 0x0000000000017941 */ /* 0x000fea0003800200 */
.L_x_213:
[----:B------:R-:W-:Y:S01]  /*a100*/  VIADD R10, R0, 0xd00 ;  /* 0x00000d00000a7836 */ /* 0x000fe20000000000 */
[----:B------:R-:W-:Y:S04]  /*a110*/  BSSY.RECONVERGENT B1, `(.L_x_215) ;  /* 0x0000006000017945 */ /* 0x000fe80003800200 */
[----:B------:R-:W-:-:S13]  /*a120*/  ISETP.GE.AND P0, PT, R10, R21, PT ;  /* 0x000000150a00720c */ /* 0x000fda0003f06270 */
[----:B------:R-:W-:Y:S05]  /*a130*/  @P0 BRA `(.L_x_216) ;  /* 0x00000000000c0947 */ /* 0x000fea0003800000 */
[----:B------:R-:W-:-:S13]  /*a140*/  ISETP.GE.AND P0, PT, R10, R23, PT ;  /* 0x000000170a00720c */ /* 0x000fda0003f06270 */
[----:B------:R0:W5:Y:S04]  /*a150*/  @P0 LDG.E R10, desc[UR6][R24.64+0x3400] ;  /* 0x00340006180a0981 */ /* 0x000168000c1e1900 */
[----:B------:R0:W5:Y:S02]  /*a160*/  @!P0 LDG.E R10, desc[UR6][R14.64+0x3400] ;  /* 0x003400060e0a8981 */ /* 0x000164000c1e1900 */
.L_x_216:
[----:B------:R-:W-:Y:S05]  /*a170*/  BSYNC.RECONVERGENT B1 ;  /* 0x0000000000017941 */ /* 0x000fea0003800200 */
.L_x_215:
[----:B------:R-:W-:Y:S01]  /*a180*/  IADD3 R12, PT, PT, R0, 0xe00, RZ ;  /* 0x00000e00000c7810 */ /* 0x000fe20007ffe0ff */
[----:B------:R-:W-:Y:S03]  /*a190*/  BSSY.RECONVERGENT B1, `(.L_x_217) ;  /* 0x0000006000017945 */ /* 0x000fe60003800200 */
[----:B------:R-:W-:-:S13]  /*a1a0*/  ISETP.GE.AND P0, PT, R12, R21, PT ;  /* 0x000000150c00720c */ /* 0x000fda0003f06270 */
[----:B------:R-:W-:Y:S05]  /*a1b0*/  @P0 BRA `(.L_x_218) ;  /* 0x00000000000c0947 */ /* 0x000fea0003800000 */
[----:B------:R-:W-:-:S13]  /*a1c0*/  ISETP.GE.AND P0, PT, R12, R23, PT ;  /* 0x000000170c00720c */ /* 0x000fda0003f06270 */
[----:B------:R0:W5:Y:S04]  /*a1d0*/  @P0 LDG.E R11, desc[UR6][R24.64+0x3800] ;  /* 0x00380006180b0981 */ /* 0x000168000c1e1900 */
[----:B------:R0:W5:Y:S02]  /*a1e0*/  @!P0 LDG.E R11, desc[UR6][R14.64+0x3800] ;  /* 0x003800060e0b8981 */ /* 0x000164000c1e1900 */
.L_x_218:
[----:B------:R-:W-:Y:S05]  /*a1f0*/  BSYNC.RECONVERGENT B1 ;  /* 0x0000000000017941 */ /* 0x000fea0003800200 */
.L_x_217:
[----:B------:R-:W-:Y:S01]  /*a200*/  VIADD R12, R0, 0xf00 ;  /* 0x00000f00000c7836 */ /* 0x000fe20000000000 */
[----:B------:R-:W-:Y:S04]  /*a210*/  BSSY.RECONVERGENT B1, `(.L_x_219) ;  /* 0x0000006000017945 */ /* 0x000fe80003800200 */
[----:B------:R-:W-:-:S13]  /*a220*/  ISETP.GE.AND P0, PT, R12, R21, PT ;  /* 0x000000150c00720c */ /* 0x000fda0003f06270 */
[----:B------:R-:W-:Y:S05]  /*a230*/  @P0 BRA `(.L_x_220) ;  /* 0x00000000000c0947 */ /* 0x000fea0003800000 */
[----:B------:R-:W-:-:S13]  /*a240*/  ISETP.GE.AND P0, PT, R12, R23, PT ;  /* 0x000000170c00720c */ /* 0x000fda0003f06270 */
[----:B------:R0:W5:Y:S04]  /*a250*/  @P0 LDG.E R12, desc[UR6][R24.64+0x3c00] ;  /* 0x003c0006180c0981 */ /* 0x000168000c1e1900 */
[----:B------:R0:W5:Y:S02]  /*a260*/  @!P0 LDG.E R12, desc[UR6][R14.64+0x3c00] ;  /* 0x003c00060e0c8981 */ /* 0x000164000c1e1900 */
.L_x_220:
[----:B------:R-:W-:Y:S05]  /*a270*/  BSYNC.RECONVERGENT B1 ;  /* 0x0000000000017941 */ /* 0x000fea0003800200 */
.L_x_219:
[----:B------:R-:W-:-:S04]  /*a280*/  LOP3.LUT R26, R0, 0x1000, RZ, 0xfc, !PT ;  /* 0x00001000001a7812 */ /* 0x000fc800078efcff */
[----:B------:R-:W-:-:S13]  /*a290*/  ISETP.GE.AND P0, PT, R26, R21, PT ;  /* 0x000000151a00720c */ /* 0x000fda0003f06270 */
[----:B------:R-:W-:Y:S05]  /*a2a0*/  @P0 BRA `(.L_x_221) ;  /* 0x0000001000200947 */ /* 0x000fea0003800000 */
[----:B------:R-:W-:-:S13]  /*a2b0*/  ISETP.GE.AND P0, PT, R26, R23, PT ;  /* 0x000000171a00720c */ /* 0x000fda0003f06270 */
[----:B------:R0:W5:Y:S04]  /*a2c0*/  @P0 LDG.E R13, desc[UR6][R24.64+0x4000] ;  /* 0x00400006180d0981 */ /* 0x000168000c1e1900 */
[----:B------:R0:W5:Y:S01]  /*a2d0*/  @!P0 LDG.E R13, desc[UR6][R14.64+0x4000] ;  /* 0x004000060e0d8981 */ /* 0x000162000c1e1900 */
[----:B------:R-:W-:Y:S05]  /*a2e0*/  BRA `(.L_x_221) ;  /* 0x0000001000107947 */ /* 0x000fea0003800000 */
.L_x_188:
[----:B------:R-:W-:Y:S02]  /*a2f0*/  IMAD.IADD R21, R23, 0x1, R22 ;  /* 0x0000000117157824 */ /* 0x000fe400078e0216 */
[----:B------:R-:W-:Y:S02]  /*a300*/  VIADD R28, R0, 0x100 ;  /* 0x00000100001c7836 */ /* 0x000fe40000000000 */
[----:B------:R-:W-:-:S03]  /*a310*/  IMAD.MOV.U32 R15, RZ, RZ, R5 ;  /* 0x000000ffff0f7224 */ /* 0x000fc600078e0005 */
[----:B------:R-:W-:Y:S01]  /*a320*/  ISETP.GE.AND P1, PT, R28, R21, PT ;  /* 0x000000151c00720c */ /* 0x000fe20003f26270 */
[----:B------:R-:W-:-:S03]  /*a330*/  IMAD.WIDE.U32 R14, R3, 0x1100, R14 ;  /* 0x00001100030e7825 */ /* 0x000fc600078e000e */
[----:B------:R-:W-:Y:S01]  /*a340*/  IADD3 R25, P0, PT, R9, R14, RZ ;  /* 0x0000000e09197210 */ /* 0x000fe20007f1e0ff */
[----:B------:R-:W-:-:S05]  /*a350*/  IMAD.MOV.U32 R14, RZ, RZ, RZ ;  /* 0x000000ffff0e7224 */ /* 0x000fca00078e00ff */
[----:B------:R-:W-:-:S03]  /*a360*/  IADD3.X R24, PT, PT, R7, R14, R15, P0, !PT ;  /* 0x0000000e07187210 */ /* 0x000fc600007fe40f */
[CC--:B------:R-:W-:Y:S02]  /*a370*/  @!P1 ISETP.GE.AND P2, PT, R28.reuse, R23.reuse, PT ;  /* 0x000000171c00920c */ /* 0x0c0fe40003f46270 */
[----:B------:R-:W-:Y:S02]  /*a380*/  @!P1 IADD3 R14, PT, PT, R28, -R23, RZ ;  /* 0x800000171c0e9210 */ /* 0x000fe40007ffe0ff */
[----:B------:R-:W-:Y:S02]  /*a390*/  @!P1 SEL R15, R26, R25, !P2 ;  /* 0x000000191a0f9207 */ /* 0x000fe40005000000 */
[----:B------:R-:W-:Y:S02]  /*a3a0*/  @!P1 SEL R28, R28, R14, !P2 ;  /* 0x0000000e1c1c9207 */ /* 0x000fe40005000000 */
[----:B------:R-:W-:Y:S02]  /*a3b0*/  @!P1 SHF.R.S32.HI R14, RZ, 0x1f, R14 ;  /* 0x0000001fff0e9819 */ /* 0x000fe4000001140e */
[----:B------:R-:W-:-:S02]  /*a3c0*/  @!P1 IADD3 R28, P0, PT, R28, R15, RZ ;  /* 0x0000000f1c1c9210 */ /* 0x000fc40007f1e0ff */
[----:B------:R-:W-:Y:S02]  /*a3d0*/  @!P1 SEL R14, R14, RZ, P2 ;  /* 0x000000ff0e0e9207 */ /* 0x000fe40001000000 */
[----:B------:R-:W-:-:S05]  /*a3e0*/  @!P1 SEL R29, R27, R24, !P2 ;  /* 0x000000181b1d9207 */ /* 0x000fca0005000000 */
[----:B------:R-:W-:Y:S02]  /*a3f0*/  @!P1 IMAD.X R29, R14, 0x1, R29, P0 ;  /* 0x000000010e1d9824 */ /* 0x000fe400000e061d */
[----:B------:R-:W0:Y:S02]  /*a400*/  @!P1 LDC.64 R14, c[0x0][0x3a0] ;  /* 0x0000e800ff0e9b82 */ /* 0x000e240000000a00 */
[----:B0-----:R-:W-:-:S04]  /*a410*/  @!P1 LEA R14, P0, R28, R14, 0x2 ;  /* 0x0000000e1c0e9211 */ /* 0x001fc800078010ff */
[----:B------:R-:W-:Y:S01]  /*a420*/  @!P1 LEA.HI.X R15, R28, R15, R29, 0x2, P0 ;  /* 0x0000000f1c0f9211 */ /* 0x000fe200000f141d */
[----:B------:R-:W-:-:S04]  /*a430*/  VIADD R29, R0, 0x200 ;  /* 0x00000200001d7836 */ /* 0x000fc80000000000 */
[----:B------:R0:W5:Y:S01]  /*a440*/  @!P1 LDG.E R19, desc[UR6][R14.64] ;  /* 0x000000060e139981 */ /* 0x000162000c1e1900 */
[----:B------:R-:W-:-:S13]  /*a450*/  ISETP.GE.AND P1, PT, R29, R21, PT ;  /* 0x000000151d00720c */ /* 0x000fda0003f26270 */
[C---:B------:R-:W-:Y:S01]  /*a460*/  @!P1 IMAD.IADD R28, R29.reuse, 0x1, -R23 ;  /* 0x000000011d1c9824 */ /* 0x040fe200078e0a17 */
[----:B------:R-:W-:-:S04]  /*a470*/  @!P1 ISETP.GE.AND P2, PT, R29, R23, PT ;  /* 0x000000171d00920c */ /* 0x000fc80003f46270 */
[----:B0-----:R-:W-:Y:S02]  /*a480*/  @!P1 SEL R14, R29, R28, !P2 ;  /* 0x0000001c1d0e9207 */ /* 0x001fe40005000000 */
[----:B------:R-:W-:Y:S02]  /*a490*/  @!P1 SHF.R.S32.HI R29, RZ, 0x1f, R28 ;  /* 0x0000001fff1d9819 */ /* 0x000fe4000001141c */
[----:B------:R-:W-:Y:S02]  /*a4a0*/  @!P1 SEL R28, R26, R25, !P2 ;  /* 0x000000191a1c9207 */ /* 0x000fe40005000000 */
[----:B------:R-:W-:Y:S02]  /*a4b0*/  @!P1 SEL R29, R29, RZ, P2 ;  /* 0x000000ff1d1d9207 */ /* 0x000fe40001000000 */
[----:B------:R-:W-:Y:S02]  /*a4c0*/  @!P1 IADD3 R28, P0, PT, R14, R28, RZ ;  /* 0x0000001c0e1c9210 */ /* 0x000fe40007f1e0ff */
        /* <DEDUP_REMOVED lines=8> */
[CC--:B------:R-:W-:Y:S02]  /*a550*/  @!P1 ISETP.GE.AND P2, PT, R29.reuse, R23.reuse, PT ;  /* 0x000000171d00920c */ /* 0x0c0fe40003f46270 */
[----:B------:R-:W-:-:S04]  /*a560*/  @!P1 IADD3 R28, PT, PT, R29, -R23, RZ ;  /* 0x800000171d1c9210 */ /* 0x000fc80007ffe0ff */
        /* <DEDUP_REMOVED lines=9> */
[----:B------:R-:W-:Y:S02]  /*a600*/  @!P1 LEA.HI.X R15, R28, R15, R29, 0x2, P0 ;  /* 0x0000000f1c0f9211 */ /* 0x000fe400000f141d */
[----:B------:R-:W-:-:S03]  /*a610*/  LOP3.LUT R29, R0, 0x400, RZ, 0xfc, !PT ;  /* 0x00000400001d7812 */ /* 0x000fc600078efcff */
        /* <DEDUP_REMOVED lines=24> */
[----:B------:R-:W-:-:S04]  /*a7a0*/  @!P1 SEL R14, R27, R24, !P2 ;  /* 0x000000181b0e9207 */ /* 0x000fc80005000000 */
[----:B------:R-:W-:Y:S02]  /*a7b0*/  @!P1 IADD3.X R29, PT, PT, R29, R14, RZ, P0, !PT ;  /* 0x0000000e1d1d9210 */ /* 0x000fe400007fe4ff */
        /* <DEDUP_REMOVED lines=63> */
[----:B------:R-:W-:-:S03]  /*abb0*/  IADD3 R29, PT, PT, R0, 0xa00, RZ ;  /* 0x00000a00001d7810 */ /* 0x000fc60007ffe0ff */
        /* <DEDUP_REMOVED lines=86> */
[----:B------:R-:W0:Y:S01]  /*b120*/  @!P1 LDC.64 R14, c[0x0][0x3a0] ;  /* 0x0000e800ff0e9b82 */ /* 0x000e220000000a00 */
[----:B------:R-:W-:Y:S02]  /*b130*/  ISETP.GE.AND P2, PT, R0, R21, PT ;  /* 0x000000150000720c */ /* 0x000fe40003f46270 */
[----:B0-----:R-:W-:-:S04]  /*b140*/  @!P1 LEA R14, P0, R28, R14, 0x2 ;  /* 0x0000000e1c0e9211 */ /* 0x001fc800078010ff */
[----:B------:R-:W-:-:S07]  /*b150*/  @!P1 LEA.HI.X R15, R28, R15, R29, 0x2, P0 ;  /* 0x0000000f1c0f9211 */ /* 0x000fce00000f141d */
[C---:B------:R-:W-:Y:S01]  /*b160*/  @!P2 IMAD.IADD R28, R0.reuse, 0x1, -R23 ;  /* 0x00000001001ca824 */ /* 0x040fe200078e0a17 */
[C---:B------:R-:W-:Y:S01]  /*b170*/  @!P2 ISETP.GE.AND P0, PT, R0.reuse, R23, PT ;  /* 0x000000170000a20c */ /* 0x040fe20003f06270 */
[----:B------:R0:W5:Y:S03]  /*b180*/  @!P1 LDG.E R12, desc[UR6][R14.64] ;  /* 0x000000060e0c9981 */ /* 0x000166000c1e1900 */
[----:B------:R-:W-:Y:S02]  /*b190*/  @!P2 SHF.R.S32.HI R29, RZ, 0x1f, R28 ;  /* 0x0000001fff1da819 */ /* 0x000fe4000001141c */
[----:B------:R-:W-:Y:S02]  /*b1a0*/  @!P2 SEL R28, R0, R28, !P0 ;  /* 0x0000001c001ca207 */ /* 0x000fe40004000000 */
[----:B------:R-:W-:Y:S02]  /*b1b0*/  @!P2 SEL R29, R29, RZ, P0 ;  /* 0x000000ff1d1da207 */ /* 0x000fe40000000000 */
[----:B0-----:R-:W-:-:S02]  /*b1c0*/  @!P2 SEL R15, R26, R25, !P0 ;  /* 0x000000191a0fa207 */ /* 0x001fc40004000000 */
[----:B------:R-:W-:Y:S02]  /*b1d0*/  @!P2 SEL R14, R27, R24, !P0 ;  /* 0x000000181b0ea207 */ /* 0x000fe40004000000 */
[----:B------:R-:W-:-:S04]  /*b1e0*/  @!P2 IADD3 R28, P1, PT, R28, R15, RZ ;  /* 0x0000000f1c1ca210 */ /* 0x000fc80007f3e0ff */
[----:B------:R-:W-:Y:S02]  /*b1f0*/  @!P2 IADD3.X R29, PT, PT, R29, R14, RZ, P1, !PT ;  /* 0x0000000e1d1da210 */ /* 0x000fe40000ffe4ff */
[----:B------:R-:W0:Y:S02]  /*b200*/  @!P2 LDC.64 R14, c[0x0][0x3a0] ;  /* 0x0000e800ff0eab82 */ /* 0x000e240000000a00 */
[----:B0-----:R-:W-:-:S04]  /*b210*/  @!P2 LEA R14, P0, R28, R14, 0x2 ;  /* 0x0000000e1c0ea211 */ /* 0x001fc800078010ff */
[----:B------:R-:W-:Y:S02]  /*b220*/  @!P2 LEA.HI.X R15, R28, R15, R29, 0x2, P0 ;  /* 0x0000000f1c0fa211 */ /* 0x000fe400000f141d */
[----:B------:R-:W-:-:S03]  /*b230*/  LOP3.LUT R28, R0, 0x1000, RZ, 0xfc, !PT ;  /* 0x00001000001c7812 */ /* 0x000fc600078efcff */
[----:B------:R0:W5:Y:S01]  /*b240*/  @!P2 LDG.E R20, desc[UR6][R14.64] ;  /* 0x000000060e14a981 */ /* 0x000162000c1e1900 */
[----:B------:R-:W-:-:S13]  /*b250*/  ISETP.GE.AND P1, PT, R28, R21, PT ;  /* 0x000000151c00720c */ /* 0x000fda0003f26270 */
[----:B0-----:R-:W0:Y:S01]  /*b260*/  @!P1 LDC.64 R14, c[0x0][0x3a0] ;  /* 0x0000e800ff0e9b82 */ /* 0x001e220000000a00 */
[----:B------:R-:W-:-:S04]  /*b270*/  @!P1 ISETP.GE.AND P2, PT, R28, R23, PT ;  /* 0x000000171c00920c */ /* 0x000fc80003f46270 */
[----:B------:R-:W-:Y:S01]  /*b280*/  @!P1 SEL R29, R26, R25, !P2 ;  /* 0x000000191a1d9207 */ /* 0x000fe20005000000 */
[----:B------:R-:W-:Y:S01]  /*b290*/  @!P1 IMAD.IADD R25, R28, 0x1, -R23 ;  /* 0x000000011c199824 */ /* 0x000fe200078e0a17 */
[----:B------:R-:W-:-:S04]  /*b2a0*/  @!P1 SEL R26, R27, R24, !P2 ;  /* 0x000000181b1a9207 */ /* 0x000fc80005000000 */
[----:B------:R-:W-:Y:S02]  /*b2b0*/  @!P1 SEL R24, R28, R25, !P2 ;  /* 0x000000191c189207 */ /* 0x000fe40005000000 */
[----:B------:R-:W-:Y:S02]  /*b2c0*/  @!P1 SHF.R.S32.HI R25, RZ, 0x1f, R25 ;  /* 0x0000001fff199819 */ /* 0x000fe40000011419 */
[----:B------:R-:W-:Y:S02]  /*b2d0*/  @!P1 IADD3 R24, P0, PT, R24, R29, RZ ;  /* 0x0000001d18189210 */ /* 0x000fe40007f1e0ff */
[----:B------:R-:W-:-:S05]  /*b2e0*/  @!P1 SEL R25, R25, RZ, P2 ;  /* 0x000000ff19199207 */ /* 0x000fca0001000000 */
[----:B------:R-:W-:Y:S01]  /*b2f0*/  @!P1 IMAD.X R26, R25, 0x1, R26, P0 ;  /* 0x00000001191a9824 */ /* 0x000fe200000e061a */
[----:B0-----:R-:W-:-:S04]  /*b300*/  @!P1 LEA R14, P0, R24, R14, 0x2 ;  /* 0x0000000e180e9211 */ /* 0x001fc800078010ff */
[----:B------:R-:W-:-:S05]  /*b310*/  @!P1 LEA.HI.X R15, R24, R15, R26, 0x2, P0 ;  /* 0x0000000f180f9211 */ /* 0x000fca00000f141a */
[----:B------:R0:W5:Y:S04]  /*b320*/  @!P1 LDG.E R13, desc[UR6][R14.64] ;  /* 0x000000060e0d9981 */ /* 0x000168000c1e1900 */
.L_x_221:
[----:B------:R-:W-:Y:S05]  /*b330*/  BSYNC.RECONVERGENT B0 ;  /* 0x0000000000007941 */ /* 0x000fea0003800200 */
.L_x_187:
[----:B01234-:R-:W0:Y:S01]  /*b340*/  S2R R15, SR_CgaCtaId ;  /* 0x00000000000f7919 */ /* 0x01fe220000008800 */
        /* <DEDUP_REMOVED lines=8> */
[----:B------:R0:W-:Y:S04]  /*b3d0*/  STS [R15+0x1400], R2 ;  /* 0x001400020f007388 */ /* 0x0001e80000000800 */
[----:B------:R1:W-:Y:S04]  /*b3e0*/  STS [R15+0x1800], R3 ;  /* 0x001800030f007388 */ /* 0x0003e80000000800 */
        /* <DEDUP_REMOVED lines=13> */
[----:B------:R-:W-:Y:S01]  /*b4c0*/  BSSY.RECONVERGENT B0, `(.L_x_222) ;  /* 0x000006a000007945 */ /* 0x000fe20003800200 */
[----:B-1----:R-:W-:Y:S01]  /*b4d0*/  VIMNMX R3, PT, PT, R2, R21, PT ;  /* 0x0000001502037248 */ /* 0x002fe20003fe0100 */
[----:B------:R-:W-:-:S03]  /*b4e0*/  IMAD R2, R23, 0x4, R14 ;  /* 0x0000000417027824 */ /* 0x000fc600078e020e */
[C---:B------:R-:W-:Y:S01]  /*b4f0*/  ISETP.GE.AND P0, PT, R3.reuse, R22, PT ;  /* 0x000000160300720c */ /* 0x040fe20003f06270 */
[----:B--2---:R-:W-:Y:S01]  /*b500*/  IMAD.IADD R5, R3, 0x1, -R22 ;  /* 0x0000000103057824 */ /* 0x004fe200078e0a16 */
[----:B------:R-:W-:-:S04]  /*b510*/  VIMNMX R4, PT, PT, R23, R3, PT ;  /* 0x0000000317047248 */ /* 0x000fc80003fe0100 */
[----:B------:R-:W-:-:S04]  /*b520*/  SEL R5, R5, RZ, P0 ;  /* 0x000000ff05057207 */ /* 0x000fc80000000000 */
[----:B------:R-:W-:-:S13]  /*b530*/  ISETP.GE.AND P0, PT, R5, R4, PT ;  /* 0x000000040500720c */ /* 0x000fda0003f06270 */
[----:B---3--:R-:W-:Y:S05]  /*b540*/  @P0 BRA `(.L_x_223) ;  /* 0x0000000400840947 */ /* 0x008fea0003800000 */
.L_x_234:
[----:B------:R-:W-:Y:S01]  /*b550*/  IADD3 R6, PT, PT, R4, -R5, RZ ;  /* 0x8000000504067210 */ /* 0x000fe20007ffe0ff */
[----:B------:R-:W-:Y:S01]  /*b560*/  HFMA2 R13, -RZ, RZ, 1.5048828125, 33.21875 ;  /* 0x3e055027ff0d7431 */ /* 0x000fe200000001ff */
[----:B------:R-:W-:Y:S02]  /*b570*/  BSSY.RECONVERGENT B1, `(.L_x_224) ;  /* 0x0000037000017945 */ /* 0x000fe40003800200 */
        /* <DEDUP_REMOVED lines=15> */
[----:B------:R-:W-:-:S05]  /*b670*/  LOP3.LUT R11, R10, 0xff800000, RZ, 0xc0, !PT ;  /* 0xff8000000a0b7812 */ /* 0x000fca00078ec0ff */
[----:B------:R-:W-:Y:S01]  /*b680*/  IMAD.IADD R10, R8, 0x1, -R11 ;  /* 0x00000001080a7824 */ /* 0x000fe200078e0a0b */
[----:B------:R-:W-:-:S03]  /*b690*/  I2FP.F32.S32 R11, R11 ;  /* 0x0000000b000b7245 */ /* 0x000fc60000201400 */
[----:B------:R-:W-:Y:S01]  /*b6a0*/  FADD R12, R10, -1 ;  /* 0xbf8000000a0c7421 */ /* 0x000fe20000000000 */
[----:B------:R-:W-:Y:S02]  /*b6b0*/  FSEL R10, RZ, -23, P0 ;  /* 0xc1b80000ff0a7808 */ /* 0x000fe40000000000 */
[----:B------:R-:W-:Y:S01]  /*b6c0*/  ISETP.GT.U32.AND P0, PT, R8, 0x7f7fffff, PT ;  /* 0x7f7fffff0800780c */ /* 0x000fe20003f04070 */
[C---:B------:R-:W-:Y:S02]  /*b6d0*/  FFMA R13, R12.reuse, -R13, 0.14084610342979431152 ;  /* 0x3e1039f60c0d7423 */ /* 0x040fe4000000080d */
        /* <DEDUP_REMOVED lines=23> */
.L_x_226:
        /* <DEDUP_REMOVED lines=9> */
.L_x_225:
[----:B------:R-:W-:Y:S05]  /*b8e0*/  BSYNC.RECONVERGENT B1 ;  /* 0x0000000000017941 */ /* 0x000fea0003800200 */
.L_x_224:
[----:B------:R-:W-:Y:S01]  /*b8f0*/  BSSY.RECONVERGENT B1, `(.L_x_227) ;  /* 0x000000d000017945 */ /* 0x000fe20003800200 */
[----:B------:R-:W-:-:S03]  /*b900*/  IMAD.MOV.U32 R9, RZ, RZ, RZ ;  /* 0x000000ffff097224 */ /* 0x000fc600078e00ff */
[----:B------:R-:W-:Y:S05]  /*b910*/  @!P2 BRA `(.L_x_228) ;  /* 0x000000000028a947 */ /* 0x000fea0003800000 */
[----:B------:R-:W-:-:S07]  /*b920*/  IMAD.MOV.U32 R9, RZ, RZ, RZ ;  /* 0x000000ffff097224 */ /* 0x000fce00078e00ff */
.L_x_229:
        /* <DEDUP_REMOVED lines=9> */
.L_x_228:
[----:B------:R-:W-:Y:S05]  /*b9c0*/  BSYNC.RECONVERGENT B1 ;  /* 0x0000000000017941 */ /* 0x000fea0003800200 */
.L_x_227:
[----:B------:R-:W-:Y:S04]  /*b9d0*/  BSSY.RECONVERGENT B1, `(.L_x_230) ;  /* 0x0000014000017945 */ /* 0x000fe80003800200 */
[----:B------:R-:W-:Y:S05]  /*b9e0*/  @!P3 BRA `(.L_x_231) ;  /* 0x000000000048b947 */ /* 0x000fea0003800000 */
[----:B------:R-:W-:-:S07]  /*b9f0*/  IMAD.MOV.U32 R11, RZ, RZ, RZ ;  /* 0x000000ffff0b7224 */ /* 0x000fce00078e00ff */
.L_x_233:
        /* <DEDUP_REMOVED lines=15> */
[----:B------:R-:W-:Y:S05]  /*baf0*/  BRA `(.L_x_231) ;  /* 0x0000000000047947 */ /* 0x000fea0003800000 */
.L_x_232:
[----:B------:R-:W-:-:S13]  /*bb00*/  ISETP.GT.AND P0, PT, R6, R9, PT ;  /* 0x000000090600720c */ /* 0x000fda0003f04270 */
.L_x_231:
[----:B------:R-:W-:Y:S05]  /*bb10*/  BSYNC.RECONVERGENT B1 ;  /* 0x0000000000017941 */ /* 0x000fea0003800200 */
.L_x_230:
[----:B------:R-:W-:Y:S01]  /*bb20*/  @P0 VIADD R5, R7, 0x1 ;  /* 0x0000000107050836 */ /* 0x000fe20000000000 */
[----:B------:R-:W-:-:S04]  /*bb30*/  SEL R4, R4, R7, P0 ;  /* 0x0000000704047207 */ /* 0x000fc80000000000 */
[----:B------:R-:W-:-:S13]  /*bb40*/  ISETP.GE.AND P0, PT, R5, R4, PT ;  /* 0x000000040500720c */ /* 0x000fda0003f06270 */
[----:B------:R-:W-:Y:S05]  /*bb50*/  @!P0 BRA `(.L_x_234) ;  /* 0xfffffff8007c8947 */ /* 0x000fea000383ffff */
.L_x_223:
[----:B------:R-:W-:Y:S05]  /*bb60*/  BSYNC.RECONVERGENT B0 ;  /* 0x0000000000007941 */ /* 0x000fea0003800200 */
.L_x_222:
[----:B------:R-:W-:Y:S01]  /*bb70*/  IMAD.IADD R4, R3, 0x1, -R5 ;  /* 0x0000000103047824 */ /* 0x000fe200078e0a05 */
[----:B------:R-:W-:Y:S01]  /*bb80*/  BSSY.RECONVERGENT B0, `(.L_x_235) ;  /* 0x0000061000007945 */ /* 0x000fe20003800200 */
[----:B------:R-:W-:Y:S01]  /*bb90*/  IMAD R3, R5, 0x4, R14 ;  /* 0x0000000405037824 */ /* 0x000fe200078e020e */
[----:B------:R-:W-:Y:S02]  /*bba0*/  PLOP3.LUT P0, PT, PT, PT, PT, 0x8, 0x80 ;  /* 0x000000000080781c */ /* 0x000fe40003f0e170 */
[----:B------:R-:W-:Y:S01]  /*bbb0*/  LEA R2, R4, R2, 0x2 ;  /* 0x0000000204027211 */ /* 0x000fe200078e10ff */
        /* <DEDUP_REMOVED lines=34> */
[----:B------:R-:W-:Y:S02]  /*bde0*/  HFMA2 R8, -RZ, RZ, 1.716796875, 251.125 ;  /* 0x3ede5bd9ff087431 */ /* 0x000fe400000001ff */
        /* <DEDUP_REMOVED lines=12> */
[----:B------:R-:W-:Y:S02]  /*beb0*/  IMAD.MOV.U32 R8, RZ, RZ, RZ ;  /* 0x000000ffff087224 */ /* 0x000fe400078e00ff */
[----:B------:R-:W-:-:S07]  /*bec0*/  IMAD.MOV.U32 R9, RZ, RZ, R13 ;  /* 0x000000ffff097224 */ /* 0x000fce00078e000d */
.L_x_239:
        /* <DEDUP_REMOVED lines=9> */
.L_x_238:
[----:B------:R-:W-:Y:S05]  /*bf60*/  BSYNC.RECONVERGENT B1 ;  /* 0x0000000000017941 */ /* 0x000fea0003800200 */
.L_x_237:
[----:B------:R-:W-:Y:S04]  /*bf70*/  BSSY.RECONVERGENT B1, `(.L_x_240) ;  /* 0x000000d000017945 */ /* 0x000fe80003800200 */
[----:B------:R-:W-:Y:S05]  /*bf80*/  @!P2 BRA `(.L_x_241) ;  /* 0x00000000002ca947 */ /* 0x000fea0003800000 */
[----:B------:R-:W-:Y:S02]  /*bf90*/  IMAD.MOV.U32 R6, RZ, RZ, RZ ;  /* 0x000000ffff067224 */ /* 0x000fe400078e00ff */
[----:B------:R-:W-:-:S07]  /*bfa0*/  IMAD.MOV.U32 R9, RZ, RZ, R16 ;  /* 0x000000ffff097224 */ /* 0x000fce00078e0010 */
.L_x_242:
        /* <DEDUP_REMOVED lines=9> */
.L_x_241:
[----:B------:R-:W-:Y:S05]  /*c040*/  BSYNC.RECONVERGENT B1 ;  /* 0x0000000000017941 */ /* 0x000fea0003800200 */
.L_x_240:
[----:B------:R-:W-:Y:S05]  /*c050*/  @!P3 BRA `(.L_x_236) ;  /* 0x00000000004cb947 */ /* 0x000fea0003800000 */
[----:B------:R-:W-:-:S07]  /*c060*/  IMAD.MOV.U32 R10, RZ, RZ, RZ ;  /* 0x000000ffff0a7224 */ /* 0x000fce00078e00ff */
.L_x_244:
        /* <DEDUP_REMOVED lines=17> */
.L_x_243:
[----:B------:R-:W-:-:S13]  /*c180*/  ISETP.LE.AND P0, PT, R8, R15, PT ;  /* 0x0000000f0800720c */ /* 0x000fda0003f03270 */
.L_x_236:
[----:B------:R-:W-:Y:S05]  /*c190*/  BSYNC.RECONVERGENT B0 ;  /* 0x0000000000007941 */ /* 0x000fea0003800200 */
.L_x_235:
[----:B-12---:R-:W-:Y:S01]  /*c1a0*/  SEL R12, R13, R16, P0 ;  /* 0x000000100d0c7207 */ /* 0x006fe20000000000 */
[----:B------:R-:W-:Y:S01]  /*c1b0*/  VIADD R6, R4, 0x1 ;  /* 0x0000000104067836 */ /* 0x000fe20000000000 */
[----:B------:R0:W1:Y:S01]  /*c1c0*/  @P0 LDS R13, [R2+0x4] ;  /* 0x00000400020d0984 */ /* 0x0000620000000800 */
[----:B------:R-:W-:Y:S01]  /*c1d0*/  @!P0 IMAD.MOV R6, RZ, RZ, R4 ;  /* 0x000000ffff068224 */ /* 0x000fe200078e0204 */
[----:B------:R-:W-:Y:S01]  /*c1e0*/  BSSY.RECONVERGENT B0, `(.L_x_245) ;  /* 0x000005f000007945 */ /* 0x000fe20003800200 */
[C---:B------:R-:W-:Y:S01]  /*c1f0*/  VIADD R4, R5.reuse, 0x1 ;  /* 0x0000000105047836 */ /* 0x040fe20000000000 */
[----:B------:R0:W2:Y:S01]  /*c200*/  @!P0 LDS R16, [R3+0x4] ;  /* 0x0000040003108984 */ /* 0x0000a20000000800 */
[----:B------:R-:W-:Y:S02]  /*c210*/  PLOP3.LUT P1, PT, PT, PT, PT, 0x8, 0x80 ;  /* 0x000000000080781c */ /* 0x000fe40003f2e170 */
[----:B------:R-:W-:Y:S02]  /*c220*/  ISETP.GE.AND P2, PT, R6, R21, PT ;  /* 0x000000150600720c */ /* 0x000fe40003f46270 */
[----:B------:R-:W-:-:S11]  /*c230*/  @P0 IADD3 R4, PT, PT, R5, RZ, RZ ;  /* 0x000000ff05040210 */ /* 0x000fd60007ffe0ff */
        /* <DEDUP_REMOVED lines=34> */
[----:B------:R-:W-:Y:S01]  /*c460*/  FSETP.NEU.AND P0, PT, R2, RZ, PT ;  /* 0x000000ff0200720b */ /* 0x000fe20003f0d000 */
[----:B------:R-:W-:Y:S02]  /*c470*/  HFMA2 R2, -RZ, RZ, 0, 0 ;  /* 0x00000000ff027431 */ /* 0x000fe400000001ff */
[----:B------:R-:W-:Y:S02]  /*c480*/  IMAD.MOV.U32 R5, RZ, RZ, RZ ;  /* 0x000000ffff057224 */ /* 0x000fe400078e00ff */
[----:B------:R-:W-:-:S05]  /*c490*/  FFMA R3, R3, R8, 1 ;  /* 0x3f80000003037423 */ /* 0x000fca0000000008 */
[----:B------:R-:W-:Y:S02]  /*c4a0*/  FSEL R3, R3, -INF , P0 ;  /* 0xff80000003037808 */ /* 0x000fe40000000000 */
[----:B------:R-:W-:-:S04]  /*c4b0*/  ISETP.NE.AND P0, PT, R13, RZ, PT ;  /* 0x000000ff0d00720c */ /* 0x000fc80003f05270 */
[----:B------:R-:W0:Y:S02]  /*c4c0*/  F2I.U32.TRUNC.NTZ R3, R3 ;  /* 0x0000000300037305 */ /* 0x000e24000020f000 */
[----:B0-----:R-:W-:-:S07]  /*c4d0*/  ISETP.NE.AND P2, PT, R3, RZ, PT ;  /* 0x000000ff0300720c */ /* 0x001fce0003f45270 */
[----:B------:R-:W-:Y:S06]  /*c4e0*/  @!P0 BRA `(.L_x_248) ;  /* 0x00000000002c8947 */ /* 0x000fec0003800000 */
[----:B------:R-:W-:Y:S02]  /*c4f0*/  IMAD.MOV.U32 R5, RZ, RZ, RZ ;  /* 0x000000ffff057224 */ /* 0x000fe400078e00ff */
[----:B------:R-:W-:-:S07]  /*c500*/  IMAD.MOV.U32 R7, RZ, RZ, R13 ;  /* 0x000000ffff077224 */ /* 0x000fce00078e000d */
.L_x_249:
        /* <DEDUP_REMOVED lines=9> */
.L_x_248:
[----:B------:R-:W-:Y:S05]  /*c5a0*/  BSYNC.RECONVERGENT B1 ;  /* 0x0000000000017941 */ /* 0x000fea0003800200 */
.L_x_247:
[----:B------:R-:W-:Y:S04]  /*c5b0*/  BSSY.RECONVERGENT B1, `(.L_x_250) ;  /* 0x000000d000017945 */ /* 0x000fe80003800200 */
[----:B------:R-:W-:Y:S05]  /*c5c0*/  @!P3 BRA `(.L_x_251) ;  /* 0x00000000002cb947 */ /* 0x000fea0003800000 */
[----:B------:R-:W-:Y:S01]  /*c5d0*/  MOV R2, RZ ;  /* 0x000000ff00027202 */ /* 0x000fe20000000f00 */
[----:B------:R-:W-:-:S07]  /*c5e0*/  IMAD.MOV.U32 R7, RZ, RZ, R16 ;  /* 0x000000ffff077224 */ /* 0x000fce00078e0010 */
.L_x_252:
        /* <DEDUP_REMOVED lines=9> */
.L_x_251:
[----:B------:R-:W-:Y:S05]  /*c680*/  BSYNC.RECONVERGENT B1 ;  /* 0x0000000000017941 */ /* 0x000fea0003800200 */
.L_x_250:
[----:B------:R-:W-:Y:S05]  /*c690*/  @!P2 BRA `(.L_x_246) ;  /* 0x00000000004ca947 */ /* 0x000fea0003800000 */
[----:B------:R-:W-:-:S07]  /*c6a0*/  IMAD.MOV.U32 R8, RZ, RZ, RZ ;  /* 0x000000ffff087224 */ /* 0x000fce00078e00ff */
.L_x_254:
        /* <DEDUP_REMOVED lines=17> */
.L_x_253:
[----:B------:R-:W-:-:S13]  /*c7c0*/  ISETP.LE.AND P1, PT, R5, R2, PT ;  /* 0x000000020500720c */ /* 0x000fda0003f23270 */
.L_x_246:
[----:B------:R-:W-:Y:S05]  /*c7d0*/  BSYNC.RECONVERGENT B0 ;  /* 0x0000000000007941 */ /* 0x000fea0003800200 */
.L_x_245:
[----:B------:R-:W-:Y:S01]  /*c7e0*/  VIADD R3, R4, 0x1 ;  /* 0x0000000104037836 */ /* 0x000fe20000000000 */
[----:B-12---:R-:W-:Y:S01]  /*c7f0*/  SEL R11, R13, R16, P1 ;  /* 0x000000100d0b7207 */ /* 0x006fe20000800000 */
[----:B------:R-:W-:Y:S01]  /*c800*/  VIADD R2, R6, 0x1 ;  /* 0x0000000106027836 */ /* 0x000fe20000000000 */
[----:B------:R-:W-:Y:S01]  /*c810*/  BSSY.RECONVERGENT B0, `(.L_x_255) ;  /* 0x0000062000007945 */ /* 0x000fe20003800200 */
[----:B------:R-:W-:Y:S01]  /*c820*/  @P1 IMAD.MOV R3, RZ, RZ, R4 ;  /* 0x000000ffff031224 */ /* 0x000fe200078e0204 */
[----:B------:R-:W-:Y:S01]  /*c830*/  PLOP3.LUT P0, PT, PT, PT, PT, 0x8, 0x80 ;  /* 0x000000000080781c */ /* 0x000fe20003f0e170 */
[----:B------:R-:W-:-:S03]  /*c840*/  @!P1 IMAD.MOV R2, RZ, RZ, R6 ;  /* 0x000000ffff029224 */ /* 0x000fc600078e0206 */
[----:B------:R-:W-:Y:S01]  /*c850*/  @!P1 LEA R4, R3, R14, 0x2 ;  /* 0x0000000e03049211 */ /* 0x000fe200078e10ff */
[----:B------:R-:W-:-:S04]  /*c860*/  @P1 IMAD R5, R2, 0x4, R14 ;  /* 0x0000000402051824 */ /* 0x000fc800078e020e */
        /* <DEDUP_REMOVED lines=25> */
[----:B------:R-:W-:-:S02]  /*ca00*/  HFMA2 R6, -RZ, RZ, 1.716796875, 251.125 ;  /* 0x3ede5bd9ff067431 */ /* 0x000fc400000001ff */
        /* <DEDUP_REMOVED lines=22> */
.L_x_259:
        /* <DEDUP_REMOVED lines=9> */
.L_x_258:
[----:B------:R-:W-:Y:S05]  /*cc00*/  BSYNC.RECONVERGENT B1 ;  /* 0x0000000000017941 */ /* 0x000fea0003800200 */
.L_x_257:
[----:B------:R-:W-:Y:S04]  /*cc10*/  BSSY.RECONVERGENT B1, `(.L_x_260) ;  /* 0x000000d000017945 */ /* 0x000fe80003800200 */
[----:B------:R-:W-:Y:S05]  /*cc20*/  @!P3 BRA `(.L_x_261) ;  /* 0x00000000002cb947 */ /* 0x000fea0003800000 */
[----:B------:R-:W-:Y:S02]  /*cc30*/  IMAD.MOV.U32 R4, RZ, RZ, RZ ;  /* 0x000000ffff047224 */ /* 0x000fe400078e00ff */
[----:B------:R-:W-:-:S07]  /*cc40*/  IMAD.MOV.U32 R7, RZ, RZ, R16 ;  /* 0x000000ffff077224 */ /* 0x000fce00078e0010 */
.L_x_262:
        /* <DEDUP_REMOVED lines=9> */
.L_x_261:
[----:B------:R-:W-:Y:S05]  /*cce0*/  BSYNC.RECONVERGENT B1 ;  /* 0x0000000000017941 */ /* 0x000fea0003800200 */
.L_x_260:
[----:B------:R-:W-:Y:S05]  /*ccf0*/  @!P2 BRA `(.L_x_256) ;  /* 0x00000000004ca947 */ /* 0x000fea0003800000 */
[----:B------:R-:W-:-:S07]  /*cd00*/  IMAD.MOV.U32 R8, RZ, RZ, RZ ;  /* 0x000000ffff087224 */ /* 0x000fce00078e00ff */
.L_x_264:
        /* <DEDUP_REMOVED lines=17> */
.L_x_263:
[----:B------:R-:W-:-:S13]  /*ce20*/  ISETP.LE.AND P0, PT, R6, R15, PT ;  /* 0x0000000f0600720c */ /* 0x000fda0003f03270 */
.L_x_256:
[----:B------:R-:W-:Y:S05]  /*ce30*/  BSYNC.RECONVERGENT B0 ;  /* 0x0000000000007941 */ /* 0x000fea0003800200 */
.L_x_255:
        /* <DEDUP_REMOVED lines=56> */
.L_x_269:
        /* <DEDUP_REMOVED lines=9> */
.L_x_268:
[----:B------:R-:W-:Y:S05]  /*d250*/  BSYNC.RECONVERGENT B1 ;  /* 0x0000000000017941 */ /* 0x000fea0003800200 */
.L_x_267:
[----:B------:R-:W-:Y:S04]  /*d260*/  BSSY.RECONVERGENT B1, `(.L_x_270) ;  /* 0x000000d000017945 */ /* 0x000fe80003800200 */
[----:B------:R-:W-:Y:S05]  /*d270*/  @!P3 BRA `(.L_x_271) ;  /* 0x00000000002cb947 */ /* 0x000fea0003800000 */
[----:B------:R-:W-:Y:S02]  /*d280*/  HFMA2 R3, -RZ, RZ, 0, 0 ;  /* 0x00000000ff037431 */ /* 0x000fe400000001ff */
[----:B------:R-:W-:-:S07]  /*d290*/  IMAD.MOV.U32 R7, RZ, RZ, R16 ;  /* 0x000000ffff077224 */ /* 0x000fce00078e0010 */
.L_x_272:
        /* <DEDUP_REMOVED lines=9> */
.L_x_271:
[----:B------:R-:W-:Y:S05]  /*d330*/  BSYNC.RECONVERGENT B1 ;  /* 0x0000000000017941 */ /* 0x000fea0003800200 */
.L_x_270:
[----:B------:R-:W-:Y:S05]  /*d340*/  @!P2 BRA `(.L_x_266) ;  /* 0x00000000004ca947 */ /* 0x000fea0003800000 */
[----:B------:R-:W-:-:S07]  /*d350*/  IMAD.MOV.U32 R7, RZ, RZ, RZ ;  /* 0x000000ffff077224 */ /* 0x000fce00078e00ff */
.L_x_274:
        /* <DEDUP_REMOVED lines=17> */
.L_x_273:
[----:B------:R-:W-:-:S13]  /*d470*/  ISETP.LE.AND P0, PT, R2, R3, PT ;  /* 0x000000030200720c */ /* 0x000fda0003f03270 */
.L_x_266:
[----:B------:R-:W-:Y:S05]  /*d480*/  BSYNC.RECONVERGENT B0 ;  /* 0x0000000000007941 */ /* 0x000fea0003800200 */
.L_x_265:
[----:B0-----:R-:W-:Y:S01]  /*d490*/  VIADD R3, R5, 0x1 ;  /* 0x0000000105037836 */ /* 0x001fe20000000000 */
[----:B------:R-:W-:Y:S01]  /*d4a0*/  BSSY.RECONVERGENT B0, `(.L_x_275) ;  /* 0x0000064000007945 */ /* 0x000fe20003800200 */
[----:B------:R-:W-:Y:S01]  /*d4b0*/  @!P0 IMAD.MOV R3, RZ, RZ, R5 ;  /* 0x000000ffff038224 */ /* 0x000fe200078e0205 */
[----:B-12---:R-:W-:Y:S01]  /*d4c0*/  SEL R9, R13, R16, P0 ;  /* 0x000000100d097207 */ /* 0x006fe20000000000 */
        /* <DEDUP_REMOVED lines=53> */
.L_x_279:
        /* <DEDUP_REMOVED lines=9> */
.L_x_278:
[----:B------:R-:W-:Y:S05]  /*d8b0*/  BSYNC.RECONVERGENT B1 ;  /* 0x0000000000017941 */ /* 0x000fea0003800200 */
.L_x_277:
[----:B------:R-:W-:Y:S04]  /*d8c0*/  BSSY.RECONVERGENT B1, `(.L_x_280) ;  /* 0x000000d000017945 */ /* 0x000fe80003800200 */
[----:B------:R-:W-:Y:S05]  /*d8d0*/  @!P3 BRA `(.L_x_281) ;  /* 0x00000000002cb947 */ /* 0x000fea0003800000 */
[----:B------:R-:W-:Y:S02]  /*d8e0*/  IMAD.MOV.U32 R6, RZ, RZ, RZ ;  /* 0x000000ffff067224 */ /* 0x000fe400078e00ff */
[----:B------:R-:W-:-:S07]  /*d8f0*/  IMAD.MOV.U32 R7, RZ, RZ, R16 ;  /* 0x000000ffff077224 */ /* 0x000fce00078e0010 */
.L_x_282:
        /* <DEDUP_REMOVED lines=9> */
.L_x_281:
[----:B------:R-:W-:Y:S05]  /*d990*/  BSYNC.RECONVERGENT B1 ;  /* 0x0000000000017941 */ /* 0x000fea0003800200 */
.L_x_280:
[----:B------:R-:W-:Y:S05]  /*d9a0*/  @!P2 BRA `(.L_x_276) ;  /* 0x00000000004ca947 */ /* 0x000fea0003800000 */
[----:B------:R-:W-:-:S07]  /*d9b0*/  IMAD.MOV.U32 R7, RZ, RZ, RZ ;  /* 0x000000ffff077224 */ /* 0x000fce00078e00ff */
.L_x_284:
        /* <DEDUP_REMOVED lines=17> */
.L_x_283:
[----:B------:R-:W-:-:S13]  /*dad0*/  ISETP.LE.AND P0, PT, R5, R6, PT ;  /* 0x000000060500720c */ /* 0x000fda0003f03270 */
.L_x_276:
[----:B------:R-:W-:Y:S05]  /*dae0*/  BSYNC.RECONVERGENT B0 ;  /* 0x0000000000007941 */ /* 0x000fea0003800200 */
.L_x_275:
        /* <DEDUP_REMOVED lines=38> */
[----:B------:R-:W-:Y:S02]  /*dd50*/  I2FP.F32.S32 R6, R7 ;  /* 0x0000000700067245 */ /* 0x000fe40000201400 */
[----:B------:R-:W-:Y:S01]  /*dd60*/  MOV R7, 0x7f800000 ;  /* 0x7f80000000077802 */ /* 0x000fe20000000f00 */
[C---:B------:R-:W-:Y:S02]  /*dd70*/  FMUL R18, R15.reuse, R18 ;  /* 0x000000120f127220 */ /* 0x040fe40000400000 */
[----:B------:R-:W-:Y:S01]  /*dd80*/  FFMA R3, R6, 1.1920928955078125e-07, R3 ;  /* 0x3400000006037823 */ /* 0x000fe20000000003 */
[----:B------:R-:W-:Y:S02]  /*dd90*/  IMAD.MOV.U32 R6, RZ, RZ, 0x3ede5bd9 ;  /* 0x3ede5bd9ff067424 */ /* 0x000fe400078e00ff */
        /* <DEDUP_REMOVED lines=14> */
.L_x_289:
        /* <DEDUP_REMOVED lines=9> */
.L_x_288:
[----:B------:R-:W-:Y:S05]  /*df10*/  BSYNC.RECONVERGENT B1 ;  /* 0x0000000000017941 */ /* 0x000fea0003800200 */
.L_x_287:
[----:B------:R-:W-:Y:S04]  /*df20*/  BSSY.RECONVERGENT B1, `(.L_x_290) ;  /* 0x000000d000017945 */ /* 0x000fe80003800200 */
[----:B------:R-:W-:Y:S05]  /*df30*/  @!P3 BRA `(.L_x_291) ;  /* 0x00000000002cb947 */ /* 0x000fea0003800000 */
[----:B------:R-:W-:Y:S02]  /*df40*/  IMAD.MOV.U32 R6, RZ, RZ, RZ ;  /* 0x000000ffff067224 */ /* 0x000fe400078e00ff */
[----:B------:R-:W-:-:S07]  /*df50*/  IMAD.MOV.U32 R7, RZ, RZ, R16 ;  /* 0x000000ffff077224 */ /* 0x000fce00078e0010 */
.L_x_292:
        /* <DEDUP_REMOVED lines=9> */
.L_x_291:
[----:B------:R-:W-:Y:S05]  /*dff0*/  BSYNC.RECONVERGENT B1 ;  /* 0x0000000000017941 */ /* 0x000fea0003800200 */
.L_x_290:
[----:B------:R-:W-:Y:S05]  /*e000*/  @!P2 BRA `(.L_x_286) ;  /* 0x00000000004ca947 */ /* 0x000fea0003800000 */
[----:B------:R-:W-:-:S07]  /*e010*/  HFMA2 R7, -RZ, RZ, 0, 0 ;  /* 0x00000000ff077431 */ /* 0x000fce00000001ff */
.L_x_294:
        /* <DEDUP_REMOVED lines=17> */
.L_x_293:
[----:B------:R-:W-:-:S13]  /*e130*/  ISETP.LE.AND P0, PT, R3, R6, PT ;  /* 0x000000060300720c */ /* 0x000fda0003f03270 */
.L_x_286:
[----:B------:R-:W-:Y:S05]  /*e140*/  BSYNC.RECONVERGENT B0 ;  /* 0x0000000000007941 */ /* 0x000fea0003800200 */
.L_x_285:
        /* <DEDUP_REMOVED lines=57> */
.L_x_299:
        /* <DEDUP_REMOVED lines=9> */
.L_x_298:
[----:B------:R-:W-:Y:S05]  /*e570*/  BSYNC.RECONVERGENT B1 ;  /* 0x0000000000017941 */ /* 0x000fea0003800200 */
.L_x_297:
[----:B------:R-:W-:Y:S04]  /*e580*/  BSSY.RECONVERGENT B1, `(.L_x_300) ;  /* 0x000000d000017945 */ /* 0x000fe80003800200 */
[----:B------:R-:W-:Y:S05]  /*e590*/  @!P3 BRA `(.L_x_301) ;  /* 0x00000000002cb947 */ /* 0x000fea0003800000 */
[----:B------:R-:W-:Y:S02]  /*e5a0*/  IMAD.MOV.U32 R6, RZ, RZ, RZ ;  /* 0x000000ffff067224 */ /* 0x000fe400078e00ff */
[----:B------:R-:W-:-:S07]  /*e5b0*/  IMAD.MOV.U32 R15, RZ, RZ, R16 ;  /* 0x000000ffff0f7224 */ /* 0x000fce00078e0010 */
.L_x_302:
        /* <DEDUP_REMOVED lines=9> */
.L_x_301:
[----:B------:R-:W-:Y:S05]  /*e650*/  BSYNC.RECONVERGENT B1 ;  /* 0x0000000000017941 */ /* 0x000fea0003800200 */
.L_x_300:
[----:B------:R-:W-:Y:S05]  /*e660*/  @!P2 BRA `(.L_x_296) ;  /* 0x00000000004ca947 */ /* 0x000fea0003800000 */
[----:B------:R-:W-:-:S07]  /*e670*/  IMAD.MOV.U32 R15, RZ, RZ, RZ ;  /* 0x000000ffff0f7224 */ /* 0x000fce00078e00ff */
.L_x_304:
        /* <DEDUP_REMOVED lines=17> */
.L_x_303:
[----:B------:R-:W-:-:S13]  /*e790*/  ISETP.LE.AND P0, PT, R5, R6, PT ;  /* 0x000000060500720c */ /* 0x000fda0003f03270 */
.L_x_296:
[----:B------:R-:W-:Y:S05]  /*e7a0*/  BSYNC.RECONVERGENT B0 ;  /* 0x0000000000007941 */ /* 0x000fea0003800200 */
.L_x_295:
[----:B0-----:R-:W-:Y:S01]  /*e7b0*/  IADD3 R5, PT, PT, R2, 0x1, RZ ;  /* 0x0000000102057810 */ /* 0x001fe20007ffe0ff */
[----:B------:R-:W-:Y:S01]  /*e7c0*/  @!P0 IMAD.MOV R5, RZ, RZ, R2 ;  /* 0x000000ffff058224 */ /* 0x000fe200078e0202 */
[----:B------:R-:W-:Y:S01]  /*e7d0*/  BSSY.RECONVERGENT B0, `(.L_x_305) ;  /* 0x0000063000007945 */ /* 0x000fe20003800200 */
[----:B------:R-:W-:Y:S01]  /*e7e0*/  VIADD R4, R3, 0x1 ;  /* 0x0000000103047836 */ /* 0x000fe20000000000 */
        /* <DEDUP_REMOVED lines=34> */
[----:B------:R-:W-:-:S03]  /*ea10*/  I2FP.F32.S32 R18, R17 ;  /* 0x0000001100127245 */ /* 0x000fc60000201400 */
[C---:B------:R-:W-:Y:S02]  /*ea20*/  FMUL R20, R3.reuse, R20 ;  /* 0x0000001403147220 */ /* 0x040fe40000400000 */
[----:B------:R-:W-:Y:S01]  /*ea30*/  FFMA R15, R18, 1.1920928955078125e-07, R15 ;  /* 0x34000000120f7823 */ /* 0x000fe2000000000f */
[----:B------:R-:W-:Y:S02]  /*ea40*/  IMAD.MOV.U32 R18, RZ, RZ, 0x3ede5bd9 ;  /* 0x3ede5bd9ff127424 */ /* 0x000fe400078e00ff */
[----:B------:R-:W-:Y:S01]  /*ea50*/  FFMA R20, R3, R20, R3 ;  /* 0x0000001403147223 */ /* 0x000fe20000000003 */
[----:B------:R-:W-:-:S03]  /*ea60*/  IMAD.MOV.U32 R3, RZ, RZ, 0x7f800000 ;  /* 0x7f800000ff037424 */ /* 0x000fc600078e00ff */
        /* <DEDUP_REMOVED lines=13> */
.L_x_309:
        /* <DEDUP_REMOVED lines=9> */
.L_x_308:
[----:B------:R-:W-:Y:S05]  /*ebd0*/  BSYNC.RECONVERGENT B1 ;  /* 0x0000000000017941 */ /* 0x000fea0003800200 */
.L_x_307:
[----:B------:R-:W-:Y:S04]  /*ebe0*/  BSSY.RECONVERGENT B1, `(.L_x_310) ;  /* 0x000000d000017945 */ /* 0x000fe80003800200 */
[----:B------:R-:W-:Y:S05]  /*ebf0*/  @!P3 BRA `(.L_x_311) ;  /* 0x00000000002cb947 */ /* 0x000fea0003800000 */
[----:B------:R-:W-:Y:S02]  /*ec00*/  IMAD.MOV.U32 R15, RZ, RZ, RZ ;  /* 0x000000ffff0f7224 */ /* 0x000fe400078e00ff */
[----:B------:R-:W-:-:S07]  /*ec10*/  IMAD.MOV.U32 R17, RZ, RZ, R16 ;  /* 0x000000ffff117224 */ /* 0x000fce00078e0010 */
.L_x_312:
        /* <DEDUP_REMOVED lines=9> */
.L_x_311:
[----:B------:R-:W-:Y:S05]  /*ecb0*/  BSYNC.RECONVERGENT B1 ;  /* 0x0000000000017941 */ /* 0x000fea0003800200 */
.L_x_310:
[----:B------:R-:W-:Y:S05]  /*ecc0*/  @!P2 BRA `(.L_x_306) ;  /* 0x00000000004ca947 */ /* 0x000fea0003800000 */
[----:B------:R-:W-:-:S07]  /*ecd0*/  IMAD.MOV.U32 R17, RZ, RZ, RZ ;  /* 0x000000ffff117224 */ /* 0x000fce00078e00ff */
.L_x_314:
        /* <DEDUP_REMOVED lines=17> */
.L_x_313:
[----:B------:R-:W-:-:S13]  /*edf0*/  ISETP.LE.AND P0, PT, R3, R22, PT ;  /* 0x000000160300720c */ /* 0x000fda0003f03270 */
.L_x_306:
[----:B------:R-:W-:Y:S05]  /*ee00*/  BSYNC.RECONVERGENT B0 ;  /* 0x0000000000007941 */ /* 0x000fea0003800200 */
.L_x_305:
        /* <DEDUP_REMOVED lines=42> */
[----:B------:R-:W-:Y:S01]  /*f0b0*/  FFMA R20, R15, R20, R15 ;  /* 0x000000140f147223 */ /* 0x000fe2000000000f */
[----:B------:R-:W-:-:S03]  /*f0c0*/  IMAD.MOV.U32 R15, RZ, RZ, 0x7f800000 ;  /* 0x7f800000ff0f7424 */ /* 0x000fc600078e00ff */
[----:B------:R-:W-:-:S03]  /*f0d0*/  FFMA R17, R17, 0.69314718246459960938, R20 ;  /* 0x3f31721811117823 */ /* 0x000fc60000000014 */
[C---:B------:R-:W-:Y:S01]  /*f0e0*/  @P0 FFMA R17, R4.reuse, R15, +INF ;  /* 0x7f80000004110423 */ /* 0x040fe2000000000f */
[----:B------:R-:W-:Y:S01]  /*f0f0*/  FSETP.NEU.AND P0, PT, R4, RZ, PT ;  /* 0x000000ff0400720b */ /* 0x000fe20003f0d000 */
[----:B------:R-:W-:Y:S02]  /*f100*/  HFMA2 R4, -RZ, RZ, 0, 0 ;  /* 0x00000000ff047431 */ /* 0x000fe400000001ff */
        /* <DEDUP_REMOVED lines=9> */
.L_x_319:
        /* <DEDUP_REMOVED lines=9> */
.L_x_318:
[----:B------:R-:W-:Y:S05]  /*f230*/  BSYNC.RECONVERGENT B1 ;  /* 0x0000000000017941 */ /* 0x000fea0003800200 */
.L_x_317:
[----:B------:R-:W-:Y:S04]  /*f240*/  BSSY.RECONVERGENT B1, `(.L_x_320) ;  /* 0x000000d000017945 */ /* 0x000fe80003800200 */
[----:B------:R-:W-:Y:S05]  /*f250*/  @!P3 BRA `(.L_x_321) ;  /* 0x00000000002cb947 */ /* 0x000fea0003800000 */
[----:B------:R-:W-:Y:S01]  /*f260*/  IMAD.MOV.U32 R15, RZ, RZ, RZ ;  /* 0x000000ffff0f7224 */ /* 0x000fe200078e00ff */
[----:B------:R-:W-:-:S07]  /*f270*/  MOV R18, R16 ;  /* 0x0000001000127202 */ /* 0x000fce0000000f00 */
.L_x_322:
        /* <DEDUP_REMOVED lines=9> */
.L_x_321:
[----:B------:R-:W-:Y:S05]  /*f310*/  BSYNC.RECONVERGENT B1 ;  /* 0x0000000000017941 */ /* 0x000fea0003800200 */
.L_x_320:
[----:B------:R-:W-:Y:S05]  /*f320*/  @!P2 BRA `(.L_x_316) ;  /* 0x00000000004ca947 */ /* 0x000fea0003800000 */
[----:B------:R-:W-:-:S07]  /*f330*/  IMAD.MOV.U32 R18, RZ, RZ, RZ ;  /* 0x000000ffff127224 */ /* 0x000fce00078e00ff */
.L_x_324:
        /* <DEDUP_REMOVED lines=17> */
.L_x_323:
[----:B------:R-:W-:-:S13]  /*f450*/  ISETP.LE.AND P0, PT, R4, R15, PT ;  /* 0x0000000f0400720c */ /* 0x000fda0003f03270 */
.L_x_316:
[----:B------:R-:W-:Y:S05]  /*f460*/  BSYNC.RECONVERGENT B0 ;  /* 0x0000000000007941 */ /* 0x000fea0003800200 */
.L_x_315:
[----:B------:R-:W-:Y:S01]  /*f470*/  VIADD R17, R3, 0x1 ;  /* 0x0000000103117836 */ /* 0x000fe20000000000 */
[----:B------:R-:W-:Y:S01]  /*f480*/  BSSY.RECONVERGENT B0, `(.L_x_325) ;  /* 0x0000064000007945 */ /* 0x000fe20003800200 */
[----:B------:R-:W-:Y:S01]  /*f490*/  @!P0 IMAD.MOV R17, RZ, RZ, R3 ;  /* 0x000000ffff118224 */ /* 0x000fe200078e0203 */
[----:B012---:R-:W-:Y:S01]  /*f4a0*/  SEL R4, R13, R16, P0 ;  /* 0x000000100d047207 */ /* 0x007fe20000000000 */
[----:B------:R-:W-:Y:S02]  /*f4b0*/  VIADD R15, R2, 0x1 ;  /* 0x00000001020f7836 */ /* 0x000fe40000000000 */
[----:B------:R-:W-:Y:S01]  /*f4c0*/  @P0 IMAD.MOV R15, RZ, RZ, R2 ;  /* 0x000000ffff0f0224 */ /* 0x000fe200078e0202 */
[C---:B------:R-:W-:Y:S02]  /*f4d0*/  ISETP.GE.AND P1, PT, R17.reuse, R21, PT ;  /* 0x000000151100720c */ /* 0x040fe40003f26270 */
[----:B------:R-:W-:Y:S01]  /*f4e0*/  @P0 LEA R3, R17, R14, 0x2 ;  /* 0x0000000e11030211 */ /* 0x000fe200078e10ff */
[----:B------:R-:W-:-:S04]  /*f4f0*/  @!P0 IMAD R2, R15, 0x4, R14 ;  /* 0x000000040f028824 */ /* 0x000fc800078e020e */
        /* <DEDUP_REMOVED lines=39> */
[----:B------:R-:W-:-:S04]  /*f770*/  HFMA2 R18, -RZ, RZ, 0, 0 ;  /* 0x00000000ff127431 */ /* 0x000fc800000001ff */
        /* <DEDUP_REMOVED lines=8> */
.L_x_329:
        /* <DEDUP_REMOVED lines=9> */
.L_x_328:
[----:B------:R-:W-:Y:S05]  /*f890*/  BSYNC.RECONVERGENT B1 ;  /* 0x0000000000017941 */ /* 0x000fea0003800200 */
.L_x_327:
[----:B------:R-:W-:Y:S04]  /*f8a0*/  BSSY.RECONVERGENT B1, `(.L_x_330) ;  /* 0x000000d000017945 */ /* 0x000fe80003800200 */
[----:B------:R-:W-:Y:S05]  /*f8b0*/  @!P3 BRA `(.L_x_331) ;  /* 0x00000000002cb947 */ /* 0x000fea0003800000 */
[----:B------:R-:W-:Y:S01]  /*f8c0*/  MOV R18, RZ ;  /* 0x000000ff00127202 */ /* 0x000fe20000000f00 */
[----:B------:R-:W-:-:S07]  /*f8d0*/  IMAD.MOV.U32 R19, RZ, RZ, R16 ;  /* 0x000000ffff137224 */ /* 0x000fce00078e0010 */
.L_x_332:
        /* <DEDUP_REMOVED lines=9> */
.L_x_331:
[----:B------:R-:W-:Y:S05]  /*f970*/  BSYNC.RECONVERGENT B1 ;  /* 0x0000000000017941 */ /* 0x000fea0003800200 */
.L_x_330:
[----:B------:R-:W-:Y:S05]  /*f980*/  @!P2 BRA `(.L_x_326) ;  /* 0x00000000004ca947 */ /* 0x000fea0003800000 */
[----:B------:R-:W-:-:S07]  /*f990*/  IMAD.MOV.U32 R19, RZ, RZ, RZ ;  /* 0x000000ffff137224 */ /* 0x000fce00078e00ff */
.L_x_334:
        /* <DEDUP_REMOVED lines=17> */
.L_x_333:
[----:B------:R-:W-:-:S13]  /*fab0*/  ISETP.LE.AND P0, PT, R3, R18, PT ;  /* 0x000000120300720c */ /* 0x000fda0003f03270 */
.L_x_326:
[----:B------:R-:W-:Y:S05]  /*fac0*/  BSYNC.RECONVERGENT B0 ;  /* 0x0000000000007941 */ /* 0x000fea0003800200 */
.L_x_325:
        /* <DEDUP_REMOVED lines=45> */
[----:B------:R-:W-:Y:S02]  /*fda0*/  HFMA2 R22, -RZ, RZ, 1.716796875, 251.125 ;  /* 0x3ede5bd9ff167431 */ /* 0x000fe400000001ff */
        /* <DEDUP_REMOVED lines=11> */
.L_x_339:
        /* <DEDUP_REMOVED lines=9> */
.L_x_338:
[----:B------:R-:W-:Y:S05]  /*fef0*/  BSYNC.RECONVERGENT B1 ;  /* 0x0000000000017941 */ /* 0x000fea0003800200 */
.L_x_337:
[----:B------:R-:W-:Y:S04]  /*ff00*/  BSSY.RECONVERGENT B1, `(.L_x_340) ;  /* 0x000000d000017945 */ /* 0x000fe80003800200 */
[----:B------:R-:W-:Y:S05]  /*ff10*/  @!P3 BRA `(.L_x_341) ;  /* 0x00000000002cb947 */ /* 0x000fea0003800000 */
[----:B------:R-:W-:Y:S02]  /*ff20*/  IMAD.MOV.U32 R19, RZ, RZ, RZ ;  /* 0x000000ffff137224 */ /* 0x000fe400078e00ff */
[----:B------:R-:W-:-:S07]  /*ff30*/  IMAD.MOV.U32 R20, RZ, RZ, R16 ;  /* 0x000000ffff147224 */ /* 0x000fce00078e0010 */
.L_x_342:
        /* <DEDUP_REMOVED lines=9> */
.L_x_341:
[----:B------:R-:W-:Y:S05]  /*ffd0*/  BSYNC.RECONVERGENT B1 ;  /* 0x0000000000017941 */ /* 0x000fea0003800200 */
.L_x_340:
[----:B------:R-:W-:Y:S05]  /*ffe0*/  @!P2 BRA `(.L_x_336) ;  /* 0x00000000004ca947 */ /* 0x000fea0003800000 */
[----:B------:R-:W-:-:S07]  /*fff0*/  IMAD.MOV.U32 R20, RZ, RZ, RZ ;  /* 0x000000ffff147224 */ /* 0x000fce00078e00ff */
.L_x_344:
        /* <DEDUP_REMOVED lines=17> */
.L_x_343:
[----:B------:R-:W-:-:S13]  /*10110*/  ISETP.LE.AND P0, PT, R17, R26, PT ;  /* 0x0000001a1100720c */ /* 0x000fda0003f03270 */
.L_x_336:
[----:B------:R-:W-:Y:S05]  /*10120*/  BSYNC.RECONVERGENT B0 ;  /* 0x0000000000007941 */ /* 0x000fea0003800200 */
.L_x_335:
        /* <DEDUP_REMOVED lines=41> */
[----:B------:R-:W-:Y:S01]  /*103c0*/  MOV R25, 0x7f800000 ;  /* 0x7f80000000197802 */ /* 0x000fe20000000f00 */
[----:B------:R-:W-:-:S04]  /*103d0*/  FFMA R19, R19, R22, R19 ;  /* 0x0000001613137223 */ /* 0x000fc80000000013 */
[----:B------:R-:W-:Y:S01]  /*103e0*/  FFMA R19, R20, 0.69314718246459960938, R19 ;  /* 0x3f31721814137823 */ /* 0x000fe20000000013 */
[----:B------:R-:W-:-:S03]  /*103f0*/  IMAD.MOV.U32 R20, RZ, RZ, 0x3ede5bd9 ;  /* 0x3ede5bd9ff147424 */ /* 0x000fc600078e00ff */
        /* <DEDUP_REMOVED lines=12> */
.L_x_349:
        /* <DEDUP_REMOVED lines=9> */
.L_x_348:
[----:B------:R-:W-:Y:S05]  /*10550*/  BSYNC.RECONVERGENT B1 ;  /* 0x0000000000017941 */ /* 0x000fea0003800200 */
.L_x_347:
[----:B------:R-:W-:Y:S04]  /*10560*/  BSSY.RECONVERGENT B1, `(.L_x_350) ;  /* 0x000000d000017945 */ /* 0x000fe80003800200 */
[----:B------:R-:W-:Y:S05]  /*10570*/  @!P3 BRA `(.L_x_351) ;  /* 0x00000000002cb947 */ /* 0x000fea0003800000 */
[----:B------:R-:W-:Y:S02]  /*10580*/  IMAD.MOV.U32 R20, RZ, RZ, RZ ;  /* 0x000000ffff147224 */ /* 0x000fe400078e00ff */
[----:B------:R-:W-:-:S07]  /*10590*/  IMAD.MOV.U32 R22, RZ, RZ, R16 ;  /* 0x000000ffff167224 */ /* 0x000fce00078e0010 */
.L_x_352:
        /* <DEDUP_REMOVED lines=9> */
.L_x_351:
[----:B------:R-:W-:Y:S05]  /*10630*/  BSYNC.RECONVERGENT B1 ;  /* 0x0000000000017941 */ /* 0x000fea0003800200 */
.L_x_350:
[----:B------:R-:W-:Y:S05]  /*10640*/  @!P2 BRA `(.L_x_346) ;  /* 0x00000000004ca947 */ /* 0x000fea0003800000 */
[----:B------:R-:W-:-:S07]  /*10650*/  HFMA2 R25, -RZ, RZ, 0, 0 ;  /* 0x00000000ff197431 */ /* 0x000fce00000001ff */
.L_x_354:
        /* <DEDUP_REMOVED lines=17> */
.L_x_353:
[----:B------:R-:W-:-:S13]  /*10770*/  ISETP.LE.AND P0, PT, R19, R20, PT ;  /* 0x000000141300720c */ /* 0x000fda0003f03270 */
.L_x_346:
[----:B------:R-:W-:Y:S05]  /*10780*/  BSYNC.RECONVERGENT B0 ;  /* 0x0000000000007941 */ /* 0x000fea0003800200 */
.L_x_345:
        /* <DEDUP_REMOVED lines=37> */
[----:B------:R-:W-:Y:S01]  /*109e0*/  FSEL R22, RZ, -23, P0 ;  /* 0xc1b80000ff167808 */ /* 0x000fe20000000000 */
[----:B------:R-:W-:Y:S01]  /*109f0*/  FMUL R27, R18, R27 ;  /* 0x0000001b121b7220 */ /* 0x000fe20000400000 */
[----:B------:R-:W-:-:S03]  /*10a00*/  ISETP.GT.U32.AND P0, PT, R17, 0x7f7fffff, PT ;  /* 0x7f7fffff1100780c */ /* 0x000fc60003f04070 */
[----:B------:R-:W-:Y:S01]  /*10a10*/  FFMA R22, R25, 1.1920928955078125e-07, R22 ;  /* 0x3400000019167823 */ /* 0x000fe20000000016 */
[----:B------:R-:W-:Y:S01]  /*10a20*/  FFMA R27, R18, R27, R18 ;  /* 0x0000001b121b7223 */ /* 0x000fe20000000012 */
[----:B------:R-:W-:Y:S02]  /*10a30*/  IMAD.MOV.U32 R18, RZ, RZ, 0x7f800000 ;  /* 0x7f800000ff127424 */ /* 0x000fe400078e00ff */
[----:B------:R-:W-:Y:S02]  /*10a40*/  IMAD.MOV.U32 R25, RZ, RZ, 0x3ede5bd9 ;  /* 0x3ede5bd9ff197424 */ /* 0x000fe400078e00ff */
[----:B------:R-:W-:-:S04]  /*10a50*/  FFMA R22, R22, 0.69314718246459960938, R27 ;  /* 0x3f31721816167823 */ /* 0x000fc8000000001b */
        /* <DEDUP_REMOVED lines=12> */
.L_x_359:
        /* <DEDUP_REMOVED lines=9> */
.L_x_358:
[----:B------:R-:W-:Y:S05]  /*10bb0*/  BSYNC.RECONVERGENT B1 ;  /* 0x0000000000017941 */ /* 0x000fea0003800200 */
.L_x_357:
[----:B------:R-:W-:Y:S04]  /*10bc0*/  BSSY.RECONVERGENT B1, `(.L_x_360) ;  /* 0x000000d000017945 */ /* 0x000fe80003800200 */
[----:B------:R-:W-:Y:S05]  /*10bd0*/  @!P3 BRA `(.L_x_361) ;  /* 0x00000000002cb947 */ /* 0x000fea0003800000 */
[----:B------:R-:W-:Y:S02]  /*10be0*/  IMAD.MOV.U32 R18, RZ, RZ, RZ ;  /* 0x000000ffff127224 */ /* 0x000fe400078e00ff */
[----:B------:R-:W-:-:S07]  /*10bf0*/  IMAD.MOV.U32 R24, RZ, RZ, R16 ;  /* 0x000000ffff187224 */ /* 0x000fce00078e0010 */
.L_x_362:
        /* <DEDUP_REMOVED lines=9> */
.L_x_361:
[----:B------:R-:W-:Y:S05]  /*10c90*/  BSYNC.RECONVERGENT B1 ;  /* 0x0000000000017941 */ /* 0x000fea0003800200 */
.L_x_360:
[----:B------:R-:W-:Y:S05]  /*10ca0*/  @!P2 BRA `(.L_x_356) ;  /* 0x00000000004ca947 */ /* 0x000fea0003800000 */
[----:B------:R-:W-:-:S07]  /*10cb0*/  IMAD.MOV.U32 R24, RZ, RZ, RZ ;  /* 0x000000ffff187224 */ /* 0x000fce00078e00ff */
.L_x_364:
        /* <DEDUP_REMOVED lines=17> */
.L_x_363:
[----:B------:R-:W-:-:S13]  /*10dd0*/  ISETP.LE.AND P0, PT, R22, R29, PT ;  /* 0x0000001d1600720c */ /* 0x000fda0003f03270 */
.L_x_356:
[----:B------:R-:W-:Y:S05]  /*10de0*/  BSYNC.RECONVERGENT B0 ;  /* 0x0000000000007941 */ /* 0x000fea0003800200 */
.L_x_355:
        /* <DEDUP_REMOVED lines=56> */
.L_x_369:
        /* <DEDUP_REMOVED lines=9> */
.L_x_368:
[----:B------:R-:W-:Y:S05]  /*11200*/  BSYNC.RECONVERGENT B1 ;  /* 0x0000000000017941 */ /* 0x000fea0003800200 */
.L_x_367:
[----:B------:R-:W-:Y:S01]  /*11210*/  BSSY.RECONVERGENT B1, `(.L_x_370) ;  /* 0x000000e000017945 */ /* 0x000fe20003800200 */
[----:B------:R-:W-:-:S03]  /*11220*/  IMAD.MOV.U32 R24, RZ, RZ, RZ ;  /* 0x000000ffff187224 */ /* 0x000fc600078e00ff */
[----:B------:R-:W-:Y:S05]  /*11230*/  @!P3 BRA `(.L_x_371) ;  /* 0x00000000002cb947 */ /* 0x000fea0003800000 */
[----:B------:R-:W-:Y:S02]  /*11240*/  IMAD.MOV.U32 R24, RZ, RZ, RZ ;  /* 0x000000ffff187224 */ /* 0x000fe400078e00ff */
[----:B------:R-:W-:-:S07]  /*11250*/  IMAD.MOV.U32 R25, RZ, RZ, R16 ;  /* 0x000000ffff197224 */ /* 0x000fce00078e0010 */
.L_x_372:
        /* <DEDUP_REMOVED lines=9> */
.L_x_371:
[----:B------:R-:W-:Y:S05]  /*112f0*/  BSYNC.RECONVERGENT B1 ;  /* 0x0000000000017941 */ /* 0x000fea0003800200 */
.L_x_370:
[----:B------:R-:W-:Y:S05]  /*11300*/  @!P2 BRA `(.L_x_366) ;  /* 0x00000000004ca947 */ /* 0x000fea0003800000 */
[----:B------:R-:W-:-:S07]  /*11310*/  IMAD.MOV.U32 R25, RZ, RZ, RZ ;  /* 0x000000ffff197224 */ /* 0x000fce00078e00ff */
.L_x_374:
        /* <DEDUP_REMOVED lines=17> */
.L_x_373:
[----:B------:R-:W-:-:S13]  /*11430*/  ISETP.LE.AND P0, PT, R19, R24, PT ;  /* 0x000000181300720c */ /* 0x000fda0003f03270 */
.L_x_366:
[----:B------:R-:W-:Y:S05]  /*11440*/  BSYNC.RECONVERGENT B0 ;  /* 0x0000000000007941 */ /* 0x000fea0003800200 */
.L_x_365:
        /* <DEDUP_REMOVED lines=17> */
[----:B------:R-:W-:Y:S01]  /*11560*/  BSSY.RECONVERGENT B1, `(.L_x_377) ;  /* 0x0000030000017945 */ /* 0x000fe20003800200 */
[----:B------:R-:W-:Y:S02]  /*11570*/  ISETP.NE.AND P1, PT, R13, RZ, PT ;  /* 0x000000ff0d00720c */ /* 0x000fe40003f25270 */
[----:B------:R-:W-:Y:S02]  /*11580*/  ISETP.GE.AND P0, PT, R22, 0x1, PT ;  /* 0x000000011600780c */ /* 0x000fe40003f06270 */
[----:B------:R-:W-:Y:S02]  /*11590*/  I2FP.F32.S32 R22, R22 ;  /* 0x0000001600167245 */ /* 0x000fe40000201400 */
[----:B------:R-:W-:-:S09]  /*115a0*/  ISETP.NE.AND P3, PT, R16, RZ, PT ;  /* 0x000000ff1000720c */ /* 0x000fd20003f65270 */
[----:B------:R-:W-:-:S05]  /*115b0*/  @!P0 FMUL R22, R22, 8388608 ;  /* 0x4b00000016168820 */ /* 0x000fca0000400000 */
[----:B------:R-:W-:-:S04]  /*115c0*/  IADD3 R24, PT, PT, R22, -0x3f2aaaab, RZ ;  /* 0xc0d5555516187810 */ /* 0x000fc80007ffe0ff */
[----:B------:R-:W-:Y:S02]  /*115d0*/  LOP3.LUT R25, R24, 0xff800000, RZ, 0xc0, !PT ;  /* 0xff80000018197812 */ /* 0x000fe400078ec0ff */
[----:B------:R-:W-:Y:S02]  /*115e0*/  FSEL R24, RZ, -23, P0 ;  /* 0xc1b80000ff187808 */ /* 0x000fe40000000000 */
[C---:B------:R-:W-:Y:S01]  /*115f0*/  ISETP.GT.U32.AND P0, PT, R22.reuse, 0x7f7fffff, PT ;  /* 0x7f7fffff1600780c */ /* 0x040fe20003f04070 */
[----:B------:R-:W-:Y:S01]  /*11600*/  IMAD.IADD R26, R22, 0x1, -R25 ;  /* 0x00000001161a7824 */ /* 0x000fe200078e0a19 */
[----:B------:R-:W-:-:S05]  /*11610*/  I2FP.F32.S32 R25, R25 ;  /* 0x0000001900197245 */ /* 0x000fca0000201400 */
[----:B------:R-:W-:Y:S01]  /*11620*/  FFMA R24, R25, 1.1920928955078125e-07, R24 ;  /* 0x3400000019187823 */ /* 0x000fe20000000018 */
[----:B------:R-:W-:Y:S01]  /*11630*/  FADD R25, R26, -1 ;  /* 0xbf8000001a197421 */ /* 0x000fe20000000000 */
[----:B------:R-:W-:-:S04]  /*11640*/  IMAD.MOV.U32 R26, RZ, RZ, 0x3e055027 ;  /* 0x3e055027ff1a7424 */ /* 0x000fc800078e00ff */
        /* <DEDUP_REMOVED lines=24> */
.L_x_379:
        /* <DEDUP_REMOVED lines=9> */
.L_x_378:
[----:B------:R-:W-:Y:S05]  /*11860*/  BSYNC.RECONVERGENT B1 ;  /* 0x0000000000017941 */ /* 0x000fea0003800200 */
.L_x_377:
[----:B------:R-:W-:Y:S01]  /*11870*/  BSSY.RECONVERGENT B1, `(.L_x_380) ;  /* 0x000000e000017945 */ /* 0x000fe20003800200 */
[----:B------:R-:W-:-:S03]  /*11880*/  IMAD.MOV.U32 R25, RZ, RZ, RZ ;  /* 0x000000ffff197224 */ /* 0x000fc600078e00ff */
[----:B------:R-:W-:Y:S05]  /*11890*/  @!P3 BRA `(.L_x_381) ;  /* 0x00000000002cb947 */ /* 0x000fea0003800000 */
[----:B------:R-:W-:Y:S01]  /*118a0*/  IMAD.MOV.U32 R25, RZ, RZ, RZ ;  /* 0x000000ffff197224 */ /* 0x000fe200078e00ff */
[----:B------:R-:W-:-:S07]  /*118b0*/  MOV R26, R16 ;  /* 0x00000010001a7202 */ /* 0x000fce0000000f00 */
.L_x_382:
        /* <DEDUP_REMOVED lines=9> */
.L_x_381:
[----:B------:R-:W-:Y:S05]  /*11950*/  BSYNC.RECONVERGENT B1 ;  /* 0x0000000000017941 */ /* 0x000fea0003800200 */
.L_x_380:
[----:B------:R-:W-:Y:S05]  /*11960*/  @!P2 BRA `(.L_x_376) ;  /* 0x00000000004ca947 */ /* 0x000fea0003800000 */
[----:B------:R-:W-:-:S07]  /*11970*/  IMAD.MOV.U32 R27, RZ, RZ, RZ ;  /* 0x000000ffff1b7224 */ /* 0x000fce00078e00ff */
.L_x_384:
        /* <DEDUP_REMOVED lines=17> */
.L_x_383:
[----:B------:R-:W-:-:S13]  /*11a90*/  ISETP.LE.AND P0, PT, R22, R25, PT ;  /* 0x000000191600720c */ /* 0x000fda0003f03270 */
.L_x_376:
[----:B------:R-:W-:Y:S05]  /*11aa0*/  BSYNC.RECONVERGENT B0 ;  /* 0x0000000000007941 */ /* 0x000fea0003800200 */
.L_x_375:
        /* <DEDUP_REMOVED lines=56> */
.L_x_389:
        /* <DEDUP_REMOVED lines=9> */
.L_x_388:
[----:B------:R-:W-:Y:S05]  /*11ec0*/  BSYNC.RECONVERGENT B1 ;  /* 0x0000000000017941 */ /* 0x000fea0003800200 */
.L_x_387:
[----:B------:R-:W-:Y:S01]  /*11ed0*/  BSSY.RECONVERGENT B1, `(.L_x_390) ;  /* 0x000000e000017945 */ /* 0x000fe20003800200 */
[----:B------:R-:W-:-:S03]  /*11ee0*/  IMAD.MOV.U32 R25, RZ, RZ, RZ ;  /* 0x000000ffff197224 */ /* 0x000fc600078e00ff */
[----:B------:R-:W-:Y:S05]  /*11ef0*/  @!P3 BRA `(.L_x_391) ;  /* 0x00000000002cb947 */ /* 0x000fea0003800000 */
[----:B------:R-:W-:Y:S01]  /*11f00*/  MOV R25, RZ ;  /* 0x000000ff00197202 */ /* 0x000fe20000000f00 */
[----:B------:R-:W-:-:S07]  /*11f10*/  IMAD.MOV.U32 R26, RZ, RZ, R16 ;  /* 0x000000ffff1a7224 */ /* 0x000fce00078e0010 */
.L_x_392:
        /* <DEDUP_REMOVED lines=9> */
.L_x_391:
[----:B------:R-:W-:Y:S05]  /*11fb0*/  BSYNC.RECONVERGENT B1 ;  /* 0x0000000000017941 */ /* 0x000fea0003800200 */
.L_x_390:
[----:B------:R-:W-:Y:S05]  /*11fc0*/  @!P2 BRA `(.L_x_386) ;  /* 0x00000000004ca947 */ /* 0x000fea0003800000 */
[----:B------:R-:W-:-:S07]  /*11fd0*/  IMAD.MOV.U32 R27, RZ, RZ, RZ ;  /* 0x000000ffff1b7224 */ /* 0x000fce00078e00ff */
.L_x_394:
        /* <DEDUP_REMOVED lines=17> */
.L_x_393:
[----:B------:R-:W-:-:S13]  /*120f0*/  ISETP.LE.AND P0, PT, R19, R25, PT ;  /* 0x000000191300720c */ /* 0x000fda0003f03270 */
.L_x_386:
[----:B------:R-:W-:Y:S05]  /*12100*/  BSYNC.RECONVERGENT B0 ;  /* 0x0000000000007941 */ /* 0x000fea0003800200 */
.L_x_385:
[----:B------:R-:W3:Y:S01]  /*12110*/  S2UR UR5, SR_CgaCtaId ;  /* 0x00000000000579c3 */ /* 0x000ee20000008800 */
[----:B------:R-:W-:Y:S01]  /*12120*/  UMOV UR4, 0x400 ;  /* 0x0000040000047882 */ /* 0x000fe20000000000 */
[----:B------:R-:W-:Y:S01]  /*12130*/  VIADD R26, R24, 0x1 ;  /* 0x00000001181a7836 */ /* 0x000fe20000000000 */
[----:B012---:R-:W-:Y:S01]  /*12140*/  SEL R19, R13, R16, P0 ;  /* 0x000000100d137207 */ /* 0x007fe20000000000 */
        /* <DEDUP_REMOVED lines=40> */
[----:B------:R-:W-:-:S03]  /*123d0*/  IMAD.MOV.U32 R25, RZ, RZ, 0x7f800000 ;  /* 0x7f800000ff197424 */ /* 0x000fc600078e00ff */
[----:B------:R-:W-:Y:S01]  /*123e0*/  FFMA R22, R23, 0.69314718246459960938, R22 ;  /* 0x3f31721817167823 */ /* 0x000fe20000000016 */
[----:B------:R-:W-:Y:S02]  /*123f0*/  HFMA2 R23, -RZ, RZ, 1.716796875, 251.125 ;  /* 0x3ede5bd9ff177431 */ /* 0x000fe400000001ff */
[C---:B------:R-:W-:Y:S01]  /*12400*/  @P0 FFMA R22, R20.reuse, R25, +INF ;  /* 0x7f80000014160423 */ /* 0x040fe20000000019 */
[----:B------:R-:W-:Y:S01]  /*12410*/  FSETP.NEU.AND P0, PT, R20, RZ, PT ;  /* 0x000000ff1400720b */ /* 0x000fe20003f0d000 */
[----:B------:R-:W-:Y:S02]  /*12420*/  IMAD.MOV.U32 R20, RZ, RZ, RZ ;  /* 0x000000ffff147224 */ /* 0x000fe400078e00ff */
        /* <DEDUP_REMOVED lines=9> */
.L_x_399:
        /* <DEDUP_REMOVED lines=9> */
.L_x_398:
[----:B------:R-:W-:Y:S05]  /*12550*/  BSYNC.RECONVERGENT B1 ;  /* 0x0000000000017941 */ /* 0x000fea0003800200 */
.L_x_397:
[----:B------:R-:W-:Y:S04]  /*12560*/  BSSY.RECONVERGENT B1, `(.L_x_400) ;  /* 0x000000d000017945 */ /* 0x000fe80003800200 */
[----:B------:R-:W-:Y:S05]  /*12570*/  @!P1 BRA `(.L_x_401) ;  /* 0x00000000002c9947 */ /* 0x000fea0003800000 */
[----:B------:R-:W-:Y:S02]  /*12580*/  IMAD.MOV.U32 R23, RZ, RZ, RZ ;  /* 0x000000ffff177224 */ /* 0x000fe400078e00ff */
[----:B------:R-:W-:-:S07]  /*12590*/  IMAD.MOV.U32 R24, RZ, RZ, R16 ;  /* 0x000000ffff187224 */ /* 0x000fce00078e0010 */
.L_x_402:
        /* <DEDUP_REMOVED lines=9> */
.L_x_401:
[----:B------:R-:W-:Y:S05]  /*12630*/  BSYNC.RECONVERGENT B1 ;  /* 0x0000000000017941 */ /* 0x000fea0003800200 */
.L_x_400:
[----:B------:R-:W-:Y:S01]  /*12640*/  IMAD.MOV.U32 R24, RZ, RZ, R16 ;  /* 0x000000ffff187224 */ /* 0x000fe200078e0010 */
[----:B------:R-:W-:Y:S06]  /*12650*/  @!P2 BRA `(.L_x_396) ;  /* 0x000000000050a947 */ /* 0x000fec0003800000 */
[----:B------:R-:W-:-:S07]  /*12660*/  HFMA2 R25, -RZ, RZ, 0, 0 ;  /* 0x00000000ff197431 */ /* 0x000fce00000001ff */
.L_x_404:
        /* <DEDUP_REMOVED lines=17> */
.L_x_403:
[----:B------:R-:W-:-:S04]  /*12780*/  ISETP.GT.AND P0, PT, R20, R23, PT ;  /* 0x000000171400720c */ /* 0x000fc80003f04270 */
[----:B------:R-:W-:-:S09]  /*12790*/  SEL R24, R16, R13, P0 ;  /* 0x0000000d10187207 */ /* 0x000fd20000000000 */
.L_x_396:
[----:B------:R-:W-:Y:S05]  /*127a0*/  BSYNC.RECONVERGENT B0 ;  /* 0x0000000000007941 */ /* 0x000fea0003800200 */
.L_x_395:
[----:B------:R-:W0:Y:S02]  /*127b0*/  LDCU.U8 UR4, c[0x0][0x380] ;  /* 0x00007000ff0477ac */ /* 0x000e240008000000 */
[----:B0-----:R-:W-:-:S04]  /*127c0*/  UPRMT UR4, UR4, 0x8880, URZ ;  /* 0x0000888004047896 */ /* 0x001fc800080000ff */
[----:B------:R-:W-:Y:S01]  /*127d0*/  UISETP.NE.AND UP0, UPT, UR4, URZ, UPT ;  /* 0x000000ff0400728c */ /* 0x000fe2000bf05270 */
[----:B------:R-:W-:Y:S08]  /*127e0*/  BAR.SYNC.DEFER_BLOCKING 0x0 ;  /* 0x0000000000007b1d */ /* 0x000ff00000010000 */
[----:B------:R-:W-:Y:S05]  /*127f0*/  BRA.U !UP0, `(.L_x_405) ;  /* 0x0000000508b87547 */ /* 0x000fea000b800000 */
[----:B--2---:R-:W0:Y:S01]  /*12800*/  S2R R13, SR_LANEID ;  /* 0x00000000000d7919 */ /* 0x004e220000000000 */
[----:B------:R-:W1:Y:S01]  /*12810*/  S2UR UR5, SR_CgaCtaId ;  /* 0x00000000000579c3 */ /* 0x000e620000008800 */
[----:B------:R-:W-:Y:S01]  /*12820*/  SHF.R.U32.HI R16, RZ, 0x5, R0 ;  /* 0x00000005ff107819 */ /* 0x000fe20000011600 */
[----:B------:R-:W-:Y:S01]  /*12830*/  UMOV UR4, 0x400 ;  /* 0x0000040000047882 */ /* 0x000fe20000000000 */
[----:B------:R-:W-:Y:S01]  /*12840*/  ISETP.NE.AND P0, PT, R0, RZ, PT ;  /* 0x000000ff0000720c */ /* 0x000fe20003f05270 */
[----:B-1----:R-:W-:Y:S02]  /*12850*/  ULEA UR4, UR5, UR4, 0x18 ;  /* 0x0000000405047291 */ /* 0x002fe4000f8ec0ff */
        /* <DEDUP_REMOVED lines=14> */
[----:B------:R-:W-:Y:S01]  /*12940*/  STS [R23+0x24], R3 ;  /* 0x0000240317007388 */ /* 0x000fe20000000800 */
[----:B0-----:R-:W-:-:S03]  /*12950*/  LOP3.LUT R5, R0, 0x3e0, RZ, 0xc0, !PT ;  /* 0x000003e000057812 */ /* 0x001fc600078ec0ff */
[----:B------:R-:W-:Y:S01]  /*12960*/  STS [R23+0x28], R2 ;  /* 0x0000280217007388 */ /* 0x000fe20000000800 */
[----:B------:R-:W-:-:S03]  /*12970*/  LOP3.LUT R0, R0, 0x1f, RZ, 0xc0, !PT ;  /* 0x0000001f00007812 */ /* 0x000fc600078ec0ff */
[----:B------:R-:W-:Y:S02]  /*12980*/  STS [R23+0x2c], R15 ;  /* 0x00002c0f17007388 */ /* 0x000fe40000000800 */
[----:B-1----:R-:W-:Y:S01]  /*12990*/  IMAD R4, R5, 0x11, R0 ;  /* 0x0000001105047824 */ /* 0x002fe200078e0200 */
[----:B------:R-:W-:Y:S01]  /*129a0*/  MOV R5, RZ ;  /* 0x000000ff00057202 */ /* 0x000fe20000000f00 */
[----:B------:R-:W-:Y:S03]  /*129b0*/  STS [R23+0x30], R17 ;  /* 0x0000301117007388 */ /* 0x000fe60000000800 */
[----:B------:R-:W-:Y:S01]  /*129c0*/  IADD3 R0, PT, PT, R4, 0xc0, RZ ;  /* 0x000000c004007810 */ /* 0x000fe20007ffe0ff */
[----:B------:R-:W-:Y:S04]  /*129d0*/  STS [R23+0x34], R18 ;  /* 0x0000341217007388 */ /* 0x000fe80000000800 */
[----:B------:R-:W-:Y:S04]  /*129e0*/  STS [R23+0x38], R14 ;  /* 0x0000380e17007388 */ /* 0x000fe80000000800 */
[----:B------:R-:W-:Y:S04]  /*129f0*/  STS [R23+0x3c], R19 ;  /* 0x00003c1317007388 */ /* 0x000fe80000000800 */
[----:B------:R-:W-:Y:S01]  /*12a00*/  STS [R23+0x40], R24 ;  /* 0x0000401817007388 */ /* 0x000fe20000000800 */
[----:B------:R-:W-:-:S03]  /*12a10*/  NOP ;  /* 0x0000000000007918 */ /* 0x000fc60000000000 */
[----:B------:R-:W-:Y:S04]  /*12a20*/  LDS R8, [R26] ;  /* 0x000000001a087984 */ /* 0x000fe80000000800 */
[----:B------:R-:W-:Y:S04]  /*12a30*/  LDS R22, [R26+0x80] ;  /* 0x000080001a167984 */ /* 0x000fe80000000800 */
        /* <DEDUP_REMOVED lines=15> */
[----:B------:R0:W-:Y:S01]  /*12b30*/  @!P0 STS [UR4+0x4400], R21 ;  /* 0x00440015ff008988 */ /* 0x0001e20008000804 */
[----:B------:R-:W-:Y:S01]  /*12b40*/  BAR.SYNC.DEFER_BLOCKING 0x0 ;  /* 0x0000000000007b1d */ /* 0x000fe20000010000 */
[----:B0-----:R-:W-:-:S05]  /*12b50*/  VIADD R21, R4, 0x40 ;  /* 0x0000004004157836 */ /* 0x001fca0000000000 */
[----:B------:R-:W0:Y:S01]  /*12b60*/  S2R R7, SR_CTAID.X ;  /* 0x0000000000077919 */ /* 0x000e220000002500 */
[----:B------:R-:W1:Y:S01]  /*12b70*/  LDS R18, [UR4+0x4400] ;  /* 0x00440004ff127984 */ /* 0x000e620008000800 */
[----:B------:R-:W2:Y:S01]  /*12b80*/  LDCU.64 UR4, c[0x0][0x3a0] ;  /* 0x00007400ff0477ac */ /* 0x000ea20008000a00 */
[----:B0-----:R-:W-:-:S04]  /*12b90*/  IMAD.WIDE.U32 R6, R7, 0x1100, R4 ;  /* 0x0000110007067825 */ /* 0x001fc800078e0004 */
[----:B------:R-:W-:Y:S01]  /*12ba0*/  VIADD R5, R4, 0x20 ;  /* 0x0000002004057836 */ /* 0x000fe20000000000 */
[----:B--2---:R-:W-:-:S04]  /*12bb0*/  LEA R2, P0, R6, UR4, 0x2 ;  /* 0x0000000406027c11 */ /* 0x004fc8000f8010ff */
[----:B------:R-:W-:Y:S01]  /*12bc0*/  LEA.HI.X R3, R6, UR5, R7, 0x2, P0 ;  /* 0x0000000506037c11 */ /* 0x000fe200080f1407 */
[C---:B------:R-:W-:Y:S01]  /*12bd0*/  VIADD R7, R4.reuse, 0x80 ;  /* 0x0000008004077836 */ /* 0x040fe20000000000 */
[CC--:B-1----:R-:W-:Y:S02]  /*12be0*/  ISETP.GE.AND P2, PT, R4.reuse, R18.reuse, PT ;  /* 0x000000120400720c */ /* 0x0c2fe40003f46270 */
[-C--:B------:R-:W-:Y:S01]  /*12bf0*/  ISETP.GE.AND P1, PT, R5, R18.reuse, PT ;  /* 0x000000120500720c */ /* 0x080fe20003f26270 */
[C---:B------:R-:W-:Y:S01]  /*12c00*/  VIADD R5, R4.reuse, 0x60 ;  /* 0x0000006004057836 */ /* 0x040fe20000000000 */
[-C--:B------:R-:W-:Y:S01]  /*12c10*/  ISETP.GE.AND P0, PT, R21, R18.reuse, PT ;  /* 0x000000121500720c */ /* 0x080fe20003f06270 */
[C---:B------:R-:W-:Y:S01]  /*12c20*/  VIADD R21, R4.reuse, 0xa0 ;  /* 0x000000a004157836 */ /* 0x040fe20000000000 */
[-C--:B------:R-:W-:Y:S01]  /*12c30*/  ISETP.GE.AND P6, PT, R7, R18.reuse, PT ;  /* 0x000000120700720c */ /* 0x080fe20003fc6270 */
[C---:B------:R-:W-:Y:S01]  /*12c40*/  VIADD R7, R4.reuse, 0x100 ;  /* 0x0000010004077836 */ /* 0x040fe20000000000 */
[-C--:B------:R-:W-:Y:S01]  /*12c50*/  ISETP.GE.AND P4, PT, R5, R18.reuse, PT ;  /* 0x000000120500720c */ /* 0x080fe20003f86270 */
[----:B------:R-:W-:Y:S01]  /*12c60*/  VIADD R5, R4, 0xe0 ;  /* 0x000000e004057836 */ /* 0x000fe20000000000 */
[----:B------:R-:W-:-:S02]  /*12c70*/  ISETP.GE.AND P3, PT, R0, R18, PT ;  /* 0x000000120000720c */ /* 0x000fc40003f66270 */
[-C--:B------:R-:W-:Y:S01]  /*12c80*/  ISETP.GE.AND P5, PT, R21, R18.reuse, PT ;  /* 0x000000121500720c */ /* 0x080fe20003fa6270 */
[----:B------:R0:W-:Y:S01]  /*12c90*/  @!P2 STG.E desc[UR6][R2.64], R8 ;  /* 0x000000080200a986 */ /* 0x0001e2000c101906 */
[-C--:B------:R-:W-:Y:S01]  /*12ca0*/  ISETP.GE.AND P2, PT, R5, R18.reuse, PT ;  /* 0x000000120500720c */ /* 0x080fe20003f46270 */
[C---:B------:R-:W-:Y:S02]  /*12cb0*/  VIADD R5, R4.reuse, 0x120 ;  /* 0x0000012004057836 */ /* 0x040fe40000000000 */
[----:B------:R0:W-:Y:S03]  /*12cc0*/  @!P0 STG.E desc[UR6][R2.64+0x100], R20 ;  /* 0x0001001402008986 */ /* 0x0001e6000c101906 */
[-C--:B------:R-:W-:Y:S01]  /*12cd0*/  ISETP.GE.AND P0, PT, R5, R18.reuse, PT ;  /* 0x000000120500720c */ /* 0x080fe20003f06270 */
[C---:B------:R-:W-:Y:S01]  /*12ce0*/  VIADD R5, R4.reuse, 0x160 ;  /* 0x0000016004057836 */ /* 0x040fe20000000000 */
[----:B------:R0:W-:Y:S01]  /*12cf0*/  @!P1 STG.E desc[UR6][R2.64+0x80], R22 ;  /* 0x0000801602009986 */ /* 0x0001e2000c101906 */
[----:B------:R-:W-:Y:S01]  /*12d00*/  ISETP.GE.AND P1, PT, R7, R18, PT ;  /* 0x000000120700720c */ /* 0x000fe20003f26270 */
[----:B------:R-:W-:-:S02]  /*12d10*/  VIADD R7, R4, 0x140 ;  /* 0x0000014004077836 */ /* 0x000fc40000000000 */
[----:B------:R0:W-:Y:S01]  /*12d20*/  @!P6 STG.E desc[UR6][R2.64+0x200], R14 ;  /* 0x0002000e0200e986 */ /* 0x0001e2000c101906 */
[-C--:B------:R-:W-:Y:S01]  /*12d30*/  ISETP.GE.AND P6, PT, R5, R18.reuse, PT ;  /* 0x000000120500720c */ /* 0x080fe20003fc6270 */
[C---:B------:R-:W-:Y:S02]  /*12d40*/  VIADD R5, R4.reuse, 0x1a0 ;  /* 0x000001a004057836 */ /* 0x040fe40000000000 */
[----:B------:R0:W-:Y:S01]  /*12d50*/  @!P4 STG.E desc[UR6][R2.64+0x180], R16 ;  /* 0x000180100200c986 */ /* 0x0001e2000c101906 */
[-C--:B------:R-:W-:Y:S02]  /*12d60*/  ISETP.GE.AND P4, PT, R7, R18.reuse, PT ;  /* 0x000000120700720c */ /* 0x080fe40003f86270 */
[C---:B------:R-:W-:Y:S01]  /*12d70*/  IADD3 R7, PT, PT, R4.reuse, 0x180, RZ ;  /* 0x0000018004077810 */ /* 0x040fe20007ffe0ff */
[----:B------:R0:W-:Y:S01]  /*12d80*/  @!P3 STG.E desc[UR6][R2.64+0x300], R10 ;  /* 0x0003000a0200b986 */ /* 0x0001e2000c101906 */
[----:B------:R-:W-:Y:S01]  /*12d90*/  ISETP.GE.AND P3, PT, R5, R18, PT ;  /* 0x000000120500720c */ /* 0x000fe20003f66270 */
[----:B------:R-:W-:-:S02]  /*12da0*/  VIADD R5, R4, 0x1e0 ;  /* 0x000001e004057836 */ /* 0x000fc40000000000 */
[----:B------:R0:W-:Y:S01]  /*12db0*/  @!P5 STG.E desc[UR6][R2.64+0x280], R12 ;  /* 0x0002800c0200d986 */ /* 0x0001e2000c101906 */
[-C--:B------:R-:W-:Y:S01]  /*12dc0*/  ISETP.GE.AND P5, PT, R7, R18.reuse, PT ;  /* 0x000000120700720c */ /* 0x080fe20003fa6270 */
[C---:B------:R-:W-:Y:S02]  /*12dd0*/  VIADD R7, R4.reuse, 0x1c0 ;  /* 0x000001c004077836 */ /* 0x040fe40000000000 */
[----:B------:R0:W-:Y:S01]  /*12de0*/  @!P1 STG.E desc[UR6][R2.64+0x400], R29 ;  /* 0x0004001d02009986 */ /* 0x0001e2000c101906 */
[-C--:B------:R-:W-:Y:S01]  /*12df0*/  ISETP.GE.AND P1, PT, R5, R18.reuse, PT ;  /* 0x000000120500720c */ /* 0x080fe20003f26270 */
[----:B------:R-:W-:Y:S02]  /*12e00*/  VIADD R5, R4, 0x200 ;  /* 0x0000020004057836 */ /* 0x000fe40000000000 */
[----:B------:R0:W-:Y:S01]  /*12e10*/  @!P2 STG.E desc[UR6][R2.64+0x380], R27 ;  /* 0x0003801b0200a986 */ /* 0x0001e2000c101906 */
[----:B------:R-:W-:-:S03]  /*12e20*/  ISETP.GE.AND P2, PT, R7, R18, PT ;  /* 0x000000120700720c */ /* 0x000fc60003f46270 */
[----:B------:R0:W-:Y:S01]  /*12e30*/  @!P0 STG.E desc[UR6][R2.64+0x480], R25 ;  /* 0x0004801902008986 */ /* 0x0001e2000c101906 */
[----:B------:R-:W-:-:S03]  /*12e40*/  ISETP.GE.AND P0, PT, R5, R18, PT ;  /* 0x000000120500720c */ /* 0x000fc60003f06270 */
[----:B------:R0:W-:Y:S04]  /*12e50*/  @!P4 STG.E desc[UR6][R2.64+0x500], R23 ;  /* 0x000500170200c986 */ /* 0x0001e8000c101906 */
[----:B------:R0:W-:Y:S04]  /*12e60*/  @!P6 STG.E desc[UR6][R2.64+0x580], R19 ;  /* 0x000580130200e986 */ /* 0x0001e8000c101906 */
[----:B------:R0:W-:Y:S04]  /*12e70*/  @!P5 STG.E desc[UR6][R2.64+0x600], R17 ;  /* 0x000600110200d986 */ /* 0x0001e8000c101906 */
[----:B------:R0:W-:Y:S04]  /*12e80*/  @!P3 STG.E desc[UR6][R2.64+0x680], R15 ;  /* 0x0006800f0200b986 */ /* 0x0001e8000c101906 */
[----:B------:R0:W-:Y:S04]  /*12e90*/  @!P2 STG.E desc[UR6][R2.64+0x700], R13 ;  /* 0x0007000d0200a986 */ /* 0x0001e8000c101906 */
[----:B------:R0:W-:Y:S01]  /*12ea0*/  @!P1 STG.E desc[UR6][R2.64+0x780], R11 ;  /* 0x0007800b02009986 */ /* 0x0001e2000c101906 */
[----:B------:R-:W-:Y:S05]  /*12eb0*/  @P0 EXIT ;  /* 0x000000000000094d */ /* 0x000fea0003800000 */
[----:B------:R-:W-:Y:S01]  /*12ec0*/  STG.E desc[UR6][R2.64+0x800], R9 ;  /* 0x0008000902007986 */ /* 0x000fe2000c101906 */
[----:B------:R-:W-:Y:S05]  /*12ed0*/  EXIT ;  /* 0x000000000000794d */ /* 0x000fea0003800000 */
.L_x_405:
[----:B--2---:R-:W0:Y:S01]  /*12ee0*/  S2R R13, SR_LANEID ;  /* 0x00000000000d7919 */ /* 0x004e220000000000 */
[----:B------:R-:W1:Y:S01]  /*12ef0*/  S2UR UR5, SR_CgaCtaId ;  /* 0x00000000000579c3 */ /* 0x000e620000008800 */
[----:B------:R-:W-:Y:S01]  /*12f00*/  SHF.R.U32.HI R16, RZ, 0x5, R0 ;  /* 0x00000005ff107819 */ /* 0x000fe20000011600 */
[----:B------:R-:W-:Y:S01]  /*12f10*/  UMOV UR4, 0x400 ;  /* 0x0000040000047882 */ /* 0x000fe20000000000 */
[----:B------:R-:W-:Y:S01]  /*12f20*/  ISETP.NE.AND P0, PT, R0, RZ, PT ;  /* 0x000000ff0000720c */ /* 0x000fe20003f05270 */
[----:B------:R-:W2:Y:S01]  /*12f30*/  S2R R20, SR_CTAID.X ;  /* 0x0000000000147919 */ /* 0x000ea20000002500 */
[----:B-1----:R-:W-:Y:S01]  /*12f40*/  ULEA UR4, UR5, UR4, 0x18 ;  /* 0x0000000405047291 */ /* 0x002fe2000f8ec0ff */
        /* <DEDUP_REMOVED lines=16> */
[----:B------:R-:W-:Y:S04]  /*13050*/  STS [R23+0x2c], R15 ;  /* 0x00002c0f17007388 */ /* 0x000fe80000000800 */
[----:B------:R-:W-:Y:S01]  /*13060*/  STS [R23+0x30], R17 ;  /* 0x0000301117007388 */ /* 0x000fe20000000800 */
[----:B--2---:R-:W-:-:S03]  /*13070*/  IMAD.WIDE.U32 R2, R20, 0x1100, RZ ;  /* 0x0000110014027825 */ /* 0x004fc600078e00ff */
[----:B------:R0:W-:Y:S04]  /*13080*/  STS [R23+0x34], R18 ;  /* 0x0000341217007388 */ /* 0x0001e80000000800 */
[----:B------:R-:W-:Y:S04]  /*13090*/  STS [R23+0x38], R14 ;  /* 0x0000380e17007388 */ /* 0x000fe80000000800 */
[----:B------:R-:W-:Y:S01]  /*130a0*/  STS [R23+0x3c], R19 ;  /* 0x00003c1317007388 */ /* 0x000fe20000000800 */
[----:B0-----:R-:W-:-:S03]  /*130b0*/  LOP3.LUT R18, R0, 0x3e0, RZ, 0xc0, !PT ;  /* 0x000003e000127812 */ /* 0x001fc600078ec0ff */
[----:B------:R-:W-:Y:S01]  /*130c0*/  STS [R23+0x40], R24 ;  /* 0x0000401817007388 */ /* 0x000fe20000000800 */
[----:B------:R-:W-:-:S03]  /*130d0*/  NOP ;  /* 0x0000000000007918 */ /* 0x000fc60000000000 */
[----:B------:R-:W-:Y:S01]  /*130e0*/  LDS R27, [R16] ;  /* 0x00000000101b7984 */ /* 0x000fe20000000800 */
[----:B------:R-:W-:Y:S01]  /*130f0*/  IMAD R20, R18, 0x11, RZ ;  /* 0x0000001112147824 */ /* 0x000fe200078e02ff */
[--C-:B------:R-:W-:Y:S02]  /*13100*/  LOP3.LUT R18, R2, 0x1f, R0.reuse, 0xf8, !PT ;  /* 0x0000001f02127812 */ /* 0x100fe400078ef800 */
[----:B------:R-:W-:Y:S02]  /*13110*/  LDS R12, [R16+0x80] ;  /* 0x00008000100c7984 */ /* 0x000fe40000000800 */
[C---:B------:R-:W-:Y:S02]  /*13120*/  LOP3.LUT R0, R20.reuse, 0x1f, R0, 0xf8, !PT ;  /* 0x0000001f14007812 */ /* 0x040fe400078ef800 */
        /* <DEDUP_REMOVED lines=14> */
[----:B------:R0:W-:Y:S04]  /*13210*/  LDS R5, [R16+0x800] ;  /* 0x0008000010057984 */ /* 0x0001e80000000800 */
[----:B------:R1:W-:Y:S01]  /*13220*/  @!P0 STS [UR4+0x4400], R21 ;  /* 0x00440015ff008988 */ /* 0x0003e20008000804 */
[----:B------:R-:W-:Y:S01]  /*13230*/  BAR.SYNC.DEFER_BLOCKING 0x0 ;  /* 0x0000000000007b1d */ /* 0x000fe20000010000 */
[----:B------:R-:W-:Y:S01]  /*13240*/  IADD3 R18, P0, PT, R20, R18, RZ ;  /* 0x0000001214127210 */ /* 0x000fe20007f1e0ff */
[C---:B0-----:R-:W-:Y:S01]  /*13250*/  VIADD R16, R0.reuse, 0x40 ;  /* 0x0000004000107836 */ /* 0x041fe20000000000 */
[C---:B------:R-:W-:Y:S01]  /*13260*/  IADD3 R20, PT, PT, R0.reuse, 0xc0, RZ ;  /* 0x000000c000147810 */ /* 0x040fe20007ffe0ff */
[----:B-1----:R-:W-:Y:S01]  /*13270*/  VIADD R21, R0, 0x20 ;  /* 0x0000002000157836 */ /* 0x002fe20000000000 */
[----:B------:R-:W-:Y:S01]  /*13280*/  IADD3.X R3, PT, PT, RZ, R3, RZ, P0, !PT ;  /* 0x00000003ff037210 */ /* 0x000fe200007fe4ff */
[----:B------:R-:W0:Y:S01]  /*13290*/  LDS R14, [UR4+0x4400] ;  /* 0x00440004ff0e7984 */ /* 0x000e220008000800 */
[----:B------:R-:W1:Y:S02]  /*132a0*/  LDCU.64 UR4, c[0x0][0x388] ;  /* 0x00007100ff0477ac */ /* 0x000e640008000a00 */
[----:B-1----:R-:W-:-:S04]  /*132b0*/  LEA R2, P0, R18, UR4, 0x2 ;  /* 0x0000000412027c11 */ /* 0x002fc8000f8010ff */
[----:B------:R-:W-:Y:S01]  /*132c0*/  LEA.HI.X R3, R18, UR5, R3, 0x2, P0 ;  /* 0x0000000512037c11 */ /* 0x000fe200080f1403 */
[C---:B------:R-:W-:Y:S01]  /*132d0*/  VIADD R18, R0.reuse, 0xa0 ;  /* 0x000000a000127836 */ /* 0x040fe20000000000 */
[CC--:B0-----:R-:W-:Y:S02]  /*132e0*/  ISETP.GE.AND P2, PT, R0.reuse, R14.reuse, PT ;  /* 0x0000000e0000720c */ /* 0x0c1fe40003f46270 */
[-C--:B------:R-:W-:Y:S01]  /*132f0*/  ISETP.GE.AND P3, PT, R21, R14.reuse, PT ;  /* 0x0000000e1500720c */ /* 0x080fe20003f66270 */
[----:B------:R-:W-:Y:S01]  /*13300*/  VIADD R21, R0, 0x60 ;  /* 0x0000006000157836 */ /* 0x000fe20000000000 */
[-C--:B------:R-:W-:Y:S01]  /*13310*/  ISETP.GE.AND P4, PT, R16, R14.reuse, PT ;  /* 0x0000000e1000720c */ /* 0x080fe20003f86270 */
[----:B------:R-:W-:Y:S01]  /*13320*/  VIADD R16, R0, 0x80 ;  /* 0x0000008000107836 */ /* 0x000fe20000000000 */
[-C--:B------:R-:W-:Y:S02]  /*13330*/  ISETP.GE.AND P1, PT, R20, R14.reuse, PT ;  /* 0x0000000e1400720c */ /* 0x080fe40003f26270 */
[-C--:B------:R-:W-:Y:S01]  /*13340*/  ISETP.GE.AND P5, PT, R21, R14.reuse, PT ;  /* 0x0000000e1500720c */ /* 0x080fe20003fa6270 */
[----:B------:R-:W-:Y:S01]  /*13350*/  VIADD R21, R0, 0xe0 ;  /* 0x000000e000157836 */ /* 0x000fe20000000000 */
[-C--:B------:R-:W-:Y:S01]  /*13360*/  ISETP.GE.AND P6, PT, R16, R14.reuse, PT ;  /* 0x0000000e1000720c */ /* 0x080fe20003fc6270 */
[----:B------:R-:W-:Y:S01]  /*13370*/  VIADD R16, R0, 0x100 ;  /* 0x0000010000107836 */ /* 0x000fe20000000000 */
[-C--:B------:R-:W-:Y:S01]  /*13380*/  ISETP.GE.AND P0, PT, R18, R14.reuse, PT ;  /* 0x0000000e1200720c */ /* 0x080fe20003f06270 */
[----:B------:R0:W-:Y:S01]  /*13390*/  @!P2 STG.E desc[UR6][R2.64], R27 ;  /* 0x0000001b0200a986 */ /* 0x0001e2000c101906 */
[----:B------:R-:W-:Y:S01]  /*133a0*/  ISETP.GE.AND P2, PT, R21, R14, PT ;  /* 0x0000000e1500720c */ /* 0x000fe20003f46270 */
[----:B------:R-:W-:-:S02]  /*133b0*/  VIADD R21, R0, 0x120 ;  /* 0x0000012000157836 */ /* 0x000fc40000000000 */
[----:B------:R1:W-:Y:S03]  /*133c0*/  @!P4 STG.E desc[UR6][R2.64+0x100], R10 ;  /* 0x0001000a0200c986 */ /* 0x0003e6000c101906 */
[-C--:B------:R-:W-:Y:S01]  /*133d0*/  ISETP.GE.AND P4, PT, R21, R14.reuse, PT ;  /* 0x0000000e1500720c */ /* 0x080fe20003f86270 */
[----:B------:R-:W-:Y:S01]  /*133e0*/  VIADD R21, R0, 0x160 ;  /* 0x0000016000157836 */ /* 0x000fe20000000000 */
[----:B------:R1:W-:Y:S01]  /*133f0*/  @!P3 STG.E desc[UR6][R2.64+0x80], R12 ;  /* 0x0000800c0200b986 */ /* 0x0003e2000c101906 */
[-C--:B------:R-:W-:Y:S01]  /*13400*/  ISETP.GE.AND P3, PT, R16, R14.reuse, PT ;  /* 0x0000000e1000720c */ /* 0x080fe20003f66270 */
[C---:B------:R-:W-:Y:S01]  /*13410*/  VIADD R16, R0.reuse, 0x140 ;  /* 0x0000014000107836 */ /* 0x040fe20000000000 */
[C---:B0-----:R-:W-:Y:S01]  /*13420*/  IADD3 R27, PT, PT, R0.reuse, 0x180, RZ ;  /* 0x00000180001b7810 */ /* 0x041fe20007ffe0ff */
[----:B------:R1:W-:Y:S01]  /*13430*/  @!P6 STG.E desc[UR6][R2.64+0x200], R6 ;  /* 0x000200060200e986 */ /* 0x0003e2000c101906 */
[----:B------:R-:W-:Y:S01]  /*13440*/  ISETP.GE.AND P6, PT, R21, R14, PT ;  /* 0x0000000e1500720c */ /* 0x000fe20003fc6270 */
[----:B------:R-:W-:-:S02]  /*13450*/  VIADD R21, R0, 0x1a0 ;  /* 0x000001a000157836 */ /* 0x000fc40000000000 */
[----:B------:R1:W-:Y:S03]  /*13460*/  @!P1 STG.E desc[UR6][R2.64+0x300], R29 ;  /* 0x0003001d02009986 */ /* 0x0003e6000c101906 */
[-C--:B------:R-:W-:Y:S01]  /*13470*/  ISETP.GE.AND P1, PT, R21, R14.reuse, PT ;  /* 0x0000000e1500720c */ /* 0x080fe20003f26270 */
[C---:B------:R-:W-:Y:S01]  /*13480*/  VIADD R21, R0.reuse, 0x1e0 ;  /* 0x000001e000157836 */ /* 0x040fe20000000000 */
[----:B------:R1:W-:Y:S01]  /*13490*/  @!P0 STG.E desc[UR6][R2.64+0x280], R4 ;  /* 0x0002800402008986 */ /* 0x0003e2000c101906 */
[-C--:B------:R-:W-:Y:S01]  /*134a0*/  ISETP.GE.AND P0, PT, R27, R14.reuse, PT ;  /* 0x0000000e1b00720c */ /* 0x080fe20003f06270 */
[C---:B------:R-:W-:Y:S02]  /*134b0*/  VIADD R27, R0.reuse, 0x1c0 ;  /* 0x000001c0001b7836 */ /* 0x040fe40000000000 */
[----:B------:R1:W-:Y:S01]  /*134c0*/  @!P3 STG.E desc[UR6][R2.64+0x400], R25 ;  /* 0x000400190200b986 */ /* 0x0003e2000c101906 */
[----:B------:R-:W-:Y:S01]  /*134d0*/  ISETP.GE.AND P3, PT, R21, R14, PT ;  /* 0x0000000e1500720c */ /* 0x000fe20003f66270 */
[----:B------:R-:W-:-:S02]  /*134e0*/  VIADD R21, R0, 0x200 ;  /* 0x0000020000157836 */ /* 0x000fc40000000000 */
[----:B------:R1:W-:Y:S01]  /*134f0*/  @!P5 STG.E desc[UR6][R2.64+0x180], R8 ;  /* 0x000180080200d986 */ /* 0x0003e2000c101906 */
[----:B------:R-:W-:-:S03]  /*13500*/  ISETP.GE.AND P5, PT, R16, R14, PT ;  /* 0x0000000e1000720c */ /* 0x000fc60003fa6270 */
        /* <DEDUP_REMOVED lines=13> */
.L_x_406:
[----:B------:R-:W-:-:S00]  /*135e0*/  BRA `(.L_x_406) ;  /* 0xfffffffc00fc7947 */ /* 0x000fc0000383ffff */
[----:B------:R-:W-:-:S00]  /*135f0*/  NOP ;  /* 0x0000000000007918 */ /* 0x000fc00000000000 */
        /* <DEDUP_REMOVED lines=8> */
.L_x_7361:


//--------------------- .text._ZN3cub18CUB_300001_SM_10006detail10merge_sort30DeviceMergeSortPartitionKernelIN6thrust24THRUST_300001_SM_1000_NS6detail15normal_iteratorINS5_10device_ptrIiEEEEm14lex_comparatoriEEvbT_PT2_T0_SF_PSF_T1_SF_i --------------------------
	.section	.text._ZN3cub18CUB_300001_SM_10006detail10merge_sort30DeviceMergeSortPartitionKernelIN6thrust24THRUST_300001_SM_1000_NS6detail15normal_iteratorINS5_10device_ptrIiEEEEm14lex_comparatoriEEvbT_PT2_T0_SF_PSF_T1_SF_i,"ax",@progbits
	.align	128
        .global         _ZN3cub18CUB_300001_SM_10006detail10merge_sort30DeviceMergeSortPartitionKernelIN6thrust24THRUST_300001_SM_1000_NS6detail15normal_iteratorINS5_10device_ptrIiEEEEm14lex_comparatoriEEvbT_PT2_T0_SF_PSF_T1_SF_i
        .type           _ZN3cub18CUB_300001_SM_10006detail10merge_sort30DeviceMergeSortPartitionKernelIN6thrust24THRUST_300001_SM_1000_NS6detail15normal_iteratorINS5_10device_ptrIiEEEEm14lex_comparatoriEEvbT_PT2_T0_SF_PSF_T1_SF_i,@function
        .size           _ZN3cub18CUB_300001_SM_10006detail10merge_sort30DeviceMergeSortPartitionKernelIN6thrust24THRUST_300001_SM_1000_NS6detail15normal_iteratorINS5_10device_ptrIiEEEEm14lex_comparatoriEEvbT_PT2_T0_SF_PSF_T1_SF_i,(.L_x_7362 - _ZN3cub18CUB_300001_SM_10006detail10merge_sort30DeviceMergeSortPartitionKernelIN6thrust24THRUST_300001_SM_1000_NS6detail15normal_iteratorINS5_10device_ptrIiEEEEm14lex_comparatoriEEvbT_PT2_T0_SF_PSF_T1_SF_i)
        .other          _ZN3cub18CUB_300001_SM_10006detail10merge_sort30DeviceMergeSortPartitionKernelIN6thrust24THRUST_300001_SM_1000_NS6detail15normal_iteratorINS5_10device_ptrIiEEEEm14lex_comparatoriEEvbT_PT2_T0_SF_PSF_T1_SF_i,@"STO_CUDA_ENTRY STV_DEFAULT"
_ZN3cub18CUB_300001_SM_10006detail10merge_sort30DeviceMergeSortPartitionKernelIN6thrust24THRUST_300001_SM_1000_NS6detail15normal_iteratorINS5_10device_ptrIiEEEEm14lex_comparatoriEEvbT_PT2_T0_SF_PSF_T1_SF_i:
.text._ZN3cub18CUB_300001_SM_10006detail10merge_sort30DeviceMergeSortPartitionKernelIN6thrust24THRUST_300001_SM_1000_NS6detail15normal_iteratorINS5_10device_ptrIiEEEEm14lex_comparatoriEEvbT_PT2_T0_SF_PSF_T1_SF_i:
[----:B------:R-:W-:Y:S01]  /*0000*/  LDC R1, c[0x0][0x37c] ;  /* 0x0000df00ff017b82 */ /* 0x000fe20000000800 */
[----:B------:R-:W0:Y:S01]  /*0010*/  S2R R0, SR_CTAID.X ;  /* 0x0000000000007919 */ /* 0x000e220000002500 */
[----:B------:R-:W0:Y:S01]  /*0020*/  LDCU UR4, c[0x0][0x360] ;  /* 0x00006c00ff0477ac */ /* 0x000e220008000800 */
[----:B------:R-:W0:Y:S01]  /*0030*/  S2R R3, SR_TID.X ;  /* 0x0000000000037919 */ /* 0x000e220000002100 */
[----:B------:R-:W1:Y:S01]  /*0040*/  LDCU.64 UR10, c[0x0][0x3a0] ;  /* 0x00007400ff0a77ac */ /* 0x000e620008000a00 */
[----:B0-----:R-:W-:-:S05]  /*0050*/  IMAD R0, R0, UR4, R3 ;  /* 0x0000000400007c24 */ /* 0x001fca000f8e0203 */
[----:B-1----:R-:W-:-:S04]  /*0060*/  ISETP.GE.U32.AND P0, PT, R0, UR10, PT ;  /* 0x0000000a00007c0c */ /* 0x002fc8000bf06070 */
[----:B------:R-:W-:-:S13]  /*0070*/  ISETP.GE.U32.AND.EX P0, PT, RZ, UR11, PT, P0 ;  /* 0x0000000bff007c0c */ /* 0x000fda000bf06100 */
[----:B------:R-:W-:Y:S05]  /*0080*/  @P0 EXIT ;  /* 0x000000000000094d */ /* 0x000fea0003800000 */
[----:B------:R-:W0:Y:S01]  /*0090*/  LDCU.64 UR6, c[0x0][0x3b8] ;  /* 0x00007700ff0677ac */ /* 0x000e220008000a00 */
[----:B------:R-:W1:Y:S01]  /*00a0*/  LDC R4, c[0x0][0x3c0] ;  /* 0x0000f000ff047b82 */ /* 0x000e620000000800 */
[----:B------:R-:W-:Y:S01]  /*00b0*/  ACQBULK ;  /* 0x000000000000782e */ /* 0x000fe20000000000 */
[----:B------:R-:W2:Y:S01]  /*00c0*/  LDCU.64 UR8, c[0x0][0x358] ;  /* 0x00006b00ff0877ac */ /* 0x000ea20008000a00 */
[----:B0-----:R-:W-:Y:S02]  /*00d0*/  UIADD3 UR4, UPT, UPT, -UR6, URZ, URZ ;  /* 0x000000ff06047290 */ /* 0x001fe4000fffe1ff */
[----:B------:R-:W-:-:S04]  /*00e0*/  USHF.R.U32.HI UR5, URZ, 0x1, UR7 ;  /* 0x00000001ff057899 */ /* 0x000fc80008011607 */
[----:B------:R-:W-:Y:S01]  /*00f0*/  LOP3.LUT R7, R0, UR4, RZ, 0xc0, !PT ;  /* 0x0000000400077c12 */ /* 0x000fe2000f8ec0ff */
[----:B------:R-:W-:Y:S01]  /*0100*/  USHF.R.U64 UR4, UR6, 0x1, UR7 ;  /* 0x0000000106047899 */ /* 0x000fe20008001207 */
[----:B-1----:R-:W-:Y:S01]  /*0110*/  SHF.R.S32.HI R5, RZ, 0x1f, R4 ;  /* 0x0000001fff057819 */ /* 0x002fe20000011404 */
[----:B------:R-:W-:Y:S02]  /*0120*/  IMAD R6, R4, UR5, RZ ;  /* 0x0000000504067c24 */ /* 0x000fe4000f8e02ff */
[----:B------:R-:W-:-:S04]  /*0130*/  IMAD.WIDE.U32 R2, R7, R4, RZ ;  /* 0x0000000407027225 */ /* 0x000fc800078e00ff */
[----:B------:R-:W-:-:S04]  /*0140*/  IMAD.WIDE.U32 R10, R4, UR4, RZ ;  /* 0x00000004040a7c25 */ /* 0x000fc8000f8e00ff */
[C---:B------:R-:W-:Y:S01]  /*0150*/  IMAD R9, R5.reuse, UR4, R6 ;  /* 0x0000000405097c24 */ /* 0x040fe2000f8e0206 */
[----:B------:R-:W-:Y:S01]  /*0160*/  IADD3 R6, P2, PT, R0, 0x1, RZ ;  /* 0x0000000100067810 */ /* 0x000fe20007f5e0ff */
[----:B------:R-:W-:Y:S01]  /*0170*/  IMAD R3, R5, R7, R3 ;  /* 0x0000000705037224 */ /* 0x000fe200078e0203 */
[----:B------:R-:W-:Y:S01]  /*0180*/  LOP3.LUT R7, RZ, R2, RZ, 0x33, !PT ;  /* 0x00000002ff077212 */ /* 0x000fe200078e33ff */
[----:B------:R-:W-:Y:S01]  /*0190*/  IMAD.IADD R11, R11, 0x1, R9 ;  /* 0x000000010b0b7824 */ /* 0x000fe200078e0209 */
[----:B------:R-:W0:Y:S01]  /*01a0*/  LDCU.64 UR4, c[0x0][0x398] ;  /* 0x00007300ff0477ac */ /* 0x000e220008000a00 */
[----:B------:R-:W-:Y:S01]  /*01b0*/  ISETP.NE.U32.AND P0, PT, R6, UR10, PT ;  /* 0x0000000a06007c0c */ /* 0x000fe2000bf05070 */
[----:B------:R-:W-:Y:S01]  /*01c0*/  IMAD.X R6, RZ, RZ, RZ, P2 ;  /* 0x000000ffff067224 */ /* 0x000fe200010e06ff */
[----:B------:R-:W-:Y:S02]  /*01d0*/  ISETP.LT.U32.AND P1, PT, R10, R7, PT ;  /* 0x000000070a00720c */ /* 0x000fe40003f21070 */
[----:B------:R-:W-:-:S02]  /*01e0*/  LOP3.LUT R8, RZ, R3, RZ, 0x33, !PT ;  /* 0x00000003ff087212 */ /* 0x000fc400078e33ff */
[----:B------:R-:W-:Y:S02]  /*01f0*/  ISETP.NE.AND.EX P0, PT, R6, UR11, PT, P0 ;  /* 0x0000000b06007c0c */ /* 0x000fe4000bf05300 */
[----:B------:R-:W-:-:S04]  /*0200*/  ISETP.LT.U32.AND.EX P1, PT, R11, R8, PT, P1 ;  /* 0x000000080b00720c */ /* 0x000fc80003f21110 */
[----:B------:R-:W-:Y:S02]  /*0210*/  SEL R7, R10, R7, P1 ;  /* 0x000000070a077207 */ /* 0x000fe40000800000 */
[----:B------:R-:W-:Y:S02]  /*0220*/  SEL R8, R11, R8, P1 ;  /* 0x000000080b087207 */ /* 0x000fe40000800000 */
[----:B------:R-:W-:-:S05]  /*0230*/  IADD3 R6, P1, PT, R7, R2, RZ ;  /* 0x0000000207067210 */ /* 0x000fca0007f3e0ff */
[----:B------:R-:W-:Y:S01]  /*0240*/  IMAD.X R7, R8, 0x1, R3, P1 ;  /* 0x0000000108077824 */ /* 0x000fe200008e0603 */
[----:B0-----:R-:W-:Y:S01]  /*0250*/  ISETP.LT.U32.AND P1, PT, R6, UR4, PT ;  /* 0x0000000406007c0c */ /* 0x001fe2000bf21070 */
[----:B------:R-:W0:Y:S03]  /*0260*/  @!P0 LDC.64 R8, c[0x0][0x3a8] ;  /* 0x0000ea00ff088b82 */ /* 0x000e260000000a00 */
[----:B------:R-:W-:-:S04]  /*0270*/  ISETP.LT.U32.AND.EX P1, PT, R7, UR5, PT, P1 ;  /* 0x0000000507007c0c */ /* 0x000fc8000bf21110 */
[----:B------:R-:W-:Y:S02]  /*0280*/  SEL R6, R6, UR4, P1 ;  /* 0x0000000406067c07 */ /* 0x000fe40008800000 */
[----:B------:R-:W-:Y:S02]  /*0290*/  SEL R7, R7, UR5, P1 ;  /* 0x0000000507077c07 */ /* 0x000fe40008800000 */
[----:B------:R-:W-:Y:S02]  /*02a0*/  LOP3.LUT R15, RZ, R6, RZ, 0x33, !PT ;  /* 0x00000006ff0f7212 */ /* 0x000fe400078e33ff */
[----:B------:R-:W-:Y:S02]  /*02b0*/  LOP3.LUT R17, RZ, R7, RZ, 0x33, !PT ;  /* 0x00000007ff117212 */ /* 0x000fe400078e33ff */
[----:B------:R-:W-:-:S04]  /*02c0*/  ISETP.LT.U32.AND P1, PT, R10, R15, PT ;  /* 0x0000000f0a00720c */ /* 0x000fc80003f21070 */
[----:B------:R-:W-:-:S04]  /*02d0*/  ISETP.LT.U32.AND.EX P1, PT, R11, R17, PT, P1 ;  /* 0x000000110b00720c */ /* 0x000fc80003f21110 */
[----:B------:R-:W-:Y:S02]  /*02e0*/  SEL R15, R10, R15, P1 ;  /* 0x0000000f0a0f7207 */ /* 0x000fe40000800000 */
[----:B------:R-:W-:Y:S02]  /*02f0*/  SEL R17, R11, R17, P1 ;  /* 0x000000110b117207 */ /* 0x000fe40000800000 */
[----:B------:R-:W-:Y:S02]  /*0300*/  IADD3 R15, P3, PT, R15, R6, RZ ;  /* 0x000000060f0f7210 */ /* 0x000fe40007f7e0ff */
[----:B0-----:R-:W-:Y:S02]  /*0310*/  @!P0 LEA R8, P2, R0, R8, 0x3 ;  /* 0x0000000800088211 */ /* 0x001fe400078418ff */
[----:B------:R-:W-:Y:S01]  /*0320*/  ISETP.LT.U32.AND P1, PT, R2, UR4, PT ;  /* 0x0000000402007c0c */ /* 0x000fe2000bf21070 */
[----:B------:R-:W-:Y:S01]  /*0330*/  IMAD.X R17, R17, 0x1, R7, P3 ;  /* 0x0000000111117824 */ /* 0x000fe200018e0607 */
[----:B------:R-:W-:-:S02]  /*0340*/  @!P0 LEA.HI.X R9, R0, R9, RZ, 0x3, P2 ;  /* 0x0000000900098211 */ /* 0x000fc400010f1cff */
[----:B------:R-:W-:Y:S02]  /*0350*/  ISETP.LT.U32.AND P2, PT, R15, UR4, PT ;  /* 0x000000040f007c0c */ /* 0x000fe4000bf41070 */
[----:B------:R-:W-:Y:S01]  /*0360*/  ISETP.LT.U32.AND.EX P1, PT, R3, UR5, PT, P1 ;  /* 0x0000000503007c0c */ /* 0x000fe2000bf21110 */
[----:B--2---:R0:W-:Y:S01]  /*0370*/  @!P0 STG.E.64 desc[UR8][R8.64], R6 ;  /* 0x0000000608008986 */ /* 0x0041e2000c101b08 */
[----:B------:R-:W-:Y:S02]  /*0380*/  ISETP.LT.U32.AND.EX P2, PT, R17, UR5, PT, P2 ;  /* 0x0000000511007c0c */ /* 0x000fe4000bf41120 */
[----:B------:R-:W-:Y:S02]  /*0390*/  SEL R2, R2, UR4, P1 ;  /* 0x0000000402027c07 */ /* 0x000fe40008800000 */
[----:B------:R-:W-:Y:S02]  /*03a0*/  SEL R3, R3, UR5, P1 ;  /* 0x0000000503037c07 */ /* 0x000fe40008800000 */
[----:B------:R-:W-:-:S02]  /*03b0*/  SEL R15, R15, UR4, P2 ;  /* 0x000000040f0f7c07 */ /* 0x000fc40009000000 */
[----:B------:R-:W-:Y:S01]  /*03c0*/  SEL R17, R17, UR5, P2 ;  /* 0x0000000511117c07 */ /* 0x000fe20009000000 */
[----:B------:R-:W-:Y:S06]  /*03d0*/  @!P0 EXIT ;  /* 0x000000000000894d */ /* 0x000fec0003800000 */
[----:B------:R-:W1:Y:S01]  /*03e0*/  LDCU.U8 UR5, c[0x0][0x380] ;  /* 0x00007000ff0577ac */ /* 0x000e620008000000 */
[----:B------:R-:W-:Y:S01]  /*03f0*/  IADD3 R13, P0, PT, R15, -R2, RZ ;  /* 0x800000020f0d7210 */ /* 0x000fe20007f1e0ff */
[----:B------:R-:W-:Y:S01]  /*0400*/  BSSY.RECONVERGENT B1, `(.L_x_407) ;  /* 0x0000118000017945 */ /* 0x000fe20003800200 */
[----:B------:R-:W-:-:S06]  /*0410*/  UIADD3 UR4, UPT, UPT, UR6, -0x1, URZ ;  /* 0xffffffff06047890 */ /* 0x000fcc000fffe0ff */
[----:B------:R-:W-:-:S05]  /*0420*/  LOP3.LUT R11, R0, UR4, RZ, 0xc0, !PT ;  /* 0x00000004000b7c12 */ /* 0x000fca000f8ec0ff */
[----:B0-----:R-:W-:Y:S01]  /*0430*/  IMAD.WIDE.U32 R8, R11, R4, RZ ;  /* 0x000000040b087225 */ /* 0x001fe200078e00ff */
[----:B-1----:R-:W-:-:S03]  /*0440*/  UPRMT UR4, UR5, 0x8880, URZ ;  /* 0x0000888005047896 */ /* 0x002fc600080000ff */
[----:B------:R-:W-:Y:S01]  /*0450*/  IMAD.X R4, R17, 0x1, ~R3, P0 ;  /* 0x0000000111047824 */ /* 0x000fe200000e0e03 */
[----:B------:R-:W-:Y:S01]  /*0460*/  ISETP.LT.U32.AND P0, PT, R8, R13, PT ;  /* 0x0000000d0800720c */ /* 0x000fe20003f01070 */
[----:B------:R-:W-:Y:S01]  /*0470*/  IMAD R5, R5, R11, R9 ;  /* 0x0000000b05057224 */ /* 0x000fe200078e0209 */
[----:B------:R-:W-:-:S04]  /*0480*/  UISETP.NE.AND UP0, UPT, UR4, URZ, UPT ;  /* 0x000000ff0400728c */ /* 0x000fc8000bf05270 */
[----:B------:R-:W-:-:S04]  /*0490*/  ISETP.LT.U32.AND.EX P0, PT, R5, R4, PT, P0 ;  /* 0x000000040500720c */ /* 0x000fc80003f01100 */
[----:B------:R-:W-:Y:S02]  /*04a0*/  SEL R13, R8, R13, P0 ;  /* 0x0000000d080d7207 */ /* 0x000fe40000000000 */
[----:B------:R-:W-:Y:S01]  /*04b0*/  SEL R11, R5, R4, P0 ;  /* 0x00000004050b7207 */ /* 0x000fe20000000000 */
[----:B------:R-:W-:Y:S06]  /*04c0*/  BRA.U !UP0, `(.L_x_408) ;  /* 0x0000000908187547 */ /* 0x000fec000b800000 */
[----:B------:R-:W-:Y:S01]  /*04d0*/  IADD3 R8, P0, PT, R15, -R6, RZ ;  /* 0x800000060f087210 */ /* 0x000fe20007f1e0ff */
[----:B------:R-:W-:Y:S01]  /*04e0*/  BSSY.RECONVERGENT B0, `(.L_x_409) ;  /* 0x0000083000007945 */ /* 0x000fe20003800200 */
[----:B------:R-:W-:-:S03]  /*04f0*/  IADD3 R9, P2, PT, R6, -R2, RZ ;  /* 0x8000000206097210 */ /* 0x000fc60007f5e0ff */
[----:B------:R-:W-:Y:S01]  /*0500*/  IMAD.X R10, R17, 0x1, ~R7, P0 ;  /* 0x00000001110a7824 */ /* 0x000fe200000e0e07 */
[----:B------:R-:W-:Y:S01]  /*0510*/  ISETP.GT.U32.AND P0, PT, R13, R8, PT ;  /* 0x000000080d00720c */ /* 0x000fe20003f04070 */
[----:B------:R-:W-:Y:S01]  /*0520*/  IMAD.X R12, R7, 0x1, ~R3, P2 ;  /* 0x00000001070c7824 */ /* 0x000fe200010e0e03 */
[----:B------:R-:W-:Y:S02]  /*0530*/  ISETP.LT.U32.AND P1, PT, R9, R13, PT ;  /* 0x0000000d0900720c */ /* 0x000fe40003f21070 */
[----:B------:R-:W-:Y:S02]  /*0540*/  ISETP.GT.U32.AND.EX P0, PT, R11, R10, PT, P0 ;  /* 0x0000000a0b00720c */ /* 0x000fe40003f04100 */
[----:B------:R-:W-:Y:S02]  /*0550*/  ISETP.LT.U32.AND.EX P1, PT, R12, R11, PT, P1 ;  /* 0x0000000b0c00720c */ /* 0x000fe40003f21110 */
[----:B------:R-:W-:Y:S02]  /*0560*/  SEL R5, R13, R8, P0 ;  /* 0x000000080d057207 */ /* 0x000fe40000000000 */
[----:B------:R-:W-:-:S02]  /*0570*/  SEL R4, R11, R10, P0 ;  /* 0x0000000a0b047207 */ /* 0x000fc40000000000 */
[----:B------:R-:W-:Y:S02]  /*0580*/  IADD3 R5, P0, PT, R5, -R8, RZ ;  /* 0x8000000805057210 */ /* 0x000fe40007f1e0ff */
[----:B------:R-:W-:Y:S02]  /*0590*/  SEL R8, R9, R13, P1 ;  /* 0x0000000d09087207 */ /* 0x000fe40000800000 */
[----:B------:R-:W-:Y:S01]  /*05a0*/  SEL R9, R12, R11, P1 ;  /* 0x0000000b0c097207 */ /* 0x000fe20000800000 */
[----:B------:R-:W-:Y:S01]  /*05b0*/  IMAD.X R4, R4, 0x1, ~R10, P0 ;  /* 0x0000000104047824 */ /* 0x000fe200000e0e0a */
[----:B------:R-:W-:-:S04]  /*05c0*/  ISETP.GE.U32.AND P0, PT, R5, R8, PT ;  /* 0x000000080500720c */ /* 0x000fc80003f06070 */
[----:B------:R-:W-:-:S13]  /*05d0*/  ISETP.GE.U32.AND.EX P0, PT, R4, R9, PT, P0 ;  /* 0x000000090400720c */ /* 0x000fda0003f06100 */
[----:B------:R-:W-:Y:S05]  /*05e0*/  @P0 BRA `(.L_x_410) ;  /* 0x0000000400c80947 */ /* 0x000fea0003800000 */
[----:B------:R-:W-:-:S05]  /*05f0*/  IADD3 R6, P0, PT, R13, R6, RZ ;  /* 0x000000060d067210 */ /* 0x000fca0007f1e0ff */
[----:B------:R-:W-:-:S08]  /*0600*/  IMAD.X R7, R11, 0x1, R7, P0 ;  /* 0x000000010b077824 */ /* 0x000fd000000e0607 */
.L_x_421:
[----:B------:R-:W-:Y:S01]  /*0610*/  IADD3 R10, P0, PT, -R5, R8, RZ ;  /* 0x00000008050a7210 */ /* 0x000fe20007f1e1ff */
[----:B------:R-:W0:Y:S04]  /*0620*/  LDCU.64 UR4, c[0x0][0x388] ;  /* 0x00007100ff0477ac */ /* 0x000e280008000a00 */
[----:B------:R-:W-:-:S05]  /*0630*/  IMAD.X R15, R9, 0x1, ~R4, P0 ;  /* 0x00000001090f7824 */ /* 0x000fca00000e0e04 */
[--C-:B------:R-:W-:Y:S02]  /*0640*/  SHF.R.U64 R10, R10, 0x1, R15.reuse ;  /* 0x000000010a0a7819 */ /* 0x100fe4000000120f */
[----:B------:R-:W-:Y:S02]  /*0650*/  SHF.R.U32.HI R15, RZ, 0x1, R15 ;  /* 0x00000001ff0f7819 */ /* 0x000fe4000001160f */
[----:B------:R-:W-:-:S04]  /*0660*/  IADD3 R11, P0, PT, R5, R10, RZ ;  /* 0x0000000a050b7210 */ /* 0x000fc80007f1e0ff */
[----:B------:R-:W-:Y:S01]  /*0670*/  LOP3.LUT R13, RZ, R11, RZ, 0x33, !PT ;  /* 0x0000000bff0d7212 */ /* 0x000fe200078e33ff */
[----:B------:R-:W-:Y:S01]  /*0680*/  IMAD.X R10, R4, 0x1, R15, P0 ;  /* 0x00000001040a7824 */ /* 0x000fe200000e060f */
[----:B------:R-:W-:Y:S02]  /*0690*/  IADD3 R15, P0, PT, R11, R2, RZ ;  /* 0x000000020b0f7210 */ /* 0x000fe40007f1e0ff */
[----:B------:R-:W-:Y:S02]  /*06a0*/  IADD3 R12, P1, PT, R13, R6, RZ ;  /* 0x000000060d0c7210 */ /* 0x000fe40007f3e0ff */
[----:B------:R-:W-:Y:S01]  /*06b0*/  LOP3.LUT R14, RZ, R10, RZ, 0x33, !PT ;  /* 0x0000000aff0e7212 */ /* 0x000fe200078e33ff */
[----:B------:R-:W-:Y:S01]  /*06c0*/  IMAD.X R20, R10, 0x1, R3, P0 ;  /* 0x000000010a147824 */ /* 0x000fe200000e0603 */
[----:B0-----:R-:W-:-:S03]  /*06d0*/  LEA R18, P0, R15, UR4, 0x2 ;  /* 0x000000040f127c11 */ /* 0x001fc6000f8010ff */
[----:B------:R-:W-:Y:S01]  /*06e0*/  IMAD.X R13, R14, 0x1, R7, P1 ;  /* 0x000000010e0d7824 */ /* 0x000fe200008e0607 */
[C---:B------:R-:W-:Y:S02]  /*06f0*/  LEA R16, P1, R12.reuse, UR4, 0x2 ;  /* 0x000000040c107c11 */ /* 0x040fe4000f8210ff */
[----:B------:R-:W-:Y:S02]  /*0700*/  LEA.HI.X R19, R15, UR5, R20, 0x2, P0 ;  /* 0x000000050f137c11 */ /* 0x000fe400080f1414 */
[----:B------:R-:W-:-:S03]  /*0710*/  LEA.HI.X R17, R12, UR5, R13, 0x2, P1 ;  /* 0x000000050c117c11 */ /* 0x000fc600088f140d */
[----:B------:R-:W2:Y:S04]  /*0720*/  LDG.E R12, desc[UR8][R18.64] ;  /* 0x00000008120c7981 */ /* 0x000ea8000c1e1900 */
[----:B------:R-:W3:Y:S01]  /*0730*/  LDG.E R13, desc[UR8][R16.64] ;  /* 0x00000008100d7981 */ /* 0x000ee2000c1e1900 */
[----:B------:R-:W-:Y:S01]  /*0740*/  IMAD.MOV.U32 R23, RZ, RZ, 0x3e055027 ;  /* 0x3e055027ff177424 */ /* 0x000fe200078e00ff */
[----:B------:R-:W-:Y:S01]  /*0750*/  BSSY.RECONVERGENT B2, `(.L_x_411) ;  /* 0x000002f000027945 */ /* 0x000fe20003800200 */
[C---:B--2---:R-:W-:Y:S02]  /*0760*/  ISETP.NE.AND P1, PT, R12.reuse, RZ, PT ;  /* 0x000000ff0c00720c */ /* 0x044fe40003f25270 */
[----:B---3--:R-:W-:Y:S02]  /*0770*/  VIMNMX R14, PT, PT, R12, R13, !PT ;  /* 0x0000000d0c0e7248 */ /* 0x008fe40007fe0100 */
[----:B------:R-:W-:-:S02]  /*0780*/  ISETP.NE.AND P3, PT, R13, RZ, PT ;  /* 0x000000ff0d00720c */ /* 0x000fc40003f65270 */
[----:B------:R-:W-:Y:S02]  /*0790*/  ISETP.GE.AND P0, PT, R14, 0x1, PT ;  /* 0x000000010e00780c */ /* 0x000fe40003f06270 */
[----:B------:R-:W-:-:S11]  /*07a0*/  I2FP.F32.S32 R14, R14 ;  /* 0x0000000e000e7245 */ /* 0x000fd60000201400 */
[----:B------:R-:W-:-:S04]  /*07b0*/  @!P0 FMUL R14, R14, 8388608 ;  /* 0x4b0000000e0e8820 */ /* 0x000fc80000400000 */
[----:B------:R-:W-:-:S05]  /*07c0*/  VIADD R15, R14, 0xc0d55555 ;  /* 0xc0d555550e0f7836 */ /* 0x000fca0000000000 */
[----:B------:R-:W-:-:S04]  /*07d0*/  LOP3.LUT R21, R15, 0xff800000, RZ, 0xc0, !PT ;  /* 0xff8000000f157812 */ /* 0x000fc800078ec0ff */
[----:B------:R-:W-:Y:S01]  /*07e0*/  I2FP.F32.S32 R16, R21 ;  /* 0x0000001500107245 */ /* 0x000fe20000201400 */
        /* <DEDUP_REMOVED lines=28> */
.L_x_413:
[C---:B------:R-:W-:Y:S02]  /*09b0*/  VIADD R18, R13.reuse, 0x9 ;  /* 0x000000090d127836 */ /* 0x040fe40000000000 */
[----:B------:R-:W-:-:S03]  /*09c0*/  IMAD.HI R16, R13, 0x66666667, RZ ;  /* 0x666666670d107827 */ /* 0x000fc600078e02ff */
[----:B------:R-:W-:Y:S02]  /*09d0*/  ISETP.GE.U32.AND P3, PT, R18, 0x13, PT ;  /* 0x000000131200780c */ /* 0x000fe40003f66070 */
[----:B------:R-:W-:-:S04]  /*09e0*/  SHF.R.U32.HI R17, RZ, 0x1f, R16 ;  /* 0x0000001fff117819 */ /* 0x000fc80000011610 */
[----:B------:R-:W-:-:S05]  /*09f0*/  LEA.HI.SX32 R16, R16, R17, 0x1e ;  /* 0x0000001110107211 */ /* 0x000fca00078ff2ff */
[----:B------:R-:W-:Y:S02]  /*0a00*/  IMAD R18, R16, -0xa, R13 ;  /* 0xfffffff610127824 */ /* 0x000fe400078e020d */
[----:B------:R-:W-:Y:S02]  /*0a10*/  IMAD.MOV.U32 R13, RZ, RZ, R16 ;  /* 0x000000ffff0d7224 */ /* 0x000fe400078e0010 */
[----:B------:R-:W-:Y:S01]  /*0a20*/  IMAD R15, R15, 0xa, R18 ;  /* 0x0000000a0f0f7824 */ /* 0x000fe200078e0212 */
[----:B------:R-:W-:Y:S06]  /*0a30*/  @P3 BRA `(.L_x_413) ;  /* 0xfffffffc00dc3947 */ /* 0x000fec000383ffff */
.L_x_412:
[----:B------:R-:W-:Y:S05]  /*0a40*/  BSYNC.RECONVERGENT B2 ;  /* 0x0000000000027941 */ /* 0x000fea0003800200 */
.L_x_411:
[----:B------:R-:W-:Y:S01]  /*0a50*/  BSSY.RECONVERGENT B2, `(.L_x_414) ;  /* 0x000000d000027945 */ /* 0x000fe20003800200 */
[----:B------:R-:W-:-:S03]  /*0a60*/  IMAD.MOV.U32 R13, RZ, RZ, RZ ;  /* 0x000000ffff0d7224 */ /* 0x000fc600078e00ff */
[----:B------:R-:W-:Y:S05]  /*0a70*/  @!P1 BRA `(.L_x_415) ;  /* 0x0000000000289947 */ /* 0x000fea0003800000 */
[----:B------:R-:W-:-:S07]  /*0a80*/  IMAD.MOV.U32 R13, RZ, RZ, RZ ;  /* 0x000000ffff0d7224 */ /* 0x000fce00078e00ff */
.L_x_416:
        /* <DEDUP_REMOVED lines=9> */
.L_x_415:
[----:B------:R-:W-:Y:S05]  /*0b20*/  BSYNC.RECONVERGENT B2 ;  /* 0x0000000000027941 */ /* 0x000fea0003800200 */
.L_x_414:
[----:B------:R-:W-:Y:S04]  /*0b30*/  BSSY.RECONVERGENT B2, `(.L_x_417) ;  /* 0x0000014000027945 */ /* 0x000fe80003800200 */
[----:B------:R-:W-:Y:S05]  /*0b40*/  @!P2 BRA `(.L_x_418) ;  /* 0x000000000048a947 */ /* 0x000fea0003800000 */
[----:B------:R-:W-:-:S07]  /*0b50*/  IMAD.MOV.U32 R17, RZ, RZ, RZ ;  /* 0x000000ffff117224 */ /* 0x000fce00078e00ff */
.L_x_420:
        /* <DEDUP_REMOVED lines=15> */
[----:B------:R-:W-:Y:S05]  /*0c50*/  BRA `(.L_x_418) ;  /* 0x0000000000047947 */ /* 0x000fea0003800000 */
.L_x_419:
[----:B------:R-:W-:-:S13]  /*0c60*/  ISETP.GT.AND P0, PT, R15, R18, PT ;  /* 0x000000120f00720c */ /* 0x000fda0003f04270 */
.L_x_418:
[----:B------:R-:W-:Y:S05]  /*0c70*/  BSYNC.RECONVERGENT B2 ;  /* 0x0000000000027941 */ /* 0x000fea0003800200 */
.L_x_417:
[----:B------:R-:W-:Y:S02]  /*0c80*/  IADD3 R12, P1, PT, R11, 0x1, RZ ;  /* 0x000000010b0c7810 */ /* 0x000fe40007f3e0ff */
[----:B------:R-:W-:Y:S02]  /*0c90*/  SEL R8, R8, R11, P0 ;  /* 0x0000000b08087207 */ /* 0x000fe40000000000 */
[----:B------:R-:W-:Y:S01]  /*0ca0*/  SEL R5, R12, R5, P0 ;  /* 0x000000050c057207 */ /* 0x000fe20000000000 */
[----:B------:R-:W-:Y:S01]  /*0cb0*/  IMAD.X R11, RZ, RZ, R10, P1 ;  /* 0x000000ffff0b7224 */ /* 0x000fe200008e060a */
[----:B------:R-:W-:-:S04]  /*0cc0*/  SEL R9, R9, R10, P0 ;  /* 0x0000000a09097207 */ /* 0x000fc80000000000 */
[----:B------:R-:W-:Y:S02]  /*0cd0*/  SEL R4, R11, R4, P0 ;  /* 0x000000040b047207 */ /* 0x000fe40000000000 */
[----:B------:R-:W-:-:S04]  /*0ce0*/  ISETP.GE.U32.AND P0, PT, R5, R8, PT ;  /* 0x000000080500720c */ /* 0x000fc80003f06070 */
[----:B------:R-:W-:-:S13]  /*0cf0*/  ISETP.GE.U32.AND.EX P0, PT, R4, R9, PT, P0 ;  /* 0x000000090400720c */ /* 0x000fda0003f06100 */
[----:B------:R-:W-:Y:S05]  /*0d00*/  @!P0 BRA `(.L_x_421) ;  /* 0xfffffff800408947 */ /* 0x000fea000383ffff */
.L_x_410:
[----:B------:R-:W-:Y:S05]  /*0d10*/  BSYNC.RECONVERGENT B0 ;  /* 0x0000000000007941 */ /* 0x000fea0003800200 */
.L_x_409:
[----:B------:R-:W-:Y:S05]  /*0d20*/  BRA `(.L_x_422) ;  /* 0x0000000800147947 */ /* 0x000fea0003800000 */
.L_x_408:
[----:B------:R-:W-:Y:S02]  /*0d30*/  IADD3 R10, P0, PT, R15, -R6, RZ ;  /* 0x800000060f0a7210 */ /* 0x000fe40007f1e0ff */
        /* <DEDUP_REMOVED lines=16> */
[----:B------:R-:W-:Y:S01]  /*0e40*/  IADD3 R6, P0, PT, R13, R6, RZ ;  /* 0x000000060d067210 */ /* 0x000fe20007f1e0ff */
[----:B------:R-:W-:Y:S02]  /*0e50*/  IMAD.MOV.U32 R8, RZ, RZ, R10 ;  /* 0x000000ffff087224 */ /* 0x000fe400078e000a */
[----:B------:R-:W-:Y:S02]  /*0e60*/  IMAD.MOV.U32 R9, RZ, RZ, R15 ;  /* 0x000000ffff097224 */ /* 0x000fe400078e000f */
[----:B------:R-:W-:-:S08]  /*0e70*/  IMAD.X R7, R11, 0x1, R7, P0 ;  /* 0x000000010b077824 */ /* 0x000fd000000e0607 */
.L_x_433:
        /* <DEDUP_REMOVED lines=58> */
.L_x_425:
        /* <DEDUP_REMOVED lines=9> */
.L_x_424:
[----:B------:R-:W-:Y:S05]  /*12b0*/  BSYNC.RECONVERGENT B0 ;  /* 0x0000000000007941 */ /* 0x000fea0003800200 */
.L_x_423:
[----:B------:R-:W-:Y:S01]  /*12c0*/  BSSY.RECONVERGENT B0, `(.L_x_426) ;  /* 0x000000d000007945 */ /* 0x000fe20003800200 */
[----:B------:R-:W-:-:S03]  /*12d0*/  IMAD.MOV.U32 R13, RZ, RZ, RZ ;  /* 0x000000ffff0d7224 */ /* 0x000fc600078e00ff */
[----:B------:R-:W-:Y:S05]  /*12e0*/  @!P1 BRA `(.L_x_427) ;  /* 0x0000000000289947 */ /* 0x000fea0003800000 */
[----:B------:R-:W-:-:S07]  /*12f0*/  IMAD.MOV.U32 R13, RZ, RZ, RZ ;  /* 0x000000ffff0d7224 */ /* 0x000fce00078e00ff */
.L_x_428:
        /* <DEDUP_REMOVED lines=9> */
.L_x_427:
[----:B------:R-:W-:Y:S05]  /*1390*/  BSYNC.RECONVERGENT B0 ;  /* 0x0000000000007941 */ /* 0x000fea0003800200 */
.L_x_426:
[----:B------:R-:W-:Y:S04]  /*13a0*/  BSSY.RECONVERGENT B0, `(.L_x_429) ;  /* 0x0000014000007945 */ /* 0x000fe80003800200 */
[----:B------:R-:W-:Y:S05]  /*13b0*/  @!P2 BRA `(.L_x_430) ;  /* 0x000000000048a947 */ /* 0x000fea0003800000 */
[----:B------:R-:W-:-:S07]  /*13c0*/  IMAD.MOV.U32 R17, RZ, RZ, RZ ;  /* 0x000000ffff117224 */ /* 0x000fce00078e00ff */
.L_x_432:
        /* <DEDUP_REMOVED lines=16> */
.L_x_431:
[----:B------:R-:W-:-:S13]  /*14d0*/  ISETP.GT.AND P0, PT, R15, R18, PT ;  /* 0x000000120f00720c */ /* 0x000fda0003f04270 */
.L_x_430:
[----:B------:R-:W-:Y:S05]  /*14e0*/  BSYNC.RECONVERGENT B0 ;  /* 0x0000000000007941 */ /* 0x000fea0003800200 */
.L_x_429:
        /* <DEDUP_REMOVED lines=9> */
.L_x_422:
[----:B------:R-:W-:Y:S05]  /*1580*/  BSYNC.RECONVERGENT B1 ;  /* 0x0000000000017941 */ /* 0x000fea0003800200 */
.L_x_407:
[----:B------:R-:W0:Y:S01]  /*1590*/  LDCU.64 UR4, c[0x0][0x3a8] ;  /* 0x00007500ff0477ac */ /* 0x000e220008000a00 */
[----:B------:R-:W-:-:S05]  /*15a0*/  IADD3 R2, P0, PT, R2, R5, RZ ;  /* 0x0000000502027210 */ /* 0x000fca0007f1e0ff */
[----:B------:R-:W-:Y:S01]  /*15b0*/  IMAD.X R3, R3, 0x1, R4, P0 ;  /* 0x0000000103037824 */ /* 0x000fe200000e0604 */
[----:B0-----:R-:W-:-:S04]  /*15c0*/  LEA R6, P1, R0, UR4, 0x3 ;  /* 0x0000000400067c11 */ /* 0x001fc8000f8218ff */
[----:B------:R-:W-:-:S05]  /*15d0*/  LEA.HI.X R7, R0, UR5, RZ, 0x3, P1 ;  /* 0x0000000500077c11 */ /* 0x000fca00088f1cff */
[----:B------:R-:W-:Y:S01]  /*15e0*/  STG.E.64 desc[UR8][R6.64], R2 ;  /* 0x0000000206007986 */ /* 0x000fe2000c101b08 */
[----:B------:R-:W-:Y:S05]  /*15f0*/  EXIT ;  /* 0x000000000000794d */ /* 0x000fea0003800000 */
.L_x_434:
        /* <DEDUP_REMOVED lines=16> */
.L_x_7362:


//--------------------- .text._ZN3cub18CUB_300001_SM_10006detail10merge_sort30DeviceMergeSortBlockSortKernelINS2_10policy_hubIN6thrust24THRUST_300001_SM_1000_NS6detail15normal_iteratorINS6_10device_ptrIiEEEEE9Policy600ESB_PNS0_8NullTypeESB_SF_m14lex_comparatoriSE_EEvbT0_T1_T2_T3_T4_PT6_PT7_T5_NS1_7vsmem_tE --------------------------
	.section	.text._ZN3cub18CUB_300001_SM_10006detail10merge_sort30DeviceMergeSortBlockSortKernelINS2_10policy_hubIN6thrust24THRUST_300001_SM_1000_NS6detail15normal_iteratorINS6_10device_ptrIiEEEEE9Policy600ESB_PNS0_8NullTypeESB_SF_m14lex_comparatoriSE_EEvbT0_T1_T2_T3_T4_PT6_PT7_T5_NS1_7vsmem_tE,"ax",@progbits
	.align	128
        .global         _ZN3cub18CUB_300001_SM_10006detail10merge_sort30DeviceMergeSortBlockSortKernelINS2_10policy_hubIN6thrust24THRUST_300001_SM_1000_NS6detail15normal_iteratorINS6_10device_ptrIiEEEEE9Policy600ESB_PNS0_8NullTypeESB_SF_m14lex_comparatoriSE_EEvbT0_T1_T2_T3_T4_PT6_PT7_T5_NS1_7vsmem_tE
        .type           _ZN3cub18CUB_300001_SM_10006detail10merge_sort30DeviceMergeSortBlockSortKernelINS2_10policy_hubIN6thrust24THRUST_300001_SM_1000_NS6detail15normal_iteratorINS6_10device_ptrIiEEEEE9Policy600ESB_PNS0_8NullTypeESB_SF_m14lex_comparatoriSE_EEvbT0_T1_T2_T3_T4_PT6_PT7_T5_NS1_7vsmem_tE,@function
        .size           _ZN3cub18CUB_300001_SM_10006detail10merge_sort30DeviceMergeSortBlockSortKernelINS2_10policy_hubIN6thrust24THRUST_300001_SM_1000_NS6detail15normal_iteratorINS6_10device_ptrIiEEEEE9Policy600ESB_PNS0_8NullTypeESB_SF_m14lex_comparatoriSE_EEvbT0_T1_T2_T3_T4_PT6_PT7_T5_NS1_7vsmem_tE,(.L_x_7363 - _ZN3cub18CUB_300001_SM_10006detail10merge_sort30DeviceMergeSortBlockSortKernelINS2_10policy_hubIN6thrust24THRUST_300001_SM_1000_NS6detail15normal_iteratorINS6_10device_ptrIiEEEEE9Policy600ESB_PNS0_8NullTypeESB_SF_m14lex_comparatoriSE_EEvbT0_T1_T2_T3_T4_PT6_PT7_T5_NS1_7vsmem_tE)
        .other          _ZN3cub18CUB_300001_SM_10006detail10merge_sort30DeviceMergeSortBlockSortKernelINS2_10policy_hubIN6thrust24THRUST_300001_SM_1000_NS6detail15normal_iteratorINS6_10device_ptrIiEEEEE9Policy600ESB_PNS0_8NullTypeESB_SF_m14lex_comparatoriSE_EEvbT0_T1_T2_T3_T4_PT6_PT7_T5_NS1_7vsmem_tE,@"STO_CUDA_ENTRY STV_DEFAULT"
_ZN3cub18CUB_300001_SM_10006detail10merge_sort30DeviceMergeSortBlockSortKernelINS2_10policy_hubIN6thrust24THRUST_300001_SM_1000_NS6detail15normal_iteratorINS6_10device_ptrIiEEEEE9Policy600ESB_PNS0_8NullTypeESB_SF_m14lex_comparatoriSE_EEvbT0_T1_T2_T3_T4_PT6_PT7_T5_NS1_7vsmem_tE:
.text._ZN3cub18CUB_300001_SM_10006detail10merge_sort30DeviceMergeSortBlockSortKernelINS2_10policy_hubIN6thrust24THRUST_300001_SM_1000_NS6detail15normal_iteratorINS6_10device_ptrIiEEEEE9Policy600ESB_PNS0_8NullTypeESB_SF_m14lex_comparatoriSE_EEvbT0_T1_T2_T3_T4_PT6_PT7_T5_NS1_7vsmem_tE:
[----:B------:R-:W-:Y:S08]  /*0000*/  LDC R1, c[0x0][0x37c] ;  /* 0x0000df00ff017b82 */ /* 0x000ff00000000800 */
[----:B------:R-:W0:Y:S01]  /*0010*/  S2UR UR6, SR_CTAID.X ;  /* 0x00000000000679c3 */ /* 0x000e220000002500 */
[----:B------:R-:W1:Y:S01]  /*0020*/  LDCU UR4, c[0x0][0x370] ;  /* 0x00006e00ff0477ac */ /* 0x000e620008000800 */
[----:B------:R-:W2:Y:S01]  /*0030*/  LDCU.64 UR8, c[0x0][0x358] ;  /* 0x00006b00ff0877ac */ /* 0x000ea20008000a00 */
[----:B-1----:R-:W-:-:S04]  /*0040*/  UIADD3 UR4, UP0, UPT, UR4, -0x1, URZ ;  /* 0xffffffff04047890 */ /* 0x002fc8000ff1e0ff */
[----:B------:R-:W-:Y:S02]  /*0050*/  UIADD3.X UR5, UPT, UPT, URZ, -0x1, URZ, UP0, !UPT ;  /* 0xffffffffff057890 */ /* 0x000fe400087fe4ff */
[----:B0-----:R-:W-:Y:S02]  /*0060*/  UISETP.GT.U32.AND UP0, UPT, UR4, UR6, UPT ;  /* 0x000000060400728c */ /* 0x001fe4000bf04070 */
[----:B------:R-:W-:Y:S02]  /*0070*/  UIMAD.WIDE.U32 UR10, UR6, 0x1100, URZ ;  /* 0x00001100060a78a5 */ /* 0x000fe4000f8e00ff */
[----:B------:R-:W-:-:S09]  /*0080*/  UISETP.GT.U32.AND.EX UP0, UPT, UR5, URZ, UPT, UP0 ;  /* 0x000000ff0500728c */ /* 0x000fd2000bf04100 */
[----:B--2---:R-:W-:Y:S05]  /*0090*/  BRA.U !UP0, `(.L_x_435) ;  /* 0x0000036508487547 */ /* 0x004fea000b800000 */
[----:B------:R-:W0:Y:S01]  /*00a0*/  S2R R10, SR_TID.X ;  /* 0x00000000000a7919 */ /* 0x000e220000002100 */
[----:B------:R-:W1:Y:S01]  /*00b0*/  LDCU.64 UR4, c[0x0][0x388] ;  /* 0x00007100ff0477ac */ /* 0x000e620008000a00 */
[----:B------:R-:W-:Y:S01]  /*00c0*/  ACQBULK ;  /* 0x000000000000782e */ /* 0x000fe20000000000 */
[----:B0-----:R-:W-:-:S05]  /*00d0*/  LOP3.LUT R9, R10, 0x3e0, RZ, 0xc0, !PT ;  /* 0x000003e00a097812 */ /* 0x001fca00078ec0ff */
[----:B------:R-:W-:-:S05]  /*00e0*/  IMAD R9, R9, 0x11, RZ ;  /* 0x0000001109097824 */ /* 0x000fca00078e02ff */
[----:B------:R-:W-:-:S04]  /*00f0*/  LOP3.LUT R0, R9, 0x1f, R10, 0xf8, !PT ;  /* 0x0000001f09007812 */ /* 0x000fc800078ef80a */
[----:B------:R-:W-:-:S05]  /*0100*/  IADD3 R0, P0, PT, R0, UR10, RZ ;  /* 0x0000000a00007c10 */ /* 0x000fca000ff1e0ff */
[----:B------:R-:W-:Y:S02]  /*0110*/  IMAD.X R7, RZ, RZ, UR11, P0 ;  /* 0x0000000bff077e24 */ /* 0x000fe400080e06ff */
[----:B------:R-:W-:-:S03]  /*0120*/  IMAD.SHL.U32 R8, R0, 0x4, RZ ;  /* 0x0000000400087824 */ /* 0x000fc600078e00ff */
[----:B------:R-:W-:Y:S02]  /*0130*/  SHF.L.U64.HI R7, R0, 0x2, R7 ;  /* 0x0000000200077819 */ /* 0x000fe40000010207 */
[----:B-1----:R-:W-:-:S04]  /*0140*/  IADD3 R2, P0, PT, R8, UR4, RZ ;  /* 0x0000000408027c10 */ /* 0x002fc8000ff1e0ff */
[----:B------:R-:W-:-:S05]  /*0150*/  IADD3.X R3, PT, PT, R7, UR5, RZ, P0, !PT ;  /* 0x0000000507037c10 */ /* 0x000fca00087fe4ff */
[----:B------:R-:W2:Y:S04]  /*0160*/  LDG.E R5, desc[UR8][R2.64] ;  /* 0x0000000802057981 */ /* 0x000ea8000c1e1900 */
[----:B------:R-:W3:Y:S04]  /*0170*/  LDG.E R11, desc[UR8][R2.64+0x80] ;  /* 0x00008008020b7981 */ /* 0x000ee8000c1e1900 */
[----:B------:R-:W4:Y:S04]  /*0180*/  LDG.E R13, desc[UR8][R2.64+0x100] ;  /* 0x00010008020d7981 */ /* 0x000f28000c1e1900 */
[----:B------:R-:W5:Y:S04]  /*0190*/  LDG.E R15, desc[UR8][R2.64+0x180] ;  /* 0x00018008020f7981 */ /* 0x000f68000c1e1900 */
        /* <DEDUP_REMOVED lines=12> */
[----:B------:R-:W5:Y:S01]  /*0260*/  LDG.E R41, desc[UR8][R2.64+0x800] ;  /* 0x0008000802297981 */ /* 0x000f62000c1e1900 */
[----:B------:R-:W0:Y:S01]  /*0270*/  S2UR UR5, SR_CgaCtaId ;  /* 0x00000000000579c3 */ /* 0x000e220000008800 */
[----:B------:R-:W-:Y:S01]  /*0280*/  SHF.R.U32.HI R0, RZ, 0x5, R10 ;  /* 0x00000005ff007819 */ /* 0x000fe2000001160a */
[----:B------:R-:W-:Y:S01]  /*0290*/  UMOV UR4, 0x400 ;  /* 0x0000040000047882 */ /* 0x000fe20000000000 */
[----:B------:R-:W1:Y:S01]  /*02a0*/  S2R R43, SR_LANEID ;  /* 0x00000000002b7919 */ /* 0x000e620000000000 */
[----:B------:R-:W-:Y:S01]  /*02b0*/  LOP3.LUT R4, R10, 0x1f, RZ, 0xc0, !PT ;  /* 0x0000001f0a047812 */ /* 0x000fe200078ec0ff */
[----:B0-----:R-:W-:Y:S01]  /*02c0*/  ULEA UR4, UR5, UR4, 0x18 ;  /* 0x0000000405047291 */ /* 0x001fe2000f8ec0ff */
[----:B-1----:R-:W-:-:S05]  /*02d0*/  IMAD R0, R0, 0x220, R43 ;  /* 0x0000022000007824 */ /* 0x002fca00078e022b */
[----:B------:R-:W-:-:S05]  /*02e0*/  LEA R6, R0, UR4, 0x2 ;  /* 0x0000000400067c11 */ /* 0x000fca000f8e10ff */
[----:B--2---:R0:W-:Y:S04]  /*02f0*/  STS [R6], R5 ;  /* 0x0000000506007388 */ /* 0x0041e80000000800 */
[----:B---3--:R-:W-:Y:S04]  /*0300*/  STS [R6+0x80], R11 ;  /* 0x0000800b06007388 */ /* 0x008fe80000000800 */
[----:B----4-:R-:W-:Y:S01]  /*0310*/  STS [R6+0x100], R13 ;  /* 0x0001000d06007388 */ /* 0x010fe20000000800 */
[----:B0-----:R-:W-:-:S03]  /*0320*/  LEA R5, R43, R6, 0x6 ;  /* 0x000000062b057211 */ /* 0x001fc600078e30ff */
[----:B-----5:R-:W-:Y:S04]  /*0330*/  STS [R6+0x180], R15 ;  /* 0x0001800f06007388 */ /* 0x020fe80000000800 */
        /* <DEDUP_REMOVED lines=12> */
[----:B------:R-:W-:Y:S01]  /*0400*/  STS [R6+0x800], R41 ;  /* 0x0008002906007388 */ /* 0x000fe20000000800 */
[----:B------:R-:W-:-:S03]  /*0410*/  NOP ;  /* 0x0000000000007918 */ /* 0x000fc60000000000 */
[----:B------:R-:W-:Y:S04]  /*0420*/  LDS R14, [R5] ;  /* 0x00000000050e7984 */ /* 0x000fe80000000800 */
[----:B------:R-:W0:Y:S04]  /*0430*/  LDS R19, [R5+0x4] ;  /* 0x0000040005137984 */ /* 0x000e280000000800 */
[----:B------:R1:W2:Y:S04]  /*0440*/  LDS R22, [R5+0x8] ;  /* 0x0000080005167984 */ /* 0x0002a80000000800 */
[----:B------:R1:W3:Y:S04]  /*0450*/  LDS R17, [R5+0xc] ;  /* 0x00000c0005117984 */ /* 0x0002e80000000800 */
[----:B------:R1:W4:Y:S04]  /*0460*/  LDS R20, [R5+0x10] ;  /* 0x0000100005147984 */ /* 0x0003280000000800 */
[----:B------:R1:W0:Y:S04]  /*0470*/  LDS R15, [R5+0x14] ;  /* 0x00001400050f7984 */ /* 0x0002280000000800 */
[----:B------:R1:W0:Y:S04]  /*0480*/  LDS R18, [R5+0x18] ;  /* 0x0000180005127984 */ /* 0x0002280000000800 */
[----:B------:R1:W1:Y:S04]  /*0490*/  LDS R13, [R5+0x1c] ;  /* 0x00001c00050d7984 */ /* 0x0002680000000800 */
        /* <DEDUP_REMOVED lines=8> */
[----:B------:R1:W1:Y:S01]  /*0520*/  LDS R30, [R5+0x40] ;  /* 0x00004000051e7984 */ /* 0x0002620000000800 */
[----:B------:R-:W-:Y:S01]  /*0530*/  BAR.SYNC.DEFER_BLOCKING 0x0 ;  /* 0x0000000000007b1d */ /* 0x000fe20000010000 */
[----:B0-----:R-:W-:Y:S01]  /*0540*/  VIMNMX R0, PT, PT, R14, R19, !PT ;  /* 0x000000130e007248 */ /* 0x001fe20007fe0100 */
[----:B------:R-:W-:-:S06]  /*0550*/  HFMA2 R12, -RZ, RZ, 1.5048828125, 33.21875 ;  /* 0x3e055027ff0c7431 */ /* 0x000fcc00000001ff */
[----:B------:R-:W-:Y:S01]  /*0560*/  PREEXIT ;  /* 0x000000000000782d */ /* 0x000fe20000000000 */
        /* <DEDUP_REMOVED lines=28> */
[----:B------:R-:W-:-:S05]  /*0730*/  FFMA R2, R2, R11, 1 ;  /* 0x3f80000002027423 */ /* 0x000fca000000000b */
[----:B------:R-:W-:Y:S02]  /*0740*/  FSEL R0, R2, -INF , P0 ;  /* 0xff80000002007808 */ /* 0x000fe40000000000 */
[----:B------:R-:W-:Y:S02]  /*0750*/  CS2R R2, SRZ ;  /* 0x0000000000027805 */ /* 0x000fe4000001ff00 */
[----:B------:R-:W-:Y:S02]  /*0760*/  ISETP.NE.AND P0, PT, R19, RZ, PT ;  /* 0x000000ff1300720c */ /* 0x000fe40003f05270 */
[----:B------:R-:W0:Y:S02]  /*0770*/  F2I.U32.TRUNC.NTZ R0, R0 ;  /* 0x0000000000007305 */ /* 0x000e24000020f000 */
[----:B0-----:R-:W-:-:S09]  /*0780*/  ISETP.NE.AND P2, PT, R0, RZ, PT ;  /* 0x000000ff0000720c */ /* 0x001fd20003f45270 */
[----:B-1234-:R-:W-:Y:S05]  /*0790*/  @!P0 BRA `(.L_x_437) ;  /* 0x00000000002c8947 */ /* 0x01efea0003800000 */
[----:B------:R-:W-:Y:S01]  /*07a0*/  MOV R3, RZ ;  /* 0x000000ff00037202 */ /* 0x000fe20000000f00 */
[----:B------:R-:W-:-:S07]  /*07b0*/  IMAD.MOV.U32 R11, RZ, RZ, R19 ;  /* 0x000000ffff0b7224 */ /* 0x000fce00078e0013 */
.L_x_438:
        /* <DEDUP_REMOVED lines=9> */
.L_x_437:
[----:B------:R-:W-:Y:S05]  /*0850*/  BSYNC.RECONVERGENT B0 ;  /* 0x0000000000007941 */ /* 0x000fea0003800200 */
.L_x_436:
[----:B------:R-:W-:Y:S04]  /*0860*/  BSSY.RECONVERGENT B0, `(.L_x_439) ;  /* 0x000000d000007945 */ /* 0x000fe80003800200 */
[----:B------:R-:W-:Y:S05]  /*0870*/  @!P1 BRA `(.L_x_440) ;  /* 0x00000000002c9947 */ /* 0x000fea0003800000 */
[----:B------:R-:W-:Y:S02]  /*0880*/  IMAD.MOV.U32 R2, RZ, RZ, RZ ;  /* 0x000000ffff027224 */ /* 0x000fe400078e00ff */
[----:B------:R-:W-:-:S07]  /*0890*/  IMAD.MOV.U32 R11, RZ, RZ, R14 ;  /* 0x000000ffff0b7224 */ /* 0x000fce00078e000e */
.L_x_441:
[C---:B------:R-:W-:Y:S01]  /*08a0*/  IMAD.HI R12, R11.reuse, 0x66666667, RZ ;  /* 0x666666670b0c7827 */ /* 0x040fe200078e02ff */
[----:B------:R-:W-:-:S04]  /*08b0*/  IADD3 R31, PT, PT, R11, 0x9, RZ ;  /* 0x000000090b1f7810 */ /* 0x000fc80007ffe0ff */
[----:B------:R-:W-:Y:S02]  /*08c0*/  ISETP.GE.U32.AND P0, PT, R31, 0x13, PT ;  /* 0x000000131f00780c */ /* 0x000fe40003f06070 */
[----:B------:R-:W-:-:S04]  /*08d0*/  SHF.R.U32.HI R29, RZ, 0x1f, R12 ;  /* 0x0000001fff1d7819 */ /* 0x000fc8000001160c */
[----:B------:R-:W-:-:S05]  /*08e0*/  LEA.HI.SX32 R12, R12, R29, 0x1e ;  /* 0x0000001d0c0c7211 */ /* 0x000fca00078ff2ff */
[----:B------:R-:W-:-:S04]  /*08f0*/  IMAD R11, R12, -0xa, R11 ;  /* 0xfffffff60c0b7824 */ /* 0x000fc800078e020b */
[----:B------:R-:W-:Y:S02]  /*0900*/  IMAD R2, R2, 0xa, R11 ;  /* 0x0000000a02027824 */ /* 0x000fe400078e020b */
[----:B------:R-:W-:Y:S01]  /*0910*/  IMAD.MOV.U32 R11, RZ, RZ, R12 ;  /* 0x000000ffff0b7224 */ /* 0x000fe200078e000c */
[----:B------:R-:W-:Y:S06]  /*0920*/  @P0 BRA `(.L_x_441) ;  /* 0xfffffffc00dc0947 */ /* 0x000fec000383ffff */
.L_x_440:
[----:B------:R-:W-:Y:S05]  /*0930*/  BSYNC.RECONVERGENT B0 ;  /* 0x0000000000007941 */ /* 0x000fea0003800200 */
.L_x_439:
[----:B------:R-:W-:Y:S04]  /*0940*/  BSSY.RECONVERGENT B0, `(.L_x_442) ;  /* 0x0000017000007945 */ /* 0x000fe80003800200 */
[----:B------:R-:W-:Y:S05]  /*0950*/  @!P2 BRA `(.L_x_443) ;  /* 0x000000000054a947 */ /* 0x000fea0003800000 */
[----:B------:R-:W-:-:S07]  /*0960*/  IMAD.MOV.U32 R11, RZ, RZ, RZ ;  /* 0x000000ffff0b7224 */ /* 0x000fce00078e00ff */
.L_x_445:
        /* <DEDUP_REMOVED lines=16> */
.L_x_444:
[----:B------:R-:W-:-:S04]  /*0a70*/  ISETP.GT.AND P0, PT, R3, R2, PT ;  /* 0x000000020300720c */ /* 0x000fc80003f04270 */
[----:B------:R-:W-:Y:S02]  /*0a80*/  SEL R0, R19, R14, P0 ;  /* 0x0000000e13007207 */ /* 0x000fe40000000000 */
[----:B------:R-:W-:Y:S02]  /*0a90*/  SEL R14, R14, R19, P0 ;  /* 0x000000130e0e7207 */ /* 0x000fe40000000000 */
[----:B------:R-:W-:-:S07]  /*0aa0*/  MOV R19, R0 ;  /* 0x0000000000137202 */ /* 0x000fce0000000f00 */
.L_x_443:
[----:B------:R-:W-:Y:S05]  /*0ab0*/  BSYNC.RECONVERGENT B0 ;  /* 0x0000000000007941 */ /* 0x000fea0003800200 */
.L_x_442:
[C---:B------:R-:W-:Y:S01]  /*0ac0*/  VIMNMX R0, PT, PT, R22.reuse, R17, !PT ;  /* 0x0000001116007248 */ /* 0x040fe20007fe0100 */
[----:B------:R-:W-:Y:S01]  /*0ad0*/  HFMA2 R12, -RZ, RZ, 1.5048828125, 33.21875 ;  /* 0x3e055027ff0c7431 */ /* 0x000fe200000001ff */
        /* <DEDUP_REMOVED lines=34> */
[----:B------:R-:W-:Y:S05]  /*0d00*/  @!P0 BRA `(.L_x_447) ;  /* 0x00000000002c8947 */ /* 0x000fea0003800000 */
[----:B------:R-:W-:Y:S01]  /*0d10*/  MOV R3, RZ ;  /* 0x000000ff00037202 */ /* 0x000fe20000000f00 */
[----:B------:R-:W-:-:S07]  /*0d20*/  IMAD.MOV.U32 R11, RZ, RZ, R17 ;  /* 0x000000ffff0b7224 */ /* 0x000fce00078e0011 */
.L_x_448:
        /* <DEDUP_REMOVED lines=9> */
.L_x_447:
[----:B------:R-:W-:Y:S05]  /*0dc0*/  BSYNC.RECONVERGENT B0 ;  /* 0x0000000000007941 */ /* 0x000fea0003800200 */
.L_x_446:
[----:B------:R-:W-:Y:S04]  /*0dd0*/  BSSY.RECONVERGENT B0, `(.L_x_449) ;  /* 0x000000d000007945 */ /* 0x000fe80003800200 */
[----:B------:R-:W-:Y:S05]  /*0de0*/  @!P1 BRA `(.L_x_450) ;  /* 0x00000000002c9947 */ /* 0x000fea0003800000 */
[----:B------:R-:W-:Y:S02]  /*0df0*/  IMAD.MOV.U32 R2, RZ, RZ, RZ ;  /* 0x000000ffff027224 */ /* 0x000fe400078e00ff */
[----:B------:R-:W-:-:S07]  /*0e00*/  IMAD.MOV.U32 R11, RZ, RZ, R22 ;  /* 0x000000ffff0b7224 */ /* 0x000fce00078e0016 */
.L_x_451:
        /* <DEDUP_REMOVED lines=9> */
.L_x_450:
[----:B------:R-:W-:Y:S05]  /*0ea0*/  BSYNC.RECONVERGENT B0 ;  /* 0x0000000000007941 */ /* 0x000fea0003800200 */
.L_x_449:
[----:B------:R-:W-:Y:S04]  /*0eb0*/  BSSY.RECONVERGENT B0, `(.L_x_452) ;  /* 0x0000017000007945 */ /* 0x000fe80003800200 */
[----:B------:R-:W-:Y:S05]  /*0ec0*/  @!P2 BRA `(.L_x_453) ;  /* 0x000000000054a947 */ /* 0x000fea0003800000 */
[----:B------:R-:W-:-:S07]  /*0ed0*/  IMAD.MOV.U32 R11, RZ, RZ, RZ ;  /* 0x000000ffff0b7224 */ /* 0x000fce00078e00ff */
.L_x_455:
        /* <DEDUP_REMOVED lines=16> */
.L_x_454:
[----:B------:R-:W-:-:S04]  /*0fe0*/  ISETP.GT.AND P0, PT, R3, R2, PT ;  /* 0x000000020300720c */ /* 0x000fc80003f04270 */
[----:B------:R-:W-:Y:S02]  /*0ff0*/  SEL R0, R17, R22, P0 ;  /* 0x0000001611007207 */ /* 0x000fe40000000000 */
[----:B------:R-:W-:Y:S02]  /*1000*/  SEL R22, R22, R17, P0 ;  /* 0x0000001116167207 */ /* 0x000fe40000000000 */
[----:B------:R-:W-:-:S07]  /*1010*/  MOV R17, R0 ;  /* 0x0000000000117202 */ /* 0x000fce0000000f00 */
.L_x_453:
[----:B------:R-:W-:Y:S05]  /*1020*/  BSYNC.RECONVERGENT B0 ;  /* 0x0000000000007941 */ /* 0x000fea0003800200 */
.L_x_452:
        /* <DEDUP_REMOVED lines=39> */
.L_x_458:
        /* <DEDUP_REMOVED lines=9> */
.L_x_457:
[----:B------:R-:W-:Y:S05]  /*1330*/  BSYNC.RECONVERGENT B0 ;  /* 0x0000000000007941 */ /* 0x000fea0003800200 */
.L_x_456:
[----:B------:R-:W-:Y:S04]  /*1340*/  BSSY.RECONVERGENT B0, `(.L_x_459) ;  /* 0x000000d000007945 */ /* 0x000fe80003800200 */
[----:B------:R-:W-:Y:S05]  /*1350*/  @!P1 BRA `(.L_x_460) ;  /* 0x00000000002c9947 */ /* 0x000fea0003800000 */
[----:B------:R-:W-:Y:S02]  /*1360*/  IMAD.MOV.U32 R2, RZ, RZ, RZ ;  /* 0x000000ffff027224 */ /* 0x000fe400078e00ff */
[----:B------:R-:W-:-:S07]  /*1370*/  IMAD.MOV.U32 R11, RZ, RZ, R20 ;  /* 0x000000ffff0b7224 */ /* 0x000fce00078e0014 */
.L_x_461:
        /* <DEDUP_REMOVED lines=9> */
.L_x_460:
[----:B------:R-:W-:Y:S05]  /*1410*/  BSYNC.RECONVERGENT B0 ;  /* 0x0000000000007941 */ /* 0x000fea0003800200 */
.L_x_459:
[----:B------:R-:W-:Y:S04]  /*1420*/  BSSY.RECONVERGENT B0, `(.L_x_462) ;  /* 0x0000017000007945 */ /* 0x000fe80003800200 */
[----:B------:R-:W-:Y:S05]  /*1430*/  @!P2 BRA `(.L_x_463) ;  /* 0x000000000054a947 */ /* 0x000fea0003800000 */
[----:B------:R-:W-:-:S07]  /*1440*/  IMAD.MOV.U32 R11, RZ, RZ, RZ ;  /* 0x000000ffff0b7224 */ /* 0x000fce00078e00ff */
.L_x_465:
        /* <DEDUP_REMOVED lines=16> */
.L_x_464:
[----:B------:R-:W-:-:S04]  /*1550*/  ISETP.GT.AND P0, PT, R3, R2, PT ;  /* 0x000000020300720c */ /* 0x000fc80003f04270 */
[----:B------:R-:W-:Y:S02]  /*1560*/  SEL R0, R15, R20, P0 ;  /* 0x000000140f007207 */ /* 0x000fe40000000000 */
[----:B------:R-:W-:Y:S02]  /*1570*/  SEL R20, R20, R15, P0 ;  /* 0x0000000f14147207 */ /* 0x000fe40000000000 */
[----:B------:R-:W-:-:S07]  /*1580*/  MOV R15, R0 ;  /* 0x00000000000f7202 */ /* 0x000fce0000000f00 */
.L_x_463:
[----:B------:R-:W-:Y:S05]  /*1590*/  BSYNC.RECONVERGENT B0 ;  /* 0x0000000000007941 */ /* 0x000fea0003800200 */
.L_x_462:
        /* <DEDUP_REMOVED lines=39> */
.L_x_468:
        /* <DEDUP_REMOVED lines=9> */
.L_x_467:
[----:B------:R-:W-:Y:S05]  /*18a0*/  BSYNC.RECONVERGENT B0 ;  /* 0x0000000000007941 */ /* 0x000fea0003800200 */
.L_x_466:
[----:B------:R-:W-:Y:S04]  /*18b0*/  BSSY.RECONVERGENT B0, `(.L_x_469) ;  /* 0x000000d000007945 */ /* 0x000fe80003800200 */
[----:B------:R-:W-:Y:S05]  /*18c0*/  @!P1 BRA `(.L_x_470) ;  /* 0x00000000002c9947 */ /* 0x000fea0003800000 */
[----:B------:R-:W-:Y:S02]  /*18d0*/  IMAD.MOV.U32 R2, RZ, RZ, RZ ;  /* 0x000000ffff027224 */ /* 0x000fe400078e00ff */
[----:B------:R-:W-:-:S07]  /*18e0*/  IMAD.MOV.U32 R11, RZ, RZ, R18 ;  /* 0x000000ffff0b7224 */ /* 0x000fce00078e0012 */
.L_x_471:
        /* <DEDUP_REMOVED lines=9> */
.L_x_470:
[----:B------:R-:W-:Y:S05]  /*1980*/  BSYNC.RECONVERGENT B0 ;  /* 0x0000000000007941 */ /* 0x000fea0003800200 */
.L_x_469:
[----:B------:R-:W-:Y:S04]  /*1990*/  BSSY.RECONVERGENT B0, `(.L_x_472) ;  /* 0x0000017000007945 */ /* 0x000fe80003800200 */
[----:B------:R-:W-:Y:S05]  /*19a0*/  @!P2 BRA `(.L_x_473) ;  /* 0x000000000054a947 */ /* 0x000fea0003800000 */
[----:B------:R-:W-:-:S07]  /*19b0*/  IMAD.MOV.U32 R11, RZ, RZ, RZ ;  /* 0x000000ffff0b7224 */ /* 0x000fce00078e00ff */
.L_x_475:
        /* <DEDUP_REMOVED lines=16> */
.L_x_474:
[----:B------:R-:W-:-:S04]  /*1ac0*/  ISETP.GT.AND P0, PT, R3, R2, PT ;  /* 0x000000020300720c */ /* 0x000fc80003f04270 */
[----:B------:R-:W-:Y:S02]  /*1ad0*/  SEL R0, R13, R18, P0 ;  /* 0x000000120d007207 */ /* 0x000fe40000000000 */
[----:B------:R-:W-:Y:S02]  /*1ae0*/  SEL R18, R18, R13, P0 ;  /* 0x0000000d12127207 */ /* 0x000fe40000000000 */
[----:B------:R-:W-:-:S07]  /*1af0*/  MOV R13, R0 ;  /* 0x00000000000d7202 */ /* 0x000fce0000000f00 */
.L_x_473:
[----:B------:R-:W-:Y:S05]  /*1b00*/  BSYNC.RECONVERGENT B0 ;  /* 0x0000000000007941 */ /* 0x000fea0003800200 */
.L_x_472:
        /* <DEDUP_REMOVED lines=39> */
.L_x_478:
        /* <DEDUP_REMOVED lines=9> */
.L_x_477:
[----:B------:R-:W-:Y:S05]  /*1e10*/  BSYNC.RECONVERGENT B0 ;  /* 0x0000000000007941 */ /* 0x000fea0003800200 */
.L_x_476:
[----:B------:R-:W-:Y:S04]  /*1e20*/  BSSY.RECONVERGENT B0, `(.L_x_479) ;  /* 0x000000d000007945 */ /* 0x000fe80003800200 */
[----:B------:R-:W-:Y:S05]  /*1e30*/  @!P1 BRA `(.L_x_480) ;  /* 0x00000000002c9947 */ /* 0x000fea0003800000 */
[----:B------:R-:W-:Y:S02]  /*1e40*/  IMAD.MOV.U32 R2, RZ, RZ, RZ ;  /* 0x000000ffff027224 */ /* 0x000fe400078e00ff */
[----:B------:R-:W-:-:S07]  /*1e50*/  IMAD.MOV.U32 R11, RZ, RZ, R16 ;  /* 0x000000ffff0b7224 */ /* 0x000fce00078e0010 */
.L_x_481:
        /* <DEDUP_REMOVED lines=9> */
.L_x_480:
[----:B------:R-:W-:Y:S05]  /*1ef0*/  BSYNC.RECONVERGENT B0 ;  /* 0x0000000000007941 */ /* 0x000fea0003800200 */
.L_x_479:
[----:B------:R-:W-:Y:S04]  /*1f00*/  BSSY.RECONVERGENT B0, `(.L_x_482) ;  /* 0x0000017000007945 */ /* 0x000fe80003800200 */
[----:B------:R-:W-:Y:S05]  /*1f10*/  @!P2 BRA `(.L_x_483) ;  /* 0x000000000054a947 */ /* 0x000fea0003800000 */
[----:B------:R-:W-:-:S07]  /*1f20*/  IMAD.MOV.U32 R11, RZ, RZ, RZ ;  /* 0x000000ffff0b7224 */ /* 0x000fce00078e00ff */
.L_x_485:
        /* <DEDUP_REMOVED lines=16> */
.L_x_484:
[----:B------:R-:W-:-:S04]  /*2030*/  ISETP.GT.AND P0, PT, R3, R2, PT ;  /* 0x000000020300720c */ /* 0x000fc80003f04270 */
[----:B------:R-:W-:Y:S02]  /*2040*/  SEL R0, R21, R16, P0 ;  /* 0x0000001015007207 */ /* 0x000fe40000000000 */
[----:B------:R-:W-:Y:S02]  /*2050*/  SEL R16, R16, R21, P0 ;  /* 0x0000001510107207 */ /* 0x000fe40000000000 */
[----:B------:R-:W-:-:S07]  /*2060*/  MOV R21, R0 ;  /* 0x0000000000157202 */ /* 0x000fce0000000f00 */
.L_x_483:
[----:B------:R-:W-:Y:S05]  /*2070*/  BSYNC.RECONVERGENT B0 ;  /* 0x0000000000007941 */ /* 0x000fea0003800200 */
.L_x_482:
        /* <DEDUP_REMOVED lines=39> */
.L_x_488:
        /* <DEDUP_REMOVED lines=9> */
.L_x_487:
[----:B------:R-:W-:Y:S05]  /*2380*/  BSYNC.RECONVERGENT B0 ;  /* 0x0000000000007941 */ /* 0x000fea0003800200 */
.L_x_486:
[----:B------:R-:W-:Y:S04]  /*2390*/  BSSY.RECONVERGENT B0, `(.L_x_489) ;  /* 0x000000d000007945 */ /* 0x000fe80003800200 */
[----:B------:R-:W-:Y:S05]  /*23a0*/  @!P1 BRA `(.L_x_490) ;  /* 0x00000000002c9947 */ /* 0x000fea0003800000 */
[----:B------:R-:W-:Y:S02]  /*23b0*/  IMAD.MOV.U32 R2, RZ, RZ, RZ ;  /* 0x000000ffff027224 */ /* 0x000fe400078e00ff */
[----:B------:R-:W-:-:S07]  /*23c0*/  IMAD.MOV.U32 R11, RZ, RZ, R24 ;  /* 0x000000ffff0b7224 */ /* 0x000fce00078e0018 */
.L_x_491:
        /* <DEDUP_REMOVED lines=9> */
.L_x_490:
[----:B------:R-:W-:Y:S05]  /*2460*/  BSYNC.RECONVERGENT B0 ;  /* 0x0000000000007941 */ /* 0x000fea0003800200 */
.L_x_489:
[----:B------:R-:W-:Y:S04]  /*2470*/  BSSY.RECONVERGENT B0, `(.L_x_492) ;  /* 0x0000017000007945 */ /* 0x000fe80003800200 */
[----:B------:R-:W-:Y:S05]  /*2480*/  @!P2 BRA `(.L_x_493) ;  /* 0x000000000054a947 */ /* 0x000fea0003800000 */
[----:B------:R-:W-:-:S07]  /*2490*/  IMAD.MOV.U32 R11, RZ, RZ, RZ ;  /* 0x000000ffff0b7224 */ /* 0x000fce00078e00ff */
.L_x_495:
        /* <DEDUP_REMOVED lines=16> */
.L_x_494:
[----:B------:R-:W-:-:S04]  /*25a0*/  ISETP.GT.AND P0, PT, R3, R2, PT ;  /* 0x000000020300720c */ /* 0x000fc80003f04270 */
[----:B------:R-:W-:Y:S02]  /*25b0*/  SEL R0, R23, R24, P0 ;  /* 0x0000001817007207 */ /* 0x000fe40000000000 */
[----:B------:R-:W-:Y:S02]  /*25c0*/  SEL R24, R24, R23, P0 ;  /* 0x0000001718187207 */ /* 0x000fe40000000000 */
[----:B------:R-:W-:-:S07]  /*25d0*/  MOV R23, R0 ;  /* 0x0000000000177202 */ /* 0x000fce0000000f00 */
.L_x_493:
[----:B------:R-:W-:Y:S05]  /*25e0*/  BSYNC.RECONVERGENT B0 ;  /* 0x0000000000007941 */ /* 0x000fea0003800200 */
.L_x_492:
        /* <DEDUP_REMOVED lines=39> */
.L_x_498:
        /* <DEDUP_REMOVED lines=9> */
.L_x_497:
[----:B------:R-:W-:Y:S05]  /*28f0*/  BSYNC.RECONVERGENT B0 ;  /* 0x0000000000007941 */ /* 0x000fea0003800200 */
.L_x_496:
[----:B------:R-:W-:Y:S04]  /*2900*/  BSSY.RECONVERGENT B0, `(.L_x_499) ;  /* 0x000000d000007945 */ /* 0x000fe80003800200 */
[----:B------:R-:W-:Y:S05]  /*2910*/  @!P1 BRA `(.L_x_500) ;  /* 0x00000000002c9947 */ /* 0x000fea0003800000 */
[----:B------:R-:W-:Y:S02]  /*2920*/  IMAD.MOV.U32 R2, RZ, RZ, RZ ;  /* 0x000000ffff027224 */ /* 0x000fe400078e00ff */
[----:B------:R-:W-:-:S07]  /*2930*/  IMAD.MOV.U32 R11, RZ, RZ, R26 ;  /* 0x000000ffff0b7224 */ /* 0x000fce00078e001a */
.L_x_501:
        /* <DEDUP_REMOVED lines=9> */
.L_x_500:
[----:B------:R-:W-:Y:S05]  /*29d0*/  BSYNC.RECONVERGENT B0 ;  /* 0x0000000000007941 */ /* 0x000fea0003800200 */
.L_x_499:
[----:B------:R-:W-:Y:S04]  /*29e0*/  BSSY.RECONVERGENT B0, `(.L_x_502) ;  /* 0x0000017000007945 */ /* 0x000fe80003800200 */
[----:B------:R-:W-:Y:S05]  /*29f0*/  @!P2 BRA `(.L_x_503) ;  /* 0x000000000054a947 */ /* 0x000fea0003800000 */
[----:B------:R-:W-:-:S07]  /*2a00*/  IMAD.MOV.U32 R11, RZ, RZ, RZ ;  /* 0x000000ffff0b7224 */ /* 0x000fce00078e00ff */
.L_x_505:
        /* <DEDUP_REMOVED lines=16> */
.L_x_504:
[----:B------:R-:W-:-:S04]  /*2b10*/  ISETP.GT.AND P0, PT, R3, R2, PT ;  /* 0x000000020300720c */ /* 0x000fc80003f04270 */
[----:B------:R-:W-:Y:S02]  /*2b20*/  SEL R0, R25, R26, P0 ;  /* 0x0000001a19007207 */ /* 0x000fe40000000000 */
[----:B------:R-:W-:Y:S02]  /*2b30*/  SEL R26, R26, R25, P0 ;  /* 0x000000191a1a7207 */ /* 0x000fe40000000000 */
[----:B------:R-:W-:-:S07]  /*2b40*/  MOV R25, R0 ;  /* 0x0000000000197202 */ /* 0x000fce0000000f00 */
.L_x_503:
[----:B------:R-:W-:Y:S05]  /*2b50*/  BSYNC.RECONVERGENT B0 ;  /* 0x0000000000007941 */ /* 0x000fea0003800200 */
.L_x_502:
        /* <DEDUP_REMOVED lines=39> */
.L_x_508:
        /* <DEDUP_REMOVED lines=9> */
.L_x_507:
[----:B------:R-:W-:Y:S05]  /*2e60*/  BSYNC.RECONVERGENT B0 ;  /* 0x0000000000007941 */ /* 0x000fea0003800200 */
.L_x_506:
[----:B------:R-:W-:Y:S04]  /*2e70*/  BSSY.RECONVERGENT B0, `(.L_x_509) ;  /* 0x000000d000007945 */ /* 0x000fe80003800200 */
[----:B------:R-:W-:Y:S05]  /*2e80*/  @!P1 BRA `(.L_x_510) ;  /* 0x00000000002c9947 */ /* 0x000fea0003800000 */
[----:B------:R-:W-:Y:S02]  /*2e90*/  IMAD.MOV.U32 R2, RZ, RZ, RZ ;  /* 0x000000ffff027224 */ /* 0x000fe400078e00ff */
[----:B------:R-:W-:-:S07]  /*2ea0*/  IMAD.MOV.U32 R11, RZ, RZ, R28 ;  /* 0x000000ffff0b7224 */ /* 0x000fce00078e001c */
.L_x_511:
        /* <DEDUP_REMOVED lines=9> */
.L_x_510:
[----:B------:R-:W-:Y:S05]  /*2f40*/  BSYNC.RECONVERGENT B0 ;  /* 0x0000000000007941 */ /* 0x000fea0003800200 */
.L_x_509:
[----:B------:R-:W-:Y:S04]  /*2f50*/  BSSY.RECONVERGENT B0, `(.L_x_512) ;  /* 0x0000017000007945 */ /* 0x000fe80003800200 */
[----:B------:R-:W-:Y:S05]  /*2f60*/  @!P2 BRA `(.L_x_513) ;  /* 0x000000000054a947 */ /* 0x000fea0003800000 */
[----:B------:R-:W-:-:S07]  /*2f70*/  IMAD.MOV.U32 R11, RZ, RZ, RZ ;  /* 0x000000ffff0b7224 */ /* 0x000fce00078e00ff */
.L_x_515:
        /* <DEDUP_REMOVED lines=16> */
.L_x_514:
[----:B------:R-:W-:-:S04]  /*3080*/  ISETP.GT.AND P0, PT, R3, R2, PT ;  /* 0x000000020300720c */ /* 0x000fc80003f04270 */
[----:B------:R-:W-:Y:S02]  /*3090*/  SEL R0, R27, R28, P0 ;  /* 0x0000001c1b007207 */ /* 0x000fe40000000000 */
[----:B------:R-:W-:Y:S02]  /*30a0*/  SEL R28, R28, R27, P0 ;  /* 0x0000001b1c1c7207 */ /* 0x000fe40000000000 */
[----:B------:R-:W-:-:S07]  /*30b0*/  MOV R27, R0 ;  /* 0x00000000001b7202 */ /* 0x000fce0000000f00 */
.L_x_513:
[----:B------:R-:W-:Y:S05]  /*30c0*/  BSYNC.RECONVERGENT B0 ;  /* 0x0000000000007941 */ /* 0x000fea0003800200 */
.L_x_512:
        /* <DEDUP_REMOVED lines=39> */
.L_x_518:
        /* <DEDUP_REMOVED lines=9> */
.L_x_517:
[----:B------:R-:W-:Y:S05]  /*33d0*/  BSYNC.RECONVERGENT B0 ;  /* 0x0000000000007941 */ /* 0x000fea0003800200 */
.L_x_516:
[----:B------:R-:W-:Y:S04]  /*33e0*/  BSSY.RECONVERGENT B0, `(.L_x_519) ;  /* 0x000000d000007945 */ /* 0x000fe80003800200 */
[----:B------:R-:W-:Y:S05]  /*33f0*/  @!P2 BRA `(.L_x_520) ;  /* 0x00000000002ca947 */ /* 0x000fea0003800000 */
[----:B------:R-:W-:Y:S02]  /*3400*/  IMAD.MOV.U32 R2, RZ, RZ, RZ ;  /* 0x000000ffff027224 */ /* 0x000fe400078e00ff */
[----:B------:R-:W-:-:S07]  /*3410*/  IMAD.MOV.U32 R11, RZ, RZ, R19 ;  /* 0x000000ffff0b7224 */ /* 0x000fce00078e0013 */
.L_x_521:
        /* <DEDUP_REMOVED lines=9> */
.L_x_520:
[----:B------:R-:W-:Y:S05]  /*34b0*/  BSYNC.RECONVERGENT B0 ;  /* 0x0000000000007941 */ /* 0x000fea0003800200 */
.L_x_519:
[----:B------:R-:W-:Y:S04]  /*34c0*/  BSSY.RECONVERGENT B0, `(.L_x_522) ;  /* 0x0000017000007945 */ /* 0x000fe80003800200 */
[----:B------:R-:W-:Y:S05]  /*34d0*/  @!P1 BRA `(.L_x_523) ;  /* 0x0000000000549947 */ /* 0x000fea0003800000 */
[----:B------:R-:W-:-:S07]  /*34e0*/  IMAD.MOV.U32 R11, RZ, RZ, RZ ;  /* 0x000000ffff0b7224 */ /* 0x000fce00078e00ff */
.L_x_525:
        /* <DEDUP_REMOVED lines=16> */
.L_x_524:
[----:B------:R-:W-:-:S04]  /*35f0*/  ISETP.GT.AND P0, PT, R3, R2, PT ;  /* 0x000000020300720c */ /* 0x000fc80003f04270 */
[----:B------:R-:W-:Y:S02]  /*3600*/  SEL R0, R22, R19, P0 ;  /* 0x0000001316007207 */ /* 0x000fe40000000000 */
[----:B------:R-:W-:Y:S02]  /*3610*/  SEL R19, R19, R22, P0 ;  /* 0x0000001613137207 */ /* 0x000fe40000000000 */
[----:B------:R-:W-:-:S07]  /*3620*/  MOV R22, R0 ;  /* 0x0000000000167202 */ /* 0x000fce0000000f00 */
.L_x_523:
[----:B------:R-:W-:Y:S05]  /*3630*/  BSYNC.RECONVERGENT B0 ;  /* 0x0000000000007941 */ /* 0x000fea0003800200 */
.L_x_522:
        /* <DEDUP_REMOVED lines=39> */
.L_x_528:
        /* <DEDUP_REMOVED lines=9> */
.L_x_527:
[----:B------:R-:W-:Y:S05]  /*3940*/  BSYNC.RECONVERGENT B0 ;  /* 0x0000000000007941 */ /* 0x000fea0003800200 */
.L_x_526:
[----:B------:R-:W-:Y:S04]  /*3950*/  BSSY.RECONVERGENT B0, `(.L_x_529) ;  /* 0x000000d000007945 */ /* 0x000fe80003800200 */
[----:B------:R-:W-:Y:S05]  /*3960*/  @!P2 BRA `(.L_x_530) ;  /* 0x00000000002ca947 */ /* 0x000fea0003800000 */
[----:B------:R-:W-:Y:S02]  /*3970*/  IMAD.MOV.U32 R2, RZ, RZ, RZ ;  /* 0x000000ffff027224 */ /* 0x000fe400078e00ff */
[----:B------:R-:W-:-:S07]  /*3980*/  IMAD.MOV.U32 R11, RZ, RZ, R17 ;  /* 0x000000ffff0b7224 */ /* 0x000fce00078e0011 */
.L_x_531:
        /* <DEDUP_REMOVED lines=9> */
.L_x_530:
[----:B------:R-:W-:Y:S05]  /*3a20*/  BSYNC.RECONVERGENT B0 ;  /* 0x0000000000007941 */ /* 0x000fea0003800200 */
.L_x_529:
[----:B------:R-:W-:Y:S04]  /*3a30*/  BSSY.RECONVERGENT B0, `(.L_x_532) ;  /* 0x0000017000007945 */ /* 0x000fe80003800200 */
[----:B------:R-:W-:Y:S05]  /*3a40*/  @!P1 BRA `(.L_x_533) ;  /* 0x0000000000549947 */ /* 0x000fea0003800000 */
[----:B------:R-:W-:-:S07]  /*3a50*/  IMAD.MOV.U32 R11, RZ, RZ, RZ ;  /* 0x000000ffff0b7224 */ /* 0x000fce00078e00ff */
.L_x_535:
        /* <DEDUP_REMOVED lines=16> */
.L_x_534:
[----:B------:R-:W-:-:S04]  /*3b60*/  ISETP.GT.AND P0, PT, R3, R2, PT ;  /* 0x000000020300720c */ /* 0x000fc80003f04270 */
[----:B------:R-:W-:Y:S02]  /*3b70*/  SEL R0, R20, R17, P0 ;  /* 0x0000001114007207 */ /* 0x000fe40000000000 */
[----:B------:R-:W-:Y:S02]  /*3b80*/  SEL R17, R17, R20, P0 ;  /* 0x0000001411117207 */ /* 0x000fe40000000000 */
[----:B------:R-:W-:-:S07]  /*3b90*/  MOV R20, R0 ;  /* 0x0000000000147202 */ /* 0x000fce0000000f00 */
.L_x_533:
[----:B------:R-:W-:Y:S05]  /*3ba0*/  BSYNC.RECONVERGENT B0 ;  /* 0x0000000000007941 */ /* 0x000fea0003800200 */
.L_x_532:
        /* <DEDUP_REMOVED lines=39> */
.L_x_538:
        /* <DEDUP_REMOVED lines=9> */
.L_x_537:
[----:B------:R-:W-:Y:S05]  /*3eb0*/  BSYNC.RECONVERGENT B0 ;  /* 0x0000000000007941 */ /* 0x000fea0003800200 */
.L_x_536:
[----:B------:R-:W-:Y:S04]  /*3ec0*/  BSSY.RECONVERGENT B0, `(.L_x_539) ;  /* 0x000000d000007945 */ /* 0x000fe80003800200 */
[----:B------:R-:W-:Y:S05]  /*3ed0*/  @!P2 BRA `(.L_x_540) ;  /* 0x00000000002ca947 */ /* 0x000fea0003800000 */
[----:B------:R-:W-:Y:S02]  /*3ee0*/  IMAD.MOV.U32 R2, RZ, RZ, RZ ;  /* 0x000000ffff027224 */ /* 0x000fe400078e00ff */
[----:B------:R-:W-:-:S07]  /*3ef0*/  IMAD.MOV.U32 R11, RZ, RZ, R15 ;  /* 0x000000ffff0b7224 */ /* 0x000fce00078e000f */
.L_x_541:
        /* <DEDUP_REMOVED lines=9> */
.L_x_540:
[----:B------:R-:W-:Y:S05]  /*3f90*/  BSYNC.RECONVERGENT B0 ;  /* 0x0000000000007941 */ /* 0x000fea0003800200 */
.L_x_539:
[----:B------:R-:W-:Y:S04]  /*3fa0*/  BSSY.RECONVERGENT B0, `(.L_x_542) ;  /* 0x0000017000007945 */ /* 0x000fe80003800200 */
[----:B------:R-:W-:Y:S05]  /*3fb0*/  @!P1 BRA `(.L_x_543) ;  /* 0x0000000000549947 */ /* 0x000fea0003800000 */
[----:B------:R-:W-:-:S07]  /*3fc0*/  IMAD.MOV.U32 R11, RZ, RZ, RZ ;  /* 0x000000ffff0b7224 */ /* 0x000fce00078e00ff */
.L_x_545:
        /* <DEDUP_REMOVED lines=16> */
.L_x_544:
[----:B------:R-:W-:-:S04]  /*40d0*/  ISETP.GT.AND P0, PT, R3, R2, PT ;  /* 0x000000020300720c */ /* 0x000fc80003f04270 */
[----:B------:R-:W-:Y:S02]  /*40e0*/  SEL R0, R18, R15, P0 ;  /* 0x0000000f12007207 */ /* 0x000fe40000000000 */
[----:B------:R-:W-:Y:S02]  /*40f0*/  SEL R15, R15, R18, P0 ;  /* 0x000000120f0f7207 */ /* 0x000fe40000000000 */
[----:B------:R-:W-:-:S07]  /*4100*/  MOV R18, R0 ;  /* 0x0000000000127202 */ /* 0x000fce0000000f00 */
.L_x_543:
[----:B------:R-:W-:Y:S05]  /*4110*/  BSYNC.RECONVERGENT B0 ;  /* 0x0000000000007941 */ /* 0x000fea0003800200 */
.L_x_542:
        /* <DEDUP_REMOVED lines=39> */
.L_x_548:
        /* <DEDUP_REMOVED lines=9> */
.L_x_547:
[----:B------:R-:W-:Y:S05]  /*4420*/  BSYNC.RECONVERGENT B0 ;  /* 0x0000000000007941 */ /* 0x000fea0003800200 */
.L_x_546:
[----:B------:R-:W-:Y:S04]  /*4430*/  BSSY.RECONVERGENT B0, `(.L_x_549) ;  /* 0x000000d000007945 */ /* 0x000fe80003800200 */
[----:B------:R-:W-:Y:S05]  /*4440*/  @!P2 BRA `(.L_x_550) ;  /* 0x00000000002ca947 */ /* 0x000fea0003800000 */
[----:B------:R-:W-:Y:S02]  /*4450*/  IMAD.MOV.U32 R2, RZ, RZ, RZ ;  /* 0x000000ffff027224 */ /* 0x000fe400078e00ff */
[----:B------:R-:W-:-:S07]  /*4460*/  IMAD.MOV.U32 R11, RZ, RZ, R13 ;  /* 0x000000ffff0b7224 */ /* 0x000fce00078e000d */
.L_x_551:
        /* <DEDUP_REMOVED lines=9> */
.L_x_550:
[----:B------:R-:W-:Y:S05]  /*4500*/  BSYNC.RECONVERGENT B0 ;  /* 0x0000000000007941 */ /* 0x000fea0003800200 */
.L_x_549:
[----:B------:R-:W-:Y:S04]  /*4510*/  BSSY.RECONVERGENT B0, `(.L_x_552) ;  /* 0x0000017000007945 */ /* 0x000fe80003800200 */
[----:B------:R-:W-:Y:S05]  /*4520*/  @!P1 BRA `(.L_x_553) ;  /* 0x0000000000549947 */ /* 0x000fea0003800000 */
[----:B------:R-:W-:-:S07]  /*4530*/  IMAD.MOV.U32 R11, RZ, RZ, RZ ;  /* 0x000000ffff0b7224 */ /* 0x000fce00078e00ff */
.L_x_555:
        /* <DEDUP_REMOVED lines=16> */
.L_x_554:
[----:B------:R-:W-:-:S04]  /*4640*/  ISETP.GT.AND P0, PT, R3, R2, PT ;  /* 0x000000020300720c */ /* 0x000fc80003f04270 */
[----:B------:R-:W-:Y:S02]  /*4650*/  SEL R0, R16, R13, P0 ;  /* 0x0000000d10007207 */ /* 0x000fe40000000000 */
[----:B------:R-:W-:Y:S02]  /*4660*/  SEL R13, R13, R16, P0 ;  /* 0x000000100d0d7207 */ /* 0x000fe40000000000 */
[----:B------:R-:W-:-:S07]  /*4670*/  MOV R16, R0 ;  /* 0x0000000000107202 */ /* 0x000fce0000000f00 */
.L_x_553:
[----:B------:R-:W-:Y:S05]  /*4680*/  BSYNC.RECONVERGENT B0 ;  /* 0x0000000000007941 */ /* 0x000fea0003800200 */
.L_x_552:
        /* <DEDUP_REMOVED lines=39> */
.L_x_558:
        /* <DEDUP_REMOVED lines=9> */
.L_x_557:
[----:B------:R-:W-:Y:S05]  /*4990*/  BSYNC.RECONVERGENT B0 ;  /* 0x0000000000007941 */ /* 0x000fea0003800200 */
.L_x_556:
[----:B------:R-:W-:Y:S04]  /*49a0*/  BSSY.RECONVERGENT B0, `(.L_x_559) ;  /* 0x000000d000007945 */ /* 0x000fe80003800200 */
[----:B------:R-:W-:Y:S05]  /*49b0*/  @!P2 BRA `(.L_x_560) ;  /* 0x00000000002ca947 */ /* 0x000fea0003800000 */
[----:B------:R-:W-:Y:S02]  /*49c0*/  IMAD.MOV.U32 R2, RZ, RZ, RZ ;  /* 0x000000ffff027224 */ /* 0x000fe400078e00ff */
[----:B------:R-:W-:-:S07]  /*49d0*/  IMAD.MOV.U32 R11, RZ, RZ, R21 ;  /* 0x000000ffff0b7224 */ /* 0x000fce00078e0015 */
.L_x_561:
        /* <DEDUP_REMOVED lines=9> */
.L_x_560:
[----:B------:R-:W-:Y:S05]  /*4a70*/  BSYNC.RECONVERGENT B0 ;  /* 0x0000000000007941 */ /* 0x000fea0003800200 */
.L_x_559:
[----:B------:R-:W-:Y:S04]  /*4a80*/  BSSY.RECONVERGENT B0, `(.L_x_562) ;  /* 0x0000017000007945 */ /* 0x000fe80003800200 */
[----:B------:R-:W-:Y:S05]  /*4a90*/  @!P1 BRA `(.L_x_563) ;  /* 0x0000000000549947 */ /* 0x000fea0003800000 */
[----:B------:R-:W-:-:S07]  /*4aa0*/  IMAD.MOV.U32 R11, RZ, RZ, RZ ;  /* 0x000000ffff0b7224 */ /* 0x000fce00078e00ff */
.L_x_565:
        /* <DEDUP_REMOVED lines=16> */
.L_x_564:
[----:B------:R-:W-:-:S04]  /*4bb0*/  ISETP.GT.AND P0, PT, R3, R2, PT ;  /* 0x000000020300720c */ /* 0x000fc80003f04270 */
[----:B------:R-:W-:Y:S02]  /*4bc0*/  SEL R0, R24, R21, P0 ;  /* 0x0000001518007207 */ /* 0x000fe40000000000 */
[----:B------:R-:W-:Y:S02]  /*4bd0*/  SEL R21, R21, R24, P0 ;  /* 0x0000001815157207 */ /* 0x000fe40000000000 */
[----:B------:R-:W-:-:S07]  /*4be0*/  MOV R24, R0 ;  /* 0x0000000000187202 */ /* 0x000fce0000000f00 */
.L_x_563:
[----:B------:R-:W-:Y:S05]  /*4bf0*/  BSYNC.RECONVERGENT B0 ;  /* 0x0000000000007941 */ /* 0x000fea0003800200 */
.L_x_562:
        /* <DEDUP_REMOVED lines=39> */
.L_x_568:
        /* <DEDUP_REMOVED lines=9> */
.L_x_567:
[----:B------:R-:W-:Y:S05]  /*4f00*/  BSYNC.RECONVERGENT B0 ;  /* 0x0000000000007941 */ /* 0x000fea0003800200 */
.L_x_566:
[----:B------:R-:W-:Y:S04]  /*4f10*/  BSSY.RECONVERGENT B0, `(.L_x_569) ;  /* 0x000000d000007945 */ /* 0x000fe80003800200 */
[----:B------:R-:W-:Y:S05]  /*4f20*/  @!P2 BRA `(.L_x_570) ;  /* 0x00000000002ca947 */ /* 0x000fea0003800000 */
[----:B------:R-:W-:Y:S02]  /*4f30*/  IMAD.MOV.U32 R2, RZ, RZ, RZ ;  /* 0x000000ffff027224 */ /* 0x000fe400078e00ff */
[----:B------:R-:W-:-:S07]  /*4f40*/  IMAD.MOV.U32 R11, RZ, RZ, R23 ;  /* 0x000000ffff0b7224 */ /* 0x000fce00078e0017 */
.L_x_571:
        /* <DEDUP_REMOVED lines=9> */
.L_x_570:
[----:B------:R-:W-:Y:S05]  /*4fe0*/  BSYNC.RECONVERGENT B0 ;  /* 0x0000000000007941 */ /* 0x000fea0003800200 */
.L_x_569:
[----:B------:R-:W-:Y:S04]  /*4ff0*/  BSSY.RECONVERGENT B0, `(.L_x_572) ;  /* 0x0000017000007945 */ /* 0x000fe80003800200 */
[----:B------:R-:W-:Y:S05]  /*5000*/  @!P1 BRA `(.L_x_573) ;  /* 0x0000000000549947 */ /* 0x000fea0003800000 */
[----:B------:R-:W-:-:S07]  /*5010*/  IMAD.MOV.U32 R11, RZ, RZ, RZ ;  /* 0x000000ffff0b7224 */ /* 0x000fce00078e00ff */
.L_x_575:
        /* <DEDUP_REMOVED lines=16> */
.L_x_574:
[----:B------:R-:W-:-:S04]  /*5120*/  ISETP.GT.AND P0, PT, R3, R2, PT ;  /* 0x000000020300720c */ /* 0x000fc80003f04270 */
[----:B------:R-:W-:Y:S02]  /*5130*/  SEL R0, R26, R23, P0 ;  /* 0x000000171a007207 */ /* 0x000fe40000000000 */
[----:B------:R-:W-:Y:S02]  /*5140*/  SEL R23, R23, R26, P0 ;  /* 0x0000001a17177207 */ /* 0x000fe40000000000 */
[----:B------:R-:W-:-:S07]  /*5150*/  MOV R26, R0 ;  /* 0x00000000001a7202 */ /* 0x000fce0000000f00 */
.L_x_573:
[----:B------:R-:W-:Y:S05]  /*5160*/  BSYNC.RECONVERGENT B0 ;  /* 0x0000000000007941 */ /* 0x000fea0003800200 */
.L_x_572:
        /* <DEDUP_REMOVED lines=39> */
.L_x_578:
        /* <DEDUP_REMOVED lines=9> */
.L_x_577:
[----:B------:R-:W-:Y:S05]  /*5470*/  BSYNC.RECONVERGENT B0 ;  /* 0x0000000000007941 */ /* 0x000fea0003800200 */
.L_x_576:
[----:B------:R-:W-:Y:S04]  /*5480*/  BSSY.RECONVERGENT B0, `(.L_x_579) ;  /* 0x000000d000007945 */ /* 0x000fe80003800200 */
[----:B------:R-:W-:Y:S05]  /*5490*/  @!P2 BRA `(.L_x_580) ;  /* 0x00000000002ca947 */ /* 0x000fea0003800000 */
[----:B------:R-:W-:Y:S02]  /*54a0*/  IMAD.MOV.U32 R2, RZ, RZ, RZ ;  /* 0x000000ffff027224 */ /* 0x000fe400078e00ff */
[----:B------:R-:W-:-:S07]  /*54b0*/  IMAD.MOV.U32 R11, RZ, RZ, R25 ;  /* 0x000000ffff0b7224 */ /* 0x000fce00078e0019 */
.L_x_581:
        /* <DEDUP_REMOVED lines=9> */
.L_x_580:
[----:B------:R-:W-:Y:S05]  /*5550*/  BSYNC.RECONVERGENT B0 ;  /* 0x0000000000007941 */ /* 0x000fea0003800200 */
.L_x_579:
[----:B------:R-:W-:Y:S04]  /*5560*/  BSSY.RECONVERGENT B0, `(.L_x_582) ;  /* 0x0000017000007945 */ /* 0x000fe80003800200 */
[----:B------:R-:W-:Y:S05]  /*5570*/  @!P1 BRA `(.L_x_583) ;  /* 0x0000000000549947 */ /* 0x000fea0003800000 */
[----:B------:R-:W-:-:S07]  /*5580*/  IMAD.MOV.U32 R11, RZ, RZ, RZ ;  /* 0x000000ffff0b7224 */ /* 0x000fce00078e00ff */
.L_x_585:
        /* <DEDUP_REMOVED lines=16> */
.L_x_584:
[----:B------:R-:W-:-:S04]  /*5690*/  ISETP.GT.AND P0, PT, R3, R2, PT ;  /* 0x000000020300720c */ /* 0x000fc80003f04270 */
[----:B------:R-:W-:Y:S02]  /*56a0*/  SEL R0, R28, R25, P0 ;  /* 0x000000191c007207 */ /* 0x000fe40000000000 */
[----:B------:R-:W-:Y:S02]  /*56b0*/  SEL R25, R25, R28, P0 ;  /* 0x0000001c19197207 */ /* 0x000fe40000000000 */
[----:B------:R-:W-:-:S07]  /*56c0*/  MOV R28, R0 ;  /* 0x00000000001c7202 */ /* 0x000fce0000000f00 */
.L_x_583:
[----:B------:R-:W-:Y:S05]  /*56d0*/  BSYNC.RECONVERGENT B0 ;  /* 0x0000000000007941 */ /* 0x000fea0003800200 */
.L_x_582:
        /* <DEDUP_REMOVED lines=39> */
.L_x_588:
        /* <DEDUP_REMOVED lines=9> */
.L_x_587:
[----:B------:R-:W-:Y:S05]  /*59e0*/  BSYNC.RECONVERGENT B0 ;  /* 0x0000000000007941 */ /* 0x000fea0003800200 */
.L_x_586:
[----:B------:R-:W-:Y:S04]  /*59f0*/  BSSY.RECONVERGENT B0, `(.L_x_589) ;  /* 0x000000d000007945 */ /* 0x000fe80003800200 */
[----:B------:R-:W-:Y:S05]  /*5a00*/  @!P2 BRA `(.L_x_590) ;  /* 0x00000000002ca947 */ /* 0x000fea0003800000 */
[----:B------:R-:W-:Y:S02]  /*5a10*/  IMAD.MOV.U32 R2, RZ, RZ, RZ ;  /* 0x000000ffff027224 */ /* 0x000fe400078e00ff */
[----:B------:R-:W-:-:S07]  /*5a20*/  IMAD.MOV.U32 R11, RZ, RZ, R27 ;  /* 0x000000ffff0b7224 */ /* 0x000fce00078e001b */
.L_x_591:
        /* <DEDUP_REMOVED lines=9> */
.L_x_590:
[----:B------:R-:W-:Y:S05]  /*5ac0*/  BSYNC.RECONVERGENT B0 ;  /* 0x0000000000007941 */ /* 0x000fea0003800200 */
.L_x_589:
[----:B------:R-:W-:Y:S04]  /*5ad0*/  BSSY.RECONVERGENT B0, `(.L_x_592) ;  /* 0x0000017000007945 */ /* 0x000fe80003800200 */
[----:B------:R-:W-:Y:S05]  /*5ae0*/  @!P1 BRA `(.L_x_593) ;  /* 0x0000000000549947 */ /* 0x000fea0003800000 */
[----:B------:R-:W-:-:S07]  /*5af0*/  IMAD.MOV.U32 R11, RZ, RZ, RZ ;  /* 0x000000ffff0b7224 */ /* 0x000fce00078e00ff */
.L_x_595:
        /* <DEDUP_REMOVED lines=16> */
.L_x_594:
[----:B------:R-:W-:-:S04]  /*5c00*/  ISETP.GT.AND P0, PT, R3, R2, PT ;  /* 0x000000020300720c */ /* 0x000fc80003f04270 */
[----:B------:R-:W-:Y:S02]  /*5c10*/  SEL R0, R30, R27, P0 ;  /* 0x0000001b1e007207 */ /* 0x000fe40000000000 */
[----:B------:R-:W-:Y:S02]  /*5c20*/  SEL R27, R27, R30, P0 ;  /* 0x0000001e1b1b7207 */ /* 0x000fe40000000000 */
[----:B------:R-:W-:-:S07]  /*5c30*/  MOV R30, R0 ;  /* 0x00000000001e7202 */ /* 0x000fce0000000f00 */
.L_x_593:
[----:B------:R-:W-:Y:S05]  /*5c40*/  BSYNC.RECONVERGENT B0 ;  /* 0x0000000000007941 */ /* 0x000fea0003800200 */
.L_x_592:
        /* <DEDUP_REMOVED lines=39> */
.L_x_598:
        /* <DEDUP_REMOVED lines=9> */
.L_x_597:
[----:B------:R-:W-:Y:S05]  /*5f50*/  BSYNC.RECONVERGENT B0 ;  /* 0x0000000000007941 */ /* 0x000fea0003800200 */
.L_x_596:
[----:B------:R-:W-:Y:S04]  /*5f60*/  BSSY.RECONVERGENT B0, `(.L_x_599) ;  /* 0x000000d000007945 */ /* 0x000fe80003800200 */
[----:B------:R-:W-:Y:S05]  /*5f70*/  @!P2 BRA `(.L_x_600) ;  /* 0x00000000002ca947 */ /* 0x000fea0003800000 */
[----:B------:R-:W-:Y:S02]  /*5f80*/  IMAD.MOV.U32 R2, RZ, RZ, RZ ;  /* 0x000000ffff027224 */ /* 0x000fe400078e00ff */
[----:B------:R-:W-:-:S07]  /*5f90*/  IMAD.MOV.U32 R11, RZ, RZ, R14 ;  /* 0x000000ffff0b7224 */ /* 0x000fce00078e000e */
.L_x_601:
        /* <DEDUP_REMOVED lines=9> */
.L_x_600:
[----:B------:R-:W-:Y:S05]  /*6030*/  BSYNC.RECONVERGENT B0 ;  /* 0x0000000000007941 */ /* 0x000fea0003800200 */
.L_x_599:
[----:B------:R-:W-:Y:S04]  /*6040*/  BSSY.RECONVERGENT B0, `(.L_x_602) ;  /* 0x0000017000007945 */ /* 0x000fe80003800200 */
[----:B------:R-:W-:Y:S05]  /*6050*/  @!P1 BRA `(.L_x_603) ;  /* 0x0000000000549947 */ /* 0x000fea0003800000 */
[----:B------:R-:W-:-:S07]  /*6060*/  IMAD.MOV.U32 R11, RZ, RZ, RZ ;  /* 0x000000ffff0b7224 */ /* 0x000fce00078e00ff */
.L_x_605:
        /* <DEDUP_REMOVED lines=16> */
.L_x_604:
[----:B------:R-:W-:-:S04]  /*6170*/  ISETP.GT.AND P0, PT, R3, R2, PT ;  /* 0x000000020300720c */ /* 0x000fc80003f04270 */
[----:B------:R-:W-:Y:S02]  /*6180*/  SEL R0, R19, R14, P0 ;  /* 0x0000000e13007207 */ /* 0x000fe40000000000 */
[----:B------:R-:W-:Y:S02]  /*6190*/  SEL R14, R14, R19, P0 ;  /* 0x000000130e0e7207 */ /* 0x000fe40000000000 */
[----:B------:R-:W-:-:S07]  /*61a0*/  MOV R19, R0 ;  /* 0x0000000000137202 */ /* 0x000fce0000000f00 */
.L_x_603:
[----:B------:R-:W-:Y:S05]  /*61b0*/  BSYNC.RECONVERGENT B0 ;  /* 0x0000000000007941 */ /* 0x000fea0003800200 */
.L_x_602:
        /* <DEDUP_REMOVED lines=39> */
.L_x_608:
        /* <DEDUP_REMOVED lines=9> */
.L_x_607:
[----:B------:R-:W-:Y:S05]  /*64c0*/  BSYNC.RECONVERGENT B0 ;  /* 0x0000000000007941 */ /* 0x000fea0003800200 */
.L_x_606:
[----:B------:R-:W-:Y:S04]  /*64d0*/  BSSY.RECONVERGENT B0, `(.L_x_609) ;  /* 0x000000d000007945 */ /* 0x000fe80003800200 */
[----:B------:R-:W-:Y:S05]  /*64e0*/  @!P2 BRA `(.L_x_610) ;  /* 0x00000000002ca947 */ /* 0x000fea0003800000 */
[----:B------:R-:W-:Y:S02]  /*64f0*/  IMAD.MOV.U32 R2, RZ, RZ, RZ ;  /* 0x000000ffff027224 */ /* 0x000fe400078e00ff */
[----:B------:R-:W-:-:S07]  /*6500*/  IMAD.MOV.U32 R11, RZ, RZ, R22 ;  /* 0x000000ffff0b7224 */ /* 0x000fce00078e0016 */
.L_x_611:
        /* <DEDUP_REMOVED lines=9> */
.L_x_610:
[----:B------:R-:W-:Y:S05]  /*65a0*/  BSYNC.RECONVERGENT B0 ;  /* 0x0000000000007941 */ /* 0x000fea0003800200 */
.L_x_609:
[----:B------:R-:W-:Y:S04]  /*65b0*/  BSSY.RECONVERGENT B0, `(.L_x_612) ;  /* 0x0000017000007945 */ /* 0x000fe80003800200 */
[----:B------:R-:W-:Y:S05]  /*65c0*/  @!P1 BRA `(.L_x_613) ;  /* 0x0000000000549947 */ /* 0x000fea0003800000 */
[----:B------:R-:W-:-:S07]  /*65d0*/  IMAD.MOV.U32 R11, RZ, RZ, RZ ;  /* 0x000000ffff0b7224 */ /* 0x000fce00078e00ff */
.L_x_615:
        /* <DEDUP_REMOVED lines=16> */
.L_x_614:
[----:B------:R-:W-:-:S04]  /*66e0*/  ISETP.GT.AND P0, PT, R3, R2, PT ;  /* 0x000000020300720c */ /* 0x000fc80003f04270 */
[----:B------:R-:W-:Y:S02]  /*66f0*/  SEL R0, R17, R22, P0 ;  /* 0x0000001611007207 */ /* 0x000fe40000000000 */
[----:B------:R-:W-:Y:S02]  /*6700*/  SEL R22, R22, R17, P0 ;  /* 0x0000001116167207 */ /* 0x000fe40000000000 */
[----:B------:R-:W-:-:S07]  /*6710*/  MOV R17, R0 ;  /* 0x0000000000117202 */ /* 0x000fce0000000f00 */
.L_x_613:
[----:B------:R-:W-:Y:S05]  /*6720*/  BSYNC.RECONVERGENT B0 ;  /* 0x0000000000007941 */ /* 0x000fea0003800200 */
.L_x_612:
        /* <DEDUP_REMOVED lines=39> */
.L_x_618:
        /* <DEDUP_REMOVED lines=9> */
.L_x_617:
[----:B------:R-:W-:Y:S05]  /*6a30*/  BSYNC.RECONVERGENT B0 ;  /* 0x0000000000007941 */ /* 0x000fea0003800200 */
.L_x_616:
[----:B------:R-:W-:Y:S04]  /*6a40*/  BSSY.RECONVERGENT B0, `(.L_x_619) ;  /* 0x000000d000007945 */ /* 0x000fe80003800200 */
[----:B------:R-:W-:Y:S05]  /*6a50*/  @!P2 BRA `(.L_x_620) ;  /* 0x00000000002ca947 */ /* 0x000fea0003800000 */
[----:B------:R-:W-:Y:S02]  /*6a60*/  IMAD.MOV.U32 R2, RZ, RZ, RZ ;  /* 0x000000ffff027224 */ /* 0x000fe400078e00ff */
[----:B------:R-:W-:-:S07]  /*6a70*/  IMAD.MOV.U32 R11, RZ, RZ, R20 ;  /* 0x000000ffff0b7224 */ /* 0x000fce00078e0014 */
.L_x_621:
        /* <DEDUP_REMOVED lines=9> */
.L_x_620:
[----:B------:R-:W-:Y:S05]  /*6b10*/  BSYNC.RECONVERGENT B0 ;  /* 0x0000000000007941 */ /* 0x000fea0003800200 */
.L_x_619:
[----:B------:R-:W-:Y:S04]  /*6b20*/  BSSY.RECONVERGENT B0, `(.L_x_622) ;  /* 0x0000017000007945 */ /* 0x000fe80003800200 */
[----:B------:R-:W-:Y:S05]  /*6b30*/  @!P1 BRA `(.L_x_623) ;  /* 0x0000000000549947 */ /* 0x000fea0003800000 */
[----:B------:R-:W-:-:S07]  /*6b40*/  IMAD.MOV.U32 R11, RZ, RZ, RZ ;  /* 0x000000ffff0b7224 */ /* 0x000fce00078e00ff */
.L_x_625:
        /* <DEDUP_REMOVED lines=16> */
.L_x_624:
[----:B------:R-:W-:-:S04]  /*6c50*/  ISETP.GT.AND P0, PT, R3, R2, PT ;  /* 0x000000020300720c */ /* 0x000fc80003f04270 */
[----:B------:R-:W-:Y:S02]  /*6c60*/  SEL R0, R15, R20, P0 ;  /* 0x000000140f007207 */ /* 0x000fe40000000000 */
[----:B------:R-:W-:Y:S02]  /*6c70*/  SEL R20, R20, R15, P0 ;  /* 0x0000000f14147207 */ /* 0x000fe40000000000 */
[----:B------:R-:W-:-:S07]  /*6c80*/  MOV R15, R0 ;  /* 0x00000000000f7202 */ /* 0x000fce0000000f00 */
.L_x_623:
[----:B------:R-:W-:Y:S05]  /*6c90*/  BSYNC.RECONVERGENT B0 ;  /* 0x0000000000007941 */ /* 0x000fea0003800200 */
.L_x_622:
        /* <DEDUP_REMOVED lines=39> */
.L_x_628:
        /* <DEDUP_REMOVED lines=9> */
.L_x_627:
[----:B------:R-:W-:Y:S05]  /*6fa0*/  BSYNC.RECONVERGENT B0 ;  /* 0x0000000000007941 */ /* 0x000fea0003800200 */
.L_x_626:
[----:B------:R-:W-:Y:S04]  /*6fb0*/  BSSY.RECONVERGENT B0, `(.L_x_629) ;  /* 0x000000d000007945 */ /* 0x000fe80003800200 */
[----:B------:R-:W-:Y:S05]  /*6fc0*/  @!P2 BRA `(.L_x_630) ;  /* 0x00000000002ca947 */ /* 0x000fea0003800000 */
[----:B------:R-:W-:Y:S02]  /*6fd0*/  IMAD.MOV.U32 R2, RZ, RZ, RZ ;  /* 0x000000ffff027224 */ /* 0x000fe400078e00ff */
[----:B------:R-:W-:-:S07]  /*6fe0*/  IMAD.MOV.U32 R11, RZ, RZ, R18 ;  /* 0x000000ffff0b7224 */ /* 0x000fce00078e0012 */
.L_x_631:
        /* <DEDUP_REMOVED lines=9> */
.L_x_630:
[----:B------:R-:W-:Y:S05]  /*7080*/  BSYNC.RECONVERGENT B0 ;  /* 0x0000000000007941 */ /* 0x000fea0003800200 */
.L_x_629:
[----:B------:R-:W-:Y:S04]  /*7090*/  BSSY.RECONVERGENT B0, `(.L_x_632) ;  /* 0x0000017000007945 */ /* 0x000fe80003800200 */
[----:B------:R-:W-:Y:S05]  /*70a0*/  @!P1 BRA `(.L_x_633) ;  /* 0x0000000000549947 */ /* 0x000fea0003800000 */
[----:B------:R-:W-:-:S07]  /*70b0*/  IMAD.MOV.U32 R11, RZ, RZ, RZ ;  /* 0x000000ffff0b7224 */ /* 0x000fce00078e00ff */
.L_x_635:
        /* <DEDUP_REMOVED lines=16> */
.L_x_634:
[----:B------:R-:W-:-:S04]  /*71c0*/  ISETP.GT.AND P0, PT, R3, R2, PT ;  /* 0x000000020300720c */ /* 0x000fc80003f04270 */
[----:B------:R-:W-:Y:S02]  /*71d0*/  SEL R0, R13, R18, P0 ;  /* 0x000000120d007207 */ /* 0x000fe40000000000 */
[----:B------:R-:W-:Y:S02]  /*71e0*/  SEL R18, R18, R13, P0 ;  /* 0x0000000d12127207 */ /* 0x000fe40000000000 */
[----:B------:R-:W-:-:S07]  /*71f0*/  MOV R13, R0 ;  /* 0x00000000000d7202 */ /* 0x000fce0000000f00 */
.L_x_633:
[----:B------:R-:W-:Y:S05]  /*7200*/  BSYNC.RECONVERGENT B0 ;  /* 0x0000000000007941 */ /* 0x000fea0003800200 */
.L_x_632:
        /* <DEDUP_REMOVED lines=39> */
.L_x_638:
        /* <DEDUP_REMOVED lines=9> */
.L_x_637:
[----:B------:R-:W-:Y:S05]  /*7510*/  BSYNC.RECONVERGENT B0 ;  /* 0x0000000000007941 */ /* 0x000fea0003800200 */
.L_x_636:
[----:B------:R-:W-:Y:S04]  /*7520*/  BSSY.RECONVERGENT B0, `(.L_x_639) ;  /* 0x000000d000007945 */ /* 0x000fe80003800200 */
[----:B------:R-:W-:Y:S05]  /*7530*/  @!P2 BRA `(.L_x_640) ;  /* 0x00000000002ca947 */ /* 0x000fea0003800000 */
[----:B------:R-:W-:Y:S02]  /*7540*/  IMAD.MOV.U32 R2, RZ, RZ, RZ ;  /* 0x000000ffff027224 */ /* 0x000fe400078e00ff */
[----:B------:R-:W-:-:S07]  /*7550*/  IMAD.MOV.U32 R11, RZ, RZ, R16 ;  /* 0x000000ffff0b7224 */ /* 0x000fce00078e0010 */
.L_x_641:
        /* <DEDUP_REMOVED lines=9> */
.L_x_640:
[----:B------:R-:W-:Y:S05]  /*75f0*/  BSYNC.RECONVERGENT B0 ;  /* 0x0000000000007941 */ /* 0x000fea0003800200 */
.L_x_639:
[----:B------:R-:W-:Y:S04]  /*7600*/  BSSY.RECONVERGENT B0, `(.L_x_642) ;  /* 0x0000017000007945 */ /* 0x000fe80003800200 */
[----:B------:R-:W-:Y:S05]  /*7610*/  @!P1 BRA `(.L_x_643) ;  /* 0x0000000000549947 */ /* 0x000fea0003800000 */
[----:B------:R-:W-:-:S07]  /*7620*/  IMAD.MOV.U32 R11, RZ, RZ, RZ ;  /* 0x000000ffff0b7224 */ /* 0x000fce00078e00ff */
.L_x_645:
        /* <DEDUP_REMOVED lines=16> */
.L_x_644:
[----:B------:R-:W-:-:S04]  /*7730*/  ISETP.GT.AND P0, PT, R3, R2, PT ;  /* 0x000000020300720c */ /* 0x000fc80003f04270 */
[----:B------:R-:W-:Y:S02]  /*7740*/  SEL R0, R21, R16, P0 ;  /* 0x0000001015007207 */ /* 0x000fe40000000000 */
[----:B------:R-:W-:Y:S02]  /*7750*/  SEL R16, R16, R21, P0 ;  /* 0x0000001510107207 */ /* 0x000fe40000000000 */
[----:B------:R-:W-:-:S07]  /*7760*/  MOV R21, R0 ;  /* 0x0000000000157202 */ /* 0x000fce0000000f00 */
.L_x_643:
[----:B------:R-:W-:Y:S05]  /*7770*/  BSYNC.RECONVERGENT B0 ;  /* 0x0000000000007941 */ /* 0x000fea0003800200 */
.L_x_642:
        /* <DEDUP_REMOVED lines=39> */
.L_x_648:
        /* <DEDUP_REMOVED lines=9> */
.L_x_647:
[----:B------:R-:W-:Y:S05]  /*7a80*/  BSYNC.RECONVERGENT B0 ;  /* 0x0000000000007941 */ /* 0x000fea0003800200 */
.L_x_646:
[----:B------:R-:W-:Y:S04]  /*7a90*/  BSSY.RECONVERGENT B0, `(.L_x_649) ;  /* 0x000000d000007945 */ /* 0x000fe80003800200 */
[----:B------:R-:W-:Y:S05]  /*7aa0*/  @!P2 BRA `(.L_x_650) ;  /* 0x00000000002ca947 */ /* 0x000fea0003800000 */
[----:B------:R-:W-:Y:S02]  /*7ab0*/  IMAD.MOV.U32 R2, RZ, RZ, RZ ;  /* 0x000000ffff027224 */ /* 0x000fe400078e00ff */
[----:B------:R-:W-:-:S07]  /*7ac0*/  IMAD.MOV.U32 R11, RZ, RZ, R24 ;  /* 0x000000ffff0b7224 */ /* 0x000fce00078e0018 */
.L_x_651:
        /* <DEDUP_REMOVED lines=9> */
.L_x_650:
[----:B------:R-:W-:Y:S05]  /*7b60*/  BSYNC.RECONVERGENT B0 ;  /* 0x0000000000007941 */ /* 0x000fea0003800200 */
.L_x_649:
[----:B------:R-:W-:Y:S04]  /*7b70*/  BSSY.RECONVERGENT B0, `(.L_x_652) ;  /* 0x0000017000007945 */ /* 0x000fe80003800200 */
[----:B------:R-:W-:Y:S05]  /*7b80*/  @!P1 BRA `(.L_x_653) ;  /* 0x0000000000549947 */ /* 0x000fea0003800000 */
[----:B------:R-:W-:-:S07]  /*7b90*/  IMAD.MOV.U32 R11, RZ, RZ, RZ ;  /* 0x000000ffff0b7224 */ /* 0x000fce00078e00ff */
.L_x_655:
        /* <DEDUP_REMOVED lines=16> */
.L_x_654:
[----:B------:R-:W-:-:S04]  /*7ca0*/  ISETP.GT.AND P0, PT, R3, R2, PT ;  /* 0x000000020300720c */ /* 0x000fc80003f04270 */
[----:B------:R-:W-:Y:S02]  /*7cb0*/  SEL R0, R23, R24, P0 ;  /* 0x0000001817007207 */ /* 0x000fe40000000000 */
[----:B------:R-:W-:Y:S02]  /*7cc0*/  SEL R24, R24, R23, P0 ;  /* 0x0000001718187207 */ /* 0x000fe40000000000 */
[----:B------:R-:W-:-:S07]  /*7cd0*/  MOV R23, R0 ;  /* 0x0000000000177202 */ /* 0x000fce0000000f00 */
.L_x_653:
[----:B------:R-:W-:Y:S05]  /*7ce0*/  BSYNC.RECONVERGENT B0 ;  /* 0x0000000000007941 */ /* 0x000fea0003800200 */
.L_x_652:
        /* <DEDUP_REMOVED lines=39> */
.L_x_658:
        /* <DEDUP_REMOVED lines=9> */
.L_x_657:
[----:B------:R-:W-:Y:S05]  /*7ff0*/  BSYNC.RECONVERGENT B0 ;  /* 0x0000000000007941 */ /* 0x000fea0003800200 */
.L_x_656:
[----:B------:R-:W-:Y:S04]  /*8000*/  BSSY.RECONVERGENT B0, `(.L_x_659) ;  /* 0x000000d000007945 */ /* 0x000fe80003800200 */
[----:B------:R-:W-:Y:S05]  /*8010*/  @!P2 BRA `(.L_x_660) ;  /* 0x00000000002ca947 */ /* 0x000fea0003800000 */
[----:B------:R-:W-:Y:S02]  /*8020*/  IMAD.MOV.U32 R2, RZ, RZ, RZ ;  /* 0x000000ffff027224 */ /* 0x000fe400078e00ff */
[----:B------:R-:W-:-:S07]  /*8030*/  IMAD.MOV.U32 R11, RZ, RZ, R26 ;  /* 0x000000ffff0b7224 */ /* 0x000fce00078e001a */
.L_x_661:
        /* <DEDUP_REMOVED lines=9> */
.L_x_660:
[----:B------:R-:W-:Y:S05]  /*80d0*/  BSYNC.RECONVERGENT B0 ;  /* 0x0000000000007941 */ /* 0x000fea0003800200 */
.L_x_659:
[----:B------:R-:W-:Y:S04]  /*80e0*/  BSSY.RECONVERGENT B0, `(.L_x_662) ;  /* 0x0000017000007945 */ /* 0x000fe80003800200 */
[----:B------:R-:W-:Y:S05]  /*80f0*/  @!P1 BRA `(.L_x_663) ;  /* 0x0000000000549947 */ /* 0x000fea0003800000 */
[----:B------:R-:W-:-:S07]  /*8100*/  IMAD.MOV.U32 R11, RZ, RZ, RZ ;  /* 0x000000ffff0b7224 */ /* 0x000fce00078e00ff */
.L_x_665:
        /* <DEDUP_REMOVED lines=16> */
.L_x_664:
[----:B------:R-:W-:-:S04]  /*8210*/  ISETP.GT.AND P0, PT, R3, R2, PT ;  /* 0x000000020300720c */ /* 0x000fc80003f04270 */
[----:B------:R-:W-:Y:S02]  /*8220*/  SEL R0, R25, R26, P0 ;  /* 0x0000001a19007207 */ /* 0x000fe40000000000 */
[----:B------:R-:W-:Y:S02]  /*8230*/  SEL R26, R26, R25, P0 ;  /* 0x000000191a1a7207 */ /* 0x000fe40000000000 */
[----:B------:R-:W-:-:S07]  /*8240*/  MOV R25, R0 ;  /* 0x0000000000197202 */ /* 0x000fce0000000f00 */
.L_x_663:
[----:B------:R-:W-:Y:S05]  /*8250*/  BSYNC.RECONVERGENT B0 ;  /* 0x0000000000007941 */ /* 0x000fea0003800200 */
.L_x_662:
        /* <DEDUP_REMOVED lines=39> */
.L_x_668:
        /* <DEDUP_REMOVED lines=9> */
.L_x_667:
[----:B------:R-:W-:Y:S05]  /*8560*/  BSYNC.RECONVERGENT B0 ;  /* 0x0000000000007941 */ /* 0x000fea0003800200 */
.L_x_666:
[----:B------:R-:W-:Y:S04]  /*8570*/  BSSY.RECONVERGENT B0, `(.L_x_669) ;  /* 0x000000d000007945 */ /* 0x000fe80003800200 */
[----:B------:R-:W-:Y:S05]  /*8580*/  @!P2 BRA `(.L_x_670) ;  /* 0x00000000002ca947 */ /* 0x000fea0003800000 */
[----:B------:R-:W-:Y:S02]  /*8590*/  IMAD.MOV.U32 R2, RZ, RZ, RZ ;  /* 0x000000ffff027224 */ /* 0x000fe400078e00ff */
[----:B------:R-:W-:-:S07]  /*85a0*/  IMAD.MOV.U32 R11, RZ, RZ, R28 ;  /* 0x000000ffff0b7224 */ /* 0x000fce00078e001c */
.L_x_671:
        /* <DEDUP_REMOVED lines=9> */
.L_x_670:
[----:B------:R-:W-:Y:S05]  /*8640*/  BSYNC.RECONVERGENT B0 ;  /* 0x0000000000007941 */ /* 0x000fea0003800200 */
.L_x_669:
[----:B------:R-:W-:Y:S04]  /*8650*/  BSSY.RECONVERGENT B0, `(.L_x_672) ;  /* 0x0000017000007945 */ /* 0x000fe80003800200 */
[----:B------:R-:W-:Y:S05]  /*8660*/  @!P1 BRA `(.L_x_673) ;  /* 0x0000000000549947 */ /* 0x000fea0003800000 */
[----:B------:R-:W-:-:S07]  /*8670*/  IMAD.MOV.U32 R11, RZ, RZ, RZ ;  /* 0x000000ffff0b7224 */ /* 0x000fce00078e00ff */
.L_x_675:
        /* <DEDUP_REMOVED lines=16> */
.L_x_674:
[----:B------:R-:W-:-:S04]  /*8780*/  ISETP.GT.AND P0, PT, R3, R2, PT ;  /* 0x000000020300720c */ /* 0x000fc80003f04270 */
[----:B------:R-:W-:Y:S02]  /*8790*/  SEL R0, R27, R28, P0 ;  /* 0x0000001c1b007207 */ /* 0x000fe40000000000 */
[----:B------:R-:W-:Y:S02]  /*87a0*/  SEL R28, R28, R27, P0 ;  /* 0x0000001b1c1c7207 */ /* 0x000fe40000000000 */
[----:B------:R-:W-:-:S07]  /*87b0*/  MOV R27, R0 ;  /* 0x00000000001b7202 */ /* 0x000fce0000000f00 */
.L_x_673:
[----:B------:R-:W-:Y:S05]  /*87c0*/  BSYNC.RECONVERGENT B0 ;  /* 0x0000000000007941 */ /* 0x000fea0003800200 */
.L_x_672:
        /* <DEDUP_REMOVED lines=39> */
.L_x_678:
        /* <DEDUP_REMOVED lines=9> */
.L_x_677:
[----:B------:R-:W-:Y:S05]  /*8ad0*/  BSYNC.RECONVERGENT B0 ;  /* 0x0000000000007941 */ /* 0x000fea0003800200 */
.L_x_676:
[----:B------:R-:W-:Y:S04]  /*8ae0*/  BSSY.RECONVERGENT B0, `(.L_x_679) ;  /* 0x000000d000007945 */ /* 0x000fe80003800200 */
[----:B------:R-:W-:Y:S05]  /*8af0*/  @!P2 BRA `(.L_x_680) ;  /* 0x00000000002ca947 */ /* 0x000fea0003800000 */
[----:B------:R-:W-:Y:S02]  /*8b00*/  IMAD.MOV.U32 R2, RZ, RZ, RZ ;  /* 0x000000ffff027224 */ /* 0x000fe400078e00ff */
[----:B------:R-:W-:-:S07]  /*8b10*/  IMAD.MOV.U32 R11, RZ, RZ, R19 ;  /* 0x000000ffff0b7224 */ /* 0x000fce00078e0013 */
.L_x_681:
        /* <DEDUP_REMOVED lines=9> */
.L_x_680:
[----:B------:R-:W-:Y:S05]  /*8bb0*/  BSYNC.RECONVERGENT B0 ;  /* 0x0000000000007941 */ /* 0x000fea0003800200 */
.L_x_679:
[----:B------:R-:W-:Y:S04]  /*8bc0*/  BSSY.RECONVERGENT B0, `(.L_x_682) ;  /* 0x0000017000007945 */ /* 0x000fe80003800200 */
[----:B------:R-:W-:Y:S05]  /*8bd0*/  @!P1 BRA `(.L_x_683) ;  /* 0x0000000000549947 */ /* 0x000fea0003800000 */
[----:B------:R-:W-:-:S07]  /*8be0*/  IMAD.MOV.U32 R11, RZ, RZ, RZ ;  /* 0x000000ffff0b7224 */ /* 0x000fce00078e00ff */
.L_x_685:
        /* <DEDUP_REMOVED lines=16> */
.L_x_684:
[----:B------:R-:W-:-:S04]  /*8cf0*/  ISETP.GT.AND P0, PT, R3, R2, PT ;  /* 0x000000020300720c */ /* 0x000fc80003f04270 */
[----:B------:R-:W-:Y:S02]  /*8d00*/  SEL R0, R22, R19, P0 ;  /* 0x0000001316007207 */ /* 0x000fe40000000000 */
[----:B------:R-:W-:Y:S02]  /*8d10*/  SEL R19, R19, R22, P0 ;  /* 0x0000001613137207 */ /* 0x000fe40000000000 */
[----:B------:R-:W-:-:S07]  /*8d20*/  MOV R22, R0 ;  /* 0x0000000000167202 */ /* 0x000fce0000000f00 */
.L_x_683:
[----:B------:R-:W-:Y:S05]  /*8d30*/  BSYNC.RECONVERGENT B0 ;  /* 0x0000000000007941 */ /* 0x000fea0003800200 */
.L_x_682:
        /* <DEDUP_REMOVED lines=39> */
.L_x_688:
        /* <DEDUP_REMOVED lines=9> */
.L_x_687:
[----:B------:R-:W-:Y:S05]  /*9040*/  BSYNC.RECONVERGENT B0 ;  /* 0x0000000000007941 */ /* 0x000fea0003800200 */
.L_x_686:
[----:B------:R-:W-:Y:S04]  /*9050*/  BSSY.RECONVERGENT B0, `(.L_x_689) ;  /* 0x000000d000007945 */ /* 0x000fe80003800200 */
[----:B------:R-:W-:Y:S05]  /*9060*/  @!P2 BRA `(.L_x_690) ;  /* 0x00000000002ca947 */ /* 0x000fea0003800000 */
[----:B------:R-:W-:Y:S02]  /*9070*/  IMAD.MOV.U32 R2, RZ, RZ, RZ ;  /* 0x000000ffff027224 */ /* 0x000fe400078e00ff */
[----:B------:R-:W-:-:S07]  /*9080*/  IMAD.MOV.U32 R11, RZ, RZ, R17 ;  /* 0x000000ffff0b7224 */ /* 0x000fce00078e0011 */
.L_x_691:
        /* <DEDUP_REMOVED lines=9> */
.L_x_690:
[----:B------:R-:W-:Y:S05]  /*9120*/  BSYNC.RECONVERGENT B0 ;  /* 0x0000000000007941 */ /* 0x000fea0003800200 */
.L_x_689:
[----:B------:R-:W-:Y:S04]  /*9130*/  BSSY.RECONVERGENT B0, `(.L_x_692) ;  /* 0x0000017000007945 */ /* 0x000fe80003800200 */
[----:B------:R-:W-:Y:S05]  /*9140*/  @!P1 BRA `(.L_x_693) ;  /* 0x0000000000549947 */ /* 0x000fea0003800000 */
[----:B------:R-:W-:-:S07]  /*9150*/  IMAD.MOV.U32 R11, RZ, RZ, RZ ;  /* 0x000000ffff0b7224 */ /* 0x000fce00078e00ff */
.L_x_695:
        /* <DEDUP_REMOVED lines=16> */
.L_x_694:
[----:B------:R-:W-:-:S04]  /*9260*/  ISETP.GT.AND P0, PT, R3, R2, PT ;  /* 0x000000020300720c */ /* 0x000fc80003f04270 */
[----:B------:R-:W-:Y:S02]  /*9270*/  SEL R0, R20, R17, P0 ;  /* 0x0000001114007207 */ /* 0x000fe40000000000 */
[----:B------:R-:W-:Y:S02]  /*9280*/  SEL R17, R17, R20, P0 ;  /* 0x0000001411117207 */ /* 0x000fe40000000000 */
[----:B------:R-:W-:-:S07]  /*9290*/  MOV R20, R0 ;  /* 0x0000000000147202 */ /* 0x000fce0000000f00 */
.L_x_693:
[----:B------:R-:W-:Y:S05]  /*92a0*/  BSYNC.RECONVERGENT B0 ;  /* 0x0000000000007941 */ /* 0x000fea0003800200 */
.L_x_692:
        /* <DEDUP_REMOVED lines=39> */
.L_x_698:
        /* <DEDUP_REMOVED lines=9> */
.L_x_697:
[----:B------:R-:W-:Y:S05]  /*95b0*/  BSYNC.RECONVERGENT B0 ;  /* 0x0000000000007941 */ /* 0x000fea0003800200 */
.L_x_696:
[----:B------:R-:W-:Y:S04]  /*95c0*/  BSSY.RECONVERGENT B0, `(.L_x_699) ;  /* 0x000000d000007945 */ /* 0x000fe80003800200 */
[----:B------:R-:W-:Y:S05]  /*95d0*/  @!P2 BRA `(.L_x_700) ;  /* 0x00000000002ca947 */ /* 0x000fea0003800000 */
[----:B------:R-:W-:Y:S02]  /*95e0*/  IMAD.MOV.U32 R2, RZ, RZ, RZ ;  /* 0x000000ffff027224 */ /* 0x000fe400078e00ff */
[----:B------:R-:W-:-:S07]  /*95f0*/  IMAD.MOV.U32 R11, RZ, RZ, R15 ;  /* 0x000000ffff0b7224 */ /* 0x000fce00078e000f */
.L_x_701:
        /* <DEDUP_REMOVED lines=9> */
.L_x_700:
[----:B------:R-:W-:Y:S05]  /*9690*/  BSYNC.RECONVERGENT B0 ;  /* 0x0000000000007941 */ /* 0x000fea0003800200 */
.L_x_699:
[----:B------:R-:W-:Y:S04]  /*96a0*/  BSSY.RECONVERGENT B0, `(.L_x_702) ;  /* 0x0000017000007945 */ /* 0x000fe80003800200 */
[----:B------:R-:W-:Y:S05]  /*96b0*/  @!P1 BRA `(.L_x_703) ;  /* 0x0000000000549947 */ /* 0x000fea0003800000 */
[----:B------:R-:W-:-:S07]  /*96c0*/  IMAD.MOV.U32 R11, RZ, RZ, RZ ;  /* 0x000000ffff0b7224 */ /* 0x000fce00078e00ff */
.L_x_705:
        /* <DEDUP_REMOVED lines=16> */
.L_x_704:
[----:B------:R-:W-:-:S04]  /*97d0*/  ISETP.GT.AND P0, PT, R3, R2, PT ;  /* 0x000000020300720c */ /* 0x000fc80003f04270 */
[----:B------:R-:W-:Y:S02]  /*97e0*/  SEL R0, R18, R15, P0 ;  /* 0x0000000f12007207 */ /* 0x000fe40000000000 */
[----:B------:R-:W-:Y:S02]  /*97f0*/  SEL R15, R15, R18, P0 ;  /* 0x000000120f0f7207 */ /* 0x000fe40000000000 */
[----:B------:R-:W-:-:S07]  /*9800*/  MOV R18, R0 ;  /* 0x0000000000127202 */ /* 0x000fce0000000f00 */
.L_x_703:
[----:B------:R-:W-:Y:S05]  /*9810*/  BSYNC.RECONVERGENT B0 ;  /* 0x0000000000007941 */ /* 0x000fea0003800200 */
.L_x_702:
        /* <DEDUP_REMOVED lines=39> */
.L_x_708:
        /* <DEDUP_REMOVED lines=9> */
.L_x_707:
[----:B------:R-:W-:Y:S05]  /*9b20*/  BSYNC.RECONVERGENT B0 ;  /* 0x0000000000007941 */ /* 0x000fea0003800200 */
.L_x_706:
[----:B------:R-:W-:Y:S04]  /*9b30*/  BSSY.RECONVERGENT B0, `(.L_x_709) ;  /* 0x000000d000007945 */ /* 0x000fe80003800200 */
[----:B------:R-:W-:Y:S05]  /*9b40*/  @!P2 BRA `(.L_x_710) ;  /* 0x00000000002ca947 */ /* 0x000fea0003800000 */
[----:B------:R-:W-:Y:S02]  /*9b50*/  IMAD.MOV.U32 R2, RZ, RZ, RZ ;  /* 0x000000ffff027224 */ /* 0x000fe400078e00ff */
[----:B------:R-:W-:-:S07]  /*9b60*/  IMAD.MOV.U32 R11, RZ, RZ, R13 ;  /* 0x000000ffff0b7224 */ /* 0x000fce00078e000d */
.L_x_711:
        /* <DEDUP_REMOVED lines=9> */
.L_x_710:
[----:B------:R-:W-:Y:S05]  /*9c00*/  BSYNC.RECONVERGENT B0 ;  /* 0x0000000000007941 */ /* 0x000fea0003800200 */
.L_x_709:
[----:B------:R-:W-:Y:S04]  /*9c10*/  BSSY.RECONVERGENT B0, `(.L_x_712) ;  /* 0x0000017000007945 */ /* 0x000fe80003800200 */
[----:B------:R-:W-:Y:S05]  /*9c20*/  @!P1 BRA `(.L_x_713) ;  /* 0x0000000000549947 */ /* 0x000fea0003800000 */
[----:B------:R-:W-:-:S07]  /*9c30*/  IMAD.MOV.U32 R11, RZ, RZ, RZ ;  /* 0x000000ffff0b7224 */ /* 0x000fce00078e00ff */
.L_x_715:
        /* <DEDUP_REMOVED lines=16> */
.L_x_714:
[----:B------:R-:W-:-:S04]  /*9d40*/  ISETP.GT.AND P0, PT, R3, R2, PT ;  /* 0x000000020300720c */ /* 0x000fc80003f04270 */
[----:B------:R-:W-:Y:S02]  /*9d50*/  SEL R0, R16, R13, P0 ;  /* 0x0000000d10007207 */ /* 0x000fe40000000000 */
[----:B------:R-:W-:Y:S02]  /*9d60*/  SEL R13, R13, R16, P0 ;  /* 0x000000100d0d7207 */ /* 0x000fe40000000000 */
[----:B------:R-:W-:-:S07]  /*9d70*/  MOV R16, R0 ;  /* 0x0000000000107202 */ /* 0x000fce0000000f00 */
.L_x_713:
[----:B------:R-:W-:Y:S05]  /*9d80*/  BSYNC.RECONVERGENT B0 ;  /* 0x0000000000007941 */ /* 0x000fea0003800200 */
.L_x_712:
        /* <DEDUP_REMOVED lines=39> */
.L_x_718:
        /* <DEDUP_REMOVED lines=9> */
.L_x_717:
[----:B------:R-:W-:Y:S05]  /*a090*/  BSYNC.RECONVERGENT B0 ;  /* 0x0000000000007941 */ /* 0x000fea0003800200 */
.L_x_716:
[----:B------:R-:W-:Y:S04]  /*a0a0*/  BSSY.RECONVERGENT B0, `(.L_x_719) ;  /* 0x000000d000007945 */ /* 0x000fe80003800200 */
[----:B------:R-:W-:Y:S05]  /*a0b0*/  @!P2 BRA `(.L_x_720) ;  /* 0x00000000002ca947 */ /* 0x000fea0003800000 */
[----:B------:R-:W-:Y:S02]  /*a0c0*/  IMAD.MOV.U32 R2, RZ, RZ, RZ ;  /* 0x000000ffff027224 */ /* 0x000fe400078e00ff */
[----:B------:R-:W-:-:S07]  /*a0d0*/  IMAD.MOV.U32 R11, RZ, RZ, R21 ;  /* 0x000000ffff0b7224 */ /* 0x000fce00078e0015 */
.L_x_721:
        /* <DEDUP_REMOVED lines=9> */
.L_x_720:
[----:B------:R-:W-:Y:S05]  /*a170*/  BSYNC.RECONVERGENT B0 ;  /* 0x0000000000007941 */ /* 0x000fea0003800200 */
.L_x_719:
[----:B------:R-:W-:Y:S04]  /*a180*/  BSSY.RECONVERGENT B0, `(.L_x_722) ;  /* 0x0000017000007945 */ /* 0x000fe80003800200 */
[----:B------:R-:W-:Y:S05]  /*a190*/  @!P1 BRA `(.L_x_723) ;  /* 0x0000000000549947 */ /* 0x000fea0003800000 */
[----:B------:R-:W-:-:S07]  /*a1a0*/  IMAD.MOV.U32 R11, RZ, RZ, RZ ;  /* 0x000000ffff0b7224 */ /* 0x000fce00078e00ff */
.L_x_725:
        /* <DEDUP_REMOVED lines=16> */
.L_x_724:
[----:B------:R-:W-:-:S04]  /*a2b0*/  ISETP.GT.AND P0, PT, R3, R2, PT ;  /* 0x000000020300720c */ /* 0x000fc80003f04270 */
[----:B------:R-:W-:Y:S02]  /*a2c0*/  SEL R0, R24, R21, P0 ;  /* 0x0000001518007207 */ /* 0x000fe40000000000 */
[----:B------:R-:W-:Y:S02]  /*a2d0*/  SEL R21, R21, R24, P0 ;  /* 0x0000001815157207 */ /* 0x000fe40000000000 */
[----:B------:R-:W-:-:S07]  /*a2e0*/  MOV R24, R0 ;  /* 0x0000000000187202 */ /* 0x000fce0000000f00 */
.L_x_723:
[----:B------:R-:W-:Y:S05]  /*a2f0*/  BSYNC.RECONVERGENT B0 ;  /* 0x0000000000007941 */ /* 0x000fea0003800200 */
.L_x_722:
        /* <DEDUP_REMOVED lines=39> */
.L_x_728:
        /* <DEDUP_REMOVED lines=9> */
.L_x_727:
[----:B------:R-:W-:Y:S05]  /*a600*/  BSYNC.RECONVERGENT B0 ;  /* 0x0000000000007941 */ /* 0x000fea0003800200 */
.L_x_726:
[----:B------:R-:W-:Y:S04]  /*a610*/  BSSY.RECONVERGENT B0, `(.L_x_729) ;  /* 0x000000d000007945 */ /* 0x000fe80003800200 */
[----:B------:R-:W-:Y:S05]  /*a620*/  @!P2 BRA `(.L_x_730) ;  /* 0x00000000002ca947 */ /* 0x000fea0003800000 */
[----:B------:R-:W-:Y:S02]  /*a630*/  IMAD.MOV.U32 R2, RZ, RZ, RZ ;  /* 0x000000ffff027224 */ /* 0x000fe400078e00ff */
[----:B------:R-:W-:-:S07]  /*a640*/  IMAD.MOV.U32 R11, RZ, RZ, R23 ;  /* 0x000000ffff0b7224 */ /* 0x000fce00078e0017 */
.L_x_731:
        /* <DEDUP_REMOVED lines=9> */
.L_x_730:
[----:B------:R-:W-:Y:S05]  /*a6e0*/  BSYNC.RECONVERGENT B0 ;  /* 0x0000000000007941 */ /* 0x000fea0003800200 */
.L_x_729:
[----:B------:R-:W-:Y:S04]  /*a6f0*/  BSSY.RECONVERGENT B0, `(.L_x_732) ;  /* 0x0000017000007945 */ /* 0x000fe80003800200 */
[----:B------:R-:W-:Y:S05]  /*a700*/  @!P1 BRA `(.L_x_733) ;  /* 0x0000000000549947 */ /* 0x000fea0003800000 */
[----:B------:R-:W-:-:S07]  /*a710*/  IMAD.MOV.U32 R11, RZ, RZ, RZ ;  /* 0x000000ffff0b7224 */ /* 0x000fce00078e00ff */
.L_x_735:
        /* <DEDUP_REMOVED lines=16> */
.L_x_734:
[----:B------:R-:W-:-:S04]  /*a820*/  ISETP.GT.AND P0, PT, R3, R2, PT ;  /* 0x000000020300720c */ /* 0x000fc80003f04270 */
[----:B------:R-:W-:Y:S02]  /*a830*/  SEL R0, R26, R23, P0 ;  /* 0x000000171a007207 */ /* 0x000fe40000000000 */
[----:B------:R-:W-:Y:S02]  /*a840*/  SEL R23, R23, R26, P0 ;  /* 0x0000001a17177207 */ /* 0x000fe40000000000 */
[----:B------:R-:W-:-:S07]  /*a850*/  MOV R26, R0 ;  /* 0x00000000001a7202 */ /* 0x000fce0000000f00 */
.L_x_733:
[----:B------:R-:W-:Y:S05]  /*a860*/  BSYNC.RECONVERGENT B0 ;  /* 0x0000000000007941 */ /* 0x000fea0003800200 */
.L_x_732:
        /* <DEDUP_REMOVED lines=39> */
.L_x_738:
        /* <DEDUP_REMOVED lines=9> */
.L_x_737:
[----:B------:R-:W-:Y:S05]  /*ab70*/  BSYNC.RECONVERGENT B0 ;  /* 0x0000000000007941 */ /* 0x000fea0003800200 */
.L_x_736:
[----:B------:R-:W-:Y:S04]  /*ab80*/  BSSY.RECONVERGENT B0, `(.L_x_739) ;  /* 0x000000d000007945 */ /* 0x000fe80003800200 */
[----:B------:R-:W-:Y:S05]  /*ab90*/  @!P2 BRA `(.L_x_740) ;  /* 0x00000000002ca947 */ /* 0x000fea0003800000 */
[----:B------:R-:W-:Y:S02]  /*aba0*/  IMAD.MOV.U32 R2, RZ, RZ, RZ ;  /* 0x000000ffff027224 */ /* 0x000fe400078e00ff */
[----:B------:R-:W-:-:S07]  /*abb0*/  IMAD.MOV.U32 R11, RZ, RZ, R25 ;  /* 0x000000ffff0b7224 */ /* 0x000fce00078e0019 */
.L_x_741:
        /* <DEDUP_REMOVED lines=9> */
.L_x_740:
[----:B------:R-:W-:Y:S05]  /*ac50*/  BSYNC.RECONVERGENT B0 ;  /* 0x0000000000007941 */ /* 0x000fea0003800200 */
.L_x_739:
[----:B------:R-:W-:Y:S04]  /*ac60*/  BSSY.RECONVERGENT B0, `(.L_x_742) ;  /* 0x0000017000007945 */ /* 0x000fe80003800200 */
[----:B------:R-:W-:Y:S05]  /*ac70*/  @!P1 BRA `(.L_x_743) ;  /* 0x0000000000549947 */ /* 0x000fea0003800000 */
[----:B------:R-:W-:-:S07]  /*ac80*/  IMAD.MOV.U32 R11, RZ, RZ, RZ ;  /* 0x000000ffff0b7224 */ /* 0x000fce00078e00ff */
.L_x_745:
        /* <DEDUP_REMOVED lines=16> */
.L_x_744:
[----:B------:R-:W-:-:S04]  /*ad90*/  ISETP.GT.AND P0, PT, R3, R2, PT ;  /* 0x000000020300720c */ /* 0x000fc80003f04270 */
[----:B------:R-:W-:Y:S02]  /*ada0*/  SEL R0, R28, R25, P0 ;  /* 0x000000191c007207 */ /* 0x000fe40000000000 */
[----:B------:R-:W-:Y:S02]  /*adb0*/  SEL R25, R25, R28, P0 ;  /* 0x0000001c19197207 */ /* 0x000fe40000000000 */
[----:B------:R-:W-:-:S07]  /*adc0*/  MOV R28, R0 ;  /* 0x00000000001c7202 */ /* 0x000fce0000000f00 */
.L_x_743:
[----:B------:R-:W-:Y:S05]  /*add0*/  BSYNC.RECONVERGENT B0 ;  /* 0x0000000000007941 */ /* 0x000fea0003800200 */
.L_x_742:
        /* <DEDUP_REMOVED lines=39> */
.L_x_748:
        /* <DEDUP_REMOVED lines=9> */
.L_x_747:
[----:B------:R-:W-:Y:S05]  /*b0e0*/  BSYNC.RECONVERGENT B0 ;  /* 0x0000000000007941 */ /* 0x000fea0003800200 */
.L_x_746:
[----:B------:R-:W-:Y:S04]  /*b0f0*/  BSSY.RECONVERGENT B0, `(.L_x_749) ;  /* 0x000000d000007945 */ /* 0x000fe80003800200 */
[----:B------:R-:W-:Y:S05]  /*b100*/  @!P2 BRA `(.L_x_750) ;  /* 0x00000000002ca947 */ /* 0x000fea0003800000 */
[----:B------:R-:W-:Y:S02]  /*b110*/  IMAD.MOV.U32 R2, RZ, RZ, RZ ;  /* 0x000000ffff027224 */ /* 0x000fe400078e00ff */
[----:B------:R-:W-:-:S07]  /*b120*/  IMAD.MOV.U32 R11, RZ, RZ, R27 ;  /* 0x000000ffff0b7224 */ /* 0x000fce00078e001b */
.L_x_751:
        /* <DEDUP_REMOVED lines=9> */
.L_x_750:
[----:B------:R-:W-:Y:S05]  /*b1c0*/  BSYNC.RECONVERGENT B0 ;  /* 0x0000000000007941 */ /* 0x000fea0003800200 */
.L_x_749:
[----:B------:R-:W-:Y:S04]  /*b1d0*/  BSSY.RECONVERGENT B0, `(.L_x_752) ;  /* 0x0000017000007945 */ /* 0x000fe80003800200 */
[----:B------:R-:W-:Y:S05]  /*b1e0*/  @!P1 BRA `(.L_x_753) ;  /* 0x0000000000549947 */ /* 0x000fea0003800000 */
[----:B------:R-:W-:-:S07]  /*b1f0*/  IMAD.MOV.U32 R11, RZ, RZ, RZ ;  /* 0x000000ffff0b7224 */ /* 0x000fce00078e00ff */
.L_x_755:
        /* <DEDUP_REMOVED lines=16> */
.L_x_754:
[----:B------:R-:W-:-:S04]  /*b300*/  ISETP.GT.AND P0, PT, R3, R2, PT ;  /* 0x000000020300720c */ /* 0x000fc80003f04270 */
[----:B------:R-:W-:Y:S02]  /*b310*/  SEL R0, R30, R27, P0 ;  /* 0x0000001b1e007207 */ /* 0x000fe40000000000 */
[----:B------:R-:W-:Y:S02]  /*b320*/  SEL R27, R27, R30, P0 ;  /* 0x0000001e1b1b7207 */ /* 0x000fe40000000000 */
[----:B------:R-:W-:-:S07]  /*b330*/  MOV R30, R0 ;  /* 0x00000000001e7202 */ /* 0x000fce0000000f00 */
.L_x_753:
[----:B------:R-:W-:Y:S05]  /*b340*/  BSYNC.RECONVERGENT B0 ;  /* 0x0000000000007941 */ /* 0x000fea0003800200 */
.L_x_752:
        /* <DEDUP_REMOVED lines=39> */
.L_x_758:
        /* <DEDUP_REMOVED lines=9> */
.L_x_757:
[----:B------:R-:W-:Y:S05]  /*b650*/  BSYNC.RECONVERGENT B0 ;  /* 0x0000000000007941 */ /* 0x000fea0003800200 */
.L_x_756:
[----:B------:R-:W-:Y:S04]  /*b660*/  BSSY.RECONVERGENT B0, `(.L_x_759) ;  /* 0x000000d000007945 */ /* 0x000fe80003800200 */
[----:B------:R-:W-:Y:S05]  /*b670*/  @!P2 BRA `(.L_x_760) ;  /* 0x00000000002ca947 */ /* 0x000fea0003800000 */
[----:B------:R-:W-:Y:S02]  /*b680*/  IMAD.MOV.U32 R2, RZ, RZ, RZ ;  /* 0x000000ffff027224 */ /* 0x000fe400078e00ff */
[----:B------:R-:W-:-:S07]  /*b690*/  IMAD.MOV.U32 R11, RZ, RZ, R14 ;  /* 0x000000ffff0b7224 */ /* 0x000fce00078e000e */
.L_x_761:
        /* <DEDUP_REMOVED lines=9> */
.L_x_760:
[----:B------:R-:W-:Y:S05]  /*b730*/  BSYNC.RECONVERGENT B0 ;  /* 0x0000000000007941 */ /* 0x000fea0003800200 */
.L_x_759:
[----:B------:R-:W-:Y:S04]  /*b740*/  BSSY.RECONVERGENT B0, `(.L_x_762) ;  /* 0x0000017000007945 */ /* 0x000fe80003800200 */
[----:B------:R-:W-:Y:S05]  /*b750*/  @!P1 BRA `(.L_x_763) ;  /* 0x0000000000549947 */ /* 0x000fea0003800000 */
[----:B------:R-:W-:-:S07]  /*b760*/  IMAD.MOV.U32 R11, RZ, RZ, RZ ;  /* 0x000000ffff0b7224 */ /* 0x000fce00078e00ff */
.L_x_765:
        /* <DEDUP_REMOVED lines=16> */
.L_x_764:
[----:B------:R-:W-:-:S04]  /*b870*/  ISETP.GT.AND P0, PT, R3, R2, PT ;  /* 0x000000020300720c */ /* 0x000fc80003f04270 */
[----:B------:R-:W-:Y:S02]  /*b880*/  SEL R0, R19, R14, P0 ;  /* 0x0000000e13007207 */ /* 0x000fe40000000000 */
[----:B------:R-:W-:Y:S02]  /*b890*/  SEL R14, R14, R19, P0 ;  /* 0x000000130e0e7207 */ /* 0x000fe40000000000 */
[----:B------:R-:W-:-:S07]  /*b8a0*/  MOV R19, R0 ;  /* 0x0000000000137202 */ /* 0x000fce0000000f00 */
.L_x_763:
[----:B------:R-:W-:Y:S05]  /*b8b0*/  BSYNC.RECONVERGENT B0 ;  /* 0x0000000000007941 */ /* 0x000fea0003800200 */
.L_x_762:
        /* <DEDUP_REMOVED lines=39> */
.L_x_768:
        /* <DEDUP_REMOVED lines=9> */
.L_x_767:
[----:B------:R-:W-:Y:S05]  /*bbc0*/  BSYNC.RECONVERGENT B0 ;  /* 0x0000000000007941 */ /* 0x000fea0003800200 */
.L_x_766:
[----:B------:R-:W-:Y:S04]  /*bbd0*/  BSSY.RECONVERGENT B0, `(.L_x_769) ;  /* 0x000000d000007945 */ /* 0x000fe80003800200 */
[----:B------:R-:W-:Y:S05]  /*bbe0*/  @!P2 BRA `(.L_x_770) ;  /* 0x00000000002ca947 */ /* 0x000fea0003800000 */
[----:B------:R-:W-:Y:S02]  /*bbf0*/  IMAD.MOV.U32 R2, RZ, RZ, RZ ;  /* 0x000000ffff027224 */ /* 0x000fe400078e00ff */
[----:B------:R-:W-:-:S07]  /*bc00*/  IMAD.MOV.U32 R11, RZ, RZ, R22 ;  /* 0x000000ffff0b7224 */ /* 0x000fce00078e0016 */
.L_x_771:
        /* <DEDUP_REMOVED lines=9> */
.L_x_770:
[----:B------:R-:W-:Y:S05]  /*bca0*/  BSYNC.RECONVERGENT B0 ;  /* 0x0000000000007941 */ /* 0x000fea0003800200 */
.L_x_769:
[----:B------:R-:W-:Y:S04]  /*bcb0*/  BSSY.RECONVERGENT B0, `(.L_x_772) ;  /* 0x0000017000007945 */ /* 0x000fe80003800200 */
[----:B------:R-:W-:Y:S05]  /*bcc0*/  @!P1 BRA `(.L_x_773) ;  /* 0x0000000000549947 */ /* 0x000fea0003800000 */
[----:B------:R-:W-:-:S07]  /*bcd0*/  IMAD.MOV.U32 R11, RZ, RZ, RZ ;  /* 0x000000ffff0b7224 */ /* 0x000fce00078e00ff */
.L_x_775:
        /* <DEDUP_REMOVED lines=16> */
.L_x_774:
[----:B------:R-:W-:-:S04]  /*bde0*/  ISETP.GT.AND P0, PT, R3, R2, PT ;  /* 0x000000020300720c */ /* 0x000fc80003f04270 */
[----:B------:R-:W-:Y:S02]  /*bdf0*/  SEL R0, R17, R22, P0 ;  /* 0x0000001611007207 */ /* 0x000fe40000000000 */
[----:B------:R-:W-:Y:S02]  /*be00*/  SEL R22, R22, R17, P0 ;  /* 0x0000001116167207 */ /* 0x000fe40000000000 */
[----:B------:R-:W-:-:S07]  /*be10*/  MOV R17, R0 ;  /* 0x0000000000117202 */ /* 0x000fce0000000f00 */
.L_x_773:
[----:B------:R-:W-:Y:S05]  /*be20*/  BSYNC.RECONVERGENT B0 ;  /* 0x0000000000007941 */ /* 0x000fea0003800200 */
.L_x_772:
        /* <DEDUP_REMOVED lines=39> */
.L_x_778:
        /* <DEDUP_REMOVED lines=9> */
.L_x_777:
[----:B------:R-:W-:Y:S05]  /*c130*/  BSYNC.RECONVERGENT B0 ;  /* 0x0000000000007941 */ /* 0x000fea0003800200 */
.L_x_776:
[----:B------:R-:W-:Y:S04]  /*c140*/  BSSY.RECONVERGENT B0, `(.L_x_779) ;  /* 0x000000d000007945 */ /* 0x000fe80003800200 */
[----:B------:R-:W-:Y:S05]  /*c150*/  @!P2 BRA `(.L_x_780) ;  /* 0x00000000002ca947 */ /* 0x000fea0003800000 */
[----:B------:R-:W-:Y:S02]  /*c160*/  IMAD.MOV.U32 R2, RZ, RZ, RZ ;  /* 0x000000ffff027224 */ /* 0x000fe400078e00ff */
[----:B------:R-:W-:-:S07]  /*c170*/  IMAD.MOV.U32 R11, RZ, RZ, R20 ;  /* 0x000000ffff0b7224 */ /* 0x000fce00078e0014 */
.L_x_781:
        /* <DEDUP_REMOVED lines=9> */
.L_x_780:
[----:B------:R-:W-:Y:S05]  /*c210*/  BSYNC.RECONVERGENT B0 ;  /* 0x0000000000007941 */ /* 0x000fea0003800200 */
.L_x_779:
[----:B------:R-:W-:Y:S04]  /*c220*/  BSSY.RECONVERGENT B0, `(.L_x_782) ;  /* 0x0000017000007945 */ /* 0x000fe80003800200 */
[----:B------:R-:W-:Y:S05]  /*c230*/  @!P1 BRA `(.L_x_783) ;  /* 0x0000000000549947 */ /* 0x000fea0003800000 */
[----:B------:R-:W-:-:S07]  /*c240*/  IMAD.MOV.U32 R11, RZ, RZ, RZ ;  /* 0x000000ffff0b7224 */ /* 0x000fce00078e00ff */
.L_x_785:
        /* <DEDUP_REMOVED lines=16> */
.L_x_784:
[----:B------:R-:W-:-:S04]  /*c350*/  ISETP.GT.AND P0, PT, R3, R2, PT ;  /* 0x000000020300720c */ /* 0x000fc80003f04270 */
[----:B------:R-:W-:Y:S02]  /*c360*/  SEL R0, R15, R20, P0 ;  /* 0x000000140f007207 */ /* 0x000fe40000000000 */
[----:B------:R-:W-:Y:S02]  /*c370*/  SEL R20, R20, R15, P0 ;  /* 0x0000000f14147207 */ /* 0x000fe40000000000 */
[----:B------:R-:W-:-:S07]  /*c380*/  MOV R15, R0 ;  /* 0x00000000000f7202 */ /* 0x000fce0000000f00 */
.L_x_783:
[----:B------:R-:W-:Y:S05]  /*c390*/  BSYNC.RECONVERGENT B0 ;  /* 0x0000000000007941 */ /* 0x000fea0003800200 */
.L_x_782:
        /* <DEDUP_REMOVED lines=39> */
.L_x_788:
        /* <DEDUP_REMOVED lines=9> */
.L_x_787:
[----:B------:R-:W-:Y:S05]  /*c6a0*/  BSYNC.RECONVERGENT B0 ;  /* 0x0000000000007941 */ /* 0x000fea0003800200 */
.L_x_786:
[----:B------:R-:W-:Y:S04]  /*c6b0*/  BSSY.RECONVERGENT B0, `(.L_x_789) ;  /* 0x000000d000007945 */ /* 0x000fe80003800200 */
[----:B------:R-:W-:Y:S05]  /*c6c0*/  @!P2 BRA `(.L_x_790) ;  /* 0x00000000002ca947 */ /* 0x000fea0003800000 */
[----:B------:R-:W-:Y:S02]  /*c6d0*/  IMAD.MOV.U32 R2, RZ, RZ, RZ ;  /* 0x000000ffff027224 */ /* 0x000fe400078e00ff */
[----:B------:R-:W-:-:S07]  /*c6e0*/  IMAD.MOV.U32 R11, RZ, RZ, R18 ;  /* 0x000000ffff0b7224 */ /* 0x000fce00078e0012 */
.L_x_791:
        /* <DEDUP_REMOVED lines=9> */
.L_x_790:
[----:B------:R-:W-:Y:S05]  /*c780*/  BSYNC.RECONVERGENT B0 ;  /* 0x0000000000007941 */ /* 0x000fea0003800200 */
.L_x_789:
[----:B------:R-:W-:Y:S04]  /*c790*/  BSSY.RECONVERGENT B0, `(.L_x_792) ;  /* 0x0000017000007945 */ /* 0x000fe80003800200 */
[----:B------:R-:W-:Y:S05]  /*c7a0*/  @!P1 BRA `(.L_x_793) ;  /* 0x0000000000549947 */ /* 0x000fea0003800000 */
[----:B------:R-:W-:-:S07]  /*c7b0*/  IMAD.MOV.U32 R11, RZ, RZ, RZ ;  /* 0x000000ffff0b7224 */ /* 0x000fce00078e00ff */
.L_x_795:
        /* <DEDUP_REMOVED lines=16> */
.L_x_794:
[----:B------:R-:W-:-:S04]  /*c8c0*/  ISETP.GT.AND P0, PT, R3, R2, PT ;  /* 0x000000020300720c */ /* 0x000fc80003f04270 */
[----:B------:R-:W-:Y:S02]  /*c8d0*/  SEL R0, R13, R18, P0 ;  /* 0x000000120d007207 */ /* 0x000fe40000000000 */
[----:B------:R-:W-:Y:S02]  /*c8e0*/  SEL R18, R18, R13, P0 ;  /* 0x0000000d12127207 */ /* 0x000fe40000000000 */
[----:B------:R-:W-:-:S07]  /*c8f0*/  MOV R13, R0 ;  /* 0x00000000000d7202 */ /* 0x000fce0000000f00 */
.L_x_793:
[----:B------:R-:W-:Y:S05]  /*c900*/  BSYNC.RECONVERGENT B0 ;  /* 0x0000000000007941 */ /* 0x000fea0003800200 */
.L_x_792:
        /* <DEDUP_REMOVED lines=39> */
.L_x_798:
        /* <DEDUP_REMOVED lines=9> */
.L_x_797:
[----:B------:R-:W-:Y:S05]  /*cc10*/  BSYNC.RECONVERGENT B0 ;  /* 0x0000000000007941 */ /* 0x000fea0003800200 */
.L_x_796:
[----:B------:R-:W-:Y:S04]  /*cc20*/  BSSY.RECONVERGENT B0, `(.L_x_799) ;  /* 0x000000d000007945 */ /* 0x000fe80003800200 */
[----:B------:R-:W-:Y:S05]  /*cc30*/  @!P2 BRA `(.L_x_800) ;  /* 0x00000000002ca947 */ /* 0x000fea0003800000 */
[----:B------:R-:W-:Y:S02]  /*cc40*/  IMAD.MOV.U32 R2, RZ, RZ, RZ ;  /* 0x000000ffff027224 */ /* 0x000fe400078e00ff */
[----:B------:R-:W-:-:S07]  /*cc50*/  IMAD.MOV.U32 R11, RZ, RZ, R16 ;  /* 0x000000ffff0b7224 */ /* 0x000fce00078e0010 */
.L_x_801:
        /* <DEDUP_REMOVED lines=9> */
.L_x_800:
[----:B------:R-:W-:Y:S05]  /*ccf0*/  BSYNC.RECONVERGENT B0 ;  /* 0x0000000000007941 */ /* 0x000fea0003800200 */
.L_x_799:
[----:B------:R-:W-:Y:S04]  /*cd00*/  BSSY.RECONVERGENT B0, `(.L_x_802) ;  /* 0x0000017000007945 */ /* 0x000fe80003800200 */
[----:B------:R-:W-:Y:S05]  /*cd10*/  @!P1 BRA `(.L_x_803) ;  /* 0x0000000000549947 */ /* 0x000fea0003800000 */
[----:B------:R-:W-:-:S07]  /*cd20*/  IMAD.MOV.U32 R11, RZ, RZ, RZ ;  /* 0x000000ffff0b7224 */ /* 0x000fce00078e00ff */
.L_x_805:
        /* <DEDUP_REMOVED lines=16> */
.L_x_804:
[----:B------:R-:W-:-:S04]  /*ce30*/  ISETP.GT.AND P0, PT, R3, R2, PT ;  /* 0x000000020300720c */ /* 0x000fc80003f04270 */
[----:B------:R-:W-:Y:S02]  /*ce40*/  SEL R0, R21, R16, P0 ;  /* 0x0000001015007207 */ /* 0x000fe40000000000 */
[----:B------:R-:W-:Y:S02]  /*ce50*/  SEL R16, R16, R21, P0 ;  /* 0x0000001510107207 */ /* 0x000fe40000000000 */
[----:B------:R-:W-:-:S07]  /*ce60*/  MOV R21, R0 ;  /* 0x0000000000157202 */ /* 0x000fce0000000f00 */
.L_x_803:
[----:B------:R-:W-:Y:S05]  /*ce70*/  BSYNC.RECONVERGENT B0 ;  /* 0x0000000000007941 */ /* 0x000fea0003800200 */
.L_x_802:
        /* <DEDUP_REMOVED lines=39> */
.L_x_808:
        /* <DEDUP_REMOVED lines=9> */
.L_x_807:
[----:B------:R-:W-:Y:S05]  /*d180*/  BSYNC.RECONVERGENT B0 ;  /* 0x0000000000007941 */ /* 0x000fea0003800200 */
.L_x_806:
[----:B------:R-:W-:Y:S04]  /*d190*/  BSSY.RECONVERGENT B0, `(.L_x_809) ;  /* 0x000000d000007945 */ /* 0x000fe80003800200 */
[----:B------:R-:W-:Y:S05]  /*d1a0*/  @!P2 BRA `(.L_x_810) ;  /* 0x00000000002ca947 */ /* 0x000fea0003800000 */
[----:B------:R-:W-:Y:S02]  /*d1b0*/  IMAD.MOV.U32 R2, RZ, RZ, RZ ;  /* 0x000000ffff027224 */ /* 0x000fe400078e00ff */
[----:B------:R-:W-:-:S07]  /*d1c0*/  IMAD.MOV.U32 R11, RZ, RZ, R24 ;  /* 0x000000ffff0b7224 */ /* 0x000fce00078e0018 */
.L_x_811:
        /* <DEDUP_REMOVED lines=9> */
.L_x_810:
[----:B------:R-:W-:Y:S05]  /*d260*/  BSYNC.RECONVERGENT B0 ;  /* 0x0000000000007941 */ /* 0x000fea0003800200 */
.L_x_809:
[----:B------:R-:W-:Y:S04]  /*d270*/  BSSY.RECONVERGENT B0, `(.L_x_812) ;  /* 0x0000017000007945 */ /* 0x000fe80003800200 */
[----:B------:R-:W-:Y:S05]  /*d280*/  @!P1 BRA `(.L_x_813) ;  /* 0x0000000000549947 */ /* 0x000fea0003800000 */
[----:B------:R-:W-:-:S07]  /*d290*/  IMAD.MOV.U32 R11, RZ, RZ, RZ ;  /* 0x000000ffff0b7224 */ /* 0x000fce00078e00ff */
.L_x_815:
        /* <DEDUP_REMOVED lines=16> */
.L_x_814:
[----:B------:R-:W-:-:S04]  /*d3a0*/  ISETP.GT.AND P0, PT, R3, R2, PT ;  /* 0x000000020300720c */ /* 0x000fc80003f04270 */
[----:B------:R-:W-:Y:S02]  /*d3b0*/  SEL R0, R23, R24, P0 ;  /* 0x0000001817007207 */ /* 0x000fe40000000000 */
[----:B------:R-:W-:Y:S02]  /*d3c0*/  SEL R24, R24, R23, P0 ;  /* 0x0000001718187207 */ /* 0x000fe40000000000 */
[----:B------:R-:W-:-:S07]  /*d3d0*/  MOV R23, R0 ;  /* 0x0000000000177202 */ /* 0x000fce0000000f00 */
.L_x_813:
[----:B------:R-:W-:Y:S05]  /*d3e0*/  BSYNC.RECONVERGENT B0 ;  /* 0x0000000000007941 */ /* 0x000fea0003800200 */
.L_x_812:
        /* <DEDUP_REMOVED lines=39> */
.L_x_818:
        /* <DEDUP_REMOVED lines=9> */
.L_x_817:
[----:B------:R-:W-:Y:S05]  /*d6f0*/  BSYNC.RECONVERGENT B0 ;  /* 0x0000000000007941 */ /* 0x000fea0003800200 */
.L_x_816:
[----:B------:R-:W-:Y:S04]  /*d700*/  BSSY.RECONVERGENT B0, `(.L_x_819) ;  /* 0x000000d000007945 */ /* 0x000fe80003800200 */
[----:B------:R-:W-:Y:S05]  /*d710*/  @!P2 BRA `(.L_x_820) ;  /* 0x00000000002ca947 */ /* 0x000fea0003800000 */
[----:B------:R-:W-:Y:S02]  /*d720*/  IMAD.MOV.U32 R2, RZ, RZ, RZ ;  /* 0x000000ffff027224 */ /* 0x000fe400078e00ff */
[----:B------:R-:W-:-:S07]  /*d730*/  IMAD.MOV.U32 R11, RZ, RZ, R26 ;  /* 0x000000ffff0b7224 */ /* 0x000fce00078e001a */
.L_x_821:
        /* <DEDUP_REMOVED lines=9> */
.L_x_820:
[----:B------:R-:W-:Y:S05]  /*d7d0*/  BSYNC.RECONVERGENT B0 ;  /* 0x0000000000007941 */ /* 0x000fea0003800200 */
.L_x_819:
[----:B------:R-:W-:Y:S04]  /*d7e0*/  BSSY.RECONVERGENT B0, `(.L_x_822) ;  /* 0x0000017000007945 */ /* 0x000fe80003800200 */
[----:B------:R-:W-:Y:S05]  /*d7f0*/  @!P1 BRA `(.L_x_823) ;  /* 0x0000000000549947 */ /* 0x000fea0003800000 */
[----:B------:R-:W-:-:S07]  /*d800*/  IMAD.MOV.U32 R11, RZ, RZ, RZ ;  /* 0x000000ffff0b7224 */ /* 0x000fce00078e00ff */
.L_x_825:
        /* <DEDUP_REMOVED lines=16> */
.L_x_824:
[----:B------:R-:W-:-:S04]  /*d910*/  ISETP.GT.AND P0, PT, R3, R2, PT ;  /* 0x000000020300720c */ /* 0x000fc80003f04270 */
[----:B------:R-:W-:Y:S02]  /*d920*/  SEL R0, R25, R26, P0 ;  /* 0x0000001a19007207 */ /* 0x000fe40000000000 */
[----:B------:R-:W-:Y:S02]  /*d930*/  SEL R26, R26, R25, P0 ;  /* 0x000000191a1a7207 */ /* 0x000fe40000000000 */
[----:B------:R-:W-:-:S07]  /*d940*/  MOV R25, R0 ;  /* 0x0000000000197202 */ /* 0x000fce0000000f00 */
.L_x_823:
[----:B------:R-:W-:Y:S05]  /*d950*/  BSYNC.RECONVERGENT B0 ;  /* 0x0000000000007941 */ /* 0x000fea0003800200 */
.L_x_822:
        /* <DEDUP_REMOVED lines=39> */
.L_x_828:
        /* <DEDUP_REMOVED lines=9> */
.L_x_827:
[----:B------:R-:W-:Y:S05]  /*dc60*/  BSYNC.RECONVERGENT B0 ;  /* 0x0000000000007941 */ /* 0x000fea0003800200 */
.L_x_826:
[----:B------:R-:W-:Y:S04]  /*dc70*/  BSSY.RECONVERGENT B0, `(.L_x_829) ;  /* 0x000000d000007945 */ /* 0x000fe80003800200 */
[----:B------:R-:W-:Y:S05]  /*dc80*/  @!P2 BRA `(.L_x_830) ;  /* 0x00000000002ca947 */ /* 0x000fea0003800000 */
[----:B------:R-:W-:Y:S02]  /*dc90*/  IMAD.MOV.U32 R2, RZ, RZ, RZ ;  /* 0x000000ffff027224 */ /* 0x000fe400078e00ff */
[----:B------:R-:W-:-:S07]  /*dca0*/  IMAD.MOV.U32 R11, RZ, RZ, R28 ;  /* 0x000000ffff0b7224 */ /* 0x000fce00078e001c */
.L_x_831:
        /* <DEDUP_REMOVED lines=9> */
.L_x_830:
[----:B------:R-:W-:Y:S05]  /*dd40*/  BSYNC.RECONVERGENT B0 ;  /* 0x0000000000007941 */ /* 0x000fea0003800200 */
.L_x_829:
[----:B------:R-:W-:Y:S04]  /*dd50*/  BSSY.RECONVERGENT B0, `(.L_x_832) ;  /* 0x0000017000007945 */ /* 0x000fe80003800200 */
[----:B------:R-:W-:Y:S05]  /*dd60*/  @!P1 BRA `(.L_x_833) ;  /* 0x0000000000549947 */ /* 0x000fea0003800000 */
[----:B------:R-:W-:-:S07]  /*dd70*/  IMAD.MOV.U32 R11, RZ, RZ, RZ ;  /* 0x000000ffff0b7224 */ /* 0x000fce00078e00ff */
.L_x_835:
        /* <DEDUP_REMOVED lines=16> */
.L_x_834:
[----:B------:R-:W-:-:S04]  /*de80*/  ISETP.GT.AND P0, PT, R3, R2, PT ;  /* 0x000000020300720c */ /* 0x000fc80003f04270 */
[----:B------:R-:W-:Y:S02]  /*de90*/  SEL R0, R27, R28, P0 ;  /* 0x0000001c1b007207 */ /* 0x000fe40000000000 */
[----:B------:R-:W-:Y:S02]  /*dea0*/  SEL R28, R28, R27, P0 ;  /* 0x0000001b1c1c7207 */ /* 0x000fe40000000000 */
[----:B------:R-:W-:-:S07]  /*deb0*/  MOV R27, R0 ;  /* 0x00000000001b7202 */ /* 0x000fce0000000f00 */
.L_x_833:
[----:B------:R-:W-:Y:S05]  /*dec0*/  BSYNC.RECONVERGENT B0 ;  /* 0x0000000000007941 */ /* 0x000fea0003800200 */
.L_x_832:
        /* <DEDUP_REMOVED lines=39> */
.L_x_838:
        /* <DEDUP_REMOVED lines=9> */
.L_x_837:
[----:B------:R-:W-:Y:S05]  /*e1d0*/  BSYNC.RECONVERGENT B0 ;  /* 0x0000000000007941 */ /* 0x000fea0003800200 */
.L_x_836:
[----:B------:R-:W-:Y:S04]  /*e1e0*/  BSSY.RECONVERGENT B0, `(.L_x_839) ;  /* 0x000000d000007945 */ /* 0x000fe80003800200 */
[----:B------:R-:W-:Y:S05]  /*e1f0*/  @!P2 BRA `(.L_x_840) ;  /* 0x00000000002ca947 */ /* 0x000fea0003800000 */
[----:B------:R-:W-:Y:S02]  /*e200*/  IMAD.MOV.U32 R2, RZ, RZ, RZ ;  /* 0x000000ffff027224 */ /* 0x000fe400078e00ff */
[----:B------:R-:W-:-:S07]  /*e210*/  IMAD.MOV.U32 R11, RZ, RZ, R19 ;  /* 0x000000ffff0b7224 */ /* 0x000fce00078e0013 */
.L_x_841:
        /* <DEDUP_REMOVED lines=9> */
.L_x_840:
[----:B------:R-:W-:Y:S05]  /*e2b0*/  BSYNC.RECONVERGENT B0 ;  /* 0x0000000000007941 */ /* 0x000fea0003800200 */
.L_x_839:
[----:B------:R-:W-:Y:S04]  /*e2c0*/  BSSY.RECONVERGENT B0, `(.L_x_842) ;  /* 0x0000017000007945 */ /* 0x000fe80003800200 */
[----:B------:R-:W-:Y:S05]  /*e2d0*/  @!P1 BRA `(.L_x_843) ;  /* 0x0000000000549947 */ /* 0x000fea0003800000 */
[----:B------:R-:W-:-:S07]  /*e2e0*/  IMAD.MOV.U32 R11, RZ, RZ, RZ ;  /* 0x000000ffff0b7224 */ /* 0x000fce00078e00ff */
.L_x_845:
        /* <DEDUP_REMOVED lines=16> */
.L_x_844:
[----:B------:R-:W-:-:S04]  /*e3f0*/  ISETP.GT.AND P0, PT, R3, R2, PT ;  /* 0x000000020300720c */ /* 0x000fc80003f04270 */
[----:B------:R-:W-:Y:S02]  /*e400*/  SEL R0, R22, R19, P0 ;  /* 0x0000001316007207 */ /* 0x000fe40000000000 */
[----:B------:R-:W-:Y:S02]  /*e410*/  SEL R19, R19, R22, P0 ;  /* 0x0000001613137207 */ /* 0x000fe40000000000 */
[----:B------:R-:W-:-:S07]  /*e420*/  MOV R22, R0 ;  /* 0x0000000000167202 */ /* 0x000fce0000000f00 */
.L_x_843:
[----:B------:R-:W-:Y:S05]  /*e430*/  BSYNC.RECONVERGENT B0 ;  /* 0x0000000000007941 */ /* 0x000fea0003800200 */
.L_x_842:
        /* <DEDUP_REMOVED lines=39> */
.L_x_848:
        /* <DEDUP_REMOVED lines=9> */
.L_x_847:
[----:B------:R-:W-:Y:S05]  /*e740*/  BSYNC.RECONVERGENT B0 ;  /* 0x0000000000007941 */ /* 0x000fea0003800200 */
.L_x_846:
[----:B------:R-:W-:Y:S04]  /*e750*/  BSSY.RECONVERGENT B0, `(.L_x_849) ;  /* 0x000000d000007945 */ /* 0x000fe80003800200 */
[----:B------:R-:W-:Y:S05]  /*e760*/  @!P2 BRA `(.L_x_850) ;  /* 0x00000000002ca947 */ /* 0x000fea0003800000 */
[----:B------:R-:W-:Y:S02]  /*e770*/  IMAD.MOV.U32 R2, RZ, RZ, RZ ;  /* 0x000000ffff027224 */ /* 0x000fe400078e00ff */
[----:B------:R-:W-:-:S07]  /*e780*/  IMAD.MOV.U32 R11, RZ, RZ, R17 ;  /* 0x000000ffff0b7224 */ /* 0x000fce00078e0011 */
.L_x_851:
        /* <DEDUP_REMOVED lines=9> */
.L_x_850:
[----:B------:R-:W-:Y:S05]  /*e820*/  BSYNC.RECONVERGENT B0 ;  /* 0x0000000000007941 */ /* 0x000fea0003800200 */
.L_x_849:
[----:B------:R-:W-:Y:S04]  /*e830*/  BSSY.RECONVERGENT B0, `(.L_x_852) ;  /* 0x0000017000007945 */ /* 0x000fe80003800200 */
[----:B------:R-:W-:Y:S05]  /*e840*/  @!P1 BRA `(.L_x_853) ;  /* 0x0000000000549947 */ /* 0x000fea0003800000 */
[----:B------:R-:W-:-:S07]  /*e850*/  IMAD.MOV.U32 R11, RZ, RZ, RZ ;  /* 0x000000ffff0b7224 */ /* 0x000fce00078e00ff */
.L_x_855:
        /* <DEDUP_REMOVED lines=16> */
.L_x_854:
[----:B------:R-:W-:-:S04]  /*e960*/  ISETP.GT.AND P0, PT, R3, R2, PT ;  /* 0x000000020300720c */ /* 0x000fc80003f04270 */
[----:B------:R-:W-:Y:S02]  /*e970*/  SEL R0, R20, R17, P0 ;  /* 0x0000001114007207 */ /* 0x000fe40000000000 */
[----:B------:R-:W-:Y:S02]  /*e980*/  SEL R17, R17, R20, P0 ;  /* 0x0000001411117207 */ /* 0x000fe40000000000 */
[----:B------:R-:W-:-:S07]  /*e990*/  MOV R20, R0 ;  /* 0x0000000000147202 */ /* 0x000fce0000000f00 */
.L_x_853:
[----:B------:R-:W-:Y:S05]  /*e9a0*/  BSYNC.RECONVERGENT B0 ;  /* 0x0000000000007941 */ /* 0x000fea0003800200 */
.L_x_852:
        /* <DEDUP_REMOVED lines=39> */
.L_x_858:
        /* <DEDUP_REMOVED lines=9> */
.L_x_857:
[----:B------:R-:W-:Y:S05]  /*ecb0*/  BSYNC.RECONVERGENT B0 ;  /* 0x0000000000007941 */ /* 0x000fea0003800200 */
.L_x_856:
[----:B------:R-:W-:Y:S04]  /*ecc0*/  BSSY.RECONVERGENT B0, `(.L_x_859) ;  /* 0x000000d000007945 */ /* 0x000fe80003800200 */
[----:B------:R-:W-:Y:S05]  /*ecd0*/  @!P2 BRA `(.L_x_860) ;  /* 0x00000000002ca947 */ /* 0x000fea0003800000 */
[----:B------:R-:W-:Y:S02]  /*ece0*/  IMAD.MOV.U32 R2, RZ, RZ, RZ ;  /* 0x000000ffff027224 */ /* 0x000fe400078e00ff */
[----:B------:R-:W-:-:S07]  /*ecf0*/  IMAD.MOV.U32 R11, RZ, RZ, R15 ;  /* 0x000000ffff0b7224 */ /* 0x000fce00078e000f */
.L_x_861:
        /* <DEDUP_REMOVED lines=9> */
.L_x_860:
[----:B------:R-:W-:Y:S05]  /*ed90*/  BSYNC.RECONVERGENT B0 ;  /* 0x0000000000007941 */ /* 0x000fea0003800200 */
.L_x_859:
[----:B------:R-:W-:Y:S04]  /*eda0*/  BSSY.RECONVERGENT B0, `(.L_x_862) ;  /* 0x0000017000007945 */ /* 0x000fe80003800200 */
[----:B------:R-:W-:Y:S05]  /*edb0*/  @!P1 BRA `(.L_x_863) ;  /* 0x0000000000549947 */ /* 0x000fea0003800000 */
[----:B------:R-:W-:-:S07]  /*edc0*/  IMAD.MOV.U32 R11, RZ, RZ, RZ ;  /* 0x000000ffff0b7224 */ /* 0x000fce00078e00ff */
.L_x_865:
        /* <DEDUP_REMOVED lines=16> */
.L_x_864:
[----:B------:R-:W-:-:S04]  /*eed0*/  ISETP.GT.AND P0, PT, R3, R2, PT ;  /* 0x000000020300720c */ /* 0x000fc80003f04270 */
[----:B------:R-:W-:Y:S02]  /*eee0*/  SEL R0, R18, R15, P0 ;  /* 0x0000000f12007207 */ /* 0x000fe40000000000 */
[----:B------:R-:W-:Y:S02]  /*eef0*/  SEL R15, R15, R18, P0 ;  /* 0x000000120f0f7207 */ /* 0x000fe40000000000 */
[----:B------:R-:W-:-:S07]  /*ef00*/  MOV R18, R0 ;  /* 0x0000000000127202 */ /* 0x000fce0000000f00 */
.L_x_863:
[----:B------:R-:W-:Y:S05]  /*ef10*/  BSYNC.RECONVERGENT B0 ;  /* 0x0000000000007941 */ /* 0x000fea0003800200 */
.L_x_862:
        /* <DEDUP_REMOVED lines=39> */
.L_x_868:
        /* <DEDUP_REMOVED lines=9> */
.L_x_867:
[----:B------:R-:W-:Y:S05]  /*f220*/  BSYNC.RECONVERGENT B0 ;  /* 0x0000000000007941 */ /* 0x000fea0003800200 */
.L_x_866:
[----:B------:R-:W-:Y:S04]  /*f230*/  BSSY.RECONVERGENT B0, `(.L_x_869) ;  /* 0x000000d000007945 */ /* 0x000fe80003800200 */
[----:B------:R-:W-:Y:S05]  /*f240*/  @!P2 BRA `(.L_x_870) ;  /* 0x00000000002ca947 */ /* 0x000fea0003800000 */
[----:B------:R-:W-:Y:S02]  /*f250*/  IMAD.MOV.U32 R2, RZ, RZ, RZ ;  /* 0x000000ffff027224 */ /* 0x000fe400078e00ff */
[----:B------:R-:W-:-:S07]  /*f260*/  IMAD.MOV.U32 R11, RZ, RZ, R13 ;  /* 0x000000ffff0b7224 */ /* 0x000fce00078e000d */
.L_x_871:
        /* <DEDUP_REMOVED lines=9> */
.L_x_870:
[----:B------:R-:W-:Y:S05]  /*f300*/  BSYNC.RECONVERGENT B0 ;  /* 0x0000000000007941 */ /* 0x000fea0003800200 */
.L_x_869:
[----:B------:R-:W-:Y:S04]  /*f310*/  BSSY.RECONVERGENT B0, `(.L_x_872) ;  /* 0x0000017000007945 */ /* 0x000fe80003800200 */
[----:B------:R-:W-:Y:S05]  /*f320*/  @!P1 BRA `(.L_x_873) ;  /* 0x0000000000549947 */ /* 0x000fea0003800000 */
[----:B------:R-:W-:-:S07]  /*f330*/  IMAD.MOV.U32 R11, RZ, RZ, RZ ;  /* 0x000000ffff0b7224 */ /* 0x000fce00078e00ff */
.L_x_875:
        /* <DEDUP_REMOVED lines=16> */
.L_x_874:
[----:B------:R-:W-:-:S04]  /*f440*/  ISETP.GT.AND P0, PT, R3, R2, PT ;  /* 0x000000020300720c */ /* 0x000fc80003f04270 */
[----:B------:R-:W-:Y:S02]  /*f450*/  SEL R0, R16, R13, P0 ;  /* 0x0000000d10007207 */ /* 0x000fe40000000000 */
[----:B------:R-:W-:Y:S02]  /*f460*/  SEL R13, R13, R16, P0 ;  /* 0x000000100d0d7207 */ /* 0x000fe40000000000 */
[----:B------:R-:W-:-:S07]  /*f470*/  MOV R16, R0 ;  /* 0x0000000000107202 */ /* 0x000fce0000000f00 */
.L_x_873:
[----:B------:R-:W-:Y:S05]  /*f480*/  BSYNC.RECONVERGENT B0 ;  /* 0x0000000000007941 */ /* 0x000fea0003800200 */
.L_x_872:
        /* <DEDUP_REMOVED lines=39> */
.L_x_878:
        /* <DEDUP_REMOVED lines=9> */
.L_x_877:
[----:B------:R-:W-:Y:S05]  /*f790*/  BSYNC.RECONVERGENT B0 ;  /* 0x0000000000007941 */ /* 0x000fea0003800200 */
.L_x_876:
[----:B------:R-:W-:Y:S04]  /*f7a0*/  BSSY.RECONVERGENT B0, `(.L_x_879) ;  /* 0x000000d000007945 */ /* 0x000fe80003800200 */
[----:B------:R-:W-:Y:S05]  /*f7b0*/  @!P2 BRA `(.L_x_880) ;  /* 0x00000000002ca947 */ /* 0x000fea0003800000 */
[----:B------:R-:W-:Y:S02]  /*f7c0*/  IMAD.MOV.U32 R2, RZ, RZ, RZ ;  /* 0x000000ffff027224 */ /* 0x000fe400078e00ff */
[----:B------:R-:W-:-:S07]  /*f7d0*/  IMAD.MOV.U32 R11, RZ, RZ, R21 ;  /* 0x000000ffff0b7224 */ /* 0x000fce00078e0015 */
.L_x_881:
        /* <DEDUP_REMOVED lines=9> */
.L_x_880:
[----:B------:R-:W-:Y:S05]  /*f870*/  BSYNC.RECONVERGENT B0 ;  /* 0x0000000000007941 */ /* 0x000fea0003800200 */
.L_x_879:
[----:B------:R-:W-:Y:S04]  /*f880*/  BSSY.RECONVERGENT B0, `(.L_x_882) ;  /* 0x0000017000007945 */ /* 0x000fe80003800200 */
[----:B------:R-:W-:Y:S05]  /*f890*/  @!P1 BRA `(.L_x_883) ;  /* 0x0000000000549947 */ /* 0x000fea0003800000 */
[----:B------:R-:W-:-:S07]  /*f8a0*/  IMAD.MOV.U32 R11, RZ, RZ, RZ ;  /* 0x000000ffff0b7224 */ /* 0x000fce00078e00ff */
.L_x_885:
        /* <DEDUP_REMOVED lines=16> */
.L_x_884:
[----:B------:R-:W-:-:S04]  /*f9b0*/  ISETP.GT.AND P0, PT, R3, R2, PT ;  /* 0x000000020300720c */ /* 0x000fc80003f04270 */
[----:B------:R-:W-:Y:S02]  /*f9c0*/  SEL R0, R24, R21, P0 ;  /* 0x0000001518007207 */ /* 0x000fe40000000000 */
[----:B------:R-:W-:Y:S02]  /*f9d0*/  SEL R21, R21, R24, P0 ;  /* 0x0000001815157207 */ /* 0x000fe40000000000 */
[----:B------:R-:W-:-:S07]  /*f9e0*/  MOV R24, R0 ;  /* 0x0000000000187202 */ /* 0x000fce0000000f00 */
.L_x_883:
[----:B------:R-:W-:Y:S05]  /*f9f0*/  BSYNC.RECONVERGENT B0 ;  /* 0x0000000000007941 */ /* 0x000fea0003800200 */
.L_x_882:
        /* <DEDUP_REMOVED lines=39> */
.L_x_888:
        /* <DEDUP_REMOVED lines=9> */
.L_x_887:
[----:B------:R-:W-:Y:S05]  /*fd00*/  BSYNC.RECONVERGENT B0 ;  /* 0x0000000000007941 */ /* 0x000fea0003800200 */
.L_x_886:
[----:B------:R-:W-:Y:S04]  /*fd10*/  BSSY.RECONVERGENT B0, `(.L_x_889) ;  /* 0x000000d000007945 */ /* 0x000fe80003800200 */
[----:B------:R-:W-:Y:S05]  /*fd20*/  @!P2 BRA `(.L_x_890) ;  /* 0x00000000002ca947 */ /* 0x000fea0003800000 */
[----:B------:R-:W-:Y:S02]  /*fd30*/  IMAD.MOV.U32 R2, RZ, RZ, RZ ;  /* 0x000000ffff027224 */ /* 0x000fe400078e00ff */
[----:B------:R-:W-:-:S07]  /*fd40*/  IMAD.MOV.U32 R11, RZ, RZ, R23 ;  /* 0x000000ffff0b7224 */ /* 0x000fce00078e0017 */
.L_x_891:
        /* <DEDUP_REMOVED lines=9> */
.L_x_890:
[----:B------:R-:W-:Y:S05]  /*fde0*/  BSYNC.RECONVERGENT B0 ;  /* 0x0000000000007941 */ /* 0x000fea0003800200 */
.L_x_889:
[----:B------:R-:W-:Y:S04]  /*fdf0*/  BSSY.RECONVERGENT B0, `(.L_x_892) ;  /* 0x0000017000007945 */ /* 0x000fe80003800200 */
[----:B------:R-:W-:Y:S05]  /*fe00*/  @!P1 BRA `(.L_x_893) ;  /* 0x0000000000549947 */ /* 0x000fea0003800000 */
[----:B------:R-:W-:-:S07]  /*fe10*/  IMAD.MOV.U32 R11, RZ, RZ, RZ ;  /* 0x000000ffff0b7224 */ /* 0x000fce00078e00ff */
.L_x_895:
        /* <DEDUP_REMOVED lines=16> */
.L_x_894:
[----:B------:R-:W-:-:S04]  /*ff20*/  ISETP.GT.AND P0, PT, R3, R2, PT ;  /* 0x000000020300720c */ /* 0x000fc80003f04270 */
[----:B------:R-:W-:Y:S02]  /*ff30*/  SEL R0, R26, R23, P0 ;  /* 0x000000171a007207 */ /* 0x000fe40000000000 */
[----:B------:R-:W-:Y:S02]  /*ff40*/  SEL R23, R23, R26, P0 ;  /* 0x0000001a17177207 */ /* 0x000fe40000000000 */
[----:B------:R-:W-:-:S07]  /*ff50*/  MOV R26, R0 ;  /* 0x00000000001a7202 */ /* 0x000fce0000000f00 */
.L_x_893:
[----:B------:R-:W-:Y:S05]  /*ff60*/  BSYNC.RECONVERGENT B0 ;  /* 0x0000000000007941 */ /* 0x000fea0003800200 */
.L_x_892:
        /* <DEDUP_REMOVED lines=39> */
.L_x_898:
        /* <DEDUP_REMOVED lines=9> */
.L_x_897:
[----:B------:R-:W-:Y:S05]  /*10270*/  BSYNC.RECONVERGENT B0 ;  /* 0x0000000000007941 */ /* 0x000fea0003800200 */
.L_x_896:
[----:B------:R-:W-:Y:S04]  /*10280*/  BSSY.RECONVERGENT B0, `(.L_x_899) ;  /* 0x000000d000007945 */ /* 0x000fe80003800200 */
[----:B------:R-:W-:Y:S05]  /*10290*/  @!P2 BRA `(.L_x_900) ;  /* 0x00000000002ca947 */ /* 0x000fea0003800000 */
[----:B------:R-:W-:Y:S02]  /*102a0*/  IMAD.MOV.U32 R2, RZ, RZ, RZ ;  /* 0x000000ffff027224 */ /* 0x000fe400078e00ff */
[----:B------:R-:W-:-:S07]  /*102b0*/  IMAD.MOV.U32 R11, RZ, RZ, R25 ;  /* 0x000000ffff0b7224 */ /* 0x000fce00078e0019 */
.L_x_901:
        /* <DEDUP_REMOVED lines=9> */
.L_x_900:
[----:B------:R-:W-:Y:S05]  /*10350*/  BSYNC.RECONVERGENT B0 ;  /* 0x0000000000007941 */ /* 0x000fea0003800200 */
.L_x_899:
[----:B------:R-:W-:Y:S04]  /*10360*/  BSSY.RECONVERGENT B0, `(.L_x_902) ;  /* 0x0000017000007945 */ /* 0x000fe80003800200 */
[----:B------:R-:W-:Y:S05]  /*10370*/  @!P1 BRA `(.L_x_903) ;  /* 0x0000000000549947 */ /* 0x000fea0003800000 */
[----:B------:R-:W-:-:S07]  /*10380*/  IMAD.MOV.U32 R11, RZ, RZ, RZ ;  /* 0x000000ffff0b7224 */ /* 0x000fce00078e00ff */
.L_x_905:
        /* <DEDUP_REMOVED lines=16> */
.L_x_904:
[----:B------:R-:W-:-:S04]  /*10490*/  ISETP.GT.AND P0, PT, R3, R2, PT ;  /* 0x000000020300720c */ /* 0x000fc80003f04270 */
[----:B------:R-:W-:Y:S02]  /*104a0*/  SEL R0, R28, R25, P0 ;  /* 0x000000191c007207 */ /* 0x000fe40000000000 */
[----:B------:R-:W-:Y:S02]  /*104b0*/  SEL R25, R25, R28, P0 ;  /* 0x0000001c19197207 */ /* 0x000fe40000000000 */
[----:B------:R-:W-:-:S07]  /*104c0*/  MOV R28, R0 ;  /* 0x00000000001c7202 */ /* 0x000fce0000000f00 */
.L_x_903:
[----:B------:R-:W-:Y:S05]  /*104d0*/  BSYNC.RECONVERGENT B0 ;  /* 0x0000000000007941 */ /* 0x000fea0003800200 */
.L_x_902:
        /* <DEDUP_REMOVED lines=39> */
.L_x_908:
        /* <DEDUP_REMOVED lines=9> */
.L_x_907:
[----:B------:R-:W-:Y:S05]  /*107e0*/  BSYNC.RECONVERGENT B0 ;  /* 0x0000000000007941 */ /* 0x000fea0003800200 */
.L_x_906:
[----:B------:R-:W-:Y:S04]  /*107f0*/  BSSY.RECONVERGENT B0, `(.L_x_909) ;  /* 0x000000d000007945 */ /* 0x000fe80003800200 */
[----:B------:R-:W-:Y:S05]  /*10800*/  @!P2 BRA `(.L_x_910) ;  /* 0x00000000002ca947 */ /* 0x000fea0003800000 */
[----:B------:R-:W-:Y:S02]  /*10810*/  IMAD.MOV.U32 R2, RZ, RZ, RZ ;  /* 0x000000ffff027224 */ /* 0x000fe400078e00ff */
[----:B------:R-:W-:-:S07]  /*10820*/  IMAD.MOV.U32 R11, RZ, RZ, R27 ;  /* 0x000000ffff0b7224 */ /* 0x000fce00078e001b */
.L_x_911:
        /* <DEDUP_REMOVED lines=9> */
.L_x_910:
[----:B------:R-:W-:Y:S05]  /*108c0*/  BSYNC.RECONVERGENT B0 ;  /* 0x0000000000007941 */ /* 0x000fea0003800200 */
.L_x_909:
[----:B------:R-:W-:Y:S04]  /*108d0*/  BSSY.RECONVERGENT B0, `(.L_x_912) ;  /* 0x0000017000007945 */ /* 0x000fe80003800200 */
[----:B------:R-:W-:Y:S05]  /*108e0*/  @!P1 BRA `(.L_x_913) ;  /* 0x0000000000549947 */ /* 0x000fea0003800000 */
[----:B------:R-:W-:-:S07]  /*108f0*/  IMAD.MOV.U32 R11, RZ, RZ, RZ ;  /* 0x000000ffff0b7224 */ /* 0x000fce00078e00ff */
.L_x_915:
        /* <DEDUP_REMOVED lines=16> */
.L_x_914:
[----:B------:R-:W-:-:S04]  /*10a00*/  ISETP.GT.AND P0, PT, R3, R2, PT ;  /* 0x000000020300720c */ /* 0x000fc80003f04270 */
[----:B------:R-:W-:Y:S02]  /*10a10*/  SEL R0, R30, R27, P0 ;  /* 0x0000001b1e007207 */ /* 0x000fe40000000000 */
[----:B------:R-:W-:Y:S02]  /*10a20*/  SEL R27, R27, R30, P0 ;  /* 0x0000001e1b1b7207 */ /* 0x000fe40000000000 */
[----:B------:R-:W-:-:S07]  /*10a30*/  MOV R30, R0 ;  /* 0x00000000001e7202 */ /* 0x000fce0000000f00 */
.L_x_913:
[----:B------:R-:W-:Y:S05]  /*10a40*/  BSYNC.RECONVERGENT B0 ;  /* 0x0000000000007941 */ /* 0x000fea0003800200 */
.L_x_912:
        /* <DEDUP_REMOVED lines=39> */
.L_x_918:
        /* <DEDUP_REMOVED lines=9> */
.L_x_917:
[----:B------:R-:W-:Y:S05]  /*10d50*/  BSYNC.RECONVERGENT B0 ;  /* 0x0000000000007941 */ /* 0x000fea0003800200 */
.L_x_916:
[----:B------:R-:W-:Y:S04]  /*10d60*/  BSSY.RECONVERGENT B0, `(.L_x_919) ;  /* 0x000000d000007945 */ /* 0x000fe80003800200 */
[----:B------:R-:W-:Y:S05]  /*10d70*/  @!P2 BRA `(.L_x_920) ;  /* 0x00000000002ca947 */ /* 0x000fea0003800000 */
[----:B------:R-:W-:Y:S02]  /*10d80*/  IMAD.MOV.U32 R2, RZ, RZ, RZ ;  /* 0x000000ffff027224 */ /* 0x000fe400078e00ff */
[----:B------:R-:W-:-:S07]  /*10d90*/  IMAD.MOV.U32 R11, RZ, RZ, R14 ;  /* 0x000000ffff0b7224 */ /* 0x000fce00078e000e */
.L_x_921:
        /* <DEDUP_REMOVED lines=9> */
.L_x_920:
[----:B------:R-:W-:Y:S05]  /*10e30*/  BSYNC.RECONVERGENT B0 ;  /* 0x0000000000007941 */ /* 0x000fea0003800200 */
.L_x_919:
[----:B------:R-:W-:Y:S04]  /*10e40*/  BSSY.RECONVERGENT B0, `(.L_x_922) ;  /* 0x0000017000007945 */ /* 0x000fe80003800200 */
[----:B------:R-:W-:Y:S05]  /*10e50*/  @!P1 BRA `(.L_x_923) ;  /* 0x0000000000549947 */ /* 0x000fea0003800000 */
[----:B------:R-:W-:-:S07]  /*10e60*/  IMAD.MOV.U32 R11, RZ, RZ, RZ ;  /* 0x000000ffff0b7224 */ /* 0x000fce00078e00ff */
.L_x_925:
        /* <DEDUP_REMOVED lines=16> */
.L_x_924:
[----:B------:R-:W-:-:S04]  /*10f70*/  ISETP.GT.AND P0, PT, R3, R2, PT ;  /* 0x000000020300720c */ /* 0x000fc80003f04270 */
[----:B------:R-:W-:Y:S02]  /*10f80*/  SEL R0, R19, R14, P0 ;  /* 0x0000000e13007207 */ /* 0x000fe40000000000 */
[----:B------:R-:W-:Y:S02]  /*10f90*/  SEL R14, R14, R19, P0 ;  /* 0x000000130e0e7207 */ /* 0x000fe40000000000 */
[----:B------:R-:W-:-:S07]  /*10fa0*/  MOV R19, R0 ;  /* 0x0000000000137202 */ /* 0x000fce0000000f00 */
.L_x_923:
[----:B------:R-:W-:Y:S05]  /*10fb0*/  BSYNC.RECONVERGENT B0 ;  /* 0x0000000000007941 */ /* 0x000fea0003800200 */
.L_x_922:
        /* <DEDUP_REMOVED lines=39> */
.L_x_928:
        /* <DEDUP_REMOVED lines=9> */
.L_x_927:
[----:B------:R-:W-:Y:S05]  /*112c0*/  BSYNC.RECONVERGENT B0 ;  /* 0x0000000000007941 */ /* 0x000fea0003800200 */
.L_x_926:
[----:B------:R-:W-:Y:S04]  /*112d0*/  BSSY.RECONVERGENT B0, `(.L_x_929) ;  /* 0x000000d000007945 */ /* 0x000fe80003800200 */
[----:B------:R-:W-:Y:S05]  /*112e0*/  @!P2 BRA `(.L_x_930) ;  /* 0x00000000002ca947 */ /* 0x000fea0003800000 */
[----:B------:R-:W-:Y:S02]  /*112f0*/  IMAD.MOV.U32 R2, RZ, RZ, RZ ;  /* 0x000000ffff027224 */ /* 0x000fe400078e00ff */
[----:B------:R-:W-:-:S07]  /*11300*/  IMAD.MOV.U32 R11, RZ, RZ, R22 ;  /* 0x000000ffff0b7224 */ /* 0x000fce00078e0016 */
.L_x_931:
        /* <DEDUP_REMOVED lines=9> */
.L_x_930:
[----:B------:R-:W-:Y:S05]  /*113a0*/  BSYNC.RECONVERGENT B0 ;  /* 0x0000000000007941 */ /* 0x000fea0003800200 */
.L_x_929:
[----:B------:R-:W-:Y:S04]  /*113b0*/  BSSY.RECONVERGENT B0, `(.L_x_932) ;  /* 0x0000017000007945 */ /* 0x000fe80003800200 */
[----:B------:R-:W-:Y:S05]  /*113c0*/  @!P1 BRA `(.L_x_933) ;  /* 0x0000000000549947 */ /* 0x000fea0003800000 */
[----:B------:R-:W-:-:S07]  /*113d0*/  IMAD.MOV.U32 R11, RZ, RZ, RZ ;  /* 0x000000ffff0b7224 */ /* 0x000fce00078e00ff */
.L_x_935:
        /* <DEDUP_REMOVED lines=16> */
.L_x_934:
[----:B------:R-:W-:-:S04]  /*114e0*/  ISETP.GT.AND P0, PT, R3, R2, PT ;  /* 0x000000020300720c */ /* 0x000fc80003f04270 */
[----:B------:R-:W-:Y:S02]  /*114f0*/  SEL R0, R17, R22, P0 ;  /* 0x0000001611007207 */ /* 0x000fe40000000000 */
[----:B------:R-:W-:Y:S02]  /*11500*/  SEL R22, R22, R17, P0 ;  /* 0x0000001116167207 */ /* 0x000fe40000000000 */
[----:B------:R-:W-:-:S07]  /*11510*/  MOV R17, R0 ;  /* 0x0000000000117202 */ /* 0x000fce0000000f00 */
.L_x_933:
[----:B------:R-:W-:Y:S05]  /*11520*/  BSYNC.RECONVERGENT B0 ;  /* 0x0000000000007941 */ /* 0x000fea0003800200 */
.L_x_932:
        /* <DEDUP_REMOVED lines=39> */
.L_x_938:
        /* <DEDUP_REMOVED lines=9> */
.L_x_937:
[----:B------:R-:W-:Y:S05]  /*11830*/  BSYNC.RECONVERGENT B0 ;  /* 0x0000000000007941 */ /* 0x000fea0003800200 */
.L_x_936:
[----:B------:R-:W-:Y:S04]  /*11840*/  BSSY.RECONVERGENT B0, `(.L_x_939) ;  /* 0x000000d000007945 */ /* 0x000fe80003800200 */
[----:B------:R-:W-:Y:S05]  /*11850*/  @!P2 BRA `(.L_x_940) ;  /* 0x00000000002ca947 */ /* 0x000fea0003800000 */
[----:B------:R-:W-:Y:S02]  /*11860*/  IMAD.MOV.U32 R2, RZ, RZ, RZ ;  /* 0x000000ffff027224 */ /* 0x000fe400078e00ff */
[----:B------:R-:W-:-:S07]  /*11870*/  IMAD.MOV.U32 R11, RZ, RZ, R20 ;  /* 0x000000ffff0b7224 */ /* 0x000fce00078e0014 */
.L_x_941:
        /* <DEDUP_REMOVED lines=9> */
.L_x_940:
[----:B------:R-:W-:Y:S05]  /*11910*/  BSYNC.RECONVERGENT B0 ;  /* 0x0000000000007941 */ /* 0x000fea0003800200 */
.L_x_939:
[----:B------:R-:W-:Y:S04]  /*11920*/  BSSY.RECONVERGENT B0, `(.L_x_942) ;  /* 0x0000017000007945 */ /* 0x000fe80003800200 */
[----:B------:R-:W-:Y:S05]  /*11930*/  @!P1 BRA `(.L_x_943) ;  /* 0x0000000000549947 */ /* 0x000fea0003800000 */
[----:B------:R-:W-:-:S07]  /*11940*/  IMAD.MOV.U32 R11, RZ, RZ, RZ ;  /* 0x000000ffff0b7224 */ /* 0x000fce00078e00ff */
.L_x_945:
        /* <DEDUP_REMOVED lines=16> */
.L_x_944:
[----:B------:R-:W-:-:S04]  /*11a50*/  ISETP.GT.AND P0, PT, R3, R2, PT ;  /* 0x000000020300720c */ /* 0x000fc80003f04270 */
[----:B------:R-:W-:Y:S02]  /*11a60*/  SEL R0, R15, R20, P0 ;  /* 0x000000140f007207 */ /* 0x000fe40000000000 */
[----:B------:R-:W-:Y:S02]  /*11a70*/  SEL R20, R20, R15, P0 ;  /* 0x0000000f14147207 */ /* 0x000fe40000000000 */
[----:B------:R-:W-:-:S07]  /*11a80*/  MOV R15, R0 ;  /* 0x00000000000f7202 */ /* 0x000fce0000000f00 */
.L_x_943:
[----:B------:R-:W-:Y:S05]  /*11a90*/  BSYNC.RECONVERGENT B0 ;  /* 0x0000000000007941 */ /* 0x000fea0003800200 */
.L_x_942:
        /* <DEDUP_REMOVED lines=39> */
.L_x_948:
        /* <DEDUP_REMOVED lines=9> */
.L_x_947:
[----:B------:R-:W-:Y:S05]  /*11da0*/  BSYNC.RECONVERGENT B0 ;  /* 0x0000000000007941 */ /* 0x000fea0003800200 */
.L_x_946:
[----:B------:R-:W-:Y:S04]  /*11db0*/  BSSY.RECONVERGENT B0, `(.L_x_949) ;  /* 0x000000d000007945 */ /* 0x000fe80003800200 */
[----:B------:R-:W-:Y:S05]  /*11dc0*/  @!P2 BRA `(.L_x_950) ;  /* 0x00000000002ca947 */ /* 0x000fea0003800000 */
[----:B------:R-:W-:Y:S02]  /*11dd0*/  IMAD.MOV.U32 R2, RZ, RZ, RZ ;  /* 0x000000ffff027224 */ /* 0x000fe400078e00ff */
[----:B------:R-:W-:-:S07]  /*11de0*/  IMAD.MOV.U32 R11, RZ, RZ, R18 ;  /* 0x000000ffff0b7224 */ /* 0x000fce00078e0012 */
.L_x_951:
        /* <DEDUP_REMOVED lines=9> */
.L_x_950:
[----:B------:R-:W-:Y:S05]  /*11e80*/  BSYNC.RECONVERGENT B0 ;  /* 0x0000000000007941 */ /* 0x000fea0003800200 */
.L_x_949:
[----:B------:R-:W-:Y:S04]  /*11e90*/  BSSY.RECONVERGENT B0, `(.L_x_952) ;  /* 0x0000017000007945 */ /* 0x000fe80003800200 */
[----:B------:R-:W-:Y:S05]  /*11ea0*/  @!P1 BRA `(.L_x_953) ;  /* 0x0000000000549947 */ /* 0x000fea0003800000 */
[----:B------:R-:W-:-:S07]  /*11eb0*/  IMAD.MOV.U32 R11, RZ, RZ, RZ ;  /* 0x000000ffff0b7224 */ /* 0x000fce00078e00ff */
.L_x_955:
        /* <DEDUP_REMOVED lines=16> */
.L_x_954:
[----:B------:R-:W-:-:S04]  /*11fc0*/  ISETP.GT.AND P0, PT, R3, R2, PT ;  /* 0x000000020300720c */ /* 0x000fc80003f04270 */
[----:B------:R-:W-:Y:S02]  /*11fd0*/  SEL R0, R13, R18, P0 ;  /* 0x000000120d007207 */ /* 0x000fe40000000000 */
[----:B------:R-:W-:Y:S02]  /*11fe0*/  SEL R18, R18, R13, P0 ;  /* 0x0000000d12127207 */ /* 0x000fe40000000000 */
[----:B------:R-:W-:-:S07]  /*11ff0*/  MOV R13, R0 ;  /* 0x00000000000d7202 */ /* 0x000fce0000000f00 */
.L_x_953:
[----:B------:R-:W-:Y:S05]  /*12000*/  BSYNC.RECONVERGENT B0 ;  /* 0x0000000000007941 */ /* 0x000fea0003800200 */
.L_x_952:
        /* <DEDUP_REMOVED lines=39> */
.L_x_958:
        /* <DEDUP_REMOVED lines=9> */
.L_x_957:
[----:B------:R-:W-:Y:S05]  /*12310*/  BSYNC.RECONVERGENT B0 ;  /* 0x0000000000007941 */ /* 0x000fea0003800200 */
.L_x_956:
[----:B------:R-:W-:Y:S04]  /*12320*/  BSSY.RECONVERGENT B0, `(.L_x_959) ;  /* 0x000000d000007945 */ /* 0x000fe80003800200 */
[----:B------:R-:W-:Y:S05]  /*12330*/  @!P2 BRA `(.L_x_960) ;  /* 0x00000000002ca947 */ /* 0x000fea0003800000 */
[----:B------:R-:W-:Y:S02]  /*12340*/  IMAD.MOV.U32 R2, RZ, RZ, RZ ;  /* 0x000000ffff027224 */ /* 0x000fe400078e00ff */
[----:B------:R-:W-:-:S07]  /*12350*/  IMAD.MOV.U32 R11, RZ, RZ, R16 ;  /* 0x000000ffff0b7224 */ /* 0x000fce00078e0010 */
.L_x_961:
        /* <DEDUP_REMOVED lines=9> */
.L_x_960:
[----:B------:R-:W-:Y:S05]  /*123f0*/  BSYNC.RECONVERGENT B0 ;  /* 0x0000000000007941 */ /* 0x000fea0003800200 */
.L_x_959:
[----:B------:R-:W-:Y:S04]  /*12400*/  BSSY.RECONVERGENT B0, `(.L_x_962) ;  /* 0x0000017000007945 */ /* 0x000fe80003800200 */
[----:B------:R-:W-:Y:S05]  /*12410*/  @!P1 BRA `(.L_x_963) ;  /* 0x0000000000549947 */ /* 0x000fea0003800000 */
[----:B------:R-:W-:-:S07]  /*12420*/  IMAD.MOV.U32 R11, RZ, RZ, RZ ;  /* 0x000000ffff0b7224 */ /* 0x000fce00078e00ff */
.L_x_965:
        /* <DEDUP_REMOVED lines=16> */
.L_x_964:
[----:B------:R-:W-:-:S04]  /*12530*/  ISETP.GT.AND P0, PT, R3, R2, PT ;  /* 0x000000020300720c */ /* 0x000fc80003f04270 */
[----:B------:R-:W-:Y:S02]  /*12540*/  SEL R0, R21, R16, P0 ;  /* 0x0000001015007207 */ /* 0x000fe40000000000 */
[----:B------:R-:W-:Y:S02]  /*12550*/  SEL R16, R16, R21, P0 ;  /* 0x0000001510107207 */ /* 0x000fe40000000000 */
[----:B------:R-:W-:-:S07]  /*12560*/  MOV R21, R0 ;  /* 0x0000000000157202 */ /* 0x000fce0000000f00 */
.L_x_963:
[----:B------:R-:W-:Y:S05]  /*12570*/  BSYNC.RECONVERGENT B0 ;  /* 0x0000000000007941 */ /* 0x000fea0003800200 */
.L_x_962:
        /* <DEDUP_REMOVED lines=39> */
.L_x_968:
        /* <DEDUP_REMOVED lines=9> */
.L_x_967:
[----:B------:R-:W-:Y:S05]  /*12880*/  BSYNC.RECONVERGENT B0 ;  /* 0x0000000000007941 */ /* 0x000fea0003800200 */
.L_x_966:
[----:B------:R-:W-:Y:S04]  /*12890*/  BSSY.RECONVERGENT B0, `(.L_x_969) ;  /* 0x000000d000007945 */ /* 0x000fe80003800200 */
[----:B------:R-:W-:Y:S05]  /*128a0*/  @!P2 BRA `(.L_x_970) ;  /* 0x00000000002ca947 */ /* 0x000fea0003800000 */
[----:B------:R-:W-:Y:S02]  /*128b0*/  IMAD.MOV.U32 R2, RZ, RZ, RZ ;  /* 0x000000ffff027224 */ /* 0x000fe400078e00ff */
[----:B------:R-:W-:-:S07]  /*128c0*/  IMAD.MOV.U32 R11, RZ, RZ, R24 ;  /* 0x000000ffff0b7224 */ /* 0x000fce00078e0018 */
.L_x_971:
        /* <DEDUP_REMOVED lines=9> */
.L_x_970:
[----:B------:R-:W-:Y:S05]  /*12960*/  BSYNC.RECONVERGENT B0 ;  /* 0x0000000000007941 */ /* 0x000fea0003800200 */
.L_x_969:
[----:B------:R-:W-:Y:S04]  /*12970*/  BSSY.RECONVERGENT B0, `(.L_x_972) ;  /* 0x0000017000007945 */ /* 0x000fe80003800200 */
[----:B------:R-:W-:Y:S05]  /*12980*/  @!P1 BRA `(.L_x_973) ;  /* 0x0000000000549947 */ /* 0x000fea0003800000 */
[----:B------:R-:W-:-:S07]  /*12990*/  IMAD.MOV.U32 R11, RZ, RZ, RZ ;  /* 0x000000ffff0b7224 */ /* 0x000fce00078e00ff */
.L_x_975:
        /* <DEDUP_REMOVED lines=16> */
.L_x_974:
[----:B------:R-:W-:-:S04]  /*12aa0*/  ISETP.GT.AND P0, PT, R3, R2, PT ;  /* 0x000000020300720c */ /* 0x000fc80003f04270 */
[----:B------:R-:W-:Y:S02]  /*12ab0*/  SEL R0, R23, R24, P0 ;  /* 0x0000001817007207 */ /* 0x000fe40000000000 */
[----:B------:R-:W-:Y:S02]  /*12ac0*/  SEL R24, R24, R23, P0 ;  /* 0x0000001718187207 */ /* 0x000fe40000000000 */
[----:B------:R-:W-:-:S07]  /*12ad0*/  MOV R23, R0 ;  /* 0x0000000000177202 */ /* 0x000fce0000000f00 */
.L_x_973:
[----:B------:R-:W-:Y:S05]  /*12ae0*/  BSYNC.RECONVERGENT B0 ;  /* 0x0000000000007941 */ /* 0x000fea0003800200 */
.L_x_972:
        /* <DEDUP_REMOVED lines=39> */
.L_x_978:
        /* <DEDUP_REMOVED lines=9> */
.L_x_977:
[----:B------:R-:W-:Y:S05]  /*12df0*/  BSYNC.RECONVERGENT B0 ;  /* 0x0000000000007941 */ /* 0x000fea0003800200 */
.L_x_976:
[----:B------:R-:W-:Y:S04]  /*12e00*/  BSSY.RECONVERGENT B0, `(.L_x_979) ;  /* 0x000000d000007945 */ /* 0x000fe80003800200 */
[----:B------:R-:W-:Y:S05]  /*12e10*/  @!P2 BRA `(.L_x_980) ;  /* 0x00000000002ca947 */ /* 0x000fea0003800000 */
[----:B------:R-:W-:Y:S02]  /*12e20*/  IMAD.MOV.U32 R2, RZ, RZ, RZ ;  /* 0x000000ffff027224 */ /* 0x000fe400078e00ff */
[----:B------:R-:W-:-:S07]  /*12e30*/  IMAD.MOV.U32 R11, RZ, RZ, R26 ;  /* 0x000000ffff0b7224 */ /* 0x000fce00078e001a */
.L_x_981:
        /* <DEDUP_REMOVED lines=9> */
.L_x_980:
[----:B------:R-:W-:Y:S05]  /*12ed0*/  BSYNC.RECONVERGENT B0 ;  /* 0x0000000000007941 */ /* 0x000fea0003800200 */
.L_x_979:
[----:B------:R-:W-:Y:S04]  /*12ee0*/  BSSY.RECONVERGENT B0, `(.L_x_982) ;  /* 0x0000017000007945 */ /* 0x000fe80003800200 */
[----:B------:R-:W-:Y:S05]  /*12ef0*/  @!P1 BRA `(.L_x_983) ;  /* 0x0000000000549947 */ /* 0x000fea0003800000 */
[----:B------:R-:W-:-:S07]  /*12f00*/  IMAD.MOV.U32 R11, RZ, RZ, RZ ;  /* 0x000000ffff0b7224 */ /* 0x000fce00078e00ff */
.L_x_985:
        /* <DEDUP_REMOVED lines=16> */
.L_x_984:
[----:B------:R-:W-:-:S04]  /*13010*/  ISETP.GT.AND P0, PT, R3, R2, PT ;  /* 0x000000020300720c */ /* 0x000fc80003f04270 */
[----:B------:R-:W-:Y:S02]  /*13020*/  SEL R0, R25, R26, P0 ;  /* 0x0000001a19007207 */ /* 0x000fe40000000000 */
[----:B------:R-:W-:Y:S02]  /*13030*/  SEL R26, R26, R25, P0 ;  /* 0x000000191a1a7207 */ /* 0x000fe40000000000 */
[----:B------:R-:W-:-:S07]  /*13040*/  MOV R25, R0 ;  /* 0x0000000000197202 */ /* 0x000fce0000000f00 */
.L_x_983:
[----:B------:R-:W-:Y:S05]  /*13050*/  BSYNC.RECONVERGENT B0 ;  /* 0x0000000000007941 */ /* 0x000fea0003800200 */
.L_x_982:
        /* <DEDUP_REMOVED lines=39> */
.L_x_988:
        /* <DEDUP_REMOVED lines=9> */
.L_x_987:
[----:B------:R-:W-:Y:S05]  /*13360*/  BSYNC.RECONVERGENT B0 ;  /* 0x0000000000007941 */ /* 0x000fea0003800200 */
.L_x_986:
[----:B------:R-:W-:Y:S04]  /*13370*/  BSSY.RECONVERGENT B0, `(.L_x_989) ;  /* 0x000000d000007945 */ /* 0x000fe80003800200 */
[----:B------:R-:W-:Y:S05]  /*13380*/  @!P2 BRA `(.L_x_990) ;  /* 0x00000000002ca947 */ /* 0x000fea0003800000 */
[----:B------:R-:W-:Y:S02]  /*13390*/  IMAD.MOV.U32 R2, RZ, RZ, RZ ;  /* 0x000000ffff027224 */ /* 0x000fe400078e00ff */
[----:B------:R-:W-:-:S07]  /*133a0*/  IMAD.MOV.U32 R11, RZ, RZ, R28 ;  /* 0x000000ffff0b7224 */ /* 0x000fce00078e001c */
.L_x_991:
        /* <DEDUP_REMOVED lines=9> */
.L_x_990:
[----:B------:R-:W-:Y:S05]  /*13440*/  BSYNC.RECONVERGENT B0 ;  /* 0x0000000000007941 */ /* 0x000fea0003800200 */
.L_x_989:
[----:B------:R-:W-:Y:S04]  /*13450*/  BSSY.RECONVERGENT B0, `(.L_x_992) ;  /* 0x0000017000007945 */ /* 0x000fe80003800200 */
[----:B------:R-:W-:Y:S05]  /*13460*/  @!P1 BRA `(.L_x_993) ;  /* 0x0000000000549947 */ /* 0x000fea0003800000 */
[----:B------:R-:W-:-:S07]  /*13470*/  IMAD.MOV.U32 R11, RZ, RZ, RZ ;  /* 0x000000ffff0b7224 */ /* 0x000fce00078e00ff */
.L_x_995:
        /* <DEDUP_REMOVED lines=16> */
.L_x_994:
[----:B------:R-:W-:-:S04]  /*13580*/  ISETP.GT.AND P0, PT, R3, R2, PT ;  /* 0x000000020300720c */ /* 0x000fc80003f04270 */
[----:B------:R-:W-:Y:S02]  /*13590*/  SEL R0, R27, R28, P0 ;  /* 0x0000001c1b007207 */ /* 0x000fe40000000000 */
[----:B------:R-:W-:Y:S02]  /*135a0*/  SEL R28, R28, R27, P0 ;  /* 0x0000001b1c1c7207 */ /* 0x000fe40000000000 */
[----:B------:R-:W-:-:S07]  /*135b0*/  MOV R27, R0 ;  /* 0x00000000001b7202 */ /* 0x000fce0000000f00 */
.L_x_993:
[----:B------:R-:W-:Y:S05]  /*135c0*/  BSYNC.RECONVERGENT B0 ;  /* 0x0000000000007941 */ /* 0x000fea0003800200 */
.L_x_992:
        /* <DEDUP_REMOVED lines=39> */
.L_x_998:
        /* <DEDUP_REMOVED lines=9> */
.L_x_997:
[----:B------:R-:W-:Y:S05]  /*138d0*/  BSYNC.RECONVERGENT B0 ;  /* 0x0000000000007941 */ /* 0x000fea0003800200 */
.L_x_996:
[----:B------:R-:W-:Y:S04]  /*138e0*/  BSSY.RECONVERGENT B0, `(.L_x_999) ;  /* 0x000000d000007945 */ /* 0x000fe80003800200 */
[----:B------:R-:W-:Y:S05]  /*138f0*/  @!P2 BRA `(.L_x_1000) ;  /* 0x00000000002ca947 */ /* 0x000fea0003800000 */
[----:B------:R-:W-:Y:S02]  /*13900*/  IMAD.MOV.U32 R2, RZ, RZ, RZ ;  /* 0x000000ffff027224 */ /* 0x000fe400078e00ff */
[----:B------:R-:W-:-:S07]  /*13910*/  IMAD.MOV.U32 R11, RZ, RZ, R19 ;  /* 0x000000ffff0b7224 */ /* 0x000fce00078e0013 */
.L_x_1001:
        /* <DEDUP_REMOVED lines=9> */
.L_x_1000:
[----:B------:R-:W-:Y:S05]  /*139b0*/  BSYNC.RECONVERGENT B0 ;  /* 0x0000000000007941 */ /* 0x000fea0003800200 */
.L_x_999:
[----:B------:R-:W-:Y:S04]  /*139c0*/  BSSY.RECONVERGENT B0, `(.L_x_1002) ;  /* 0x0000017000007945 */ /* 0x000fe80003800200 */
[----:B------:R-:W-:Y:S05]  /*139d0*/  @!P1 BRA `(.L_x_1003) ;  /* 0x0000000000549947 */ /* 0x000fea0003800000 */
[----:B------:R-:W-:-:S07]  /*139e0*/  IMAD.MOV.U32 R11, RZ, RZ, RZ ;  /* 0x000000ffff0b7224 */ /* 0x000fce00078e00ff */
.L_x_1005:
        /* <DEDUP_REMOVED lines=16> */
.L_x_1004:
[----:B------:R-:W-:-:S04]  /*13af0*/  ISETP.GT.AND P0, PT, R3, R2, PT ;  /* 0x000000020300720c */ /* 0x000fc80003f04270 */
[----:B------:R-:W-:Y:S02]  /*13b00*/  SEL R0, R22, R19, P0 ;  /* 0x0000001316007207 */ /* 0x000fe40000000000 */
[----:B------:R-:W-:Y:S02]  /*13b10*/  SEL R19, R19, R22, P0 ;  /* 0x0000001613137207 */ /* 0x000fe40000000000 */
[----:B------:R-:W-:-:S07]  /*13b20*/  MOV R22, R0 ;  /* 0x0000000000167202 */ /* 0x000fce0000000f00 */
.L_x_1003:
[----:B------:R-:W-:Y:S05]  /*13b30*/  BSYNC.RECONVERGENT B0 ;  /* 0x0000000000007941 */ /* 0x000fea0003800200 */
.L_x_1002:
        /* <DEDUP_REMOVED lines=39> */
.L_x_1008:
        /* <DEDUP_REMOVED lines=9> */
.L_x_1007:
[----:B------:R-:W-:Y:S05]  /*13e40*/  BSYNC.RECONVERGENT B0 ;  /* 0x0000000000007941 */ /* 0x000fea0003800200 */
.L_x_1006:
[----:B------:R-:W-:Y:S04]  /*13e50*/  BSSY.RECONVERGENT B0, `(.L_x_1009) ;  /* 0x000000d000007945 */ /* 0x000fe80003800200 */
[----:B------:R-:W-:Y:S05]  /*13e60*/  @!P2 BRA `(.L_x_1010) ;  /* 0x00000000002ca947 */ /* 0x000fea0003800000 */
[----:B------:R-:W-:Y:S02]  /*13e70*/  IMAD.MOV.U32 R2, RZ, RZ, RZ ;  /* 0x000000ffff027224 */ /* 0x000fe400078e00ff */
[----:B------:R-:W-:-:S07]  /*13e80*/  IMAD.MOV.U32 R11, RZ, RZ, R17 ;  /* 0x000000ffff0b7224 */ /* 0x000fce00078e0011 */
.L_x_1011:
        /* <DEDUP_REMOVED lines=9> */
.L_x_1010:
[----:B------:R-:W-:Y:S05]  /*13f20*/  BSYNC.RECONVERGENT B0 ;  /* 0x0000000000007941 */ /* 0x000fea0003800200 */
.L_x_1009:
[----:B------:R-:W-:Y:S04]  /*13f30*/  BSSY.RECONVERGENT B0, `(.L_x_1012) ;  /* 0x0000017000007945 */ /* 0x000fe80003800200 */
[----:B------:R-:W-:Y:S05]  /*13f40*/  @!P1 BRA `(.L_x_1013) ;  /* 0x0000000000549947 */ /* 0x000fea0003800000 */
[----:B------:R-:W-:-:S07]  /*13f50*/  IMAD.MOV.U32 R11, RZ, RZ, RZ ;  /* 0x000000ffff0b7224 */ /* 0x000fce00078e00ff */
.L_x_1015:
        /* <DEDUP_REMOVED lines=16> */
.L_x_1014:
[----:B------:R-:W-:-:S04]  /*14060*/  ISETP.GT.AND P0, PT, R3, R2, PT ;  /* 0x000000020300720c */ /* 0x000fc80003f04270 */
[----:B------:R-:W-:Y:S02]  /*14070*/  SEL R0, R20, R17, P0 ;  /* 0x0000001114007207 */ /* 0x000fe40000000000 */
[----:B------:R-:W-:Y:S02]  /*14080*/  SEL R17, R17, R20, P0 ;  /* 0x0000001411117207 */ /* 0x000fe40000000000 */
[----:B------:R-:W-:-:S07]  /*14090*/  MOV R20, R0 ;  /* 0x0000000000147202 */ /* 0x000fce0000000f00 */
.L_x_1013:
[----:B------:R-:W-:Y:S05]  /*140a0*/  BSYNC.RECONVERGENT B0 ;  /* 0x0000000000007941 */ /* 0x000fea0003800200 */
.L_x_1012:
        /* <DEDUP_REMOVED lines=39> */
.L_x_1018:
        /* <DEDUP_REMOVED lines=9> */
.L_x_1017:
[----:B------:R-:W-:Y:S05]  /*143b0*/  BSYNC.RECONVERGENT B0 ;  /* 0x0000000000007941 */ /* 0x000fea0003800200 */
.L_x_1016:
[----:B------:R-:W-:Y:S04]  /*143c0*/  BSSY.RECONVERGENT B0, `(.L_x_1019) ;  /* 0x000000d000007945 */ /* 0x000fe80003800200 */
[----:B------:R-:W-:Y:S05]  /*143d0*/  @!P2 BRA `(.L_x_1020) ;  /* 0x00000000002ca947 */ /* 0x000fea0003800000 */
[----:B------:R-:W-:Y:S02]  /*143e0*/  IMAD.MOV.U32 R2, RZ, RZ, RZ ;  /* 0x000000ffff027224 */ /* 0x000fe400078e00ff */
[----:B------:R-:W-:-:S07]  /*143f0*/  IMAD.MOV.U32 R11, RZ, RZ, R15 ;  /* 0x000000ffff0b7224 */ /* 0x000fce00078e000f */
.L_x_1021:
        /* <DEDUP_REMOVED lines=9> */
.L_x_1020:
[----:B------:R-:W-:Y:S05]  /*14490*/  BSYNC.RECONVERGENT B0 ;  /* 0x0000000000007941 */ /* 0x000fea0003800200 */
.L_x_1019:
[----:B------:R-:W-:Y:S04]  /*144a0*/  BSSY.RECONVERGENT B0, `(.L_x_1022) ;  /* 0x0000017000007945 */ /* 0x000fe80003800200 */
[----:B------:R-:W-:Y:S05]  /*144b0*/  @!P1 BRA `(.L_x_1023) ;  /* 0x0000000000549947 */ /* 0x000fea0003800000 */
[----:B------:R-:W-:-:S07]  /*144c0*/  IMAD.MOV.U32 R11, RZ, RZ, RZ ;  /* 0x000000ffff0b7224 */ /* 0x000fce00078e00ff */
.L_x_1025:
        /* <DEDUP_REMOVED lines=16> */
.L_x_1024:
[----:B------:R-:W-:-:S04]  /*145d0*/  ISETP.GT.AND P0, PT, R3, R2, PT ;  /* 0x000000020300720c */ /* 0x000fc80003f04270 */
[----:B------:R-:W-:Y:S02]  /*145e0*/  SEL R0, R18, R15, P0 ;  /* 0x0000000f12007207 */ /* 0x000fe40000000000 */
[----:B------:R-:W-:Y:S02]  /*145f0*/  SEL R15, R15, R18, P0 ;  /* 0x000000120f0f7207 */ /* 0x000fe40000000000 */
[----:B------:R-:W-:-:S07]  /*14600*/  MOV R18, R0 ;  /* 0x0000000000127202 */ /* 0x000fce0000000f00 */
.L_x_1023:
[----:B------:R-:W-:Y:S05]  /*14610*/  BSYNC.RECONVERGENT B0 ;  /* 0x0000000000007941 */ /* 0x000fea0003800200 */
.L_x_1022:
        /* <DEDUP_REMOVED lines=39> */
.L_x_1028:
        /* <DEDUP_REMOVED lines=9> */
.L_x_1027:
[----:B------:R-:W-:Y:S05]  /*14920*/  BSYNC.RECONVERGENT B0 ;  /* 0x0000000000007941 */ /* 0x000fea0003800200 */
.L_x_1026:
[----:B------:R-:W-:Y:S04]  /*14930*/  BSSY.RECONVERGENT B0, `(.L_x_1029) ;  /* 0x000000d000007945 */ /* 0x000fe80003800200 */
[----:B------:R-:W-:Y:S05]  /*14940*/  @!P2 BRA `(.L_x_1030) ;  /* 0x00000000002ca947 */ /* 0x000fea0003800000 */
[----:B------:R-:W-:Y:S02]  /*14950*/  IMAD.MOV.U32 R2, RZ, RZ, RZ ;  /* 0x000000ffff027224 */ /* 0x000fe400078e00ff */
[----:B------:R-:W-:-:S07]  /*14960*/  IMAD.MOV.U32 R11, RZ, RZ, R13 ;  /* 0x000000ffff0b7224 */ /* 0x000fce00078e000d */
.L_x_1031:
        /* <DEDUP_REMOVED lines=9> */
.L_x_1030:
[----:B------:R-:W-:Y:S05]  /*14a00*/  BSYNC.RECONVERGENT B0 ;  /* 0x0000000000007941 */ /* 0x000fea0003800200 */
.L_x_1029:
[----:B------:R-:W-:Y:S04]  /*14a10*/  BSSY.RECONVERGENT B0, `(.L_x_1032) ;  /* 0x0000017000007945 */ /* 0x000fe80003800200 */
[----:B------:R-:W-:Y:S05]  /*14a20*/  @!P1 BRA `(.L_x_1033) ;  /* 0x0000000000549947 */ /* 0x000fea0003800000 */
[----:B------:R-:W-:-:S07]  /*14a30*/  IMAD.MOV.U32 R11, RZ, RZ, RZ ;  /* 0x000000ffff0b7224 */ /* 0x000fce00078e00ff */
.L_x_1035:
        /* <DEDUP_REMOVED lines=16> */
.L_x_1034:
[----:B------:R-:W-:-:S04]  /*14b40*/  ISETP.GT.AND P0, PT, R3, R2, PT ;  /* 0x000000020300720c */ /* 0x000fc80003f04270 */
[----:B------:R-:W-:Y:S02]  /*14b50*/  SEL R0, R16, R13, P0 ;  /* 0x0000000d10007207 */ /* 0x000fe40000000000 */
[----:B------:R-:W-:Y:S02]  /*14b60*/  SEL R13, R13, R16, P0 ;  /* 0x000000100d0d7207 */ /* 0x000fe40000000000 */
[----:B------:R-:W-:-:S07]  /*14b70*/  MOV R16, R0 ;  /* 0x0000000000107202 */ /* 0x000fce0000000f00 */
.L_x_1033:
[----:B------:R-:W-:Y:S05]  /*14b80*/  BSYNC.RECONVERGENT B0 ;  /* 0x0000000000007941 */ /* 0x000fea0003800200 */
.L_x_1032:
        /* <DEDUP_REMOVED lines=39> */
.L_x_1038:
        /* <DEDUP_REMOVED lines=9> */
.L_x_1037:
[----:B------:R-:W-:Y:S05]  /*14e90*/  BSYNC.RECONVERGENT B0 ;  /* 0x0000000000007941 */ /* 0x000fea0003800200 */
.L_x_1036:
[----:B------:R-:W-:Y:S04]  /*14ea0*/  BSSY.RECONVERGENT B0, `(.L_x_1039) ;  /* 0x000000d000007945 */ /* 0x000fe80003800200 */
[----:B------:R-:W-:Y:S05]  /*14eb0*/  @!P2 BRA `(.L_x_1040) ;  /* 0x00000000002ca947 */ /* 0x000fea0003800000 */
[----:B------:R-:W-:Y:S02]  /*14ec0*/  IMAD.MOV.U32 R2, RZ, RZ, RZ ;  /* 0x000000ffff027224 */ /* 0x000fe400078e00ff */
[----:B------:R-:W-:-:S07]  /*14ed0*/  IMAD.MOV.U32 R11, RZ, RZ, R21 ;  /* 0x000000ffff0b7224 */ /* 0x000fce00078e0015 */
.L_x_1041:
        /* <DEDUP_REMOVED lines=9> */
.L_x_1040:
[----:B------:R-:W-:Y:S05]  /*14f70*/  BSYNC.RECONVERGENT B0 ;  /* 0x0000000000007941 */ /* 0x000fea0003800200 */
.L_x_1039:
[----:B------:R-:W-:Y:S04]  /*14f80*/  BSSY.RECONVERGENT B0, `(.L_x_1042) ;  /* 0x0000017000007945 */ /* 0x000fe80003800200 */
[----:B------:R-:W-:Y:S05]  /*14f90*/  @!P1 BRA `(.L_x_1043) ;  /* 0x0000000000549947 */ /* 0x000fea0003800000 */
[----:B------:R-:W-:-:S07]  /*14fa0*/  IMAD.MOV.U32 R11, RZ, RZ, RZ ;  /* 0x000000ffff0b7224 */ /* 0x000fce00078e00ff */
.L_x_1045:
        /* <DEDUP_REMOVED lines=16> */
.L_x_1044:
[----:B------:R-:W-:-:S04]  /*150b0*/  ISETP.GT.AND P0, PT, R3, R2, PT ;  /* 0x000000020300720c */ /* 0x000fc80003f04270 */
[----:B------:R-:W-:Y:S02]  /*150c0*/  SEL R0, R24, R21, P0 ;  /* 0x0000001518007207 */ /* 0x000fe40000000000 */
[----:B------:R-:W-:Y:S02]  /*150d0*/  SEL R21, R21, R24, P0 ;  /* 0x0000001815157207 */ /* 0x000fe40000000000 */
[----:B------:R-:W-:-:S07]  /*150e0*/  MOV R24, R0 ;  /* 0x0000000000187202 */ /* 0x000fce0000000f00 */
.L_x_1043:
[----:B------:R-:W-:Y:S05]  /*150f0*/  BSYNC.RECONVERGENT B0 ;  /* 0x0000000000007941 */ /* 0x000fea0003800200 */
.L_x_1042:
        /* <DEDUP_REMOVED lines=39> */
.L_x_1048:
        /* <DEDUP_REMOVED lines=9> */
.L_x_1047:
[----:B------:R-:W-:Y:S05]  /*15400*/  BSYNC.RECONVERGENT B0 ;  /* 0x0000000000007941 */ /* 0x000fea0003800200 */
.L_x_1046:
[----:B------:R-:W-:Y:S04]  /*15410*/  BSSY.RECONVERGENT B0, `(.L_x_1049) ;  /* 0x000000d000007945 */ /* 0x000fe80003800200 */
[----:B------:R-:W-:Y:S05]  /*15420*/  @!P2 BRA `(.L_x_1050) ;  /* 0x00000000002ca947 */ /* 0x000fea0003800000 */
[----:B------:R-:W-:Y:S02]  /*15430*/  IMAD.MOV.U32 R2, RZ, RZ, RZ ;  /* 0x000000ffff027224 */ /* 0x000fe400078e00ff */
[----:B------:R-:W-:-:S07]  /*15440*/  IMAD.MOV.U32 R11, RZ, RZ, R23 ;  /* 0x000000ffff0b7224 */ /* 0x000fce00078e0017 */
.L_x_1051:
        /* <DEDUP_REMOVED lines=9> */
.L_x_1050:
[----:B------:R-:W-:Y:S05]  /*154e0*/  BSYNC.RECONVERGENT B0 ;  /* 0x0000000000007941 */ /* 0x000fea0003800200 */
.L_x_1049:
[----:B------:R-:W-:Y:S04]  /*154f0*/  BSSY.RECONVERGENT B0, `(.L_x_1052) ;  /* 0x0000017000007945 */ /* 0x000fe80003800200 */
[----:B------:R-:W-:Y:S05]  /*15500*/  @!P1 BRA `(.L_x_1053) ;  /* 0x0000000000549947 */ /* 0x000fea0003800000 */
[----:B------:R-:W-:-:S07]  /*15510*/  IMAD.MOV.U32 R11, RZ, RZ, RZ ;  /* 0x000000ffff0b7224 */ /* 0x000fce00078e00ff */
.L_x_1055:
        /* <DEDUP_REMOVED lines=16> */
.L_x_1054:
[----:B------:R-:W-:-:S04]  /*15620*/  ISETP.GT.AND P0, PT, R3, R2, PT ;  /* 0x000000020300720c */ /* 0x000fc80003f04270 */
[----:B------:R-:W-:Y:S02]  /*15630*/  SEL R0, R26, R23, P0 ;  /* 0x000000171a007207 */ /* 0x000fe40000000000 */
[----:B------:R-:W-:Y:S02]  /*15640*/  SEL R23, R23, R26, P0 ;  /* 0x0000001a17177207 */ /* 0x000fe40000000000 */
[----:B------:R-:W-:-:S07]  /*15650*/  MOV R26, R0 ;  /* 0x00000000001a7202 */ /* 0x000fce0000000f00 */
.L_x_1053:
[----:B------:R-:W-:Y:S05]  /*15660*/  BSYNC.RECONVERGENT B0 ;  /* 0x0000000000007941 */ /* 0x000fea0003800200 */
.L_x_1052:
        /* <DEDUP_REMOVED lines=39> */
.L_x_1058:
        /* <DEDUP_REMOVED lines=9> */
.L_x_1057:
[----:B------:R-:W-:Y:S05]  /*15970*/  BSYNC.RECONVERGENT B0 ;  /* 0x0000000000007941 */ /* 0x000fea0003800200 */
.L_x_1056:
[----:B------:R-:W-:Y:S04]  /*15980*/  BSSY.RECONVERGENT B0, `(.L_x_1059) ;  /* 0x000000d000007945 */ /* 0x000fe80003800200 */
[----:B------:R-:W-:Y:S05]  /*15990*/  @!P2 BRA `(.L_x_1060) ;  /* 0x00000000002ca947 */ /* 0x000fea0003800000 */
[----:B------:R-:W-:Y:S02]  /*159a0*/  IMAD.MOV.U32 R2, RZ, RZ, RZ ;  /* 0x000000ffff027224 */ /* 0x000fe400078e00ff */
[----:B------:R-:W-:-:S07]  /*159b0*/  IMAD.MOV.U32 R11, RZ, RZ, R25 ;  /* 0x000000ffff0b7224 */ /* 0x000fce00078e0019 */
.L_x_1061:
        /* <DEDUP_REMOVED lines=9> */
.L_x_1060:
[----:B------:R-:W-:Y:S05]  /*15a50*/  BSYNC.RECONVERGENT B0 ;  /* 0x0000000000007941 */ /* 0x000fea0003800200 */
.L_x_1059:
[----:B------:R-:W-:Y:S04]  /*15a60*/  BSSY.RECONVERGENT B0, `(.L_x_1062) ;  /* 0x0000017000007945 */ /* 0x000fe80003800200 */
[----:B------:R-:W-:Y:S05]  /*15a70*/  @!P1 BRA `(.L_x_1063) ;  /* 0x0000000000549947 */ /* 0x000fea0003800000 */
[----:B------:R-:W-:-:S07]  /*15a80*/  IMAD.MOV.U32 R11, RZ, RZ, RZ ;  /* 0x000000ffff0b7224 */ /* 0x000fce00078e00ff */
.L_x_1065:
        /* <DEDUP_REMOVED lines=16> */
.L_x_1064:
[----:B------:R-:W-:-:S04]  /*15b90*/  ISETP.GT.AND P0, PT, R3, R2, PT ;  /* 0x000000020300720c */ /* 0x000fc80003f04270 */
[----:B------:R-:W-:Y:S02]  /*15ba0*/  SEL R0, R28, R25, P0 ;  /* 0x000000191c007207 */ /* 0x000fe40000000000 */
[----:B------:R-:W-:Y:S02]  /*15bb0*/  SEL R25, R25, R28, P0 ;  /* 0x0000001c19197207 */ /* 0x000fe40000000000 */
[----:B------:R-:W-:-:S07]  /*15bc0*/  MOV R28, R0 ;  /* 0x00000000001c7202 */ /* 0x000fce0000000f00 */
.L_x_1063:
[----:B------:R-:W-:Y:S05]  /*15bd0*/  BSYNC.RECONVERGENT B0 ;  /* 0x0000000000007941 */ /* 0x000fea0003800200 */
.L_x_1062:
        /* <DEDUP_REMOVED lines=39> */
.L_x_1068:
        /* <DEDUP_REMOVED lines=9> */
.L_x_1067:
[----:B------:R-:W-:Y:S05]  /*15ee0*/  BSYNC.RECONVERGENT B0 ;  /* 0x0000000000007941 */ /* 0x000fea0003800200 */
.L_x_1066:
[----:B------:R-:W-:Y:S04]  /*15ef0*/  BSSY.RECONVERGENT B0, `(.L_x_1069) ;  /* 0x000000d000007945 */ /* 0x000fe80003800200 */
[----:B------:R-:W-:Y:S05]  /*15f00*/  @!P2 BRA `(.L_x_1070) ;  /* 0x00000000002ca947 */ /* 0x000fea0003800000 */
[----:B------:R-:W-:Y:S02]  /*15f10*/  IMAD.MOV.U32 R2, RZ, RZ, RZ ;  /* 0x000000ffff027224 */ /* 0x000fe400078e00ff */
[----:B------:R-:W-:-:S07]  /*15f20*/  IMAD.MOV.U32 R11, RZ, RZ, R27 ;  /* 0x000000ffff0b7224 */ /* 0x000fce00078e001b */
.L_x_1071:
        /* <DEDUP_REMOVED lines=9> */
.L_x_1070:
[----:B------:R-:W-:Y:S05]  /*15fc0*/  BSYNC.RECONVERGENT B0 ;  /* 0x0000000000007941 */ /* 0x000fea0003800200 */
.L_x_1069:
[----:B------:R-:W-:Y:S04]  /*15fd0*/  BSSY.RECONVERGENT B0, `(.L_x_1072) ;  /* 0x0000017000007945 */ /* 0x000fe80003800200 */
[----:B------:R-:W-:Y:S05]  /*15fe0*/  @!P1 BRA `(.L_x_1073) ;  /* 0x0000000000549947 */ /* 0x000fea0003800000 */
[----:B------:R-:W-:-:S07]  /*15ff0*/  IMAD.MOV.U32 R11, RZ, RZ, RZ ;  /* 0x000000ffff0b7224 */ /* 0x000fce00078e00ff */
.L_x_1075:
        /* <DEDUP_REMOVED lines=16> */
.L_x_1074:
[----:B------:R-:W-:-:S04]  /*16100*/  ISETP.GT.AND P0, PT, R3, R2, PT ;  /* 0x000000020300720c */ /* 0x000fc80003f04270 */
[----:B------:R-:W-:Y:S02]  /*16110*/  SEL R0, R30, R27, P0 ;  /* 0x0000001b1e007207 */ /* 0x000fe40000000000 */
[----:B------:R-:W-:Y:S02]  /*16120*/  SEL R27, R27, R30, P0 ;  /* 0x0000001e1b1b7207 */ /* 0x000fe40000000000 */
[----:B------:R-:W-:-:S07]  /*16130*/  MOV R30, R0 ;  /* 0x00000000001e7202 */ /* 0x000fce0000000f00 */
.L_x_1073:
[----:B------:R-:W-:Y:S05]  /*16140*/  BSYNC.RECONVERGENT B0 ;  /* 0x0000000000007941 */ /* 0x000fea0003800200 */
.L_x_1072:
        /* <DEDUP_REMOVED lines=39> */
.L_x_1078:
        /* <DEDUP_REMOVED lines=9> */
.L_x_1077:
[----:B------:R-:W-:Y:S05]  /*16450*/  BSYNC.RECONVERGENT B0 ;  /* 0x0000000000007941 */ /* 0x000fea0003800200 */
.L_x_1076:
[----:B------:R-:W-:Y:S04]  /*16460*/  BSSY.RECONVERGENT B0, `(.L_x_1079) ;  /* 0x000000d000007945 */ /* 0x000fe80003800200 */
[----:B------:R-:W-:Y:S05]  /*16470*/  @!P2 BRA `(.L_x_1080) ;  /* 0x00000000002ca947 */ /* 0x000fea0003800000 */
[----:B------:R-:W-:Y:S02]  /*16480*/  IMAD.MOV.U32 R2, RZ, RZ, RZ ;  /* 0x000000ffff027224 */ /* 0x000fe400078e00ff */
[----:B------:R-:W-:-:S07]  /*16490*/  IMAD.MOV.U32 R11, RZ, RZ, R14 ;  /* 0x000000ffff0b7224 */ /* 0x000fce00078e000e */
.L_x_1081:
        /* <DEDUP_REMOVED lines=9> */
.L_x_1080:
[----:B------:R-:W-:Y:S05]  /*16530*/  BSYNC.RECONVERGENT B0 ;  /* 0x0000000000007941 */ /* 0x000fea0003800200 */
.L_x_1079:
[----:B------:R-:W-:Y:S04]  /*16540*/  BSSY.RECONVERGENT B0, `(.L_x_1082) ;  /* 0x0000017000007945 */ /* 0x000fe80003800200 */
[----:B------:R-:W-:Y:S05]  /*16550*/  @!P1 BRA `(.L_x_1083) ;  /* 0x0000000000549947 */ /* 0x000fea0003800000 */
[----:B------:R-:W-:-:S07]  /*16560*/  IMAD.MOV.U32 R11, RZ, RZ, RZ ;  /* 0x000000ffff0b7224 */ /* 0x000fce00078e00ff */
.L_x_1085:
        /* <DEDUP_REMOVED lines=16> */
.L_x_1084:
[----:B------:R-:W-:-:S04]  /*16670*/  ISETP.GT.AND P0, PT, R3, R2, PT ;  /* 0x000000020300720c */ /* 0x000fc80003f04270 */
[----:B------:R-:W-:Y:S02]  /*16680*/  SEL R0, R19, R14, P0 ;  /* 0x0000000e13007207 */ /* 0x000fe40000000000 */
[----:B------:R-:W-:Y:S02]  /*16690*/  SEL R14, R14, R19, P0 ;  /* 0x000000130e0e7207 */ /* 0x000fe40000000000 */
[----:B------:R-:W-:-:S07]  /*166a0*/  MOV R19, R0 ;  /* 0x0000000000137202 */ /* 0x000fce0000000f00 */
.L_x_1083:
[----:B------:R-:W-:Y:S05]  /*166b0*/  BSYNC.RECONVERGENT B0 ;  /* 0x0000000000007941 */ /* 0x000fea0003800200 */
.L_x_1082:
        /* <DEDUP_REMOVED lines=39> */
.L_x_1088:
        /* <DEDUP_REMOVED lines=9> */
.L_x_1087:
[----:B------:R-:W-:Y:S05]  /*169c0*/  BSYNC.RECONVERGENT B0 ;  /* 0x0000000000007941 */ /* 0x000fea0003800200 */
.L_x_1086:
[----:B------:R-:W-:Y:S04]  /*169d0*/  BSSY.RECONVERGENT B0, `(.L_x_1089) ;  /* 0x000000d000007945 */ /* 0x000fe80003800200 */
[----:B------:R-:W-:Y:S05]  /*169e0*/  @!P2 BRA `(.L_x_1090) ;  /* 0x00000000002ca947 */ /* 0x000fea0003800000 */
[----:B------:R-:W-:Y:S02]  /*169f0*/  IMAD.MOV.U32 R2, RZ, RZ, RZ ;  /* 0x000000ffff027224 */ /* 0x000fe400078e00ff */
[----:B------:R-:W-:-:S07]  /*16a00*/  IMAD.MOV.U32 R11, RZ, RZ, R22 ;  /* 0x000000ffff0b7224 */ /* 0x000fce00078e0016 */
.L_x_1091:
        /* <DEDUP_REMOVED lines=9> */
.L_x_1090:
[----:B------:R-:W-:Y:S05]  /*16aa0*/  BSYNC.RECONVERGENT B0 ;  /* 0x0000000000007941 */ /* 0x000fea0003800200 */
.L_x_1089:
[----:B------:R-:W-:Y:S04]  /*16ab0*/  BSSY.RECONVERGENT B0, `(.L_x_1092) ;  /* 0x0000017000007945 */ /* 0x000fe80003800200 */
[----:B------:R-:W-:Y:S05]  /*16ac0*/  @!P1 BRA `(.L_x_1093) ;  /* 0x0000000000549947 */ /* 0x000fea0003800000 */
[----:B------:R-:W-:-:S07]  /*16ad0*/  IMAD.MOV.U32 R11, RZ, RZ, RZ ;  /* 0x000000ffff0b7224 */ /* 0x000fce00078e00ff */
.L_x_1095:
        /* <DEDUP_REMOVED lines=16> */
.L_x_1094:
[----:B------:R-:W-:-:S04]  /*16be0*/  ISETP.GT.AND P0, PT, R3, R2, PT ;  /* 0x000000020300720c */ /* 0x000fc80003f04270 */
[----:B------:R-:W-:Y:S02]  /*16bf0*/  SEL R0, R17, R22, P0 ;  /* 0x0000001611007207 */ /* 0x000fe40000000000 */
[----:B------:R-:W-:Y:S02]  /*16c00*/  SEL R22, R22, R17, P0 ;  /* 0x0000001116167207 */ /* 0x000fe40000000000 */
[----:B------:R-:W-:-:S07]  /*16c10*/  MOV R17, R0 ;  /* 0x0000000000117202 */ /* 0x000fce0000000f00 */
.L_x_1093:
[----:B------:R-:W-:Y:S05]  /*16c20*/  BSYNC.RECONVERGENT B0 ;  /* 0x0000000000007941 */ /* 0x000fea0003800200 */
.L_x_1092:
        /* <DEDUP_REMOVED lines=39> */
.L_x_1098:
        /* <DEDUP_REMOVED lines=9> */
.L_x_1097:
[----:B------:R-:W-:Y:S05]  /*16f30*/  BSYNC.RECONVERGENT B0 ;  /* 0x0000000000007941 */ /* 0x000fea0003800200 */
.L_x_1096:
[----:B------:R-:W-:Y:S04]  /*16f40*/  BSSY.RECONVERGENT B0, `(.L_x_1099) ;  /* 0x000000d000007945 */ /* 0x000fe80003800200 */
[----:B------:R-:W-:Y:S05]  /*16f50*/  @!P2 BRA `(.L_x_1100) ;  /* 0x00000000002ca947 */ /* 0x000fea0003800000 */
[----:B------:R-:W-:Y:S02]  /*16f60*/  IMAD.MOV.U32 R2, RZ, RZ, RZ ;  /* 0x000000ffff027224 */ /* 0x000fe400078e00ff */
[----:B------:R-:W-:-:S07]  /*16f70*/  IMAD.MOV.U32 R11, RZ, RZ, R20 ;  /* 0x000000ffff0b7224 */ /* 0x000fce00078e0014 */
.L_x_1101:
        /* <DEDUP_REMOVED lines=9> */
.L_x_1100:
[----:B------:R-:W-:Y:S05]  /*17010*/  BSYNC.RECONVERGENT B0 ;  /* 0x0000000000007941 */ /* 0x000fea0003800200 */
.L_x_1099:
[----:B------:R-:W-:Y:S04]  /*17020*/  BSSY.RECONVERGENT B0, `(.L_x_1102) ;  /* 0x0000017000007945 */ /* 0x000fe80003800200 */
[----:B------:R-:W-:Y:S05]  /*17030*/  @!P1 BRA `(.L_x_1103) ;  /* 0x0000000000549947 */ /* 0x000fea0003800000 */
[----:B------:R-:W-:-:S07]  /*17040*/  IMAD.MOV.U32 R11, RZ, RZ, RZ ;  /* 0x000000ffff0b7224 */ /* 0x000fce00078e00ff */
.L_x_1105:
        /* <DEDUP_REMOVED lines=16> */
.L_x_1104:
[----:B------:R-:W-:-:S04]  /*17150*/  ISETP.GT.AND P0, PT, R3, R2, PT ;  /* 0x000000020300720c */ /* 0x000fc80003f04270 */
[----:B------:R-:W-:Y:S02]  /*17160*/  SEL R0, R15, R20, P0 ;  /* 0x000000140f007207 */ /* 0x000fe40000000000 */
[----:B------:R-:W-:Y:S02]  /*17170*/  SEL R20, R20, R15, P0 ;  /* 0x0000000f14147207 */ /* 0x000fe40000000000 */
[----:B------:R-:W-:-:S07]  /*17180*/  MOV R15, R0 ;  /* 0x00000000000f7202 */ /* 0x000fce0000000f00 */
.L_x_1103:
[----:B------:R-:W-:Y:S05]  /*17190*/  BSYNC.RECONVERGENT B0 ;  /* 0x0000000000007941 */ /* 0x000fea0003800200 */
.L_x_1102:
        /* <DEDUP_REMOVED lines=39> */
.L_x_1108:
        /* <DEDUP_REMOVED lines=9> */
.L_x_1107:
[----:B------:R-:W-:Y:S05]  /*174a0*/  BSYNC.RECONVERGENT B0 ;  /* 0x0000000000007941 */ /* 0x000fea0003800200 */
.L_x_1106:
[----:B------:R-:W-:Y:S04]  /*174b0*/  BSSY.RECONVERGENT B0, `(.L_x_1109) ;  /* 0x000000d000007945 */ /* 0x000fe80003800200 */
[----:B------:R-:W-:Y:S05]  /*174c0*/  @!P2 BRA `(.L_x_1110) ;  /* 0x00000000002ca947 */ /* 0x000fea0003800000 */
[----:B------:R-:W-:Y:S02]  /*174d0*/  IMAD.MOV.U32 R2, RZ, RZ, RZ ;  /* 0x000000ffff027224 */ /* 0x000fe400078e00ff */
[----:B------:R-:W-:-:S07]  /*174e0*/  IMAD.MOV.U32 R11, RZ, RZ, R18 ;  /* 0x000000ffff0b7224 */ /* 0x000fce00078e0012 */
.L_x_1111:
        /* <DEDUP_REMOVED lines=9> */
.L_x_1110:
[----:B------:R-:W-:Y:S05]  /*17580*/  BSYNC.RECONVERGENT B0 ;  /* 0x0000000000007941 */ /* 0x000fea0003800200 */
.L_x_1109:
[----:B------:R-:W-:Y:S04]  /*17590*/  BSSY.RECONVERGENT B0, `(.L_x_1112) ;  /* 0x0000017000007945 */ /* 0x000fe80003800200 */
[----:B------:R-:W-:Y:S05]  /*175a0*/  @!P1 BRA `(.L_x_1113) ;  /* 0x0000000000549947 */ /* 0x000fea0003800000 */
[----:B------:R-:W-:-:S07]  /*175b0*/  IMAD.MOV.U32 R11, RZ, RZ, RZ ;  /* 0x000000ffff0b7224 */ /* 0x000fce00078e00ff */
.L_x_1115:
        /* <DEDUP_REMOVED lines=16> */
.L_x_1114:
[----:B------:R-:W-:-:S04]  /*176c0*/  ISETP.GT.AND P0, PT, R3, R2, PT ;  /* 0x000000020300720c */ /* 0x000fc80003f04270 */
[----:B------:R-:W-:Y:S02]  /*176d0*/  SEL R0, R13, R18, P0 ;  /* 0x000000120d007207 */ /* 0x000fe40000000000 */
[----:B------:R-:W-:Y:S02]  /*176e0*/  SEL R18, R18, R13, P0 ;  /* 0x0000000d12127207 */ /* 0x000fe40000000000 */
[----:B------:R-:W-:-:S07]  /*176f0*/  MOV R13, R0 ;  /* 0x00000000000d7202 */ /* 0x000fce0000000f00 */
.L_x_1113:
[----:B------:R-:W-:Y:S05]  /*17700*/  BSYNC.RECONVERGENT B0 ;  /* 0x0000000000007941 */ /* 0x000fea0003800200 */
.L_x_1112:
        /* <DEDUP_REMOVED lines=39> */
.L_x_1118:
        /* <DEDUP_REMOVED lines=9> */
.L_x_1117:
[----:B------:R-:W-:Y:S05]  /*17a10*/  BSYNC.RECONVERGENT B0 ;  /* 0x0000000000007941 */ /* 0x000fea0003800200 */
.L_x_1116:
[----:B------:R-:W-:Y:S04]  /*17a20*/  BSSY.RECONVERGENT B0, `(.L_x_1119) ;  /* 0x000000d000007945 */ /* 0x000fe80003800200 */
[----:B------:R-:W-:Y:S05]  /*17a30*/  @!P2 BRA `(.L_x_1120) ;  /* 0x00000000002ca947 */ /* 0x000fea0003800000 */
[----:B------:R-:W-:Y:S02]  /*17a40*/  IMAD.MOV.U32 R2, RZ, RZ, RZ ;  /* 0x000000ffff027224 */ /* 0x000fe400078e00ff */
[----:B------:R-:W-:-:S07]  /*17a50*/  IMAD.MOV.U32 R11, RZ, RZ, R16 ;  /* 0x000000ffff0b7224 */ /* 0x000fce00078e0010 */
.L_x_1121:
        /* <DEDUP_REMOVED lines=9> */
.L_x_1120:
[----:B------:R-:W-:Y:S05]  /*17af0*/  BSYNC.RECONVERGENT B0 ;  /* 0x0000000000007941 */ /* 0x000fea0003800200 */
.L_x_1119:
[----:B------:R-:W-:Y:S04]  /*17b00*/  BSSY.RECONVERGENT B0, `(.L_x_1122) ;  /* 0x0000017000007945 */ /* 0x000fe80003800200 */
[----:B------:R-:W-:Y:S05]  /*17b10*/  @!P1 BRA `(.L_x_1123) ;  /* 0x0000000000549947 */ /* 0x000fea0003800000 */
[----:B------:R-:W-:-:S07]  /*17b20*/  IMAD.MOV.U32 R11, RZ, RZ, RZ ;  /* 0x000000ffff0b7224 */ /* 0x000fce00078e00ff */
.L_x_1125:
        /* <DEDUP_REMOVED lines=16> */
.L_x_1124:
[----:B------:R-:W-:-:S04]  /*17c30*/  ISETP.GT.AND P0, PT, R3, R2, PT ;  /* 0x000000020300720c */ /* 0x000fc80003f04270 */
[----:B------:R-:W-:Y:S02]  /*17c40*/  SEL R0, R21, R16, P0 ;  /* 0x0000001015007207 */ /* 0x000fe40000000000 */
[----:B------:R-:W-:Y:S02]  /*17c50*/  SEL R16, R16, R21, P0 ;  /* 0x0000001510107207 */ /* 0x000fe40000000000 */
[----:B------:R-:W-:-:S07]  /*17c60*/  MOV R21, R0 ;  /* 0x0000000000157202 */ /* 0x000fce0000000f00 */
.L_x_1123:
[----:B------:R-:W-:Y:S05]  /*17c70*/  BSYNC.RECONVERGENT B0 ;  /* 0x0000000000007941 */ /* 0x000fea0003800200 */
.L_x_1122:
        /* <DEDUP_REMOVED lines=39> */
.L_x_1128:
        /* <DEDUP_REMOVED lines=9> */
.L_x_1127:
[----:B------:R-:W-:Y:S05]  /*17f80*/  BSYNC.RECONVERGENT B0 ;  /* 0x0000000000007941 */ /* 0x000fea0003800200 */
.L_x_1126:
[----:B------:R-:W-:Y:S04]  /*17f90*/  BSSY.RECONVERGENT B0, `(.L_x_1129) ;  /* 0x000000d000007945 */ /* 0x000fe80003800200 */
[----:B------:R-:W-:Y:S05]  /*17fa0*/  @!P2 BRA `(.L_x_1130) ;  /* 0x00000000002ca947 */ /* 0x000fea0003800000 */
[----:B------:R-:W-:Y:S02]  /*17fb0*/  IMAD.MOV.U32 R2, RZ, RZ, RZ ;  /* 0x000000ffff027224 */ /* 0x000fe400078e00ff */
[----:B------:R-:W-:-:S07]  /*17fc0*/  IMAD.MOV.U32 R11, RZ, RZ, R24 ;  /* 0x000000ffff0b7224 */ /* 0x000fce00078e0018 */
.L_x_1131:
        /* <DEDUP_REMOVED lines=9> */
.L_x_1130:
[----:B------:R-:W-:Y:S05]  /*18060*/  BSYNC.RECONVERGENT B0 ;  /* 0x0000000000007941 */ /* 0x000fea0003800200 */
.L_x_1129:
[----:B------:R-:W-:Y:S04]  /*18070*/  BSSY.RECONVERGENT B0, `(.L_x_1132) ;  /* 0x0000017000007945 */ /* 0x000fe80003800200 */
[----:B------:R-:W-:Y:S05]  /*18080*/  @!P1 BRA `(.L_x_1133) ;  /* 0x0000000000549947 */ /* 0x000fea0003800000 */
[----:B------:R-:W-:-:S07]  /*18090*/  IMAD.MOV.U32 R11, RZ, RZ, RZ ;  /* 0x000000ffff0b7224 */ /* 0x000fce00078e00ff */
.L_x_1135:
        /* <DEDUP_REMOVED lines=16> */
.L_x_1134:
[----:B------:R-:W-:-:S04]  /*181a0*/  ISETP.GT.AND P0, PT, R3, R2, PT ;  /* 0x000000020300720c */ /* 0x000fc80003f04270 */
[----:B------:R-:W-:Y:S02]  /*181b0*/  SEL R0, R23, R24, P0 ;  /* 0x0000001817007207 */ /* 0x000fe40000000000 */
[----:B------:R-:W-:Y:S02]  /*181c0*/  SEL R24, R24, R23, P0 ;  /* 0x0000001718187207 */ /* 0x000fe40000000000 */
[----:B------:R-:W-:-:S07]  /*181d0*/  MOV R23, R0 ;  /* 0x0000000000177202 */ /* 0x000fce0000000f00 */
.L_x_1133:
[----:B------:R-:W-:Y:S05]  /*181e0*/  BSYNC.RECONVERGENT B0 ;  /* 0x0000000000007941 */ /* 0x000fea0003800200 */
.L_x_1132:
        /* <DEDUP_REMOVED lines=39> */
.L_x_1138:
        /* <DEDUP_REMOVED lines=9> */
.L_x_1137:
[----:B------:R-:W-:Y:S05]  /*184f0*/  BSYNC.RECONVERGENT B0 ;  /* 0x0000000000007941 */ /* 0x000fea0003800200 */
.L_x_1136:
[----:B------:R-:W-:Y:S04]  /*18500*/  BSSY.RECONVERGENT B0, `(.L_x_1139) ;  /* 0x000000d000007945 */ /* 0x000fe80003800200 */
[----:B------:R-:W-:Y:S05]  /*18510*/  @!P2 BRA `(.L_x_1140) ;  /* 0x00000000002ca947 */ /* 0x000fea0003800000 */
[----:B------:R-:W-:Y:S02]  /*18520*/  IMAD.MOV.U32 R2, RZ, RZ, RZ ;  /* 0x000000ffff027224 */ /* 0x000fe400078e00ff */
[----:B------:R-:W-:-:S07]  /*18530*/  IMAD.MOV.U32 R11, RZ, RZ, R26 ;  /* 0x000000ffff0b7224 */ /* 0x000fce00078e001a */
.L_x_1141:
        /* <DEDUP_REMOVED lines=9> */
.L_x_1140:
[----:B------:R-:W-:Y:S05]  /*185d0*/  BSYNC.RECONVERGENT B0 ;  /* 0x0000000000007941 */ /* 0x000fea0003800200 */
.L_x_1139:
[----:B------:R-:W-:Y:S04]  /*185e0*/  BSSY.RECONVERGENT B0, `(.L_x_1142) ;  /* 0x0000017000007945 */ /* 0x000fe80003800200 */
[----:B------:R-:W-:Y:S05]  /*185f0*/  @!P1 BRA `(.L_x_1143) ;  /* 0x0000000000549947 */ /* 0x000fea0003800000 */
[----:B------:R-:W-:-:S07]  /*18600*/  IMAD.MOV.U32 R11, RZ, RZ, RZ ;  /* 0x000000ffff0b7224 */ /* 0x000fce00078e00ff */
.L_x_1145:
        /* <DEDUP_REMOVED lines=16> */
.L_x_1144:
[----:B------:R-:W-:-:S04]  /*18710*/  ISETP.GT.AND P0, PT, R3, R2, PT ;  /* 0x000000020300720c */ /* 0x000fc80003f04270 */
[----:B------:R-:W-:Y:S02]  /*18720*/  SEL R0, R25, R26, P0 ;  /* 0x0000001a19007207 */ /* 0x000fe40000000000 */
[----:B------:R-:W-:Y:S02]  /*18730*/  SEL R26, R26, R25, P0 ;  /* 0x000000191a1a7207 */ /* 0x000fe40000000000 */
[----:B------:R-:W-:-:S07]  /*18740*/  MOV R25, R0 ;  /* 0x0000000000197202 */ /* 0x000fce0000000f00 */
.L_x_1143:
[----:B------:R-:W-:Y:S05]  /*18750*/  BSYNC.RECONVERGENT B0 ;  /* 0x0000000000007941 */ /* 0x000fea0003800200 */
.L_x_1142:
        /* <DEDUP_REMOVED lines=39> */
.L_x_1148:
        /* <DEDUP_REMOVED lines=9> */
.L_x_1147:
[----:B------:R-:W-:Y:S05]  /*18a60*/  BSYNC.RECONVERGENT B0 ;  /* 0x0000000000007941 */ /* 0x000fea0003800200 */
.L_x_1146:
[----:B------:R-:W-:Y:S04]  /*18a70*/  BSSY.RECONVERGENT B0, `(.L_x_1149) ;  /* 0x000000d000007945 */ /* 0x000fe80003800200 */
[----:B------:R-:W-:Y:S05]  /*18a80*/  @!P2 BRA `(.L_x_1150) ;  /* 0x00000000002ca947 */ /* 0x000fea0003800000 */
[----:B------:R-:W-:Y:S02]  /*18a90*/  IMAD.MOV.U32 R2, RZ, RZ, RZ ;  /* 0x000000ffff027224 */ /* 0x000fe400078e00ff */
[----:B------:R-:W-:-:S07]  /*18aa0*/  IMAD.MOV.U32 R11, RZ, RZ, R28 ;  /* 0x000000ffff0b7224 */ /* 0x000fce00078e001c */
.L_x_1151:
        /* <DEDUP_REMOVED lines=9> */
.L_x_1150:
[----:B------:R-:W-:Y:S05]  /*18b40*/  BSYNC.RECONVERGENT B0 ;  /* 0x0000000000007941 */ /* 0x000fea0003800200 */
.L_x_1149:
[----:B------:R-:W-:Y:S04]  /*18b50*/  BSSY.RECONVERGENT B0, `(.L_x_1152) ;  /* 0x0000017000007945 */ /* 0x000fe80003800200 */
[----:B------:R-:W-:Y:S05]  /*18b60*/  @!P1 BRA `(.L_x_1153) ;  /* 0x0000000000549947 */ /* 0x000fea0003800000 */
[----:B------:R-:W-:-:S07]  /*18b70*/  IMAD.MOV.U32 R11, RZ, RZ, RZ ;  /* 0x000000ffff0b7224 */ /* 0x000fce00078e00ff */
.L_x_1155:
        /* <DEDUP_REMOVED lines=16> */
.L_x_1154:
[----:B------:R-:W-:-:S04]  /*18c80*/  ISETP.GT.AND P0, PT, R3, R2, PT ;  /* 0x000000020300720c */ /* 0x000fc80003f04270 */
[----:B------:R-:W-:Y:S02]  /*18c90*/  SEL R0, R27, R28, P0 ;  /* 0x0000001c1b007207 */ /* 0x000fe40000000000 */
[----:B------:R-:W-:Y:S02]  /*18ca0*/  SEL R28, R28, R27, P0 ;  /* 0x0000001b1c1c7207 */ /* 0x000fe40000000000 */
[----:B------:R-:W-:-:S07]  /*18cb0*/  MOV R27, R0 ;  /* 0x00000000001b7202 */ /* 0x000fce0000000f00 */
.L_x_1153:
[----:B------:R-:W-:Y:S05]  /*18cc0*/  BSYNC.RECONVERGENT B0 ;  /* 0x0000000000007941 */ /* 0x000fea0003800200 */
.L_x_1152:
        /* <DEDUP_REMOVED lines=39> */
.L_x_1158:
        /* <DEDUP_REMOVED lines=9> */
.L_x_1157:
[----:B------:R-:W-:Y:S05]  /*18fd0*/  BSYNC.RECONVERGENT B0 ;  /* 0x0000000000007941 */ /* 0x000fea0003800200 */
.L_x_1156:
[----:B------:R-:W-:Y:S04]  /*18fe0*/  BSSY.RECONVERGENT B0, `(.L_x_1159) ;  /* 0x000000d000007945 */ /* 0x000fe80003800200 */
[----:B------:R-:W-:Y:S05]  /*18ff0*/  @!P2 BRA `(.L_x_1160) ;  /* 0x00000000002ca947 */ /* 0x000fea0003800000 */
[----:B------:R-:W-:Y:S02]  /*19000*/  IMAD.MOV.U32 R2, RZ, RZ, RZ ;  /* 0x000000ffff027224 */ /* 0x000fe400078e00ff */
[----:B------:R-:W-:-:S07]  /*19010*/  IMAD.MOV.U32 R11, RZ, RZ, R19 ;  /* 0x000000ffff0b7224 */ /* 0x000fce00078e0013 */
.L_x_1161:
        /* <DEDUP_REMOVED lines=9> */
.L_x_1160:
[----:B------:R-:W-:Y:S05]  /*190b0*/  BSYNC.RECONVERGENT B0 ;  /* 0x0000000000007941 */ /* 0x000fea0003800200 */
.L_x_1159:
[----:B------:R-:W-:Y:S04]  /*190c0*/  BSSY.RECONVERGENT B0, `(.L_x_1162) ;  /* 0x0000017000007945 */ /* 0x000fe80003800200 */
[----:B------:R-:W-:Y:S05]  /*190d0*/  @!P1 BRA `(.L_x_1163) ;  /* 0x0000000000549947 */ /* 0x000fea0003800000 */
[----:B------:R-:W-:-:S07]  /*190e0*/  IMAD.MOV.U32 R11, RZ, RZ, RZ ;  /* 0x000000ffff0b7224 */ /* 0x000fce00078e00ff */
.L_x_1165:
        /* <DEDUP_REMOVED lines=16> */
.L_x_1164:
[----:B------:R-:W-:-:S04]  /*191f0*/  ISETP.GT.AND P0, PT, R3, R2, PT ;  /* 0x000000020300720c */ /* 0x000fc80003f04270 */
[----:B------:R-:W-:Y:S02]  /*19200*/  SEL R0, R22, R19, P0 ;  /* 0x0000001316007207 */ /* 0x000fe40000000000 */
[----:B------:R-:W-:Y:S02]  /*19210*/  SEL R19, R19, R22, P0 ;  /* 0x0000001613137207 */ /* 0x000fe40000000000 */
[----:B------:R-:W-:-:S07]  /*19220*/  MOV R22, R0 ;  /* 0x0000000000167202 */ /* 0x000fce0000000f00 */
.L_x_1163:
[----:B------:R-:W-:Y:S05]  /*19230*/  BSYNC.RECONVERGENT B0 ;  /* 0x0000000000007941 */ /* 0x000fea0003800200 */
.L_x_1162:
        /* <DEDUP_REMOVED lines=39> */
.L_x_1168:
        /* <DEDUP_REMOVED lines=9> */
.L_x_1167:
[----:B------:R-:W-:Y:S05]  /*19540*/  BSYNC.RECONVERGENT B0 ;  /* 0x0000000000007941 */ /* 0x000fea0003800200 */
.L_x_1166:
[----:B------:R-:W-:Y:S04]  /*19550*/  BSSY.RECONVERGENT B0, `(.L_x_1169) ;  /* 0x000000d000007945 */ /* 0x000fe80003800200 */
[----:B------:R-:W-:Y:S05]  /*19560*/  @!P2 BRA `(.L_x_1170) ;  /* 0x00000000002ca947 */ /* 0x000fea0003800000 */
[----:B------:R-:W-:Y:S02]  /*19570*/  IMAD.MOV.U32 R2, RZ, RZ, RZ ;  /* 0x000000ffff027224 */ /* 0x000fe400078e00ff */
[----:B------:R-:W-:-:S07]  /*19580*/  IMAD.MOV.U32 R11, RZ, RZ, R17 ;  /* 0x000000ffff0b7224 */ /* 0x000fce00078e0011 */
.L_x_1171:
        /* <DEDUP_REMOVED lines=9> */
.L_x_1170:
[----:B------:R-:W-:Y:S05]  /*19620*/  BSYNC.RECONVERGENT B0 ;  /* 0x0000000000007941 */ /* 0x000fea0003800200 */
.L_x_1169:
[----:B------:R-:W-:Y:S04]  /*19630*/  BSSY.RECONVERGENT B0, `(.L_x_1172) ;  /* 0x0000017000007945 */ /* 0x000fe80003800200 */
[----:B------:R-:W-:Y:S05]  /*19640*/  @!P1 BRA `(.L_x_1173) ;  /* 0x0000000000549947 */ /* 0x000fea0003800000 */
[----:B------:R-:W-:-:S07]  /*19650*/  IMAD.MOV.U32 R11, RZ, RZ, RZ ;  /* 0x000000ffff0b7224 */ /* 0x000fce00078e00ff */
.L_x_1175:
        /* <DEDUP_REMOVED lines=16> */
.L_x_1174:
[----:B------:R-:W-:-:S04]  /*19760*/  ISETP.GT.AND P0, PT, R3, R2, PT ;  /* 0x000000020300720c */ /* 0x000fc80003f04270 */
[----:B------:R-:W-:Y:S02]  /*19770*/  SEL R0, R20, R17, P0 ;  /* 0x0000001114007207 */ /* 0x000fe40000000000 */
[----:B------:R-:W-:Y:S02]  /*19780*/  SEL R17, R17, R20, P0 ;  /* 0x0000001411117207 */ /* 0x000fe40000000000 */
[----:B------:R-:W-:-:S07]  /*19790*/  MOV R20, R0 ;  /* 0x0000000000147202 */ /* 0x000fce0000000f00 */
.L_x_1173:
[----:B------:R-:W-:Y:S05]  /*197a0*/  BSYNC.RECONVERGENT B0 ;  /* 0x0000000000007941 */ /* 0x000fea0003800200 */
.L_x_1172:
        /* <DEDUP_REMOVED lines=39> */
.L_x_1178:
        /* <DEDUP_REMOVED lines=9> */
.L_x_1177:
[----:B------:R-:W-:Y:S05]  /*19ab0*/  BSYNC.RECONVERGENT B0 ;  /* 0x0000000000007941 */ /* 0x000fea0003800200 */
.L_x_1176:
[----:B------:R-:W-:Y:S04]  /*19ac0*/  BSSY.RECONVERGENT B0, `(.L_x_1179) ;  /* 0x000000d000007945 */ /* 0x000fe80003800200 */
[----:B------:R-:W-:Y:S05]  /*19ad0*/  @!P2 BRA `(.L_x_1180) ;  /* 0x00000000002ca947 */ /* 0x000fea0003800000 */
[----:B------:R-:W-:Y:S02]  /*19ae0*/  IMAD.MOV.U32 R2, RZ, RZ, RZ ;  /* 0x000000ffff027224 */ /* 0x000fe400078e00ff */
[----:B------:R-:W-:-:S07]  /*19af0*/  IMAD.MOV.U32 R11, RZ, RZ, R15 ;  /* 0x000000ffff0b7224 */ /* 0x000fce00078e000f */
.L_x_1181:
        /* <DEDUP_REMOVED lines=9> */
.L_x_1180:
[----:B------:R-:W-:Y:S05]  /*19b90*/  BSYNC.RECONVERGENT B0 ;  /* 0x0000000000007941 */ /* 0x000fea0003800200 */
.L_x_1179:
[----:B------:R-:W-:Y:S04]  /*19ba0*/  BSSY.RECONVERGENT B0, `(.L_x_1182) ;  /* 0x0000017000007945 */ /* 0x000fe80003800200 */
[----:B------:R-:W-:Y:S05]  /*19bb0*/  @!P1 BRA `(.L_x_1183) ;  /* 0x0000000000549947 */ /* 0x000fea0003800000 */
[----:B------:R-:W-:-:S07]  /*19bc0*/  IMAD.MOV.U32 R11, RZ, RZ, RZ ;  /* 0x000000ffff0b7224 */ /* 0x000fce00078e00ff */
.L_x_1185:
        /* <DEDUP_REMOVED lines=16> */
.L_x_1184:
[----:B------:R-:W-:-:S04]  /*19cd0*/  ISETP.GT.AND P0, PT, R3, R2, PT ;  /* 0x000000020300720c */ /* 0x000fc80003f04270 */
[----:B------:R-:W-:Y:S02]  /*19ce0*/  SEL R0, R18, R15, P0 ;  /* 0x0000000f12007207 */ /* 0x000fe40000000000 */
[----:B------:R-:W-:Y:S02]  /*19cf0*/  SEL R15, R15, R18, P0 ;  /* 0x000000120f0f7207 */ /* 0x000fe40000000000 */
[----:B------:R-:W-:-:S07]  /*19d00*/  MOV R18, R0 ;  /* 0x0000000000127202 */ /* 0x000fce0000000f00 */
.L_x_1183:
[----:B------:R-:W-:Y:S05]  /*19d10*/  BSYNC.RECONVERGENT B0 ;  /* 0x0000000000007941 */ /* 0x000fea0003800200 */
.L_x_1182:
        /* <DEDUP_REMOVED lines=39> */
.L_x_1188:
        /* <DEDUP_REMOVED lines=9> */
.L_x_1187:
[----:B------:R-:W-:Y:S05]  /*1a020*/  BSYNC.RECONVERGENT B0 ;  /* 0x0000000000007941 */ /* 0x000fea0003800200 */
.L_x_1186:
[----:B------:R-:W-:Y:S04]  /*1a030*/  BSSY.RECONVERGENT B0, `(.L_x_1189) ;  /* 0x000000d000007945 */ /* 0x000fe80003800200 */
[----:B------:R-:W-:Y:S05]  /*1a040*/  @!P2 BRA `(.L_x_1190) ;  /* 0x00000000002ca947 */ /* 0x000fea0003800000 */
[----:B------:R-:W-:Y:S02]  /*1a050*/  IMAD.MOV.U32 R2, RZ, RZ, RZ ;  /* 0x000000ffff027224 */ /* 0x000fe400078e00ff */
[----:B------:R-:W-:-:S07]  /*1a060*/  IMAD.MOV.U32 R11, RZ, RZ, R13 ;  /* 0x000000ffff0b7224 */ /* 0x000fce00078e000d */
.L_x_1191:
        /* <DEDUP_REMOVED lines=9> */
.L_x_1190:
[----:B------:R-:W-:Y:S05]  /*1a100*/  BSYNC.RECONVERGENT B0 ;  /* 0x0000000000007941 */ /* 0x000fea0003800200 */
.L_x_1189:
[----:B------:R-:W-:Y:S04]  /*1a110*/  BSSY.RECONVERGENT B0, `(.L_x_1192) ;  /* 0x0000017000007945 */ /* 0x000fe80003800200 */
[----:B------:R-:W-:Y:S05]  /*1a120*/  @!P1 BRA `(.L_x_1193) ;  /* 0x0000000000549947 */ /* 0x000fea0003800000 */
[----:B------:R-:W-:-:S07]  /*1a130*/  IMAD.MOV.U32 R11, RZ, RZ, RZ ;  /* 0x000000ffff0b7224 */ /* 0x000fce00078e00ff */
.L_x_1195:
        /* <DEDUP_REMOVED lines=16> */
.L_x_1194:
[----:B------:R-:W-:-:S04]  /*1a240*/  ISETP.GT.AND P0, PT, R3, R2, PT ;  /* 0x000000020300720c */ /* 0x000fc80003f04270 */
[----:B------:R-:W-:Y:S02]  /*1a250*/  SEL R0, R16, R13, P0 ;  /* 0x0000000d10007207 */ /* 0x000fe40000000000 */
[----:B------:R-:W-:Y:S02]  /*1a260*/  SEL R13, R13, R16, P0 ;  /* 0x000000100d0d7207 */ /* 0x000fe40000000000 */
[----:B------:R-:W-:-:S07]  /*1a270*/  MOV R16, R0 ;  /* 0x0000000000107202 */ /* 0x000fce0000000f00 */
.L_x_1193:
[----:B------:R-:W-:Y:S05]  /*1a280*/  BSYNC.RECONVERGENT B0 ;  /* 0x0000000000007941 */ /* 0x000fea0003800200 */
.L_x_1192:
        /* <DEDUP_REMOVED lines=39> */
.L_x_1198:
        /* <DEDUP_REMOVED lines=9> */
.L_x_1197:
[----:B------:R-:W-:Y:S05]  /*1a590*/  BSYNC.RECONVERGENT B0 ;  /* 0x0000000000007941 */ /* 0x000fea0003800200 */
.L_x_1196:
[----:B------:R-:W-:Y:S04]  /*1a5a0*/  BSSY.RECONVERGENT B0, `(.L_x_1199) ;  /* 0x000000d000007945 */ /* 0x000fe80003800200 */
[----:B------:R-:W-:Y:S05]  /*1a5b0*/  @!P2 BRA `(.L_x_1200) ;  /* 0x00000000002ca947 */ /* 0x000fea0003800000 */
[----:B------:R-:W-:Y:S02]  /*1a5c0*/  IMAD.MOV.U32 R2, RZ, RZ, RZ ;  /* 0x000000ffff027224 */ /* 0x000fe400078e00ff */
[----:B------:R-:W-:-:S07]  /*1a5d0*/  IMAD.MOV.U32 R11, RZ, RZ, R21 ;  /* 0x000000ffff0b7224 */ /* 0x000fce00078e0015 */
.L_x_1201:
        /* <DEDUP_REMOVED lines=9> */
.L_x_1200:
[----:B------:R-:W-:Y:S05]  /*1a670*/  BSYNC.RECONVERGENT B0 ;  /* 0x0000000000007941 */ /* 0x000fea0003800200 */
.L_x_1199:
[----:B------:R-:W-:Y:S04]  /*1a680*/  BSSY.RECONVERGENT B0, `(.L_x_1202) ;  /* 0x0000017000007945 */ /* 0x000fe80003800200 */
[----:B------:R-:W-:Y:S05]  /*1a690*/  @!P1 BRA `(.L_x_1203) ;  /* 0x0000000000549947 */ /* 0x000fea0003800000 */
[----:B------:R-:W-:-:S07]  /*1a6a0*/  IMAD.MOV.U32 R11, RZ, RZ, RZ ;  /* 0x000000ffff0b7224 */ /* 0x000fce00078e00ff */
.L_x_1205:
        /* <DEDUP_REMOVED lines=16> */
.L_x_1204:
[----:B------:R-:W-:-:S04]  /*1a7b0*/  ISETP.GT.AND P0, PT, R3, R2, PT ;  /* 0x000000020300720c */ /* 0x000fc80003f04270 */
[----:B------:R-:W-:Y:S02]  /*1a7c0*/  SEL R0, R24, R21, P0 ;  /* 0x0000001518007207 */ /* 0x000fe40000000000 */
[----:B------:R-:W-:Y:S02]  /*1a7d0*/  SEL R21, R21, R24, P0 ;  /* 0x0000001815157207 */ /* 0x000fe40000000000 */
[----:B------:R-:W-:-:S07]  /*1a7e0*/  MOV R24, R0 ;  /* 0x0000000000187202 */ /* 0x000fce0000000f00 */
.L_x_1203:
[----:B------:R-:W-:Y:S05]  /*1a7f0*/  BSYNC.RECONVERGENT B0 ;  /* 0x0000000000007941 */ /* 0x000fea0003800200 */
.L_x_1202:
        /* <DEDUP_REMOVED lines=39> */
.L_x_1208:
        /* <DEDUP_REMOVED lines=9> */
.L_x_1207:
[----:B------:R-:W-:Y:S05]  /*1ab00*/  BSYNC.RECONVERGENT B0 ;  /* 0x0000000000007941 */ /* 0x000fea0003800200 */
.L_x_1206:
[----:B------:R-:W-:Y:S04]  /*1ab10*/  BSSY.RECONVERGENT B0, `(.L_x_1209) ;  /* 0x000000d000007945 */ /* 0x000fe80003800200 */
[----:B------:R-:W-:Y:S05]  /*1ab20*/  @!P2 BRA `(.L_x_1210) ;  /* 0x00000000002ca947 */ /* 0x000fea0003800000 */
[----:B------:R-:W-:Y:S02]  /*1ab30*/  IMAD.MOV.U32 R2, RZ, RZ, RZ ;  /* 0x000000ffff027224 */ /* 0x000fe400078e00ff */
[----:B------:R-:W-:-:S07]  /*1ab40*/  IMAD.MOV.U32 R11, RZ, RZ, R23 ;  /* 0x000000ffff0b7224 */ /* 0x000fce00078e0017 */
.L_x_1211:
        /* <DEDUP_REMOVED lines=9> */
.L_x_1210:
[----:B------:R-:W-:Y:S05]  /*1abe0*/  BSYNC.RECONVERGENT B0 ;  /* 0x0000000000007941 */ /* 0x000fea0003800200 */
.L_x_1209:
[----:B------:R-:W-:Y:S04]  /*1abf0*/  BSSY.RECONVERGENT B0, `(.L_x_1212) ;  /* 0x0000017000007945 */ /* 0x000fe80003800200 */
[----:B------:R-:W-:Y:S05]  /*1ac00*/  @!P1 BRA `(.L_x_1213) ;  /* 0x0000000000549947 */ /* 0x000fea0003800000 */
[----:B------:R-:W-:-:S07]  /*1ac10*/  IMAD.MOV.U32 R11, RZ, RZ, RZ ;  /* 0x000000ffff0b7224 */ /* 0x000fce00078e00ff */
.L_x_1215:
        /* <DEDUP_REMOVED lines=16> */
.L_x_1214:
[----:B------:R-:W-:-:S04]  /*1ad20*/  ISETP.GT.AND P0, PT, R3, R2, PT ;  /* 0x000000020300720c */ /* 0x000fc80003f04270 */
[----:B------:R-:W-:Y:S02]  /*1ad30*/  SEL R0, R26, R23, P0 ;  /* 0x000000171a007207 */ /* 0x000fe40000000000 */
[----:B------:R-:W-:Y:S02]  /*1ad40*/  SEL R23, R23, R26, P0 ;  /* 0x0000001a17177207 */ /* 0x000fe40000000000 */
[----:B------:R-:W-:-:S07]  /*1ad50*/  MOV R26, R0 ;  /* 0x00000000001a7202 */ /* 0x000fce0000000f00 */
.L_x_1213:
[----:B------:R-:W-:Y:S05]  /*1ad60*/  BSYNC.RECONVERGENT B0 ;  /* 0x0000000000007941 */ /* 0x000fea0003800200 */
.L_x_1212:
        /* <DEDUP_REMOVED lines=39> */
.L_x_1218:
        /* <DEDUP_REMOVED lines=9> */
.L_x_1217:
[----:B------:R-:W-:Y:S05]  /*1b070*/  BSYNC.RECONVERGENT B0 ;  /* 0x0000000000007941 */ /* 0x000fea0003800200 */
.L_x_1216:
[----:B------:R-:W-:Y:S04]  /*1b080*/  BSSY.RECONVERGENT B0, `(.L_x_1219) ;  /* 0x000000d000007945 */ /* 0x000fe80003800200 */
[----:B------:R-:W-:Y:S05]  /*1b090*/  @!P2 BRA `(.L_x_1220) ;  /* 0x00000000002ca947 */ /* 0x000fea0003800000 */
[----:B------:R-:W-:Y:S02]  /*1b0a0*/  IMAD.MOV.U32 R2, RZ, RZ, RZ ;  /* 0x000000ffff027224 */ /* 0x000fe400078e00ff */
[----:B------:R-:W-:-:S07]  /*1b0b0*/  IMAD.MOV.U32 R11, RZ, RZ, R25 ;  /* 0x000000ffff0b7224 */ /* 0x000fce00078e0019 */
.L_x_1221:
        /* <DEDUP_REMOVED lines=9> */
.L_x_1220:
[----:B------:R-:W-:Y:S05]  /*1b150*/  BSYNC.RECONVERGENT B0 ;  /* 0x0000000000007941 */ /* 0x000fea0003800200 */
.L_x_1219:
[----:B------:R-:W-:Y:S04]  /*1b160*/  BSSY.RECONVERGENT B0, `(.L_x_1222) ;  /* 0x0000017000007945 */ /* 0x000fe80003800200 */
[----:B------:R-:W-:Y:S05]  /*1b170*/  @!P1 BRA `(.L_x_1223) ;  /* 0x0000000000549947 */ /* 0x000fea0003800000 */
[----:B------:R-:W-:-:S07]  /*1b180*/  IMAD.MOV.U32 R11, RZ, RZ, RZ ;  /* 0x000000ffff0b7224 */ /* 0x000fce00078e00ff */
.L_x_1225:
        /* <DEDUP_REMOVED lines=16> */
.L_x_1224:
[----:B------:R-:W-:-:S04]  /*1b290*/  ISETP.GT.AND P0, PT, R3, R2, PT ;  /* 0x000000020300720c */ /* 0x000fc80003f04270 */
[----:B------:R-:W-:Y:S02]  /*1b2a0*/  SEL R0, R28, R25, P0 ;  /* 0x000000191c007207 */ /* 0x000fe40000000000 */
[----:B------:R-:W-:Y:S02]  /*1b2b0*/  SEL R25, R25, R28, P0 ;  /* 0x0000001c19197207 */ /* 0x000fe40000000000 */
[----:B------:R-:W-:-:S07]  /*1b2c0*/  MOV R28, R0 ;  /* 0x00000000001c7202 */ /* 0x000fce0000000f00 */
.L_x_1223:
[----:B------:R-:W-:Y:S05]  /*1b2d0*/  BSYNC.RECONVERGENT B0 ;  /* 0x0000000000007941 */ /* 0x000fea0003800200 */
.L_x_1222:
        /* <DEDUP_REMOVED lines=39> */
.L_x_1228:
        /* <DEDUP_REMOVED lines=9> */
.L_x_1227:
[----:B------:R-:W-:Y:S05]  /*1b5e0*/  BSYNC.RECONVERGENT B0 ;  /* 0x0000000000007941 */ /* 0x000fea0003800200 */
.L_x_1226:
[----:B------:R-:W-:Y:S04]  /*1b5f0*/  BSSY.RECONVERGENT B0, `(.L_x_1229) ;  /* 0x000000d000007945 */ /* 0x000fe80003800200 */
[----:B------:R-:W-:Y:S05]  /*1b600*/  @!P2 BRA `(.L_x_1230) ;  /* 0x00000000002ca947 */ /* 0x000fea0003800000 */
[----:B------:R-:W-:Y:S02]  /*1b610*/  IMAD.MOV.U32 R2, RZ, RZ, RZ ;  /* 0x000000ffff027224 */ /* 0x000fe400078e00ff */
[----:B------:R-:W-:-:S07]  /*1b620*/  IMAD.MOV.U32 R11, RZ, RZ, R27 ;  /* 0x000000ffff0b7224 */ /* 0x000fce00078e001b */
.L_x_1231:
        /* <DEDUP_REMOVED lines=9> */
.L_x_1230:
[----:B------:R-:W-:Y:S05]  /*1b6c0*/  BSYNC.RECONVERGENT B0 ;  /* 0x0000000000007941 */ /* 0x000fea0003800200 */
.L_x_1229:
[----:B------:R-:W-:Y:S04]  /*1b6d0*/  BSSY.RECONVERGENT B0, `(.L_x_1232) ;  /* 0x0000017000007945 */ /* 0x000fe80003800200 */
[----:B------:R-:W-:Y:S05]  /*1b6e0*/  @!P1 BRA `(.L_x_1233) ;  /* 0x0000000000549947 */ /* 0x000fea0003800000 */
[----:B------:R-:W-:-:S07]  /*1b6f0*/  IMAD.MOV.U32 R11, RZ, RZ, RZ ;  /* 0x000000ffff0b7224 */ /* 0x000fce00078e00ff */
.L_x_1235:
        /* <DEDUP_REMOVED lines=16> */
.L_x_1234:
[----:B------:R-:W-:-:S04]  /*1b800*/  ISETP.GT.AND P0, PT, R3, R2, PT ;  /* 0x000000020300720c */ /* 0x000fc80003f04270 */
[----:B------:R-:W-:Y:S02]  /*1b810*/  SEL R0, R30, R27, P0 ;  /* 0x0000001b1e007207 */ /* 0x000fe40000000000 */
[----:B------:R-:W-:Y:S02]  /*1b820*/  SEL R27, R27, R30, P0 ;  /* 0x0000001e1b1b7207 */ /* 0x000fe40000000000 */
[----:B------:R-:W-:-:S07]  /*1b830*/  MOV R30, R0 ;  /* 0x00000000001e7202 */ /* 0x000fce0000000f00 */
.L_x_1233:
[----:B------:R-:W-:Y:S05]  /*1b840*/  BSYNC.RECONVERGENT B0 ;  /* 0x0000000000007941 */ /* 0x000fea0003800200 */
.L_x_1232:
        /* <DEDUP_REMOVED lines=39> */
.L_x_1238:
        /* <DEDUP_REMOVED lines=9> */
.L_x_1237:
[----:B------:R-:W-:Y:S05]  /*1bb50*/  BSYNC.RECONVERGENT B0 ;  /* 0x0000000000007941 */ /* 0x000fea0003800200 */
.L_x_1236:
[----:B------:R-:W-:Y:S04]  /*1bb60*/  BSSY.RECONVERGENT B0, `(.L_x_1239) ;  /* 0x000000d000007945 */ /* 0x000fe80003800200 */
[----:B------:R-:W-:Y:S05]  /*1bb70*/  @!P2 BRA `(.L_x_1240) ;  /* 0x00000000002ca947 */ /* 0x000fea0003800000 */
[----:B------:R-:W-:Y:S02]  /*1bb80*/  IMAD.MOV.U32 R2, RZ, RZ, RZ ;  /* 0x000000ffff027224 */ /* 0x000fe400078e00ff */
[----:B------:R-:W-:-:S07]  /*1bb90*/  IMAD.MOV.U32 R11, RZ, RZ, R14 ;  /* 0x000000ffff0b7224 */ /* 0x000fce00078e000e */
.L_x_1241:
        /* <DEDUP_REMOVED lines=9> */
.L_x_1240:
[----:B------:R-:W-:Y:S05]  /*1bc30*/  BSYNC.RECONVERGENT B0 ;  /* 0x0000000000007941 */ /* 0x000fea0003800200 */
.L_x_1239:
[----:B------:R-:W-:Y:S04]  /*1bc40*/  BSSY.RECONVERGENT B0, `(.L_x_1242) ;  /* 0x0000017000007945 */ /* 0x000fe80003800200 */
[----:B------:R-:W-:Y:S05]  /*1bc50*/  @!P1 BRA `(.L_x_1243) ;  /* 0x0000000000549947 */ /* 0x000fea0003800000 */
[----:B------:R-:W-:-:S07]  /*1bc60*/  IMAD.MOV.U32 R11, RZ, RZ, RZ ;  /* 0x000000ffff0b7224 */ /* 0x000fce00078e00ff */
.L_x_1245:
        /* <DEDUP_REMOVED lines=16> */
.L_x_1244:
[----:B------:R-:W-:-:S04]  /*1bd70*/  ISETP.GT.AND P0, PT, R3, R2, PT ;  /* 0x000000020300720c */ /* 0x000fc80003f04270 */
[----:B------:R-:W-:Y:S02]  /*1bd80*/  SEL R0, R19, R14, P0 ;  /* 0x0000000e13007207 */ /* 0x000fe40000000000 */
[----:B------:R-:W-:Y:S02]  /*1bd90*/  SEL R14, R14, R19, P0 ;  /* 0x000000130e0e7207 */ /* 0x000fe40000000000 */
[----:B------:R-:W-:-:S07]  /*1bda0*/  MOV R19, R0 ;  /* 0x0000000000137202 */ /* 0x000fce0000000f00 */
.L_x_1243:
[----:B------:R-:W-:Y:S05]  /*1bdb0*/  BSYNC.RECONVERGENT B0 ;  /* 0x0000000000007941 */ /* 0x000fea0003800200 */
.L_x_1242:
        /* <DEDUP_REMOVED lines=39> */
.L_x_1248:
        /* <DEDUP_REMOVED lines=9> */
.L_x_1247:
[----:B------:R-:W-:Y:S05]  /*1c0c0*/  BSYNC.RECONVERGENT B0 ;  /* 0x0000000000007941 */ /* 0x000fea0003800200 */
.L_x_1246:
[----:B------:R-:W-:Y:S04]  /*1c0d0*/  BSSY.RECONVERGENT B0, `(.L_x_1249) ;  /* 0x000000d000007945 */ /* 0x000fe80003800200 */
[----:B------:R-:W-:Y:S05]  /*1c0e0*/  @!P2 BRA `(.L_x_1250) ;  /* 0x00000000002ca947 */ /* 0x000fea0003800000 */
[----:B------:R-:W-:Y:S02]  /*1c0f0*/  IMAD.MOV.U32 R2, RZ, RZ, RZ ;  /* 0x000000ffff027224 */ /* 0x000fe400078e00ff */
[----:B------:R-:W-:-:S07]  /*1c100*/  IMAD.MOV.U32 R11, RZ, RZ, R22 ;  /* 0x000000ffff0b7224 */ /* 0x000fce00078e0016 */
.L_x_1251:
        /* <DEDUP_REMOVED lines=9> */
.L_x_1250:
[----:B------:R-:W-:Y:S05]  /*1c1a0*/  BSYNC.RECONVERGENT B0 ;  /* 0x0000000000007941 */ /* 0x000fea0003800200 */
.L_x_1249:
[----:B------:R-:W-:Y:S04]  /*1c1b0*/  BSSY.RECONVERGENT B0, `(.L_x_1252) ;  /* 0x0000017000007945 */ /* 0x000fe80003800200 */
[----:B------:R-:W-:Y:S05]  /*1c1c0*/  @!P1 BRA `(.L_x_1253) ;  /* 0x0000000000549947 */ /* 0x000fea0003800000 */
[----:B------:R-:W-:-:S07]  /*1c1d0*/  IMAD.MOV.U32 R11, RZ, RZ, RZ ;  /* 0x000000ffff0b7224 */ /* 0x000fce00078e00ff */
.L_x_1255:
        /* <DEDUP_REMOVED lines=16> */
.L_x_1254:
[----:B------:R-:W-:-:S04]  /*1c2e0*/  ISETP.GT.AND P0, PT, R3, R2, PT ;  /* 0x000000020300720c */ /* 0x000fc80003f04270 */
[----:B------:R-:W-:Y:S02]  /*1c2f0*/  SEL R0, R17, R22, P0 ;  /* 0x0000001611007207 */ /* 0x000fe40000000000 */
[----:B------:R-:W-:Y:S02]  /*1c300*/  SEL R22, R22, R17, P0 ;  /* 0x0000001116167207 */ /* 0x000fe40000000000 */
[----:B------:R-:W-:-:S07]  /*1c310*/  MOV R17, R0 ;  /* 0x0000000000117202 */ /* 0x000fce0000000f00 */
.L_x_1253:
[----:B------:R-:W-:Y:S05]  /*1c320*/  BSYNC.RECONVERGENT B0 ;  /* 0x0000000000007941 */ /* 0x000fea0003800200 */
.L_x_1252:
        /* <DEDUP_REMOVED lines=39> */
.L_x_1258:
        /* <DEDUP_REMOVED lines=9> */
.L_x_1257:
[----:B------:R-:W-:Y:S05]  /*1c630*/  BSYNC.RECONVERGENT B0 ;  /* 0x0000000000007941 */ /* 0x000fea0003800200 */
.L_x_1256:
[----:B------:R-:W-:Y:S04]  /*1c640*/  BSSY.RECONVERGENT B0, `(.L_x_1259) ;  /* 0x000000d000007945 */ /* 0x000fe80003800200 */
[----:B------:R-:W-:Y:S05]  /*1c650*/  @!P2 BRA `(.L_x_1260) ;  /* 0x00000000002ca947 */ /* 0x000fea0003800000 */
[----:B------:R-:W-:Y:S02]  /*1c660*/  IMAD.MOV.U32 R2, RZ, RZ, RZ ;  /* 0x000000ffff027224 */ /* 0x000fe400078e00ff */
[----:B------:R-:W-:-:S07]  /*1c670*/  IMAD.MOV.U32 R11, RZ, RZ, R20 ;  /* 0x000000ffff0b7224 */ /* 0x000fce00078e0014 */
.L_x_1261:
        /* <DEDUP_REMOVED lines=9> */
.L_x_1260:
[----:B------:R-:W-:Y:S05]  /*1c710*/  BSYNC.RECONVERGENT B0 ;  /* 0x0000000000007941 */ /* 0x000fea0003800200 */
.L_x_1259:
[----:B------:R-:W-:Y:S04]  /*1c720*/  BSSY.RECONVERGENT B0, `(.L_x_1262) ;  /* 0x0000017000007945 */ /* 0x000fe80003800200 */
[----:B------:R-:W-:Y:S05]  /*1c730*/  @!P1 BRA `(.L_x_1263) ;  /* 0x0000000000549947 */ /* 0x000fea0003800000 */
[----:B------:R-:W-:-:S07]  /*1c740*/  IMAD.MOV.U32 R11, RZ, RZ, RZ ;  /* 0x000000ffff0b7224 */ /* 0x000fce00078e00ff */
.L_x_1265:
        /* <DEDUP_REMOVED lines=16> */
.L_x_1264:
[----:B------:R-:W-:-:S04]  /*1c850*/  ISETP.GT.AND P0, PT, R3, R2, PT ;  /* 0x000000020300720c */ /* 0x000fc80003f04270 */
[----:B------:R-:W-:Y:S02]  /*1c860*/  SEL R0, R15, R20, P0 ;  /* 0x000000140f007207 */ /* 0x000fe40000000000 */
[----:B------:R-:W-:Y:S02]  /*1c870*/  SEL R20, R20, R15, P0 ;  /* 0x0000000f14147207 */ /* 0x000fe40000000000 */
[----:B------:R-:W-:-:S07]  /*1c880*/  MOV R15, R0 ;  /* 0x00000000000f7202 */ /* 0x000fce0000000f00 */
.L_x_1263:
[----:B------:R-:W-:Y:S05]  /*1c890*/  BSYNC.RECONVERGENT B0 ;  /* 0x0000000000007941 */ /* 0x000fea0003800200 */
.L_x_1262:
        /* <DEDUP_REMOVED lines=39> */
.L_x_1268:
        /* <DEDUP_REMOVED lines=9> */
.L_x_1267:
[----:B------:R-:W-:Y:S05]  /*1cba0*/  BSYNC.RECONVERGENT B0 ;  /* 0x0000000000007941 */ /* 0x000fea0003800200 */
.L_x_1266:
[----:B------:R-:W-:Y:S04]  /*1cbb0*/  BSSY.RECONVERGENT B0, `(.L_x_1269) ;  /* 0x000000d000007945 */ /* 0x000fe80003800200 */
[----:B------:R-:W-:Y:S05]  /*1cbc0*/  @!P2 BRA `(.L_x_1270) ;  /* 0x00000000002ca947 */ /* 0x000fea0003800000 */
[----:B------:R-:W-:Y:S02]  /*1cbd0*/  IMAD.MOV.U32 R2, RZ, RZ, RZ ;  /* 0x000000ffff027224 */ /* 0x000fe400078e00ff */
[----:B------:R-:W-:-:S07]  /*1cbe0*/  IMAD.MOV.U32 R11, RZ, RZ, R18 ;  /* 0x000000ffff0b7224 */ /* 0x000fce00078e0012 */
.L_x_1271:
        /* <DEDUP_REMOVED lines=9> */
.L_x_1270:
[----:B------:R-:W-:Y:S05]  /*1cc80*/  BSYNC.RECONVERGENT B0 ;  /* 0x0000000000007941 */ /* 0x000fea0003800200 */
.L_x_1269:
[----:B------:R-:W-:Y:S04]  /*1cc90*/  BSSY.RECONVERGENT B0, `(.L_x_1272) ;  /* 0x0000017000007945 */ /* 0x000fe80003800200 */
[----:B------:R-:W-:Y:S05]  /*1cca0*/  @!P1 BRA `(.L_x_1273) ;  /* 0x0000000000549947 */ /* 0x000fea0003800000 */
[----:B------:R-:W-:-:S07]  /*1ccb0*/  IMAD.MOV.U32 R11, RZ, RZ, RZ ;  /* 0x000000ffff0b7224 */ /* 0x000fce00078e00ff */
.L_x_1275:
        /* <DEDUP_REMOVED lines=16> */
.L_x_1274:
[----:B------:R-:W-:-:S04]  /*1cdc0*/  ISETP.GT.AND P0, PT, R3, R2, PT ;  /* 0x000000020300720c */ /* 0x000fc80003f04270 */
[----:B------:R-:W-:Y:S02]  /*1cdd0*/  SEL R0, R13, R18, P0 ;  /* 0x000000120d007207 */ /* 0x000fe40000000000 */
[----:B------:R-:W-:Y:S02]  /*1cde0*/  SEL R18, R18, R13, P0 ;  /* 0x0000000d12127207 */ /* 0x000fe40000000000 */
[----:B------:R-:W-:-:S07]  /*1cdf0*/  MOV R13, R0 ;  /* 0x00000000000d7202 */ /* 0x000fce0000000f00 */
.L_x_1273:
[----:B------:R-:W-:Y:S05]  /*1ce00*/  BSYNC.RECONVERGENT B0 ;  /* 0x0000000000007941 */ /* 0x000fea0003800200 */
.L_x_1272:
        /* <DEDUP_REMOVED lines=39> */
.L_x_1278:
        /* <DEDUP_REMOVED lines=9> */
.L_x_1277:
[----:B------:R-:W-:Y:S05]  /*1d110*/  BSYNC.RECONVERGENT B0 ;  /* 0x0000000000007941 */ /* 0x000fea0003800200 */
.L_x_1276:
[----:B------:R-:W-:Y:S04]  /*1d120*/  BSSY.RECONVERGENT B0, `(.L_x_1279) ;  /* 0x000000d000007945 */ /* 0x000fe80003800200 */
[----:B------:R-:W-:Y:S05]  /*1d130*/  @!P2 BRA `(.L_x_1280) ;  /* 0x00000000002ca947 */ /* 0x000fea0003800000 */
[----:B------:R-:W-:Y:S02]  /*1d140*/  IMAD.MOV.U32 R2, RZ, RZ, RZ ;  /* 0x000000ffff027224 */ /* 0x000fe400078e00ff */
[----:B------:R-:W-:-:S07]  /*1d150*/  IMAD.MOV.U32 R11, RZ, RZ, R16 ;  /* 0x000000ffff0b7224 */ /* 0x000fce00078e0010 */
.L_x_1281:
        /* <DEDUP_REMOVED lines=9> */
.L_x_1280:
[----:B------:R-:W-:Y:S05]  /*1d1f0*/  BSYNC.RECONVERGENT B0 ;  /* 0x0000000000007941 */ /* 0x000fea0003800200 */
.L_x_1279:
[----:B------:R-:W-:Y:S04]  /*1d200*/  BSSY.RECONVERGENT B0, `(.L_x_1282) ;  /* 0x0000017000007945 */ /* 0x000fe80003800200 */
[----:B------:R-:W-:Y:S05]  /*1d210*/  @!P1 BRA `(.L_x_1283) ;  /* 0x0000000000549947 */ /* 0x000fea0003800000 */
[----:B------:R-:W-:-:S07]  /*1d220*/  IMAD.MOV.U32 R11, RZ, RZ, RZ ;  /* 0x000000ffff0b7224 */ /* 0x000fce00078e00ff */
.L_x_1285:
        /* <DEDUP_REMOVED lines=16> */
.L_x_1284:
[----:B------:R-:W-:-:S04]  /*1d330*/  ISETP.GT.AND P0, PT, R3, R2, PT ;  /* 0x000000020300720c */ /* 0x000fc80003f04270 */
[----:B------:R-:W-:Y:S02]  /*1d340*/  SEL R0, R21, R16, P0 ;  /* 0x0000001015007207 */ /* 0x000fe40000000000 */
[----:B------:R-:W-:Y:S02]  /*1d350*/  SEL R16, R16, R21, P0 ;  /* 0x0000001510107207 */ /* 0x000fe40000000000 */
[----:B------:R-:W-:-:S07]  /*1d360*/  MOV R21, R0 ;  /* 0x0000000000157202 */ /* 0x000fce0000000f00 */
.L_x_1283:
[----:B------:R-:W-:Y:S05]  /*1d370*/  BSYNC.RECONVERGENT B0 ;  /* 0x0000000000007941 */ /* 0x000fea0003800200 */
.L_x_1282:
        /* <DEDUP_REMOVED lines=39> */
.L_x_1288:
        /* <DEDUP_REMOVED lines=9> */
.L_x_1287:
[----:B------:R-:W-:Y:S05]  /*1d680*/  BSYNC.RECONVERGENT B0 ;  /* 0x0000000000007941 */ /* 0x000fea0003800200 */
.L_x_1286:
[----:B------:R-:W-:Y:S04]  /*1d690*/  BSSY.RECONVERGENT B0, `(.L_x_1289) ;  /* 0x000000d000007945 */ /* 0x000fe80003800200 */
[----:B------:R-:W-:Y:S05]  /*1d6a0*/  @!P2 BRA `(.L_x_1290) ;  /* 0x00000000002ca947 */ /* 0x000fea0003800000 */
[----:B------:R-:W-:Y:S02]  /*1d6b0*/  IMAD.MOV.U32 R2, RZ, RZ, RZ ;  /* 0x000000ffff027224 */ /* 0x000fe400078e00ff */
[----:B------:R-:W-:-:S07]  /*1d6c0*/  IMAD.MOV.U32 R11, RZ, RZ, R24 ;  /* 0x000000ffff0b7224 */ /* 0x000fce00078e0018 */
.L_x_1291:
        /* <DEDUP_REMOVED lines=9> */
.L_x_1290:
[----:B------:R-:W-:Y:S05]  /*1d760*/  BSYNC.RECONVERGENT B0 ;  /* 0x0000000000007941 */ /* 0x000fea0003800200 */
.L_x_1289:
[----:B------:R-:W-:Y:S04]  /*1d770*/  BSSY.RECONVERGENT B0, `(.L_x_1292) ;  /* 0x0000017000007945 */ /* 0x000fe80003800200 */
[----:B------:R-:W-:Y:S05]  /*1d780*/  @!P1 BRA `(.L_x_1293) ;  /* 0x0000000000549947 */ /* 0x000fea0003800000 */
[----:B------:R-:W-:-:S07]  /*1d790*/  IMAD.MOV.U32 R11, RZ, RZ, RZ ;  /* 0x000000ffff0b7224 */ /* 0x000fce00078e00ff */
.L_x_1295:
        /* <DEDUP_REMOVED lines=16> */
.L_x_1294:
[----:B------:R-:W-:-:S04]  /*1d8a0*/  ISETP.GT.AND P0, PT, R3, R2, PT ;  /* 0x000000020300720c */ /* 0x000fc80003f04270 */
[----:B------:R-:W-:Y:S02]  /*1d8b0*/  SEL R0, R23, R24, P0 ;  /* 0x0000001817007207 */ /* 0x000fe40000000000 */
[----:B------:R-:W-:Y:S02]  /*1d8c0*/  SEL R24, R24, R23, P0 ;  /* 0x0000001718187207 */ /* 0x000fe40000000000 */
[----:B------:R-:W-:-:S07]  /*1d8d0*/  MOV R23, R0 ;  /* 0x0000000000177202 */ /* 0x000fce0000000f00 */
.L_x_1293:
[----:B------:R-:W-:Y:S05]  /*1d8e0*/  BSYNC.RECONVERGENT B0 ;  /* 0x0000000000007941 */ /* 0x000fea0003800200 */
.L_x_1292:
        /* <DEDUP_REMOVED lines=39> */
.L_x_1298:
        /* <DEDUP_REMOVED lines=9> */
.L_x_1297:
[----:B------:R-:W-:Y:S05]  /*1dbf0*/  BSYNC.RECONVERGENT B0 ;  /* 0x0000000000007941 */ /* 0x000fea0003800200 */
.L_x_1296:
[----:B------:R-:W-:Y:S04]  /*1dc00*/  BSSY.RECONVERGENT B0, `(.L_x_1299) ;  /* 0x000000d000007945 */ /* 0x000fe80003800200 */
[----:B------:R-:W-:Y:S05]  /*1dc10*/  @!P2 BRA `(.L_x_1300) ;  /* 0x00000000002ca947 */ /* 0x000fea0003800000 */
[----:B------:R-:W-:Y:S02]  /*1dc20*/  IMAD.MOV.U32 R2, RZ, RZ, RZ ;  /* 0x000000ffff027224 */ /* 0x000fe400078e00ff */
[----:B------:R-:W-:-:S07]  /*1dc30*/  IMAD.MOV.U32 R11, RZ, RZ, R26 ;  /* 0x000000ffff0b7224 */ /* 0x000fce00078e001a */
.L_x_1301:
        /* <DEDUP_REMOVED lines=9> */
.L_x_1300:
[----:B------:R-:W-:Y:S05]  /*1dcd0*/  BSYNC.RECONVERGENT B0 ;  /* 0x0000000000007941 */ /* 0x000fea0003800200 */
.L_x_1299:
[----:B------:R-:W-:Y:S04]  /*1dce0*/  BSSY.RECONVERGENT B0, `(.L_x_1302) ;  /* 0x0000017000007945 */ /* 0x000fe80003800200 */
[----:B------:R-:W-:Y:S05]  /*1dcf0*/  @!P1 BRA `(.L_x_1303) ;  /* 0x0000000000549947 */ /* 0x000fea0003800000 */
[----:B------:R-:W-:-:S07]  /*1dd00*/  IMAD.MOV.U32 R11, RZ, RZ, RZ ;  /* 0x000000ffff0b7224 */ /* 0x000fce00078e00ff */
.L_x_1305:
        /* <DEDUP_REMOVED lines=16> */
.L_x_1304:
[----:B------:R-:W-:-:S04]  /*1de10*/  ISETP.GT.AND P0, PT, R3, R2, PT ;  /* 0x000000020300720c */ /* 0x000fc80003f04270 */
[----:B------:R-:W-:Y:S02]  /*1de20*/  SEL R0, R25, R26, P0 ;  /* 0x0000001a19007207 */ /* 0x000fe40000000000 */
[----:B------:R-:W-:Y:S02]  /*1de30*/  SEL R26, R26, R25, P0 ;  /* 0x000000191a1a7207 */ /* 0x000fe40000000000 */
[----:B------:R-:W-:-:S07]  /*1de40*/  MOV R25, R0 ;  /* 0x0000000000197202 */ /* 0x000fce0000000f00 */
.L_x_1303:
[----:B------:R-:W-:Y:S05]  /*1de50*/  BSYNC.RECONVERGENT B0 ;  /* 0x0000000000007941 */ /* 0x000fea0003800200 */
.L_x_1302:
        /* <DEDUP_REMOVED lines=39> */
.L_x_1308:
        /* <DEDUP_REMOVED lines=9> */
.L_x_1307:
[----:B------:R-:W-:Y:S05]  /*1e160*/  BSYNC.RECONVERGENT B0 ;  /* 0x0000000000007941 */ /* 0x000fea0003800200 */
.L_x_1306:
[----:B------:R-:W-:Y:S04]  /*1e170*/  BSSY.RECONVERGENT B0, `(.L_x_1309) ;  /* 0x000000d000007945 */ /* 0x000fe80003800200 */
[----:B------:R-:W-:Y:S05]  /*1e180*/  @!P2 BRA `(.L_x_1310) ;  /* 0x00000000002ca947 */ /* 0x000fea0003800000 */
[----:B------:R-:W-:Y:S02]  /*1e190*/  IMAD.MOV.U32 R2, RZ, RZ, RZ ;  /* 0x000000ffff027224 */ /* 0x000fe400078e00ff */
[----:B------:R-:W-:-:S07]  /*1e1a0*/  IMAD.MOV.U32 R11, RZ, RZ, R28 ;  /* 0x000000ffff0b7224 */ /* 0x000fce00078e001c */
.L_x_1311:
        /* <DEDUP_REMOVED lines=9> */
.L_x_1310:
[----:B------:R-:W-:Y:S05]  /*1e240*/  BSYNC.RECONVERGENT B0 ;  /* 0x0000000000007941 */ /* 0x000fea0003800200 */
.L_x_1309:
[----:B------:R-:W-:Y:S04]  /*1e250*/  BSSY.RECONVERGENT B0, `(.L_x_1312) ;  /* 0x0000017000007945 */ /* 0x000fe80003800200 */
[----:B------:R-:W-:Y:S05]  /*1e260*/  @!P1 BRA `(.L_x_1313) ;  /* 0x0000000000549947 */ /* 0x000fea0003800000 */
[----:B------:R-:W-:-:S07]  /*1e270*/  IMAD.MOV.U32 R11, RZ, RZ, RZ ;  /* 0x000000ffff0b7224 */ /* 0x000fce00078e00ff */
.L_x_1315:
        /* <DEDUP_REMOVED lines=16> */
.L_x_1314:
[----:B------:R-:W-:-:S04]  /*1e380*/  ISETP.GT.AND P0, PT, R3, R2, PT ;  /* 0x000000020300720c */ /* 0x000fc80003f04270 */
[----:B------:R-:W-:Y:S02]  /*1e390*/  SEL R0, R27, R28, P0 ;  /* 0x0000001c1b007207 */ /* 0x000fe40000000000 */
[----:B------:R-:W-:Y:S02]  /*1e3a0*/  SEL R28, R28, R27, P0 ;  /* 0x0000001b1c1c7207 */ /* 0x000fe40000000000 */
[----:B------:R-:W-:-:S07]  /*1e3b0*/  MOV R27, R0 ;  /* 0x00000000001b7202 */ /* 0x000fce0000000f00 */
.L_x_1313:
[----:B------:R-:W-:Y:S05]  /*1e3c0*/  BSYNC.RECONVERGENT B0 ;  /* 0x0000000000007941 */ /* 0x000fea0003800200 */
.L_x_1312:
        /* <DEDUP_REMOVED lines=39> */
.L_x_1318:
        /* <DEDUP_REMOVED lines=9> */
.L_x_1317:
[----:B------:R-:W-:Y:S05]  /*1e6d0*/  BSYNC.RECONVERGENT B0 ;  /* 0x0000000000007941 */ /* 0x000fea0003800200 */
.L_x_1316:
[----:B------:R-:W-:Y:S04]  /*1e6e0*/  BSSY.RECONVERGENT B0, `(.L_x_1319) ;  /* 0x000000d000007945 */ /* 0x000fe80003800200 */
[----:B------:R-:W-:Y:S05]  /*1e6f0*/  @!P2 BRA `(.L_x_1320) ;  /* 0x00000000002ca947 */ /* 0x000fea0003800000 */
[----:B------:R-:W-:Y:S02]  /*1e700*/  IMAD.MOV.U32 R2, RZ, RZ, RZ ;  /* 0x000000ffff027224 */ /* 0x000fe400078e00ff */
[----:B------:R-:W-:-:S07]  /*1e710*/  IMAD.MOV.U32 R11, RZ, RZ, R19 ;  /* 0x000000ffff0b7224 */ /* 0x000fce00078e0013 */
.L_x_1321:
        /* <DEDUP_REMOVED lines=9> */
.L_x_1320:
[----:B------:R-:W-:Y:S05]  /*1e7b0*/  BSYNC.RECONVERGENT B0 ;  /* 0x0000000000007941 */ /* 0x000fea0003800200 */
.L_x_1319:
[----:B------:R-:W-:Y:S04]  /*1e7c0*/  BSSY.RECONVERGENT B0, `(.L_x_1322) ;  /* 0x0000017000007945 */ /* 0x000fe80003800200 */
[----:B------:R-:W-:Y:S05]  /*1e7d0*/  @!P1 BRA `(.L_x_1323) ;  /* 0x0000000000549947 */ /* 0x000fea0003800000 */
[----:B------:R-:W-:-:S07]  /*1e7e0*/  IMAD.MOV.U32 R11, RZ, RZ, RZ ;  /* 0x000000ffff0b7224 */ /* 0x000fce00078e00ff */
.L_x_1325:
        /* <DEDUP_REMOVED lines=16> */
.L_x_1324:
[----:B------:R-:W-:-:S04]  /*1e8f0*/  ISETP.GT.AND P0, PT, R3, R2, PT ;  /* 0x000000020300720c */ /* 0x000fc80003f04270 */
[----:B------:R-:W-:Y:S02]  /*1e900*/  SEL R0, R22, R19, P0 ;  /* 0x0000001316007207 */ /* 0x000fe40000000000 */
[----:B------:R-:W-:Y:S02]  /*1e910*/  SEL R19, R19, R22, P0 ;  /* 0x0000001613137207 */ /* 0x000fe40000000000 */
[----:B------:R-:W-:-:S07]  /*1e920*/  MOV R22, R0 ;  /* 0x0000000000167202 */ /* 0x000fce0000000f00 */
.L_x_1323:
[----:B------:R-:W-:Y:S05]  /*1e930*/  BSYNC.RECONVERGENT B0 ;  /* 0x0000000000007941 */ /* 0x000fea0003800200 */
.L_x_1322:
        /* <DEDUP_REMOVED lines=39> */
.L_x_1328:
        /* <DEDUP_REMOVED lines=9> */
.L_x_1327:
[----:B------:R-:W-:Y:S05]  /*1ec40*/  BSYNC.RECONVERGENT B0 ;  /* 0x0000000000007941 */ /* 0x000fea0003800200 */
.L_x_1326:
[----:B------:R-:W-:Y:S04]  /*1ec50*/  BSSY.RECONVERGENT B0, `(.L_x_1329) ;  /* 0x000000d000007945 */ /* 0x000fe80003800200 */
[----:B------:R-:W-:Y:S05]  /*1ec60*/  @!P2 BRA `(.L_x_1330) ;  /* 0x00000000002ca947 */ /* 0x000fea0003800000 */
[----:B------:R-:W-:Y:S02]  /*1ec70*/  IMAD.MOV.U32 R2, RZ, RZ, RZ ;  /* 0x000000ffff027224 */ /* 0x000fe400078e00ff */
[----:B------:R-:W-:-:S07]  /*1ec80*/  IMAD.MOV.U32 R11, RZ, RZ, R17 ;  /* 0x000000ffff0b7224 */ /* 0x000fce00078e0011 */
.L_x_1331:
        /* <DEDUP_REMOVED lines=9> */
.L_x_1330:
[----:B------:R-:W-:Y:S05]  /*1ed20*/  BSYNC.RECONVERGENT B0 ;  /* 0x0000000000007941 */ /* 0x000fea0003800200 */
.L_x_1329:
[----:B------:R-:W-:Y:S04]  /*1ed30*/  BSSY.RECONVERGENT B0, `(.L_x_1332) ;  /* 0x0000017000007945 */ /* 0x000fe80003800200 */
[----:B------:R-:W-:Y:S05]  /*1ed40*/  @!P1 BRA `(.L_x_1333) ;  /* 0x0000000000549947 */ /* 0x000fea0003800000 */
[----:B------:R-:W-:-:S07]  /*1ed50*/  IMAD.MOV.U32 R11, RZ, RZ, RZ ;  /* 0x000000ffff0b7224 */ /* 0x000fce00078e00ff */
.L_x_1335:
        /* <DEDUP_REMOVED lines=16> */
.L_x_1334:
[----:B------:R-:W-:-:S04]  /*1ee60*/  ISETP.GT.AND P0, PT, R3, R2, PT ;  /* 0x000000020300720c */ /* 0x000fc80003f04270 */
[----:B------:R-:W-:Y:S02]  /*1ee70*/  SEL R0, R20, R17, P0 ;  /* 0x0000001114007207 */ /* 0x000fe40000000000 */
[----:B------:R-:W-:Y:S02]  /*1ee80*/  SEL R17, R17, R20, P0 ;  /* 0x0000001411117207 */ /* 0x000fe40000000000 */
[----:B------:R-:W-:-:S07]  /*1ee90*/  MOV R20, R0 ;  /* 0x0000000000147202 */ /* 0x000fce0000000f00 */
.L_x_1333:
[----:B------:R-:W-:Y:S05]  /*1eea0*/  BSYNC.RECONVERGENT B0 ;  /* 0x0000000000007941 */ /* 0x000fea0003800200 */
.L_x_1332:
        /* <DEDUP_REMOVED lines=39> */
.L_x_1338:
        /* <DEDUP_REMOVED lines=9> */
.L_x_1337:
[----:B------:R-:W-:Y:S05]  /*1f1b0*/  BSYNC.RECONVERGENT B0 ;  /* 0x0000000000007941 */ /* 0x000fea0003800200 */
.L_x_1336:
[----:B------:R-:W-:Y:S04]  /*1f1c0*/  BSSY.RECONVERGENT B0, `(.L_x_1339) ;  /* 0x000000d000007945 */ /* 0x000fe80003800200 */
[----:B------:R-:W-:Y:S05]  /*1f1d0*/  @!P2 BRA `(.L_x_1340) ;  /* 0x00000000002ca947 */ /* 0x000fea0003800000 */
[----:B------:R-:W-:Y:S02]  /*1f1e0*/  IMAD.MOV.U32 R2, RZ, RZ, RZ ;  /* 0x000000ffff027224 */ /* 0x000fe400078e00ff */
[----:B------:R-:W-:-:S07]  /*1f1f0*/  IMAD.MOV.U32 R11, RZ, RZ, R15 ;  /* 0x000000ffff0b7224 */ /* 0x000fce00078e000f */
.L_x_1341:
        /* <DEDUP_REMOVED lines=9> */
.L_x_1340:
[----:B------:R-:W-:Y:S05]  /*1f290*/  BSYNC.RECONVERGENT B0 ;  /* 0x0000000000007941 */ /* 0x000fea0003800200 */
.L_x_1339:
[----:B------:R-:W-:Y:S04]  /*1f2a0*/  BSSY.RECONVERGENT B0, `(.L_x_1342) ;  /* 0x0000017000007945 */ /* 0x000fe80003800200 */
[----:B------:R-:W-:Y:S05]  /*1f2b0*/  @!P1 BRA `(.L_x_1343) ;  /* 0x0000000000549947 */ /* 0x000fea0003800000 */
[----:B------:R-:W-:-:S07]  /*1f2c0*/  IMAD.MOV.U32 R11, RZ, RZ, RZ ;  /* 0x000000ffff0b7224 */ /* 0x000fce00078e00ff */
.L_x_1345:
        /* <DEDUP_REMOVED lines=16> */
.L_x_1344:
[----:B------:R-:W-:-:S04]  /*1f3d0*/  ISETP.GT.AND P0, PT, R3, R2, PT ;  /* 0x000000020300720c */ /* 0x000fc80003f04270 */
[----:B------:R-:W-:Y:S02]  /*1f3e0*/  SEL R0, R18, R15, P0 ;  /* 0x0000000f12007207 */ /* 0x000fe40000000000 */
[----:B------:R-:W-:Y:S02]  /*1f3f0*/  SEL R15, R15, R18, P0 ;  /* 0x000000120f0f7207 */ /* 0x000fe40000000000 */
[----:B------:R-:W-:-:S07]  /*1f400*/  MOV R18, R0 ;  /* 0x0000000000127202 */ /* 0x000fce0000000f00 */
.L_x_1343:
[----:B------:R-:W-:Y:S05]  /*1f410*/  BSYNC.RECONVERGENT B0 ;  /* 0x0000000000007941 */ /* 0x000fea0003800200 */
.L_x_1342:
        /* <DEDUP_REMOVED lines=39> */
.L_x_1348:
        /* <DEDUP_REMOVED lines=9> */
.L_x_1347:
[----:B------:R-:W-:Y:S05]  /*1f720*/  BSYNC.RECONVERGENT B0 ;  /* 0x0000000000007941 */ /* 0x000fea0003800200 */
.L_x_1346:
[----:B------:R-:W-:Y:S04]  /*1f730*/  BSSY.RECONVERGENT B0, `(.L_x_1349) ;  /* 0x000000d000007945 */ /* 0x000fe80003800200 */
[----:B------:R-:W-:Y:S05]  /*1f740*/  @!P2 BRA `(.L_x_1350) ;  /* 0x00000000002ca947 */ /* 0x000fea0003800000 */
[----:B------:R-:W-:Y:S02]  /*1f750*/  IMAD.MOV.U32 R2, RZ, RZ, RZ ;  /* 0x000000ffff027224 */ /* 0x000fe400078e00ff */
[----:B------:R-:W-:-:S07]  /*1f760*/  IMAD.MOV.U32 R11, RZ, RZ, R13 ;  /* 0x000000ffff0b7224 */ /* 0x000fce00078e000d */
.L_x_1351:
        /* <DEDUP_REMOVED lines=9> */
.L_x_1350:
[----:B------:R-:W-:Y:S05]  /*1f800*/  BSYNC.RECONVERGENT B0 ;  /* 0x0000000000007941 */ /* 0x000fea0003800200 */
.L_x_1349:
[----:B------:R-:W-:Y:S04]  /*1f810*/  BSSY.RECONVERGENT B0, `(.L_x_1352) ;  /* 0x0000017000007945 */ /* 0x000fe80003800200 */
[----:B------:R-:W-:Y:S05]  /*1f820*/  @!P1 BRA `(.L_x_1353) ;  /* 0x0000000000549947 */ /* 0x000fea0003800000 */
[----:B------:R-:W-:-:S07]  /*1f830*/  IMAD.MOV.U32 R11, RZ, RZ, RZ ;  /* 0x000000ffff0b7224 */ /* 0x000fce00078e00ff */
.L_x_1355:
        /* <DEDUP_REMOVED lines=16> */
.L_x_1354:
[----:B------:R-:W-:-:S04]  /*1f940*/  ISETP.GT.AND P0, PT, R3, R2, PT ;  /* 0x000000020300720c */ /* 0x000fc80003f04270 */
[----:B------:R-:W-:Y:S02]  /*1f950*/  SEL R0, R16, R13, P0 ;  /* 0x0000000d10007207 */ /* 0x000fe40000000000 */
[----:B------:R-:W-:Y:S02]  /*1f960*/  SEL R13, R13, R16, P0 ;  /* 0x000000100d0d7207 */ /* 0x000fe40000000000 */
[----:B------:R-:W-:-:S07]  /*1f970*/  MOV R16, R0 ;  /* 0x0000000000107202 */ /* 0x000fce0000000f00 */
.L_x_1353:
[----:B------:R-:W-:Y:S05]  /*1f980*/  BSYNC.RECONVERGENT B0 ;  /* 0x0000000000007941 */ /* 0x000fea0003800200 */
.L_x_1352:
        /* <DEDUP_REMOVED lines=39> */
.L_x_1358:
        /* <DEDUP_REMOVED lines=9> */
.L_x_1357:
[----:B------:R-:W-:Y:S05]  /*1fc90*/  BSYNC.RECONVERGENT B0 ;  /* 0x0000000000007941 */ /* 0x000fea0003800200 */
.L_x_1356:
[----:B------:R-:W-:Y:S04]  /*1fca0*/  BSSY.RECONVERGENT B0, `(.L_x_1359) ;  /* 0x000000d000007945 */ /* 0x000fe80003800200 */
[----:B------:R-:W-:Y:S05]  /*1fcb0*/  @!P2 BRA `(.L_x_1360) ;  /* 0x00000000002ca947 */ /* 0x000fea0003800000 */
[----:B------:R-:W-:Y:S02]  /*1fcc0*/  IMAD.MOV.U32 R2, RZ, RZ, RZ ;  /* 0x000000ffff027224 */ /* 0x000fe400078e00ff */
[----:B------:R-:W-:-:S07]  /*1fcd0*/  IMAD.MOV.U32 R11, RZ, RZ, R21 ;  /* 0x000000ffff0b7224 */ /* 0x000fce00078e0015 */
.L_x_1361:
        /* <DEDUP_REMOVED lines=9> */
.L_x_1360:
[----:B------:R-:W-:Y:S05]  /*1fd70*/  BSYNC.RECONVERGENT B0 ;  /* 0x0000000000007941 */ /* 0x000fea0003800200 */
.L_x_1359:
[----:B------:R-:W-:Y:S04]  /*1fd80*/  BSSY.RECONVERGENT B0, `(.L_x_1362) ;  /* 0x0000017000007945 */ /* 0x000fe80003800200 */
[----:B------:R-:W-:Y:S05]  /*1fd90*/  @!P1 BRA `(.L_x_1363) ;  /* 0x0000000000549947 */ /* 0x000fea0003800000 */
[----:B------:R-:W-:-:S07]  /*1fda0*/  IMAD.MOV.U32 R11, RZ, RZ, RZ ;  /* 0x000000ffff0b7224 */ /* 0x000fce00078e00ff */
.L_x_1365:
        /* <DEDUP_REMOVED lines=16> */
.L_x_1364:
[----:B------:R-:W-:-:S04]  /*1feb0*/  ISETP.GT.AND P0, PT, R3, R2, PT ;  /* 0x000000020300720c */ /* 0x000fc80003f04270 */
[----:B------:R-:W-:Y:S02]  /*1fec0*/  SEL R0, R24, R21, P0 ;  /* 0x0000001518007207 */ /* 0x000fe40000000000 */
[----:B------:R-:W-:Y:S02]  /*1fed0*/  SEL R21, R21, R24, P0 ;  /* 0x0000001815157207 */ /* 0x000fe40000000000 */
[----:B------:R-:W-:-:S07]  /*1fee0*/  MOV R24, R0 ;  /* 0x0000000000187202 */ /* 0x000fce0000000f00 */
.L_x_1363:
[----:B------:R-:W-:Y:S05]  /*1fef0*/  BSYNC.RECONVERGENT B0 ;  /* 0x0000000000007941 */ /* 0x000fea0003800200 */
.L_x_1362:
        /* <DEDUP_REMOVED lines=39> */
.L_x_1368:
        /* <DEDUP_REMOVED lines=9> */
.L_x_1367:
[----:B------:R-:W-:Y:S05]  /*20200*/  BSYNC.RECONVERGENT B0 ;  /* 0x0000000000007941 */ /* 0x000fea0003800200 */
.L_x_1366:
[----:B------:R-:W-:Y:S04]  /*20210*/  BSSY.RECONVERGENT B0, `(.L_x_1369) ;  /* 0x000000d000007945 */ /* 0x000fe80003800200 */
[----:B------:R-:W-:Y:S05]  /*20220*/  @!P2 BRA `(.L_x_1370) ;  /* 0x00000000002ca947 */ /* 0x000fea0003800000 */
[----:B------:R-:W-:Y:S02]  /*20230*/  IMAD.MOV.U32 R2, RZ, RZ, RZ ;  /* 0x000000ffff027224 */ /* 0x000fe400078e00ff */
[----:B------:R-:W-:-:S07]  /*20240*/  IMAD.MOV.U32 R11, RZ, RZ, R23 ;  /* 0x000000ffff0b7224 */ /* 0x000fce00078e0017 */
.L_x_1371:
        /* <DEDUP_REMOVED lines=9> */
.L_x_1370:
[----:B------:R-:W-:Y:S05]  /*202e0*/  BSYNC.RECONVERGENT B0 ;  /* 0x0000000000007941 */ /* 0x000fea0003800200 */
.L_x_1369:
[----:B------:R-:W-:Y:S04]  /*202f0*/  BSSY.RECONVERGENT B0, `(.L_x_1372) ;  /* 0x0000017000007945 */ /* 0x000fe80003800200 */
[----:B------:R-:W-:Y:S05]  /*20300*/  @!P1 BRA `(.L_x_1373) ;  /* 0x0000000000549947 */ /* 0x000fea0003800000 */
[----:B------:R-:W-:-:S07]  /*20310*/  IMAD.MOV.U32 R11, RZ, RZ, RZ ;  /* 0x000000ffff0b7224 */ /* 0x000fce00078e00ff */
.L_x_1375:
        /* <DEDUP_REMOVED lines=16> */
.L_x_1374:
[----:B------:R-:W-:-:S04]  /*20420*/  ISETP.GT.AND P0, PT, R3, R2, PT ;  /* 0x000000020300720c */ /* 0x000fc80003f04270 */
[----:B------:R-:W-:Y:S02]  /*20430*/  SEL R0, R26, R23, P0 ;  /* 0x000000171a007207 */ /* 0x000fe40000000000 */
[----:B------:R-:W-:Y:S02]  /*20440*/  SEL R23, R23, R26, P0 ;  /* 0x0000001a17177207 */ /* 0x000fe40000000000 */
[----:B------:R-:W-:-:S07]  /*20450*/  MOV R26, R0 ;  /* 0x00000000001a7202 */ /* 0x000fce0000000f00 */
.L_x_1373:
[----:B------:R-:W-:Y:S05]  /*20460*/  BSYNC.RECONVERGENT B0 ;  /* 0x0000000000007941 */ /* 0x000fea0003800200 */
.L_x_1372:
        /* <DEDUP_REMOVED lines=39> */
.L_x_1378:
        /* <DEDUP_REMOVED lines=9> */
.L_x_1377:
[----:B------:R-:W-:Y:S05]  /*20770*/  BSYNC.RECONVERGENT B0 ;  /* 0x0000000000007941 */ /* 0x000fea0003800200 */
.L_x_1376:
[----:B------:R-:W-:Y:S04]  /*20780*/  BSSY.RECONVERGENT B0, `(.L_x_1379) ;  /* 0x000000d000007945 */ /* 0x000fe80003800200 */
[----:B------:R-:W-:Y:S05]  /*20790*/  @!P2 BRA `(.L_x_1380) ;  /* 0x00000000002ca947 */ /* 0x000fea0003800000 */
[----:B------:R-:W-:Y:S02]  /*207a0*/  IMAD.MOV.U32 R2, RZ, RZ, RZ ;  /* 0x000000ffff027224 */ /* 0x000fe400078e00ff */
[----:B------:R-:W-:-:S07]  /*207b0*/  IMAD.MOV.U32 R11, RZ, RZ, R25 ;  /* 0x000000ffff0b7224 */ /* 0x000fce00078e0019 */
.L_x_1381:
        /* <DEDUP_REMOVED lines=9> */
.L_x_1380:
[----:B------:R-:W-:Y:S05]  /*20850*/  BSYNC.RECONVERGENT B0 ;  /* 0x0000000000007941 */ /* 0x000fea0003800200 */
.L_x_1379:
[----:B------:R-:W-:Y:S04]  /*20860*/  BSSY.RECONVERGENT B0, `(.L_x_1382) ;  /* 0x0000017000007945 */ /* 0x000fe80003800200 */
[----:B------:R-:W-:Y:S05]  /*20870*/  @!P1 BRA `(.L_x_1383) ;  /* 0x0000000000549947 */ /* 0x000fea0003800000 */
[----:B------:R-:W-:-:S07]  /*20880*/  IMAD.MOV.U32 R11, RZ, RZ, RZ ;  /* 0x000000ffff0b7224 */ /* 0x000fce00078e00ff */
.L_x_1385:
        /* <DEDUP_REMOVED lines=16> */
.L_x_1384:
[----:B------:R-:W-:-:S04]  /*20990*/  ISETP.GT.AND P0, PT, R3, R2, PT ;  /* 0x000000020300720c */ /* 0x000fc80003f04270 */
[----:B------:R-:W-:Y:S02]  /*209a0*/  SEL R0, R28, R25, P0 ;  /* 0x000000191c007207 */ /* 0x000fe40000000000 */
[----:B------:R-:W-:Y:S02]  /*209b0*/  SEL R25, R25, R28, P0 ;  /* 0x0000001c19197207 */ /* 0x000fe40000000000 */
[----:B------:R-:W-:-:S07]  /*209c0*/  MOV R28, R0 ;  /* 0x00000000001c7202 */ /* 0x000fce0000000f00 */
.L_x_1383:
[----:B------:R-:W-:Y:S05]  /*209d0*/  BSYNC.RECONVERGENT B0 ;  /* 0x0000000000007941 */ /* 0x000fea0003800200 */
.L_x_1382:
        /* <DEDUP_REMOVED lines=39> */
.L_x_1388:
        /* <DEDUP_REMOVED lines=9> */
.L_x_1387:
[----:B------:R-:W-:Y:S05]  /*20ce0*/  BSYNC.RECONVERGENT B0 ;  /* 0x0000000000007941 */ /* 0x000fea0003800200 */
.L_x_1386:
[----:B------:R-:W-:Y:S04]  /*20cf0*/  BSSY.RECONVERGENT B0, `(.L_x_1389) ;  /* 0x000000d000007945 */ /* 0x000fe80003800200 */
[----:B------:R-:W-:Y:S05]  /*20d00*/  @!P2 BRA `(.L_x_1390) ;  /* 0x00000000002ca947 */ /* 0x000fea0003800000 */
[----:B------:R-:W-:Y:S02]  /*20d10*/  IMAD.MOV.U32 R2, RZ, RZ, RZ ;  /* 0x000000ffff027224 */ /* 0x000fe400078e00ff */
[----:B------:R-:W-:-:S07]  /*20d20*/  IMAD.MOV.U32 R11, RZ, RZ, R27 ;  /* 0x000000ffff0b7224 */ /* 0x000fce00078e001b */
.L_x_1391:
        /* <DEDUP_REMOVED lines=9> */
.L_x_1390:
[----:B------:R-:W-:Y:S05]  /*20dc0*/  BSYNC.RECONVERGENT B0 ;  /* 0x0000000000007941 */ /* 0x000fea0003800200 */
.L_x_1389:
[----:B------:R-:W-:Y:S04]  /*20dd0*/  BSSY.RECONVERGENT B0, `(.L_x_1392) ;  /* 0x0000017000007945 */ /* 0x000fe80003800200 */
[----:B------:R-:W-:Y:S05]  /*20de0*/  @!P1 BRA `(.L_x_1393) ;  /* 0x0000000000549947 */ /* 0x000fea0003800000 */
[----:B------:R-:W-:-:S07]  /*20df0*/  IMAD.MOV.U32 R11, RZ, RZ, RZ ;  /* 0x000000ffff0b7224 */ /* 0x000fce00078e00ff */
.L_x_1395:
        /* <DEDUP_REMOVED lines=16> */
.L_x_1394:
[----:B------:R-:W-:-:S04]  /*20f00*/  ISETP.GT.AND P0, PT, R3, R2, PT ;  /* 0x000000020300720c */ /* 0x000fc80003f04270 */
[----:B------:R-:W-:Y:S02]  /*20f10*/  SEL R0, R30, R27, P0 ;  /* 0x0000001b1e007207 */ /* 0x000fe40000000000 */
[----:B------:R-:W-:Y:S02]  /*20f20*/  SEL R27, R27, R30, P0 ;  /* 0x0000001e1b1b7207 */ /* 0x000fe40000000000 */
[----:B------:R-:W-:-:S07]  /*20f30*/  MOV R30, R0 ;  /* 0x00000000001e7202 */ /* 0x000fce0000000f00 */
.L_x_1393:
[----:B------:R-:W-:Y:S05]  /*20f40*/  BSYNC.RECONVERGENT B0 ;  /* 0x0000000000007941 */ /* 0x000fea0003800200 */
.L_x_1392:
        /* <DEDUP_REMOVED lines=39> */
.L_x_1398:
        /* <DEDUP_REMOVED lines=9> */
.L_x_1397:
[----:B------:R-:W-:Y:S05]  /*21250*/  BSYNC.RECONVERGENT B0 ;  /* 0x0000000000007941 */ /* 0x000fea0003800200 */
.L_x_1396:
[----:B------:R-:W-:Y:S04]  /*21260*/  BSSY.RECONVERGENT B0, `(.L_x_1399) ;  /* 0x000000d000007945 */ /* 0x000fe80003800200 */
[----:B------:R-:W-:Y:S05]  /*21270*/  @!P2 BRA `(.L_x_1400) ;  /* 0x00000000002ca947 */ /* 0x000fea0003800000 */
[----:B------:R-:W-:Y:S02]  /*21280*/  IMAD.MOV.U32 R2, RZ, RZ, RZ ;  /* 0x000000ffff027224 */ /* 0x000fe400078e00ff */
[----:B------:R-:W-:-:S07]  /*21290*/  IMAD.MOV.U32 R11, RZ, RZ, R14 ;  /* 0x000000ffff0b7224 */ /* 0x000fce00078e000e */
.L_x_1401:
        /* <DEDUP_REMOVED lines=9> */
.L_x_1400:
[----:B------:R-:W-:Y:S05]  /*21330*/  BSYNC.RECONVERGENT B0 ;  /* 0x0000000000007941 */ /* 0x000fea0003800200 */
.L_x_1399:
[----:B------:R-:W-:Y:S04]  /*21340*/  BSSY.RECONVERGENT B0, `(.L_x_1402) ;  /* 0x0000017000007945 */ /* 0x000fe80003800200 */
[----:B------:R-:W-:Y:S05]  /*21350*/  @!P1 BRA `(.L_x_1403) ;  /* 0x0000000000549947 */ /* 0x000fea0003800000 */
[----:B------:R-:W-:-:S07]  /*21360*/  IMAD.MOV.U32 R11, RZ, RZ, RZ ;  /* 0x000000ffff0b7224 */ /* 0x000fce00078e00ff */
.L_x_1405:
        /* <DEDUP_REMOVED lines=16> */
.L_x_1404:
[----:B------:R-:W-:-:S04]  /*21470*/  ISETP.GT.AND P0, PT, R3, R2, PT ;  /* 0x000000020300720c */ /* 0x000fc80003f04270 */
[----:B------:R-:W-:Y:S02]  /*21480*/  SEL R0, R19, R14, P0 ;  /* 0x0000000e13007207 */ /* 0x000fe40000000000 */
[----:B------:R-:W-:Y:S02]  /*21490*/  SEL R14, R14, R19, P0 ;  /* 0x000000130e0e7207 */ /* 0x000fe40000000000 */
[----:B------:R-:W-:-:S07]  /*214a0*/  MOV R19, R0 ;  /* 0x0000000000137202 */ /* 0x000fce0000000f00 */
.L_x_1403:
[----:B------:R-:W-:Y:S05]  /*214b0*/  BSYNC.RECONVERGENT B0 ;  /* 0x0000000000007941 */ /* 0x000fea0003800200 */
.L_x_1402:
        /* <DEDUP_REMOVED lines=39> */
.L_x_1408:
        /* <DEDUP_REMOVED lines=9> */
.L_x_1407:
[----:B------:R-:W-:Y:S05]  /*217c0*/  BSYNC.RECONVERGENT B0 ;  /* 0x0000000000007941 */ /* 0x000fea0003800200 */
.L_x_1406:
[----:B------:R-:W-:Y:S04]  /*217d0*/  BSSY.RECONVERGENT B0, `(.L_x_1409) ;  /* 0x000000d000007945 */ /* 0x000fe80003800200 */
[----:B------:R-:W-:Y:S05]  /*217e0*/  @!P2 BRA `(.L_x_1410) ;  /* 0x00000000002ca947 */ /* 0x000fea0003800000 */
[----:B------:R-:W-:Y:S02]  /*217f0*/  IMAD.MOV.U32 R2, RZ, RZ, RZ ;  /* 0x000000ffff027224 */ /* 0x000fe400078e00ff */
[----:B------:R-:W-:-:S07]  /*21800*/  IMAD.MOV.U32 R11, RZ, RZ, R22 ;  /* 0x000000ffff0b7224 */ /* 0x000fce00078e0016 */
.L_x_1411:
        /* <DEDUP_REMOVED lines=9> */
.L_x_1410:
[----:B------:R-:W-:Y:S05]  /*218a0*/  BSYNC.RECONVERGENT B0 ;  /* 0x0000000000007941 */ /* 0x000fea0003800200 */
.L_x_1409:
[----:B------:R-:W-:Y:S04]  /*218b0*/  BSSY.RECONVERGENT B0, `(.L_x_1412) ;  /* 0x0000017000007945 */ /* 0x000fe80003800200 */
[----:B------:R-:W-:Y:S05]  /*218c0*/  @!P1 BRA `(.L_x_1413) ;  /* 0x0000000000549947 */ /* 0x000fea0003800000 */
[----:B------:R-:W-:-:S07]  /*218d0*/  IMAD.MOV.U32 R11, RZ, RZ, RZ ;  /* 0x000000ffff0b7224 */ /* 0x000fce00078e00ff */
.L_x_1415:
        /* <DEDUP_REMOVED lines=16> */
.L_x_1414:
[----:B------:R-:W-:-:S04]  /*219e0*/  ISETP.GT.AND P0, PT, R3, R2, PT ;  /* 0x000000020300720c */ /* 0x000fc80003f04270 */
[----:B------:R-:W-:Y:S02]  /*219f0*/  SEL R0, R17, R22, P0 ;  /* 0x0000001611007207 */ /* 0x000fe40000000000 */
[----:B------:R-:W-:Y:S02]  /*21a00*/  SEL R22, R22, R17, P0 ;  /* 0x0000001116167207 */ /* 0x000fe40000000000 */
[----:B------:R-:W-:-:S07]  /*21a10*/  MOV R17, R0 ;  /* 0x0000000000117202 */ /* 0x000fce0000000f00 */
.L_x_1413:
[----:B------:R-:W-:Y:S05]  /*21a20*/  BSYNC.RECONVERGENT B0 ;  /* 0x0000000000007941 */ /* 0x000fea0003800200 */
.L_x_1412:
        /* <DEDUP_REMOVED lines=39> */
.L_x_1418:
        /* <DEDUP_REMOVED lines=9> */
.L_x_1417:
[----:B------:R-:W-:Y:S05]  /*21d30*/  BSYNC.RECONVERGENT B0 ;  /* 0x0000000000007941 */ /* 0x000fea0003800200 */
.L_x_1416:
[----:B------:R-:W-:Y:S04]  /*21d40*/  BSSY.RECONVERGENT B0, `(.L_x_1419) ;  /* 0x000000d000007945 */ /* 0x000fe80003800200 */
[----:B------:R-:W-:Y:S05]  /*21d50*/  @!P2 BRA `(.L_x_1420) ;  /* 0x00000000002ca947 */ /* 0x000fea0003800000 */
[----:B------:R-:W-:Y:S02]  /*21d60*/  IMAD.MOV.U32 R2, RZ, RZ, RZ ;  /* 0x000000ffff027224 */ /* 0x000fe400078e00ff */
[----:B------:R-:W-:-:S07]  /*21d70*/  IMAD.MOV.U32 R11, RZ, RZ, R20 ;  /* 0x000000ffff0b7224 */ /* 0x000fce00078e0014 */
.L_x_1421:
        /* <DEDUP_REMOVED lines=9> */
.L_x_1420:
[----:B------:R-:W-:Y:S05]  /*21e10*/  BSYNC.RECONVERGENT B0 ;  /* 0x0000000000007941 */ /* 0x000fea0003800200 */
.L_x_1419:
[----:B------:R-:W-:Y:S04]  /*21e20*/  BSSY.RECONVERGENT B0, `(.L_x_1422) ;  /* 0x0000017000007945 */ /* 0x000fe80003800200 */
[----:B------:R-:W-:Y:S05]  /*21e30*/  @!P1 BRA `(.L_x_1423) ;  /* 0x0000000000549947 */ /* 0x000fea0003800000 */
[----:B------:R-:W-:-:S07]  /*21e40*/  IMAD.MOV.U32 R11, RZ, RZ, RZ ;  /* 0x000000ffff0b7224 */ /* 0x000fce00078e00ff */
.L_x_1425:
        /* <DEDUP_REMOVED lines=16> */
.L_x_1424:
[----:B------:R-:W-:-:S04]  /*21f50*/  ISETP.GT.AND P0, PT, R3, R2, PT ;  /* 0x000000020300720c */ /* 0x000fc80003f04270 */
[----:B------:R-:W-:Y:S02]  /*21f60*/  SEL R0, R15, R20, P0 ;  /* 0x000000140f007207 */ /* 0x000fe40000000000 */
[----:B------:R-:W-:Y:S02]  /*21f70*/  SEL R20, R20, R15, P0 ;  /* 0x0000000f14147207 */ /* 0x000fe40000000000 */
[----:B------:R-:W-:-:S07]  /*21f80*/  MOV R15, R0 ;  /* 0x00000000000f7202 */ /* 0x000fce0000000f00 */
.L_x_1423:
[----:B------:R-:W-:Y:S05]  /*21f90*/  BSYNC.RECONVERGENT B0 ;  /* 0x0000000000007941 */ /* 0x000fea0003800200 */
.L_x_1422:
        /* <DEDUP_REMOVED lines=39> */
.L_x_1428:
        /* <DEDUP_REMOVED lines=9> */
.L_x_1427:
[----:B------:R-:W-:Y:S05]  /*222a0*/  BSYNC.RECONVERGENT B0 ;  /* 0x0000000000007941 */ /* 0x000fea0003800200 */
.L_x_1426:
[----:B------:R-:W-:Y:S04]  /*222b0*/  BSSY.RECONVERGENT B0, `(.L_x_1429) ;  /* 0x000000d000007945 */ /* 0x000fe80003800200 */
[----:B------:R-:W-:Y:S05]  /*222c0*/  @!P2 BRA `(.L_x_1430) ;  /* 0x00000000002ca947 */ /* 0x000fea0003800000 */
[----:B------:R-:W-:Y:S02]  /*222d0*/  IMAD.MOV.U32 R2, RZ, RZ, RZ ;  /* 0x000000ffff027224 */ /* 0x000fe400078e00ff */
[----:B------:R-:W-:-:S07]  /*222e0*/  IMAD.MOV.U32 R11, RZ, RZ, R18 ;  /* 0x000000ffff0b7224 */ /* 0x000fce00078e0012 */
.L_x_1431:
        /* <DEDUP_REMOVED lines=9> */
.L_x_1430:
[----:B------:R-:W-:Y:S05]  /*22380*/  BSYNC.RECONVERGENT B0 ;  /* 0x0000000000007941 */ /* 0x000fea0003800200 */
.L_x_1429:
[----:B------:R-:W-:Y:S04]  /*22390*/  BSSY.RECONVERGENT B0, `(.L_x_1432) ;  /* 0x0000017000007945 */ /* 0x000fe80003800200 */
[----:B------:R-:W-:Y:S05]  /*223a0*/  @!P1 BRA `(.L_x_1433) ;  /* 0x0000000000549947 */ /* 0x000fea0003800000 */
[----:B------:R-:W-:-:S07]  /*223b0*/  IMAD.MOV.U32 R11, RZ, RZ, RZ ;  /* 0x000000ffff0b7224 */ /* 0x000fce00078e00ff */
.L_x_1435:
        /* <DEDUP_REMOVED lines=16> */
.L_x_1434:
[----:B------:R-:W-:-:S04]  /*224c0*/  ISETP.GT.AND P0, PT, R3, R2, PT ;  /* 0x000000020300720c */ /* 0x000fc80003f04270 */
[----:B------:R-:W-:Y:S02]  /*224d0*/  SEL R0, R13, R18, P0 ;  /* 0x000000120d007207 */ /* 0x000fe40000000000 */
[----:B------:R-:W-:Y:S02]  /*224e0*/  SEL R18, R18, R13, P0 ;  /* 0x0000000d12127207 */ /* 0x000fe40000000000 */
[----:B------:R-:W-:-:S07]  /*224f0*/  MOV R13, R0 ;  /* 0x00000000000d7202 */ /* 0x000fce0000000f00 */
.L_x_1433:
[----:B------:R-:W-:Y:S05]  /*22500*/  BSYNC.RECONVERGENT B0 ;  /* 0x0000000000007941 */ /* 0x000fea0003800200 */
.L_x_1432:
        /* <DEDUP_REMOVED lines=39> */
.L_x_1438:
        /* <DEDUP_REMOVED lines=9> */
.L_x_1437:
[----:B------:R-:W-:Y:S05]  /*22810*/  BSYNC.RECONVERGENT B0 ;  /* 0x0000000000007941 */ /* 0x000fea0003800200 */
.L_x_1436:
[----:B------:R-:W-:Y:S04]  /*22820*/  BSSY.RECONVERGENT B0, `(.L_x_1439) ;  /* 0x000000d000007945 */ /* 0x000fe80003800200 */
[----:B------:R-:W-:Y:S05]  /*22830*/  @!P2 BRA `(.L_x_1440) ;  /* 0x00000000002ca947 */ /* 0x000fea0003800000 */
[----:B------:R-:W-:Y:S02]  /*22840*/  IMAD.MOV.U32 R2, RZ, RZ, RZ ;  /* 0x000000ffff027224 */ /* 0x000fe400078e00ff */
[----:B------:R-:W-:-:S07]  /*22850*/  IMAD.MOV.U32 R11, RZ, RZ, R16 ;  /* 0x000000ffff0b7224 */ /* 0x000fce00078e0010 */
.L_x_1441:
        /* <DEDUP_REMOVED lines=9> */
.L_x_1440:
[----:B------:R-:W-:Y:S05]  /*228f0*/  BSYNC.RECONVERGENT B0 ;  /* 0x0000000000007941 */ /* 0x000fea0003800200 */
.L_x_1439:
[----:B------:R-:W-:Y:S04]  /*22900*/  BSSY.RECONVERGENT B0, `(.L_x_1442) ;  /* 0x0000017000007945 */ /* 0x000fe80003800200 */
[----:B------:R-:W-:Y:S05]  /*22910*/  @!P1 BRA `(.L_x_1443) ;  /* 0x0000000000549947 */ /* 0x000fea0003800000 */
[----:B------:R-:W-:-:S07]  /*22920*/  IMAD.MOV.U32 R11, RZ, RZ, RZ ;  /* 0x000000ffff0b7224 */ /* 0x000fce00078e00ff */
.L_x_1445:
        /* <DEDUP_REMOVED lines=16> */
.L_x_1444:
[----:B------:R-:W-:-:S04]  /*22a30*/  ISETP.GT.AND P0, PT, R3, R2, PT ;  /* 0x000000020300720c */ /* 0x000fc80003f04270 */
[----:B------:R-:W-:Y:S02]  /*22a40*/  SEL R0, R21, R16, P0 ;  /* 0x0000001015007207 */ /* 0x000fe40000000000 */
[----:B------:R-:W-:Y:S02]  /*22a50*/  SEL R16, R16, R21, P0 ;  /* 0x0000001510107207 */ /* 0x000fe40000000000 */
[----:B------:R-:W-:-:S07]  /*22a60*/  MOV R21, R0 ;  /* 0x0000000000157202 */ /* 0x000fce0000000f00 */
.L_x_1443:
[----:B------:R-:W-:Y:S05]  /*22a70*/  BSYNC.RECONVERGENT B0 ;  /* 0x0000000000007941 */ /* 0x000fea0003800200 */
.L_x_1442:
        /* <DEDUP_REMOVED lines=39> */
.L_x_1448:
        /* <DEDUP_REMOVED lines=9> */
.L_x_1447:
[----:B------:R-:W-:Y:S05]  /*22d80*/  BSYNC.RECONVERGENT B0 ;  /* 0x0000000000007941 */ /* 0x000fea0003800200 */
.L_x_1446:
[----:B------:R-:W-:Y:S04]  /*22d90*/  BSSY.RECONVERGENT B0, `(.L_x_1449) ;  /* 0x000000d000007945 */ /* 0x000fe80003800200 */
[----:B------:R-:W-:Y:S05]  /*22da0*/  @!P2 BRA `(.L_x_1450) ;  /* 0x00000000002ca947 */ /* 0x000fea0003800000 */
[----:B------:R-:W-:Y:S02]  /*22db0*/  IMAD.MOV.U32 R2, RZ, RZ, RZ ;  /* 0x000000ffff027224 */ /* 0x000fe400078e00ff */
[----:B------:R-:W-:-:S07]  /*22dc0*/  IMAD.MOV.U32 R11, RZ, RZ, R24 ;  /* 0x000000ffff0b7224 */ /* 0x000fce00078e0018 */
.L_x_1451:
        /* <DEDUP_REMOVED lines=9> */
.L_x_1450:
[----:B------:R-:W-:Y:S05]  /*22e60*/  BSYNC.RECONVERGENT B0 ;  /* 0x0000000000007941 */ /* 0x000fea0003800200 */
.L_x_1449:
[----:B------:R-:W-:Y:S04]  /*22e70*/  BSSY.RECONVERGENT B0, `(.L_x_1452) ;  /* 0x0000017000007945 */ /* 0x000fe80003800200 */
[----:B------:R-:W-:Y:S05]  /*22e80*/  @!P1 BRA `(.L_x_1453) ;  /* 0x0000000000549947 */ /* 0x000fea0003800000 */
[----:B------:R-:W-:-:S07]  /*22e90*/  IMAD.MOV.U32 R11, RZ, RZ, RZ ;  /* 0x000000ffff0b7224 */ /* 0x000fce00078e00ff */
.L_x_1455:
        /* <DEDUP_REMOVED lines=16> */
.L_x_1454:
[----:B------:R-:W-:-:S04]  /*22fa0*/  ISETP.GT.AND P0, PT, R3, R2, PT ;  /* 0x000000020300720c */ /* 0x000fc80003f04270 */
[----:B------:R-:W-:Y:S02]  /*22fb0*/  SEL R0, R23, R24, P0 ;  /* 0x0000001817007207 */ /* 0x000fe40000000000 */
[----:B------:R-:W-:Y:S02]  /*22fc0*/  SEL R24, R24, R23, P0 ;  /* 0x0000001718187207 */ /* 0x000fe40000000000 */
[----:B------:R-:W-:-:S07]  /*22fd0*/  MOV R23, R0 ;  /* 0x0000000000177202 */ /* 0x000fce0000000f00 */
.L_x_1453:
[----:B------:R-:W-:Y:S05]  /*22fe0*/  BSYNC.RECONVERGENT B0 ;  /* 0x0000000000007941 */ /* 0x000fea0003800200 */
.L_x_1452:
        /* <DEDUP_REMOVED lines=39> */
.L_x_1458:
        /* <DEDUP_REMOVED lines=9> */
.L_x_1457:
[----:B------:R-:W-:Y:S05]  /*232f0*/  BSYNC.RECONVERGENT B0 ;  /* 0x0000000000007941 */ /* 0x000fea0003800200 */
.L_x_1456:
[----:B------:R-:W-:Y:S04]  /*23300*/  BSSY.RECONVERGENT B0, `(.L_x_1459) ;  /* 0x000000d000007945 */ /* 0x000fe80003800200 */
[----:B------:R-:W-:Y:S05]  /*23310*/  @!P2 BRA `(.L_x_1460) ;  /* 0x00000000002ca947 */ /* 0x000fea0003800000 */
[----:B------:R-:W-:Y:S02]  /*23320*/  IMAD.MOV.U32 R2, RZ, RZ, RZ ;  /* 0x000000ffff027224 */ /* 0x000fe400078e00ff */
[----:B------:R-:W-:-:S07]  /*23330*/  IMAD.MOV.U32 R11, RZ, RZ, R26 ;  /* 0x000000ffff0b7224 */ /* 0x000fce00078e001a */
.L_x_1461:
        /* <DEDUP_REMOVED lines=9> */
.L_x_1460:
[----:B------:R-:W-:Y:S05]  /*233d0*/  BSYNC.RECONVERGENT B0 ;  /* 0x0000000000007941 */ /* 0x000fea0003800200 */
.L_x_1459:
[----:B------:R-:W-:Y:S04]  /*233e0*/  BSSY.RECONVERGENT B0, `(.L_x_1462) ;  /* 0x0000017000007945 */ /* 0x000fe80003800200 */
[----:B------:R-:W-:Y:S05]  /*233f0*/  @!P1 BRA `(.L_x_1463) ;  /* 0x0000000000549947 */ /* 0x000fea0003800000 */
[----:B------:R-:W-:-:S07]  /*23400*/  IMAD.MOV.U32 R11, RZ, RZ, RZ ;  /* 0x000000ffff0b7224 */ /* 0x000fce00078e00ff */
.L_x_1465:
        /* <DEDUP_REMOVED lines=16> */
.L_x_1464:
[----:B------:R-:W-:-:S04]  /*23510*/  ISETP.GT.AND P0, PT, R3, R2, PT ;  /* 0x000000020300720c */ /* 0x000fc80003f04270 */
[----:B------:R-:W-:Y:S02]  /*23520*/  SEL R0, R25, R26, P0 ;  /* 0x0000001a19007207 */ /* 0x000fe40000000000 */
[----:B------:R-:W-:Y:S02]  /*23530*/  SEL R26, R26, R25, P0 ;  /* 0x000000191a1a7207 */ /* 0x000fe40000000000 */
[----:B------:R-:W-:-:S07]  /*23540*/  MOV R25, R0 ;  /* 0x0000000000197202 */ /* 0x000fce0000000f00 */
.L_x_1463:
[----:B------:R-:W-:Y:S05]  /*23550*/  BSYNC.RECONVERGENT B0 ;  /* 0x0000000000007941 */ /* 0x000fea0003800200 */
.L_x_1462:
        /* <DEDUP_REMOVED lines=39> */
.L_x_1468:
        /* <DEDUP_REMOVED lines=9> */
.L_x_1467:
[----:B------:R-:W-:Y:S05]  /*23860*/  BSYNC.RECONVERGENT B0 ;  /* 0x0000000000007941 */ /* 0x000fea0003800200 */
.L_x_1466:
[----:B------:R-:W-:Y:S04]  /*23870*/  BSSY.RECONVERGENT B0, `(.L_x_1469) ;  /* 0x000000d000007945 */ /* 0x000fe80003800200 */
[----:B------:R-:W-:Y:S05]  /*23880*/  @!P2 BRA `(.L_x_1470) ;  /* 0x00000000002ca947 */ /* 0x000fea0003800000 */
[----:B------:R-:W-:Y:S02]  /*23890*/  IMAD.MOV.U32 R2, RZ, RZ, RZ ;  /* 0x000000ffff027224 */ /* 0x000fe400078e00ff */
[----:B------:R-:W-:-:S07]  /*238a0*/  IMAD.MOV.U32 R11, RZ, RZ, R28 ;  /* 0x000000ffff0b7224 */ /* 0x000fce00078e001c */
.L_x_1471:
        /* <DEDUP_REMOVED lines=9> */
.L_x_1470:
[----:B------:R-:W-:Y:S05]  /*23940*/  BSYNC.RECONVERGENT B0 ;  /* 0x0000000000007941 */ /* 0x000fea0003800200 */
.L_x_1469:
[----:B------:R-:W-:Y:S04]  /*23950*/  BSSY.RECONVERGENT B0, `(.L_x_1472) ;  /* 0x0000017000007945 */ /* 0x000fe80003800200 */
[----:B------:R-:W-:Y:S05]  /*23960*/  @!P1 BRA `(.L_x_1473) ;  /* 0x0000000000549947 */ /* 0x000fea0003800000 */
[----:B------:R-:W-:-:S07]  /*23970*/  IMAD.MOV.U32 R11, RZ, RZ, RZ ;  /* 0x000000ffff0b7224 */ /* 0x000fce00078e00ff */
.L_x_1475:
        /* <DEDUP_REMOVED lines=16> */
.L_x_1474:
[----:B------:R-:W-:-:S04]  /*23a80*/  ISETP.GT.AND P0, PT, R3, R2, PT ;  /* 0x000000020300720c */ /* 0x000fc80003f04270 */
[----:B------:R-:W-:Y:S02]  /*23a90*/  SEL R0, R27, R28, P0 ;  /* 0x0000001c1b007207 */ /* 0x000fe40000000000 */
[----:B------:R-:W-:Y:S02]  /*23aa0*/  SEL R28, R28, R27, P0 ;  /* 0x0000001b1c1c7207 */ /* 0x000fe40000000000 */
[----:B------:R-:W-:-:S07]  /*23ab0*/  MOV R27, R0 ;  /* 0x00000000001b7202 */ /* 0x000fce0000000f00 */
.L_x_1473:
[----:B------:R-:W-:Y:S05]  /*23ac0*/  BSYNC.RECONVERGENT B0 ;  /* 0x0000000000007941 */ /* 0x000fea0003800200 */
.L_x_1472:
        /* <DEDUP_REMOVED lines=39> */
.L_x_1478:
        /* <DEDUP_REMOVED lines=9> */
.L_x_1477:
[----:B------:R-:W-:Y:S05]  /*23dd0*/  BSYNC.RECONVERGENT B0 ;  /* 0x0000000000007941 */ /* 0x000fea0003800200 */
.L_x_1476:
[----:B------:R-:W-:Y:S04]  /*23de0*/  BSSY.RECONVERGENT B0, `(.L_x_1479) ;  /* 0x000000d000007945 */ /* 0x000fe80003800200 */
[----:B------:R-:W-:Y:S05]  /*23df0*/  @!P2 BRA `(.L_x_1480) ;  /* 0x00000000002ca947 */ /* 0x000fea0003800000 */
[----:B------:R-:W-:Y:S02]  /*23e00*/  IMAD.MOV.U32 R2, RZ, RZ, RZ ;  /* 0x000000ffff027224 */ /* 0x000fe400078e00ff */
[----:B------:R-:W-:-:S07]  /*23e10*/  IMAD.MOV.U32 R11, RZ, RZ, R19 ;  /* 0x000000ffff0b7224 */ /* 0x000fce00078e0013 */
.L_x_1481:
        /* <DEDUP_REMOVED lines=9> */
.L_x_1480:
[----:B------:R-:W-:Y:S05]  /*23eb0*/  BSYNC.RECONVERGENT B0 ;  /* 0x0000000000007941 */ /* 0x000fea0003800200 */
.L_x_1479:
[----:B------:R-:W-:Y:S04]  /*23ec0*/  BSSY.RECONVERGENT B0, `(.L_x_1482) ;  /* 0x0000017000007945 */ /* 0x000fe80003800200 */
[----:B------:R-:W-:Y:S05]  /*23ed0*/  @!P1 BRA `(.L_x_1483) ;  /* 0x0000000000549947 */ /* 0x000fea0003800000 */
[----:B------:R-:W-:-:S07]  /*23ee0*/  IMAD.MOV.U32 R11, RZ, RZ, RZ ;  /* 0x000000ffff0b7224 */ /* 0x000fce00078e00ff */
.L_x_1485:
        /* <DEDUP_REMOVED lines=16> */
.L_x_1484:
[----:B------:R-:W-:-:S04]  /*23ff0*/  ISETP.GT.AND P0, PT, R3, R2, PT ;  /* 0x000000020300720c */ /* 0x000fc80003f04270 */
[----:B------:R-:W-:Y:S02]  /*24000*/  SEL R0, R22, R19, P0 ;  /* 0x0000001316007207 */ /* 0x000fe40000000000 */
[----:B------:R-:W-:Y:S02]  /*24010*/  SEL R19, R19, R22, P0 ;  /* 0x0000001613137207 */ /* 0x000fe40000000000 */
[----:B------:R-:W-:-:S07]  /*24020*/  MOV R22, R0 ;  /* 0x0000000000167202 */ /* 0x000fce0000000f00 */
.L_x_1483:
[----:B------:R-:W-:Y:S05]  /*24030*/  BSYNC.RECONVERGENT B0 ;  /* 0x0000000000007941 */ /* 0x000fea0003800200 */
.L_x_1482:
        /* <DEDUP_REMOVED lines=39> */
.L_x_1488:
        /* <DEDUP_REMOVED lines=9> */
.L_x_1487:
[----:B------:R-:W-:Y:S05]  /*24340*/  BSYNC.RECONVERGENT B0 ;  /* 0x0000000000007941 */ /* 0x000fea0003800200 */
.L_x_1486:
[----:B------:R-:W-:Y:S04]  /*24350*/  BSSY.RECONVERGENT B0, `(.L_x_1489) ;  /* 0x000000d000007945 */ /* 0x000fe80003800200 */
[----:B------:R-:W-:Y:S05]  /*24360*/  @!P2 BRA `(.L_x_1490) ;  /* 0x00000000002ca947 */ /* 0x000fea0003800000 */
[----:B------:R-:W-:Y:S02]  /*24370*/  IMAD.MOV.U32 R2, RZ, RZ, RZ ;  /* 0x000000ffff027224 */ /* 0x000fe400078e00ff */
[----:B------:R-:W-:-:S07]  /*24380*/  IMAD.MOV.U32 R11, RZ, RZ, R17 ;  /* 0x000000ffff0b7224 */ /* 0x000fce00078e0011 */
.L_x_1491:
        /* <DEDUP_REMOVED lines=9> */
.L_x_1490:
[----:B------:R-:W-:Y:S05]  /*24420*/  BSYNC.RECONVERGENT B0 ;  /* 0x0000000000007941 */ /* 0x000fea0003800200 */
.L_x_1489:
[----:B------:R-:W-:Y:S04]  /*24430*/  BSSY.RECONVERGENT B0, `(.L_x_1492) ;  /* 0x0000017000007945 */ /* 0x000fe80003800200 */
[----:B------:R-:W-:Y:S05]  /*24440*/  @!P1 BRA `(.L_x_1493) ;  /* 0x0000000000549947 */ /* 0x000fea0003800000 */
[----:B------:R-:W-:-:S07]  /*24450*/  IMAD.MOV.U32 R11, RZ, RZ, RZ ;  /* 0x000000ffff0b7224 */ /* 0x000fce00078e00ff */
.L_x_1495:
        /* <DEDUP_REMOVED lines=16> */
.L_x_1494:
[----:B------:R-:W-:-:S04]  /*24560*/  ISETP.GT.AND P0, PT, R3, R2, PT ;  /* 0x000000020300720c */ /* 0x000fc80003f04270 */
[----:B------:R-:W-:Y:S02]  /*24570*/  SEL R0, R20, R17, P0 ;  /* 0x0000001114007207 */ /* 0x000fe40000000000 */
[----:B------:R-:W-:Y:S02]  /*24580*/  SEL R17, R17, R20, P0 ;  /* 0x0000001411117207 */ /* 0x000fe40000000000 */
[----:B------:R-:W-:-:S07]  /*24590*/  MOV R20, R0 ;  /* 0x0000000000147202 */ /* 0x000fce0000000f00 */
.L_x_1493:
[----:B------:R-:W-:Y:S05]  /*245a0*/  BSYNC.RECONVERGENT B0 ;  /* 0x0000000000007941 */ /* 0x000fea0003800200 */
.L_x_1492:
        /* <DEDUP_REMOVED lines=39> */
.L_x_1498:
        /* <DEDUP_REMOVED lines=9> */
.L_x_1497:
[----:B------:R-:W-:Y:S05]  /*248b0*/  BSYNC.RECONVERGENT B0 ;  /* 0x0000000000007941 */ /* 0x000fea0003800200 */
.L_x_1496:
[----:B------:R-:W-:Y:S04]  /*248c0*/  BSSY.RECONVERGENT B0, `(.L_x_1499) ;  /* 0x000000d000007945 */ /* 0x000fe80003800200 */
[----:B------:R-:W-:Y:S05]  /*248d0*/  @!P2 BRA `(.L_x_1500) ;  /* 0x00000000002ca947 */ /* 0x000fea0003800000 */
[----:B------:R-:W-:Y:S02]  /*248e0*/  IMAD.MOV.U32 R2, RZ, RZ, RZ ;  /* 0x000000ffff027224 */ /* 0x000fe400078e00ff */
[----:B------:R-:W-:-:S07]  /*248f0*/  IMAD.MOV.U32 R11, RZ, RZ, R15 ;  /* 0x000000ffff0b7224 */ /* 0x000fce00078e000f */
.L_x_1501:
        /* <DEDUP_REMOVED lines=9> */
.L_x_1500:
[----:B------:R-:W-:Y:S05]  /*24990*/  BSYNC.RECONVERGENT B0 ;  /* 0x0000000000007941 */ /* 0x000fea0003800200 */
.L_x_1499:
[----:B------:R-:W-:Y:S04]  /*249a0*/  BSSY.RECONVERGENT B0, `(.L_x_1502) ;  /* 0x0000017000007945 */ /* 0x000fe80003800200 */
[----:B------:R-:W-:Y:S05]  /*249b0*/  @!P1 BRA `(.L_x_1503) ;  /* 0x0000000000549947 */ /* 0x000fea0003800000 */
[----:B------:R-:W-:-:S07]  /*249c0*/  IMAD.MOV.U32 R11, RZ, RZ, RZ ;  /* 0x000000ffff0b7224 */ /* 0x000fce00078e00ff */
.L_x_1505:
        /* <DEDUP_REMOVED lines=16> */
.L_x_1504:
[----:B------:R-:W-:-:S04]  /*24ad0*/  ISETP.GT.AND P0, PT, R3, R2, PT ;  /* 0x000000020300720c */ /* 0x000fc80003f04270 */
[----:B------:R-:W-:Y:S02]  /*24ae0*/  SEL R0, R18, R15, P0 ;  /* 0x0000000f12007207 */ /* 0x000fe40000000000 */
[----:B------:R-:W-:Y:S02]  /*24af0*/  SEL R15, R15, R18, P0 ;  /* 0x000000120f0f7207 */ /* 0x000fe40000000000 */
[----:B------:R-:W-:-:S07]  /*24b00*/  MOV R18, R0 ;  /* 0x0000000000127202 */ /* 0x000fce0000000f00 */
.L_x_1503:
[----:B------:R-:W-:Y:S05]  /*24b10*/  BSYNC.RECONVERGENT B0 ;  /* 0x0000000000007941 */ /* 0x000fea0003800200 */
.L_x_1502:
        /* <DEDUP_REMOVED lines=39> */
.L_x_1508:
        /* <DEDUP_REMOVED lines=9> */
.L_x_1507:
[----:B------:R-:W-:Y:S05]  /*24e20*/  BSYNC.RECONVERGENT B0 ;  /* 0x0000000000007941 */ /* 0x000fea0003800200 */
.L_x_1506:
[----:B------:R-:W-:Y:S04]  /*24e30*/  BSSY.RECONVERGENT B0, `(.L_x_1509) ;  /* 0x000000d000007945 */ /* 0x000fe80003800200 */
[----:B------:R-:W-:Y:S05]  /*24e40*/  @!P2 BRA `(.L_x_1510) ;  /* 0x00000000002ca947 */ /* 0x000fea0003800000 */
[----:B------:R-:W-:Y:S02]  /*24e50*/  IMAD.MOV.U32 R2, RZ, RZ, RZ ;  /* 0x000000ffff027224 */ /* 0x000fe400078e00ff */
[----:B------:R-:W-:-:S07]  /*24e60*/  IMAD.MOV.U32 R11, RZ, RZ, R13 ;  /* 0x000000ffff0b7224 */ /* 0x000fce00078e000d */
.L_x_1511:
        /* <DEDUP_REMOVED lines=9> */
.L_x_1510:
[----:B------:R-:W-:Y:S05]  /*24f00*/  BSYNC.RECONVERGENT B0 ;  /* 0x0000000000007941 */ /* 0x000fea0003800200 */
.L_x_1509:
[----:B------:R-:W-:Y:S04]  /*24f10*/  BSSY.RECONVERGENT B0, `(.L_x_1512) ;  /* 0x0000017000007945 */ /* 0x000fe80003800200 */
[----:B------:R-:W-:Y:S05]  /*24f20*/  @!P1 BRA `(.L_x_1513) ;  /* 0x0000000000549947 */ /* 0x000fea0003800000 */
[----:B------:R-:W-:-:S07]  /*24f30*/  IMAD.MOV.U32 R11, RZ, RZ, RZ ;  /* 0x000000ffff0b7224 */ /* 0x000fce00078e00ff */
.L_x_1515:
        /* <DEDUP_REMOVED lines=16> */
.L_x_1514:
[----:B------:R-:W-:-:S04]  /*25040*/  ISETP.GT.AND P0, PT, R3, R2, PT ;  /* 0x000000020300720c */ /* 0x000fc80003f04270 */
[----:B------:R-:W-:Y:S02]  /*25050*/  SEL R0, R16, R13, P0 ;  /* 0x0000000d10007207 */ /* 0x000fe40000000000 */
[----:B------:R-:W-:Y:S02]  /*25060*/  SEL R13, R13, R16, P0 ;  /* 0x000000100d0d7207 */ /* 0x000fe40000000000 */
[----:B------:R-:W-:-:S07]  /*25070*/  MOV R16, R0 ;  /* 0x0000000000107202 */ /* 0x000fce0000000f00 */
.L_x_1513:
[----:B------:R-:W-:Y:S05]  /*25080*/  BSYNC.RECONVERGENT B0 ;  /* 0x0000000000007941 */ /* 0x000fea0003800200 */
.L_x_1512:
        /* <DEDUP_REMOVED lines=39> */
.L_x_1518:
        /* <DEDUP_REMOVED lines=9> */
.L_x_1517:
[----:B------:R-:W-:Y:S05]  /*25390*/  BSYNC.RECONVERGENT B0 ;  /* 0x0000000000007941 */ /* 0x000fea0003800200 */
.L_x_1516:
[----:B------:R-:W-:Y:S04]  /*253a0*/  BSSY.RECONVERGENT B0, `(.L_x_1519) ;  /* 0x000000d000007945 */ /* 0x000fe80003800200 */
[----:B------:R-:W-:Y:S05]  /*253b0*/  @!P2 BRA `(.L_x_1520) ;  /* 0x00000000002ca947 */ /* 0x000fea0003800000 */
[----:B------:R-:W-:Y:S02]  /*253c0*/  IMAD.MOV.U32 R2, RZ, RZ, RZ ;  /* 0x000000ffff027224 */ /* 0x000fe400078e00ff */
[----:B------:R-:W-:-:S07]  /*253d0*/  IMAD.MOV.U32 R11, RZ, RZ, R21 ;  /* 0x000000ffff0b7224 */ /* 0x000fce00078e0015 */
.L_x_1521:
        /* <DEDUP_REMOVED lines=9> */
.L_x_1520:
[----:B------:R-:W-:Y:S05]  /*25470*/  BSYNC.RECONVERGENT B0 ;  /* 0x0000000000007941 */ /* 0x000fea0003800200 */
.L_x_1519:
[----:B------:R-:W-:Y:S04]  /*25480*/  BSSY.RECONVERGENT B0, `(.L_x_1522) ;  /* 0x0000017000007945 */ /* 0x000fe80003800200 */
[----:B------:R-:W-:Y:S05]  /*25490*/  @!P1 BRA `(.L_x_1523) ;  /* 0x0000000000549947 */ /* 0x000fea0003800000 */
[----:B------:R-:W-:-:S07]  /*254a0*/  IMAD.MOV.U32 R11, RZ, RZ, RZ ;  /* 0x000000ffff0b7224 */ /* 0x000fce00078e00ff */
.L_x_1525:
        /* <DEDUP_REMOVED lines=16> */
.L_x_1524:
[----:B------:R-:W-:-:S04]  /*255b0*/  ISETP.GT.AND P0, PT, R3, R2, PT ;  /* 0x000000020300720c */ /* 0x000fc80003f04270 */
[----:B------:R-:W-:Y:S02]  /*255c0*/  SEL R0, R24, R21, P0 ;  /* 0x0000001518007207 */ /* 0x000fe40000000000 */
[----:B------:R-:W-:Y:S02]  /*255d0*/  SEL R21, R21, R24, P0 ;  /* 0x0000001815157207 */ /* 0x000fe40000000000 */
[----:B------:R-:W-:-:S07]  /*255e0*/  MOV R24, R0 ;  /* 0x0000000000187202 */ /* 0x000fce0000000f00 */
.L_x_1523:
[----:B------:R-:W-:Y:S05]  /*255f0*/  BSYNC.RECONVERGENT B0 ;  /* 0x0000000000007941 */ /* 0x000fea0003800200 */
.L_x_1522:
        /* <DEDUP_REMOVED lines=39> */
.L_x_1528:
        /* <DEDUP_REMOVED lines=9> */
.L_x_1527:
[----:B------:R-:W-:Y:S05]  /*25900*/  BSYNC.RECONVERGENT B0 ;  /* 0x0000000000007941 */ /* 0x000fea0003800200 */
.L_x_1526:
[----:B------:R-:W-:Y:S04]  /*25910*/  BSSY.RECONVERGENT B0, `(.L_x_1529) ;  /* 0x000000d000007945 */ /* 0x000fe80003800200 */
[----:B------:R-:W-:Y:S05]  /*25920*/  @!P2 BRA `(.L_x_1530) ;  /* 0x00000000002ca947 */ /* 0x000fea0003800000 */
[----:B------:R-:W-:Y:S02]  /*25930*/  IMAD.MOV.U32 R2, RZ, RZ, RZ ;  /* 0x000000ffff027224 */ /* 0x000fe400078e00ff */
[----:B------:R-:W-:-:S07]  /*25940*/  IMAD.MOV.U32 R11, RZ, RZ, R23 ;  /* 0x000000ffff0b7224 */ /* 0x000fce00078e0017 */
.L_x_1531:
        /* <DEDUP_REMOVED lines=9> */
.L_x_1530:
[----:B------:R-:W-:Y:S05]  /*259e0*/  BSYNC.RECONVERGENT B0 ;  /* 0x0000000000007941 */ /* 0x000fea0003800200 */
.L_x_1529:
[----:B------:R-:W-:Y:S04]  /*259f0*/  BSSY.RECONVERGENT B0, `(.L_x_1532) ;  /* 0x0000017000007945 */ /* 0x000fe80003800200 */
[----:B------:R-:W-:Y:S05]  /*25a00*/  @!P1 BRA `(.L_x_1533) ;  /* 0x0000000000549947 */ /* 0x000fea0003800000 */
[----:B------:R-:W-:-:S07]  /*25a10*/  IMAD.MOV.U32 R11, RZ, RZ, RZ ;  /* 0x000000ffff0b7224 */ /* 0x000fce00078e00ff */
.L_x_1535:
        /* <DEDUP_REMOVED lines=16> */
.L_x_1534:
[----:B------:R-:W-:-:S04]  /*25b20*/  ISETP.GT.AND P0, PT, R3, R2, PT ;  /* 0x000000020300720c */ /* 0x000fc80003f04270 */
[----:B------:R-:W-:Y:S02]  /*25b30*/  SEL R0, R26, R23, P0 ;  /* 0x000000171a007207 */ /* 0x000fe40000000000 */
[----:B------:R-:W-:Y:S02]  /*25b40*/  SEL R23, R23, R26, P0 ;  /* 0x0000001a17177207 */ /* 0x000fe40000000000 */
[----:B------:R-:W-:-:S07]  /*25b50*/  MOV R26, R0 ;  /* 0x00000000001a7202 */ /* 0x000fce0000000f00 */
.L_x_1533:
[----:B------:R-:W-:Y:S05]  /*25b60*/  BSYNC.RECONVERGENT B0 ;  /* 0x0000000000007941 */ /* 0x000fea0003800200 */
.L_x_1532:
        /* <DEDUP_REMOVED lines=39> */
.L_x_1538:
        /* <DEDUP_REMOVED lines=9> */
.L_x_1537:
[----:B------:R-:W-:Y:S05]  /*25e70*/  BSYNC.RECONVERGENT B0 ;  /* 0x0000000000007941 */ /* 0x000fea0003800200 */
.L_x_1536:
[----:B------:R-:W-:Y:S04]  /*25e80*/  BSSY.RECONVERGENT B0, `(.L_x_1539) ;  /* 0x000000d000007945 */ /* 0x000fe80003800200 */
[----:B------:R-:W-:Y:S05]  /*25e90*/  @!P2 BRA `(.L_x_1540) ;  /* 0x00000000002ca947 */ /* 0x000fea0003800000 */
[----:B------:R-:W-:Y:S02]  /*25ea0*/  IMAD.MOV.U32 R2, RZ, RZ, RZ ;  /* 0x000000ffff027224 */ /* 0x000fe400078e00ff */
[----:B------:R-:W-:-:S07]  /*25eb0*/  IMAD.MOV.U32 R11, RZ, RZ, R25 ;  /* 0x000000ffff0b7224 */ /* 0x000fce00078e0019 */
.L_x_1541:
        /* <DEDUP_REMOVED lines=9> */
.L_x_1540:
[----:B------:R-:W-:Y:S05]  /*25f50*/  BSYNC.RECONVERGENT B0 ;  /* 0x0000000000007941 */ /* 0x000fea0003800200 */
.L_x_1539:
[----:B------:R-:W-:Y:S04]  /*25f60*/  BSSY.RECONVERGENT B0, `(.L_x_1542) ;  /* 0x0000017000007945 */ /* 0x000fe80003800200 */
[----:B------:R-:W-:Y:S05]  /*25f70*/  @!P1 BRA `(.L_x_1543) ;  /* 0x0000000000549947 */ /* 0x000fea0003800000 */
[----:B------:R-:W-:-:S07]  /*25f80*/  IMAD.MOV.U32 R11, RZ, RZ, RZ ;  /* 0x000000ffff0b7224 */ /* 0x000fce00078e00ff */
.L_x_1545:
        /* <DEDUP_REMOVED lines=16> */
.L_x_1544:
[----:B------:R-:W-:-:S04]  /*26090*/  ISETP.GT.AND P0, PT, R3, R2, PT ;  /* 0x000000020300720c */ /* 0x000fc80003f04270 */
[----:B------:R-:W-:Y:S02]  /*260a0*/  SEL R0, R28, R25, P0 ;  /* 0x000000191c007207 */ /* 0x000fe40000000000 */
[----:B------:R-:W-:Y:S02]  /*260b0*/  SEL R25, R25, R28, P0 ;  /* 0x0000001c19197207 */ /* 0x000fe40000000000 */
[----:B------:R-:W-:-:S07]  /*260c0*/  MOV R28, R0 ;  /* 0x00000000001c7202 */ /* 0x000fce0000000f00 */
.L_x_1543:
[----:B------:R-:W-:Y:S05]  /*260d0*/  BSYNC.RECONVERGENT B0 ;  /* 0x0000000000007941 */ /* 0x000fea0003800200 */
.L_x_1542:
        /* <DEDUP_REMOVED lines=39> */
.L_x_1548:
        /* <DEDUP_REMOVED lines=9> */
.L_x_1547:
[----:B------:R-:W-:Y:S05]  /*263e0*/  BSYNC.RECONVERGENT B0 ;  /* 0x0000000000007941 */ /* 0x000fea0003800200 */
.L_x_1546:
[----:B------:R-:W-:Y:S04]  /*263f0*/  BSSY.RECONVERGENT B0, `(.L_x_1549) ;  /* 0x000000d000007945 */ /* 0x000fe80003800200 */
[----:B------:R-:W-:Y:S05]  /*26400*/  @!P2 BRA `(.L_x_1550) ;  /* 0x00000000002ca947 */ /* 0x000fea0003800000 */
[----:B------:R-:W-:Y:S02]  /*26410*/  IMAD.MOV.U32 R2, RZ, RZ, RZ ;  /* 0x000000ffff027224 */ /* 0x000fe400078e00ff */
[----:B------:R-:W-:-:S07]  /*26420*/  IMAD.MOV.U32 R11, RZ, RZ, R27 ;  /* 0x000000ffff0b7224 */ /* 0x000fce00078e001b */
.L_x_1551:
        /* <DEDUP_REMOVED lines=9> */
.L_x_1550:
[----:B------:R-:W-:Y:S05]  /*264c0*/  BSYNC.RECONVERGENT B0 ;  /* 0x0000000000007941 */ /* 0x000fea0003800200 */
.L_x_1549:
[----:B------:R-:W-:Y:S04]  /*264d0*/  BSSY.RECONVERGENT B0, `(.L_x_1552) ;  /* 0x0000017000007945 */ /* 0x000fe80003800200 */
[----:B------:R-:W-:Y:S05]  /*264e0*/  @!P1 BRA `(.L_x_1553) ;  /* 0x0000000000549947 */ /* 0x000fea0003800000 */
[----:B------:R-:W-:-:S07]  /*264f0*/  IMAD.MOV.U32 R11, RZ, RZ, RZ ;  /* 0x000000ffff0b7224 */ /* 0x000fce00078e00ff */
.L_x_1555:
        /* <DEDUP_REMOVED lines=16> */
.L_x_1554:
[----:B------:R-:W-:-:S04]  /*26600*/  ISETP.GT.AND P0, PT, R3, R2, PT ;  /* 0x000000020300720c */ /* 0x000fc80003f04270 */
[----:B------:R-:W-:Y:S02]  /*26610*/  SEL R0, R30, R27, P0 ;  /* 0x0000001b1e007207 */ /* 0x000fe40000000000 */
[----:B------:R-:W-:Y:S02]  /*26620*/  SEL R27, R27, R30, P0 ;  /* 0x0000001e1b1b7207 */ /* 0x000fe40000000000 */
[----:B------:R-:W-:-:S07]  /*26630*/  MOV R30, R0 ;  /* 0x00000000001e7202 */ /* 0x000fce0000000f00 */
.L_x_1553:
[----:B------:R-:W-:Y:S05]  /*26640*/  BSYNC.RECONVERGENT B0 ;  /* 0x0000000000007941 */ /* 0x000fea0003800200 */
.L_x_1552:
        /* <DEDUP_REMOVED lines=39> */
.L_x_1558:
        /* <DEDUP_REMOVED lines=9> */
.L_x_1557:
[----:B------:R-:W-:Y:S05]  /*26950*/  BSYNC.RECONVERGENT B0 ;  /* 0x0000000000007941 */ /* 0x000fea0003800200 */
.L_x_1556:
[----:B------:R-:W-:Y:S04]  /*26960*/  BSSY.RECONVERGENT B0, `(.L_x_1559) ;  /* 0x000000d000007945 */ /* 0x000fe80003800200 */
[----:B------:R-:W-:Y:S05]  /*26970*/  @!P2 BRA `(.L_x_1560) ;  /* 0x00000000002ca947 */ /* 0x000fea0003800000 */
[----:B------:R-:W-:Y:S02]  /*26980*/  IMAD.MOV.U32 R2, RZ, RZ, RZ ;  /* 0x000000ffff027224 */ /* 0x000fe400078e00ff */
[----:B------:R-:W-:-:S07]  /*26990*/  IMAD.MOV.U32 R11, RZ, RZ, R14 ;  /* 0x000000ffff0b7224 */ /* 0x000fce00078e000e */
.L_x_1561:
        /* <DEDUP_REMOVED lines=9> */
.L_x_1560:
[----:B------:R-:W-:Y:S05]  /*26a30*/  BSYNC.RECONVERGENT B0 ;  /* 0x0000000000007941 */ /* 0x000fea0003800200 */
.L_x_1559:
[----:B------:R-:W-:Y:S04]  /*26a40*/  BSSY.RECONVERGENT B0, `(.L_x_1562) ;  /* 0x0000017000007945 */ /* 0x000fe80003800200 */
[----:B------:R-:W-:Y:S05]  /*26a50*/  @!P1 BRA `(.L_x_1563) ;  /* 0x0000000000549947 */ /* 0x000fea0003800000 */
[----:B------:R-:W-:-:S07]  /*26a60*/  IMAD.MOV.U32 R11, RZ, RZ, RZ ;  /* 0x000000ffff0b7224 */ /* 0x000fce00078e00ff */
.L_x_1565:
        /* <DEDUP_REMOVED lines=16> */
.L_x_1564:
[----:B------:R-:W-:-:S04]  /*26b70*/  ISETP.GT.AND P0, PT, R3, R2, PT ;  /* 0x000000020300720c */ /* 0x000fc80003f04270 */
[----:B------:R-:W-:Y:S02]  /*26b80*/  SEL R0, R19, R14, P0 ;  /* 0x0000000e13007207 */ /* 0x000fe40000000000 */
[----:B------:R-:W-:Y:S02]  /*26b90*/  SEL R14, R14, R19, P0 ;  /* 0x000000130e0e7207 */ /* 0x000fe40000000000 */
[----:B------:R-:W-:-:S07]  /*26ba0*/  MOV R19, R0 ;  /* 0x0000000000137202 */ /* 0x000fce0000000f00 */
.L_x_1563:
[----:B------:R-:W-:Y:S05]  /*26bb0*/  BSYNC.RECONVERGENT B0 ;  /* 0x0000000000007941 */ /* 0x000fea0003800200 */
.L_x_1562:
        /* <DEDUP_REMOVED lines=39> */
.L_x_1568:
        /* <DEDUP_REMOVED lines=9> */
.L_x_1567:
[----:B------:R-:W-:Y:S05]  /*26ec0*/  BSYNC.RECONVERGENT B0 ;  /* 0x0000000000007941 */ /* 0x000fea0003800200 */
.L_x_1566:
[----:B------:R-:W-:Y:S04]  /*26ed0*/  BSSY.RECONVERGENT B0, `(.L_x_1569) ;  /* 0x000000d000007945 */ /* 0x000fe80003800200 */
[----:B------:R-:W-:Y:S05]  /*26ee0*/  @!P2 BRA `(.L_x_1570) ;  /* 0x00000000002ca947 */ /* 0x000fea0003800000 */
[----:B------:R-:W-:Y:S02]  /*26ef0*/  IMAD.MOV.U32 R2, RZ, RZ, RZ ;  /* 0x000000ffff027224 */ /* 0x000fe400078e00ff */
[----:B------:R-:W-:-:S07]  /*26f00*/  IMAD.MOV.U32 R11, RZ, RZ, R22 ;  /* 0x000000ffff0b7224 */ /* 0x000fce00078e0016 */
.L_x_1571:
        /* <DEDUP_REMOVED lines=9> */
.L_x_1570:
[----:B------:R-:W-:Y:S05]  /*26fa0*/  BSYNC.RECONVERGENT B0 ;  /* 0x0000000000007941 */ /* 0x000fea0003800200 */
.L_x_1569:
[----:B------:R-:W-:Y:S04]  /*26fb0*/  BSSY.RECONVERGENT B0, `(.L_x_1572) ;  /* 0x0000017000007945 */ /* 0x000fe80003800200 */
[----:B------:R-:W-:Y:S05]  /*26fc0*/  @!P1 BRA `(.L_x_1573) ;  /* 0x0000000000549947 */ /* 0x000fea0003800000 */
[----:B------:R-:W-:-:S07]  /*26fd0*/  IMAD.MOV.U32 R11, RZ, RZ, RZ ;  /* 0x000000ffff0b7224 */ /* 0x000fce00078e00ff */
.L_x_1575:
        /* <DEDUP_REMOVED lines=16> */
.L_x_1574:
[----:B------:R-:W-:-:S04]  /*270e0*/  ISETP.GT.AND P0, PT, R3, R2, PT ;  /* 0x000000020300720c */ /* 0x000fc80003f04270 */
[----:B------:R-:W-:Y:S02]  /*270f0*/  SEL R0, R17, R22, P0 ;  /* 0x0000001611007207 */ /* 0x000fe40000000000 */
[----:B------:R-:W-:Y:S02]  /*27100*/  SEL R22, R22, R17, P0 ;  /* 0x0000001116167207 */ /* 0x000fe40000000000 */
[----:B------:R-:W-:-:S07]  /*27110*/  MOV R17, R0 ;  /* 0x0000000000117202 */ /* 0x000fce0000000f00 */
.L_x_1573:
[----:B------:R-:W-:Y:S05]  /*27120*/  BSYNC.RECONVERGENT B0 ;  /* 0x0000000000007941 */ /* 0x000fea0003800200 */
.L_x_1572:
        /* <DEDUP_REMOVED lines=39> */
.L_x_1578:
        /* <DEDUP_REMOVED lines=9> */
.L_x_1577:
[----:B------:R-:W-:Y:S05]  /*27430*/  BSYNC.RECONVERGENT B0 ;  /* 0x0000000000007941 */ /* 0x000fea0003800200 */
.L_x_1576:
[----:B------:R-:W-:Y:S04]  /*27440*/  BSSY.RECONVERGENT B0, `(.L_x_1579) ;  /* 0x000000d000007945 */ /* 0x000fe80003800200 */
[----:B------:R-:W-:Y:S05]  /*27450*/  @!P2 BRA `(.L_x_1580) ;  /* 0x00000000002ca947 */ /* 0x000fea0003800000 */
[----:B------:R-:W-:Y:S02]  /*27460*/  IMAD.MOV.U32 R2, RZ, RZ, RZ ;  /* 0x000000ffff027224 */ /* 0x000fe400078e00ff */
[----:B------:R-:W-:-:S07]  /*27470*/  IMAD.MOV.U32 R11, RZ, RZ, R20 ;  /* 0x000000ffff0b7224 */ /* 0x000fce00078e0014 */
.L_x_1581:
        /* <DEDUP_REMOVED lines=9> */
.L_x_1580:
[----:B------:R-:W-:Y:S05]  /*27510*/  BSYNC.RECONVERGENT B0 ;  /* 0x0000000000007941 */ /* 0x000fea0003800200 */
.L_x_1579:
[----:B------:R-:W-:Y:S04]  /*27520*/  BSSY.RECONVERGENT B0, `(.L_x_1582) ;  /* 0x0000017000007945 */ /* 0x000fe80003800200 */
[----:B------:R-:W-:Y:S05]  /*27530*/  @!P1 BRA `(.L_x_1583) ;  /* 0x0000000000549947 */ /* 0x000fea0003800000 */
[----:B------:R-:W-:-:S07]  /*27540*/  IMAD.MOV.U32 R11, RZ, RZ, RZ ;  /* 0x000000ffff0b7224 */ /* 0x000fce00078e00ff */
.L_x_1585:
        /* <DEDUP_REMOVED lines=16> */
.L_x_1584:
[----:B------:R-:W-:-:S04]  /*27650*/  ISETP.GT.AND P0, PT, R3, R2, PT ;  /* 0x000000020300720c */ /* 0x000fc80003f04270 */
[----:B------:R-:W-:Y:S02]  /*27660*/  SEL R0, R15, R20, P0 ;  /* 0x000000140f007207 */ /* 0x000fe40000000000 */
[----:B------:R-:W-:Y:S02]  /*27670*/  SEL R20, R20, R15, P0 ;  /* 0x0000000f14147207 */ /* 0x000fe40000000000 */
[----:B------:R-:W-:-:S07]  /*27680*/  MOV R15, R0 ;  /* 0x00000000000f7202 */ /* 0x000fce0000000f00 */
.L_x_1583:
[----:B------:R-:W-:Y:S05]  /*27690*/  BSYNC.RECONVERGENT B0 ;  /* 0x0000000000007941 */ /* 0x000fea0003800200 */
.L_x_1582:
        /* <DEDUP_REMOVED lines=39> */
.L_x_1588:
        /* <DEDUP_REMOVED lines=9> */
.L_x_1587:
[----:B------:R-:W-:Y:S05]  /*279a0*/  BSYNC.RECONVERGENT B0 ;  /* 0x0000000000007941 */ /* 0x000fea0003800200 */
.L_x_1586:
[----:B------:R-:W-:Y:S04]  /*279b0*/  BSSY.RECONVERGENT B0, `(.L_x_1589) ;  /* 0x000000d000007945 */ /* 0x000fe80003800200 */
[----:B------:R-:W-:Y:S05]  /*279c0*/  @!P2 BRA `(.L_x_1590) ;  /* 0x00000000002ca947 */ /* 0x000fea0003800000 */
[----:B------:R-:W-:Y:S02]  /*279d0*/  IMAD.MOV.U32 R2, RZ, RZ, RZ ;  /* 0x000000ffff027224 */ /* 0x000fe400078e00ff */
[----:B------:R-:W-:-:S07]  /*279e0*/  IMAD.MOV.U32 R11, RZ, RZ, R18 ;  /* 0x000000ffff0b7224 */ /* 0x000fce00078e0012 */
.L_x_1591:
        /* <DEDUP_REMOVED lines=9> */
.L_x_1590:
[----:B------:R-:W-:Y:S05]  /*27a80*/  BSYNC.RECONVERGENT B0 ;  /* 0x0000000000007941 */ /* 0x000fea0003800200 */
.L_x_1589:
[----:B------:R-:W-:Y:S04]  /*27a90*/  BSSY.RECONVERGENT B0, `(.L_x_1592) ;  /* 0x0000017000007945 */ /* 0x000fe80003800200 */
[----:B------:R-:W-:Y:S05]  /*27aa0*/  @!P1 BRA `(.L_x_1593) ;  /* 0x0000000000549947 */ /* 0x000fea0003800000 */
[----:B------:R-:W-:-:S07]  /*27ab0*/  IMAD.MOV.U32 R11, RZ, RZ, RZ ;  /* 0x000000ffff0b7224 */ /* 0x000fce00078e00ff */
.L_x_1595:
        /* <DEDUP_REMOVED lines=16> */
.L_x_1594:
[----:B------:R-:W-:-:S04]  /*27bc0*/  ISETP.GT.AND P0, PT, R3, R2, PT ;  /* 0x000000020300720c */ /* 0x000fc80003f04270 */
[----:B------:R-:W-:Y:S02]  /*27bd0*/  SEL R0, R13, R18, P0 ;  /* 0x000000120d007207 */ /* 0x000fe40000000000 */
[----:B------:R-:W-:Y:S02]  /*27be0*/  SEL R18, R18, R13, P0 ;  /* 0x0000000d12127207 */ /* 0x000fe40000000000 */
[----:B------:R-:W-:-:S07]  /*27bf0*/  MOV R13, R0 ;  /* 0x00000000000d7202 */ /* 0x000fce0000000f00 */
.L_x_1593:
[----:B------:R-:W-:Y:S05]  /*27c00*/  BSYNC.RECONVERGENT B0 ;  /* 0x0000000000007941 */ /* 0x000fea0003800200 */
.L_x_1592:
        /* <DEDUP_REMOVED lines=39> */
.L_x_1598:
        /* <DEDUP_REMOVED lines=9> */
.L_x_1597:
[----:B------:R-:W-:Y:S05]  /*27f10*/  BSYNC.RECONVERGENT B0 ;  /* 0x0000000000007941 */ /* 0x000fea0003800200 */
.L_x_1596:
[----:B------:R-:W-:Y:S04]  /*27f20*/  BSSY.RECONVERGENT B0, `(.L_x_1599) ;  /* 0x000000d000007945 */ /* 0x000fe80003800200 */
[----:B------:R-:W-:Y:S05]  /*27f30*/  @!P2 BRA `(.L_x_1600) ;  /* 0x00000000002ca947 */ /* 0x000fea0003800000 */
[----:B------:R-:W-:Y:S02]  /*27f40*/  IMAD.MOV.U32 R2, RZ, RZ, RZ ;  /* 0x000000ffff027224 */ /* 0x000fe400078e00ff */
[----:B------:R-:W-:-:S07]  /*27f50*/  IMAD.MOV.U32 R11, RZ, RZ, R16 ;  /* 0x000000ffff0b7224 */ /* 0x000fce00078e0010 */
.L_x_1601:
        /* <DEDUP_REMOVED lines=9> */
.L_x_1600:
[----:B------:R-:W-:Y:S05]  /*27ff0*/  BSYNC.RECONVERGENT B0 ;  /* 0x0000000000007941 */ /* 0x000fea0003800200 */
.L_x_1599:
[----:B------:R-:W-:Y:S04]  /*28000*/  BSSY.RECONVERGENT B0, `(.L_x_1602) ;  /* 0x0000017000007945 */ /* 0x000fe80003800200 */
[----:B------:R-:W-:Y:S05]  /*28010*/  @!P1 BRA `(.L_x_1603) ;  /* 0x0000000000549947 */ /* 0x000fea0003800000 */
[----:B------:R-:W-:-:S07]  /*28020*/  IMAD.MOV.U32 R11, RZ, RZ, RZ ;  /* 0x000000ffff0b7224 */ /* 0x000fce00078e00ff */
.L_x_1605:
        /* <DEDUP_REMOVED lines=16> */
.L_x_1604:
[----:B------:R-:W-:-:S04]  /*28130*/  ISETP.GT.AND P0, PT, R3, R2, PT ;  /* 0x000000020300720c */ /* 0x000fc80003f04270 */
[----:B------:R-:W-:Y:S02]  /*28140*/  SEL R0, R21, R16, P0 ;  /* 0x0000001015007207 */ /* 0x000fe40000000000 */
[----:B------:R-:W-:Y:S02]  /*28150*/  SEL R16, R16, R21, P0 ;  /* 0x0000001510107207 */ /* 0x000fe40000000000 */
[----:B------:R-:W-:-:S07]  /*28160*/  MOV R21, R0 ;  /* 0x0000000000157202 */ /* 0x000fce0000000f00 */
.L_x_1603:
[----:B------:R-:W-:Y:S05]  /*28170*/  BSYNC.RECONVERGENT B0 ;  /* 0x0000000000007941 */ /* 0x000fea0003800200 */
.L_x_1602:
        /* <DEDUP_REMOVED lines=39> */
.L_x_1608:
        /* <DEDUP_REMOVED lines=9> */
.L_x_1607:
[----:B------:R-:W-:Y:S05]  /*28480*/  BSYNC.RECONVERGENT B0 ;  /* 0x0000000000007941 */ /* 0x000fea0003800200 */
.L_x_1606:
[----:B------:R-:W-:Y:S04]  /*28490*/  BSSY.RECONVERGENT B0, `(.L_x_1609) ;  /* 0x000000d000007945 */ /* 0x000fe80003800200 */
[----:B------:R-:W-:Y:S05]  /*284a0*/  @!P2 BRA `(.L_x_1610) ;  /* 0x00000000002ca947 */ /* 0x000fea0003800000 */
[----:B------:R-:W-:Y:S02]  /*284b0*/  IMAD.MOV.U32 R2, RZ, RZ, RZ ;  /* 0x000000ffff027224 */ /* 0x000fe400078e00ff */
[----:B------:R-:W-:-:S07]  /*284c0*/  IMAD.MOV.U32 R11, RZ, RZ, R24 ;  /* 0x000000ffff0b7224 */ /* 0x000fce00078e0018 */
.L_x_1611:
        /* <DEDUP_REMOVED lines=9> */
.L_x_1610:
[----:B------:R-:W-:Y:S05]  /*28560*/  BSYNC.RECONVERGENT B0 ;  /* 0x0000000000007941 */ /* 0x000fea0003800200 */
.L_x_1609:
[----:B------:R-:W-:Y:S04]  /*28570*/  BSSY.RECONVERGENT B0, `(.L_x_1612) ;  /* 0x0000017000007945 */ /* 0x000fe80003800200 */
[----:B------:R-:W-:Y:S05]  /*28580*/  @!P1 BRA `(.L_x_1613) ;  /* 0x0000000000549947 */ /* 0x000fea0003800000 */
[----:B------:R-:W-:-:S07]  /*28590*/  IMAD.MOV.U32 R11, RZ, RZ, RZ ;  /* 0x000000ffff0b7224 */ /* 0x000fce00078e00ff */
.L_x_1615:
        /* <DEDUP_REMOVED lines=16> */
.L_x_1614:
[----:B------:R-:W-:-:S04]  /*286a0*/  ISETP.GT.AND P0, PT, R3, R2, PT ;  /* 0x000000020300720c */ /* 0x000fc80003f04270 */
[----:B------:R-:W-:Y:S02]  /*286b0*/  SEL R0, R23, R24, P0 ;  /* 0x0000001817007207 */ /* 0x000fe40000000000 */
[----:B------:R-:W-:Y:S02]  /*286c0*/  SEL R24, R24, R23, P0 ;  /* 0x0000001718187207 */ /* 0x000fe40000000000 */
[----:B------:R-:W-:-:S07]  /*286d0*/  MOV R23, R0 ;  /* 0x0000000000177202 */ /* 0x000fce0000000f00 */
.L_x_1613:
[----:B------:R-:W-:Y:S05]  /*286e0*/  BSYNC.RECONVERGENT B0 ;  /* 0x0000000000007941 */ /* 0x000fea0003800200 */
.L_x_1612:
        /* <DEDUP_REMOVED lines=39> */
.L_x_1618:
        /* <DEDUP_REMOVED lines=9> */
.L_x_1617:
[----:B------:R-:W-:Y:S05]  /*289f0*/  BSYNC.RECONVERGENT B0 ;  /* 0x0000000000007941 */ /* 0x000fea0003800200 */
.L_x_1616:
[----:B------:R-:W-:Y:S04]  /*28a00*/  BSSY.RECONVERGENT B0, `(.L_x_1619) ;  /* 0x000000d000007945 */ /* 0x000fe80003800200 */
[----:B------:R-:W-:Y:S05]  /*28a10*/  @!P2 BRA `(.L_x_1620) ;  /* 0x00000000002ca947 */ /* 0x000fea0003800000 */
[----:B------:R-:W-:Y:S02]  /*28a20*/  IMAD.MOV.U32 R2, RZ, RZ, RZ ;  /* 0x000000ffff027224 */ /* 0x000fe400078e00ff */
[----:B------:R-:W-:-:S07]  /*28a30*/  IMAD.MOV.U32 R11, RZ, RZ, R26 ;  /* 0x000000ffff0b7224 */ /* 0x000fce00078e001a */
.L_x_1621:
        /* <DEDUP_REMOVED lines=9> */
.L_x_1620:
[----:B------:R-:W-:Y:S05]  /*28ad0*/  BSYNC.RECONVERGENT B0 ;  /* 0x0000000000007941 */ /* 0x000fea0003800200 */
.L_x_1619:
[----:B------:R-:W-:Y:S04]  /*28ae0*/  BSSY.RECONVERGENT B0, `(.L_x_1622) ;  /* 0x0000017000007945 */ /* 0x000fe80003800200 */
[----:B------:R-:W-:Y:S05]  /*28af0*/  @!P1 BRA `(.L_x_1623) ;  /* 0x0000000000549947 */ /* 0x000fea0003800000 */
[----:B------:R-:W-:-:S07]  /*28b00*/  IMAD.MOV.U32 R11, RZ, RZ, RZ ;  /* 0x000000ffff0b7224 */ /* 0x000fce00078e00ff */
.L_x_1625:
        /* <DEDUP_REMOVED lines=16> */
.L_x_1624:
[----:B------:R-:W-:-:S04]  /*28c10*/  ISETP.GT.AND P0, PT, R3, R2, PT ;  /* 0x000000020300720c */ /* 0x000fc80003f04270 */
[----:B------:R-:W-:Y:S02]  /*28c20*/  SEL R0, R25, R26, P0 ;  /* 0x0000001a19007207 */ /* 0x000fe40000000000 */
[----:B------:R-:W-:Y:S02]  /*28c30*/  SEL R26, R26, R25, P0 ;  /* 0x000000191a1a7207 */ /* 0x000fe40000000000 */
[----:B------:R-:W-:-:S07]  /*28c40*/  MOV R25, R0 ;  /* 0x0000000000197202 */ /* 0x000fce0000000f00 */
.L_x_1623:
[----:B------:R-:W-:Y:S05]  /*28c50*/  BSYNC.RECONVERGENT B0 ;  /* 0x0000000000007941 */ /* 0x000fea0003800200 */
.L_x_1622:
        /* <DEDUP_REMOVED lines=39> */
.L_x_1628:
        /* <DEDUP_REMOVED lines=9> */
.L_x_1627:
[----:B------:R-:W-:Y:S05]  /*28f60*/  BSYNC.RECONVERGENT B0 ;  /* 0x0000000000007941 */ /* 0x000fea0003800200 */
.L_x_1626:
[----:B------:R-:W-:Y:S04]  /*28f70*/  BSSY.RECONVERGENT B0, `(.L_x_1629) ;  /* 0x000000d000007945 */ /* 0x000fe80003800200 */
[----:B------:R-:W-:Y:S05]  /*28f80*/  @!P2 BRA `(.L_x_1630) ;  /* 0x00000000002ca947 */ /* 0x000fea0003800000 */
[----:B------:R-:W-:Y:S02]  /*28f90*/  IMAD.MOV.U32 R2, RZ, RZ, RZ ;  /* 0x000000ffff027224 */ /* 0x000fe400078e00ff */
[----:B------:R-:W-:-:S07]  /*28fa0*/  IMAD.MOV.U32 R11, RZ, RZ, R28 ;  /* 0x000000ffff0b7224 */ /* 0x000fce00078e001c */
.L_x_1631:
        /* <DEDUP_REMOVED lines=9> */
.L_x_1630:
[----:B------:R-:W-:Y:S05]  /*29040*/  BSYNC.RECONVERGENT B0 ;  /* 0x0000000000007941 */ /* 0x000fea0003800200 */
.L_x_1629:
[----:B------:R-:W-:Y:S04]  /*29050*/  BSSY.RECONVERGENT B0, `(.L_x_1632) ;  /* 0x0000017000007945 */ /* 0x000fe80003800200 */
[----:B------:R-:W-:Y:S05]  /*29060*/  @!P1 BRA `(.L_x_1633) ;  /* 0x0000000000549947 */ /* 0x000fea0003800000 */
[----:B------:R-:W-:-:S07]  /*29070*/  IMAD.MOV.U32 R11, RZ, RZ, RZ ;  /* 0x000000ffff0b7224 */ /* 0x000fce00078e00ff */
.L_x_1635:
        /* <DEDUP_REMOVED lines=16> */
.L_x_1634:
[----:B------:R-:W-:-:S04]  /*29180*/  ISETP.GT.AND P0, PT, R3, R2, PT ;  /* 0x000000020300720c */ /* 0x000fc80003f04270 */
[----:B------:R-:W-:Y:S02]  /*29190*/  SEL R0, R27, R28, P0 ;  /* 0x0000001c1b007207 */ /* 0x000fe40000000000 */
[----:B------:R-:W-:Y:S02]  /*291a0*/  SEL R28, R28, R27, P0 ;  /* 0x0000001b1c1c7207 */ /* 0x000fe40000000000 */
[----:B------:R-:W-:-:S07]  /*291b0*/  MOV R27, R0 ;  /* 0x00000000001b7202 */ /* 0x000fce0000000f00 */
.L_x_1633:
[----:B------:R-:W-:Y:S05]  /*291c0*/  BSYNC.RECONVERGENT B0 ;  /* 0x0000000000007941 */ /* 0x000fea0003800200 */
.L_x_1632:
        /* <DEDUP_REMOVED lines=39> */
.L_x_1638:
        /* <DEDUP_REMOVED lines=9> */
.L_x_1637:
[----:B------:R-:W-:Y:S05]  /*294d0*/  BSYNC.RECONVERGENT B0 ;  /* 0x0000000000007941 */ /* 0x000fea0003800200 */
.L_x_1636:
[----:B------:R-:W-:Y:S04]  /*294e0*/  BSSY.RECONVERGENT B0, `(.L_x_1639) ;  /* 0x000000d000007945 */ /* 0x000fe80003800200 */
[----:B------:R-:W-:Y:S05]  /*294f0*/  @!P2 BRA `(.L_x_1640) ;  /* 0x00000000002ca947 */ /* 0x000fea0003800000 */
[----:B------:R-:W-:Y:S02]  /*29500*/  IMAD.MOV.U32 R2, RZ, RZ, RZ ;  /* 0x000000ffff027224 */ /* 0x000fe400078e00ff */
[----:B------:R-:W-:-:S07]  /*29510*/  IMAD.MOV.U32 R11, RZ, RZ, R19 ;  /* 0x000000ffff0b7224 */ /* 0x000fce00078e0013 */
.L_x_1641:
        /* <DEDUP_REMOVED lines=9> */
.L_x_1640:
[----:B------:R-:W-:Y:S05]  /*295b0*/  BSYNC.RECONVERGENT B0 ;  /* 0x0000000000007941 */ /* 0x000fea0003800200 */
.L_x_1639:
[----:B------:R-:W-:Y:S04]  /*295c0*/  BSSY.RECONVERGENT B0, `(.L_x_1642) ;  /* 0x0000017000007945 */ /* 0x000fe80003800200 */
[----:B------:R-:W-:Y:S05]  /*295d0*/  @!P1 BRA `(.L_x_1643) ;  /* 0x0000000000549947 */ /* 0x000fea0003800000 */
[----:B------:R-:W-:-:S07]  /*295e0*/  IMAD.MOV.U32 R11, RZ, RZ, RZ ;  /* 0x000000ffff0b7224 */ /* 0x000fce00078e00ff */
.L_x_1645:
        /* <DEDUP_REMOVED lines=16> */
.L_x_1644:
[----:B------:R-:W-:-:S04]  /*296f0*/  ISETP.GT.AND P0, PT, R3, R2, PT ;  /* 0x000000020300720c */ /* 0x000fc80003f04270 */
[----:B------:R-:W-:Y:S02]  /*29700*/  SEL R0, R22, R19, P0 ;  /* 0x0000001316007207 */ /* 0x000fe40000000000 */
[----:B------:R-:W-:Y:S02]  /*29710*/  SEL R19, R19, R22, P0 ;  /* 0x0000001613137207 */ /* 0x000fe40000000000 */
[----:B------:R-:W-:-:S07]  /*29720*/  MOV R22, R0 ;  /* 0x0000000000167202 */ /* 0x000fce0000000f00 */
.L_x_1643:
[----:B------:R-:W-:Y:S05]  /*29730*/  BSYNC.RECONVERGENT B0 ;  /* 0x0000000000007941 */ /* 0x000fea0003800200 */
.L_x_1642:
        /* <DEDUP_REMOVED lines=39> */
.L_x_1648:
        /* <DEDUP_REMOVED lines=9> */
.L_x_1647:
[----:B------:R-:W-:Y:S05]  /*29a40*/  BSYNC.RECONVERGENT B0 ;  /* 0x0000000000007941 */ /* 0x000fea0003800200 */
.L_x_1646:
[----:B------:R-:W-:Y:S04]  /*29a50*/  BSSY.RECONVERGENT B0, `(.L_x_1649) ;  /* 0x000000d000007945 */ /* 0x000fe80003800200 */
[----:B------:R-:W-:Y:S05]  /*29a60*/  @!P2 BRA `(.L_x_1650) ;  /* 0x00000000002ca947 */ /* 0x000fea0003800000 */
[----:B------:R-:W-:Y:S02]  /*29a70*/  IMAD.MOV.U32 R2, RZ, RZ, RZ ;  /* 0x000000ffff027224 */ /* 0x000fe400078e00ff */
[----:B------:R-:W-:-:S07]  /*29a80*/  IMAD.MOV.U32 R11, RZ, RZ, R17 ;  /* 0x000000ffff0b7224 */ /* 0x000fce00078e0011 */
.L_x_1651:
        /* <DEDUP_REMOVED lines=9> */
.L_x_1650:
[----:B------:R-:W-:Y:S05]  /*29b20*/  BSYNC.RECONVERGENT B0 ;  /* 0x0000000000007941 */ /* 0x000fea0003800200 */
.L_x_1649:
[----:B------:R-:W-:Y:S04]  /*29b30*/  BSSY.RECONVERGENT B0, `(.L_x_1652) ;  /* 0x0000017000007945 */ /* 0x000fe80003800200 */
[----:B------:R-:W-:Y:S05]  /*29b40*/  @!P1 BRA `(.L_x_1653) ;  /* 0x0000000000549947 */ /* 0x000fea0003800000 */
[----:B------:R-:W-:-:S07]  /*29b50*/  IMAD.MOV.U32 R11, RZ, RZ, RZ ;  /* 0x000000ffff0b7224 */ /* 0x000fce00078e00ff */
.L_x_1655:
        /* <DEDUP_REMOVED lines=16> */
.L_x_1654:
[----:B------:R-:W-:-:S04]  /*29c60*/  ISETP.GT.AND P0, PT, R3, R2, PT ;  /* 0x000000020300720c */ /* 0x000fc80003f04270 */
[----:B------:R-:W-:Y:S02]  /*29c70*/  SEL R0, R20, R17, P0 ;  /* 0x0000001114007207 */ /* 0x000fe40000000000 */
[----:B------:R-:W-:Y:S02]  /*29c80*/  SEL R17, R17, R20, P0 ;  /* 0x0000001411117207 */ /* 0x000fe40000000000 */
[----:B------:R-:W-:-:S07]  /*29c90*/  MOV R20, R0 ;  /* 0x0000000000147202 */ /* 0x000fce0000000f00 */
.L_x_1653:
[----:B------:R-:W-:Y:S05]  /*29ca0*/  BSYNC.RECONVERGENT B0 ;  /* 0x0000000000007941 */ /* 0x000fea0003800200 */
.L_x_1652:
        /* <DEDUP_REMOVED lines=39> */
.L_x_1658:
        /* <DEDUP_REMOVED lines=9> */
.L_x_1657:
[----:B------:R-:W-:Y:S05]  /*29fb0*/  BSYNC.RECONVERGENT B0 ;  /* 0x0000000000007941 */ /* 0x000fea0003800200 */
.L_x_1656:
[----:B------:R-:W-:Y:S04]  /*29fc0*/  BSSY.RECONVERGENT B0, `(.L_x_1659) ;  /* 0x000000d000007945 */ /* 0x000fe80003800200 */
[----:B------:R-:W-:Y:S05]  /*29fd0*/  @!P2 BRA `(.L_x_1660) ;  /* 0x00000000002ca947 */ /* 0x000fea0003800000 */
[----:B------:R-:W-:Y:S02]  /*29fe0*/  IMAD.MOV.U32 R2, RZ, RZ, RZ ;  /* 0x000000ffff027224 */ /* 0x000fe400078e00ff */
[----:B------:R-:W-:-:S07]  /*29ff0*/  IMAD.MOV.U32 R11, RZ, RZ, R15 ;  /* 0x000000ffff0b7224 */ /* 0x000fce00078e000f */
.L_x_1661:
        /* <DEDUP_REMOVED lines=9> */
.L_x_1660:
[----:B------:R-:W-:Y:S05]  /*2a090*/  BSYNC.RECONVERGENT B0 ;  /* 0x0000000000007941 */ /* 0x000fea0003800200 */
.L_x_1659:
[----:B------:R-:W-:Y:S04]  /*2a0a0*/  BSSY.RECONVERGENT B0, `(.L_x_1662) ;  /* 0x0000017000007945 */ /* 0x000fe80003800200 */
[----:B------:R-:W-:Y:S05]  /*2a0b0*/  @!P1 BRA `(.L_x_1663) ;  /* 0x0000000000549947 */ /* 0x000fea0003800000 */
[----:B------:R-:W-:-:S07]  /*2a0c0*/  IMAD.MOV.U32 R11, RZ, RZ, RZ ;  /* 0x000000ffff0b7224 */ /* 0x000fce00078e00ff */
.L_x_1665:
        /* <DEDUP_REMOVED lines=16> */
.L_x_1664:
[----:B------:R-:W-:-:S04]  /*2a1d0*/  ISETP.GT.AND P0, PT, R3, R2, PT ;  /* 0x000000020300720c */ /* 0x000fc80003f04270 */
[----:B------:R-:W-:Y:S02]  /*2a1e0*/  SEL R0, R18, R15, P0 ;  /* 0x0000000f12007207 */ /* 0x000fe40000000000 */
[----:B------:R-:W-:Y:S02]  /*2a1f0*/  SEL R15, R15, R18, P0 ;  /* 0x000000120f0f7207 */ /* 0x000fe40000000000 */
[----:B------:R-:W-:-:S07]  /*2a200*/  MOV R18, R0 ;  /* 0x0000000000127202 */ /* 0x000fce0000000f00 */
.L_x_1663:
[----:B------:R-:W-:Y:S05]  /*2a210*/  BSYNC.RECONVERGENT B0 ;  /* 0x0000000000007941 */ /* 0x000fea0003800200 */
.L_x_1662:
        /* <DEDUP_REMOVED lines=39> */
.L_x_1668:
        /* <DEDUP_REMOVED lines=9> */
.L_x_1667:
[----:B------:R-:W-:Y:S05]  /*2a520*/  BSYNC.RECONVERGENT B0 ;  /* 0x0000000000007941 */ /* 0x000fea0003800200 */
.L_x_1666:
[----:B------:R-:W-:Y:S04]  /*2a530*/  BSSY.RECONVERGENT B0, `(.L_x_1669) ;  /* 0x000000d000007945 */ /* 0x000fe80003800200 */
[----:B------:R-:W-:Y:S05]  /*2a540*/  @!P2 BRA `(.L_x_1670) ;  /* 0x00000000002ca947 */ /* 0x000fea0003800000 */
[----:B------:R-:W-:Y:S02]  /*2a550*/  IMAD.MOV.U32 R2, RZ, RZ, RZ ;  /* 0x000000ffff027224 */ /* 0x000fe400078e00ff */
[----:B------:R-:W-:-:S07]  /*2a560*/  IMAD.MOV.U32 R11, RZ, RZ, R13 ;  /* 0x000000ffff0b7224 */ /* 0x000fce00078e000d */
.L_x_1671:
        /* <DEDUP_REMOVED lines=9> */
.L_x_1670:
[----:B------:R-:W-:Y:S05]  /*2a600*/  BSYNC.RECONVERGENT B0 ;  /* 0x0000000000007941 */ /* 0x000fea0003800200 */
.L_x_1669:
[----:B------:R-:W-:Y:S04]  /*2a610*/  BSSY.RECONVERGENT B0, `(.L_x_1672) ;  /* 0x0000017000007945 */ /* 0x000fe80003800200 */
[----:B------:R-:W-:Y:S05]  /*2a620*/  @!P1 BRA `(.L_x_1673) ;  /* 0x0000000000549947 */ /* 0x000fea0003800000 */
[----:B------:R-:W-:-:S07]  /*2a630*/  IMAD.MOV.U32 R11, RZ, RZ, RZ ;  /* 0x000000ffff0b7224 */ /* 0x000fce00078e00ff */
.L_x_1675:
        /* <DEDUP_REMOVED lines=16> */
.L_x_1674:
[----:B------:R-:W-:-:S04]  /*2a740*/  ISETP.GT.AND P0, PT, R3, R2, PT ;  /* 0x000000020300720c */ /* 0x000fc80003f04270 */
[----:B------:R-:W-:Y:S02]  /*2a750*/  SEL R0, R16, R13, P0 ;  /* 0x0000000d10007207 */ /* 0x000fe40000000000 */
[----:B------:R-:W-:Y:S02]  /*2a760*/  SEL R13, R13, R16, P0 ;  /* 0x000000100d0d7207 */ /* 0x000fe40000000000 */
[----:B------:R-:W-:-:S07]  /*2a770*/  MOV R16, R0 ;  /* 0x0000000000107202 */ /* 0x000fce0000000f00 */
.L_x_1673:
[----:B------:R-:W-:Y:S05]  /*2a780*/  BSYNC.RECONVERGENT B0 ;  /* 0x0000000000007941 */ /* 0x000fea0003800200 */
.L_x_1672:
        /* <DEDUP_REMOVED lines=39> */
.L_x_1678:
        /* <DEDUP_REMOVED lines=9> */
.L_x_1677:
[----:B------:R-:W-:Y:S05]  /*2aa90*/  BSYNC.RECONVERGENT B0 ;  /* 0x0000000000007941 */ /* 0x000fea0003800200 */
.L_x_1676:
[----:B------:R-:W-:Y:S04]  /*2aaa0*/  BSSY.RECONVERGENT B0, `(.L_x_1679) ;  /* 0x000000d000007945 */ /* 0x000fe80003800200 */
[----:B------:R-:W-:Y:S05]  /*2aab0*/  @!P2 BRA `(.L_x_1680) ;  /* 0x00000000002ca947 */ /* 0x000fea0003800000 */
[----:B------:R-:W-:Y:S02]  /*2aac0*/  IMAD.MOV.U32 R2, RZ, RZ, RZ ;  /* 0x000000ffff027224 */ /* 0x000fe400078e00ff */
[----:B------:R-:W-:-:S07]  /*2aad0*/  IMAD.MOV.U32 R11, RZ, RZ, R21 ;  /* 0x000000ffff0b7224 */ /* 0x000fce00078e0015 */
.L_x_1681:
        /* <DEDUP_REMOVED lines=9> */
.L_x_1680:
[----:B------:R-:W-:Y:S05]  /*2ab70*/  BSYNC.RECONVERGENT B0 ;  /* 0x0000000000007941 */ /* 0x000fea0003800200 */
.L_x_1679:
[----:B------:R-:W-:Y:S04]  /*2ab80*/  BSSY.RECONVERGENT B0, `(.L_x_1682) ;  /* 0x0000017000007945 */ /* 0x000fe80003800200 */
[----:B------:R-:W-:Y:S05]  /*2ab90*/  @!P1 BRA `(.L_x_1683) ;  /* 0x0000000000549947 */ /* 0x000fea0003800000 */
[----:B------:R-:W-:-:S07]  /*2aba0*/  IMAD.MOV.U32 R11, RZ, RZ, RZ ;  /* 0x000000ffff0b7224 */ /* 0x000fce00078e00ff */
.L_x_1685:
        /* <DEDUP_REMOVED lines=16> */
.L_x_1684:
[----:B------:R-:W-:-:S04]  /*2acb0*/  ISETP.GT.AND P0, PT, R3, R2, PT ;  /* 0x000000020300720c */ /* 0x000fc80003f04270 */
[----:B------:R-:W-:Y:S02]  /*2acc0*/  SEL R0, R24, R21, P0 ;  /* 0x0000001518007207 */ /* 0x000fe40000000000 */
[----:B------:R-:W-:Y:S02]  /*2acd0*/  SEL R21, R21, R24, P0 ;  /* 0x0000001815157207 */ /* 0x000fe40000000000 */
[----:B------:R-:W-:-:S07]  /*2ace0*/  MOV R24, R0 ;  /* 0x0000000000187202 */ /* 0x000fce0000000f00 */
.L_x_1683:
[----:B------:R-:W-:Y:S05]  /*2acf0*/  BSYNC.RECONVERGENT B0 ;  /* 0x0000000000007941 */ /* 0x000fea0003800200 */
.L_x_1682:
        /* <DEDUP_REMOVED lines=39> */
.L_x_1688:
        /* <DEDUP_REMOVED lines=9> */
.L_x_1687:
[----:B------:R-:W-:Y:S05]  /*2b000*/  BSYNC.RECONVERGENT B0 ;  /* 0x0000000000007941 */ /* 0x000fea0003800200 */
.L_x_1686:
[----:B------:R-:W-:Y:S04]  /*2b010*/  BSSY.RECONVERGENT B0, `(.L_x_1689) ;  /* 0x000000d000007945 */ /* 0x000fe80003800200 */
[----:B------:R-:W-:Y:S05]  /*2b020*/  @!P2 BRA `(.L_x_1690) ;  /* 0x00000000002ca947 */ /* 0x000fea0003800000 */
[----:B------:R-:W-:Y:S02]  /*2b030*/  IMAD.MOV.U32 R2, RZ, RZ, RZ ;  /* 0x000000ffff027224 */ /* 0x000fe400078e00ff */
[----:B------:R-:W-:-:S07]  /*2b040*/  IMAD.MOV.U32 R11, RZ, RZ, R23 ;  /* 0x000000ffff0b7224 */ /* 0x000fce00078e0017 */
.L_x_1691:
        /* <DEDUP_REMOVED lines=9> */
.L_x_1690:
[----:B------:R-:W-:Y:S05]  /*2b0e0*/  BSYNC.RECONVERGENT B0 ;  /* 0x0000000000007941 */ /* 0x000fea0003800200 */
.L_x_1689:
[----:B------:R-:W-:Y:S04]  /*2b0f0*/  BSSY.RECONVERGENT B0, `(.L_x_1692) ;  /* 0x0000017000007945 */ /* 0x000fe80003800200 */
[----:B------:R-:W-:Y:S05]  /*2b100*/  @!P1 BRA `(.L_x_1693) ;  /* 0x0000000000549947 */ /* 0x000fea0003800000 */
[----:B------:R-:W-:-:S07]  /*2b110*/  IMAD.MOV.U32 R11, RZ, RZ, RZ ;  /* 0x000000ffff0b7224 */ /* 0x000fce00078e00ff */
.L_x_1695:
        /* <DEDUP_REMOVED lines=16> */
.L_x_1694:
[----:B------:R-:W-:-:S04]  /*2b220*/  ISETP.GT.AND P0, PT, R3, R2, PT ;  /* 0x000000020300720c */ /* 0x000fc80003f04270 */
[----:B------:R-:W-:Y:S02]  /*2b230*/  SEL R0, R26, R23, P0 ;  /* 0x000000171a007207 */ /* 0x000fe40000000000 */
[----:B------:R-:W-:Y:S02]  /*2b240*/  SEL R23, R23, R26, P0 ;  /* 0x0000001a17177207 */ /* 0x000fe40000000000 */
[----:B------:R-:W-:-:S07]  /*2b250*/  MOV R26, R0 ;  /* 0x00000000001a7202 */ /* 0x000fce0000000f00 */
.L_x_1693:
[----:B------:R-:W-:Y:S05]  /*2b260*/  BSYNC.RECONVERGENT B0 ;  /* 0x0000000000007941 */ /* 0x000fea0003800200 */
.L_x_1692:
        /* <DEDUP_REMOVED lines=39> */
.L_x_1698:
        /* <DEDUP_REMOVED lines=9> */
.L_x_1697:
[----:B------:R-:W-:Y:S05]  /*2b570*/  BSYNC.RECONVERGENT B0 ;  /* 0x0000000000007941 */ /* 0x000fea0003800200 */
.L_x_1696:
[----:B------:R-:W-:Y:S04]  /*2b580*/  BSSY.RECONVERGENT B0, `(.L_x_1699) ;  /* 0x000000d000007945 */ /* 0x000fe80003800200 */
[----:B------:R-:W-:Y:S05]  /*2b590*/  @!P2 BRA `(.L_x_1700) ;  /* 0x00000000002ca947 */ /* 0x000fea0003800000 */
[----:B------:R-:W-:Y:S02]  /*2b5a0*/  IMAD.MOV.U32 R2, RZ, RZ, RZ ;  /* 0x000000ffff027224 */ /* 0x000fe400078e00ff */
[----:B------:R-:W-:-:S07]  /*2b5b0*/  IMAD.MOV.U32 R11, RZ, RZ, R25 ;  /* 0x000000ffff0b7224 */ /* 0x000fce00078e0019 */
.L_x_1701:
        /* <DEDUP_REMOVED lines=9> */
.L_x_1700:
[----:B------:R-:W-:Y:S05]  /*2b650*/  BSYNC.RECONVERGENT B0 ;  /* 0x0000000000007941 */ /* 0x000fea0003800200 */
.L_x_1699:
[----:B------:R-:W-:Y:S04]  /*2b660*/  BSSY.RECONVERGENT B0, `(.L_x_1702) ;  /* 0x0000017000007945 */ /* 0x000fe80003800200 */
[----:B------:R-:W-:Y:S05]  /*2b670*/  @!P1 BRA `(.L_x_1703) ;  /* 0x0000000000549947 */ /* 0x000fea0003800000 */
[----:B------:R-:W-:-:S07]  /*2b680*/  IMAD.MOV.U32 R11, RZ, RZ, RZ ;  /* 0x000000ffff0b7224 */ /* 0x000fce00078e00ff */
.L_x_1705:
        /* <DEDUP_REMOVED lines=16> */
.L_x_1704:
[----:B------:R-:W-:-:S04]  /*2b790*/  ISETP.GT.AND P0, PT, R3, R2, PT ;  /* 0x000000020300720c */ /* 0x000fc80003f04270 */
[----:B------:R-:W-:Y:S02]  /*2b7a0*/  SEL R0, R28, R25, P0 ;  /* 0x000000191c007207 */ /* 0x000fe40000000000 */
[----:B------:R-:W-:Y:S02]  /*2b7b0*/  SEL R25, R25, R28, P0 ;  /* 0x0000001c19197207 */ /* 0x000fe40000000000 */
[----:B------:R-:W-:-:S07]  /*2b7c0*/  MOV R28, R0 ;  /* 0x00000000001c7202 */ /* 0x000fce0000000f00 */
.L_x_1703:
[----:B------:R-:W-:Y:S05]  /*2b7d0*/  BSYNC.RECONVERGENT B0 ;  /* 0x0000000000007941 */ /* 0x000fea0003800200 */
.L_x_1702:
        /* <DEDUP_REMOVED lines=39> */
.L_x_1708:
        /* <DEDUP_REMOVED lines=9> */
.L_x_1707:
[----:B------:R-:W-:Y:S05]  /*2bae0*/  BSYNC.RECONVERGENT B0 ;  /* 0x0000000000007941 */ /* 0x000fea0003800200 */
.L_x_1706:
[----:B------:R-:W-:Y:S04]  /*2baf0*/  BSSY.RECONVERGENT B0, `(.L_x_1709) ;  /* 0x000000d000007945 */ /* 0x000fe80003800200 */
[----:B------:R-:W-:Y:S05]  /*2bb00*/  @!P2 BRA `(.L_x_1710) ;  /* 0x00000000002ca947 */ /* 0x000fea0003800000 */
[----:B------:R-:W-:Y:S02]  /*2bb10*/  IMAD.MOV.U32 R2, RZ, RZ, RZ ;  /* 0x000000ffff027224 */ /* 0x000fe400078e00ff */
[----:B------:R-:W-:-:S07]  /*2bb20*/  IMAD.MOV.U32 R11, RZ, RZ, R27 ;  /* 0x000000ffff0b7224 */ /* 0x000fce00078e001b */
.L_x_1711:
        /* <DEDUP_REMOVED lines=9> */
.L_x_1710:
[----:B------:R-:W-:Y:S05]  /*2bbc0*/  BSYNC.RECONVERGENT B0 ;  /* 0x0000000000007941 */ /* 0x000fea0003800200 */
.L_x_1709:
[----:B------:R-:W-:Y:S04]  /*2bbd0*/  BSSY.RECONVERGENT B0, `(.L_x_1712) ;  /* 0x0000017000007945 */ /* 0x000fe80003800200 */
[----:B------:R-:W-:Y:S05]  /*2bbe0*/  @!P1 BRA `(.L_x_1713) ;  /* 0x0000000000549947 */ /* 0x000fea0003800000 */
[----:B------:R-:W-:-:S07]  /*2bbf0*/  IMAD.MOV.U32 R11, RZ, RZ, RZ ;  /* 0x000000ffff0b7224 */ /* 0x000fce00078e00ff */
.L_x_1715:
        /* <DEDUP_REMOVED lines=16> */
.L_x_1714:
[----:B------:R-:W-:-:S04]  /*2bd00*/  ISETP.GT.AND P0, PT, R3, R2, PT ;  /* 0x000000020300720c */ /* 0x000fc80003f04270 */
[----:B------:R-:W-:Y:S02]  /*2bd10*/  SEL R0, R30, R27, P0 ;  /* 0x0000001b1e007207 */ /* 0x000fe40000000000 */
[----:B------:R-:W-:Y:S02]  /*2bd20*/  SEL R27, R27, R30, P0 ;  /* 0x0000001e1b1b7207 */ /* 0x000fe40000000000 */
[----:B------:R-:W-:-:S07]  /*2bd30*/  MOV R30, R0 ;  /* 0x00000000001e7202 */ /* 0x000fce0000000f00 */
.L_x_1713:
[----:B------:R-:W-:Y:S05]  /*2bd40*/  BSYNC.RECONVERGENT B0 ;  /* 0x0000000000007941 */ /* 0x000fea0003800200 */
.L_x_1712:
        /* <DEDUP_REMOVED lines=39> */
.L_x_1718:
        /* <DEDUP_REMOVED lines=9> */
.L_x_1717:
[----:B------:R-:W-:Y:S05]  /*2c050*/  BSYNC.RECONVERGENT B0 ;  /* 0x0000000000007941 */ /* 0x000fea0003800200 */
.L_x_1716:
[----:B------:R-:W-:Y:S04]  /*2c060*/  BSSY.RECONVERGENT B0, `(.L_x_1719) ;  /* 0x000000d000007945 */ /* 0x000fe80003800200 */
[----:B------:R-:W-:Y:S05]  /*2c070*/  @!P2 BRA `(.L_x_1720) ;  /* 0x00000000002ca947 */ /* 0x000fea0003800000 */
[----:B------:R-:W-:Y:S02]  /*2c080*/  IMAD.MOV.U32 R2, RZ, RZ, RZ ;  /* 0x000000ffff027224 */ /* 0x000fe400078e00ff */
[----:B------:R-:W-:-:S07]  /*2c090*/  IMAD.MOV.U32 R11, RZ, RZ, R14 ;  /* 0x000000ffff0b7224 */ /* 0x000fce00078e000e */
.L_x_1721:
        /* <DEDUP_REMOVED lines=9> */
.L_x_1720:
[----:B------:R-:W-:Y:S05]  /*2c130*/  BSYNC.RECONVERGENT B0 ;  /* 0x0000000000007941 */ /* 0x000fea0003800200 */
.L_x_1719:
[----:B------:R-:W-:Y:S04]  /*2c140*/  BSSY.RECONVERGENT B0, `(.L_x_1722) ;  /* 0x0000017000007945 */ /* 0x000fe80003800200 */
[----:B------:R-:W-:Y:S05]  /*2c150*/  @!P1 BRA `(.L_x_1723) ;  /* 0x0000000000549947 */ /* 0x000fea0003800000 */
[----:B------:R-:W-:-:S07]  /*2c160*/  IMAD.MOV.U32 R11, RZ, RZ, RZ ;  /* 0x000000ffff0b7224 */ /* 0x000fce00078e00ff */
.L_x_1725:
        /* <DEDUP_REMOVED lines=16> */
.L_x_1724:
[----:B------:R-:W-:-:S04]  /*2c270*/  ISETP.GT.AND P0, PT, R3, R2, PT ;  /* 0x000000020300720c */ /* 0x000fc80003f04270 */
[----:B------:R-:W-:Y:S02]  /*2c280*/  SEL R0, R19, R14, P0 ;  /* 0x0000000e13007207 */ /* 0x000fe40000000000 */
[----:B------:R-:W-:Y:S02]  /*2c290*/  SEL R14, R14, R19, P0 ;  /* 0x000000130e0e7207 */ /* 0x000fe40000000000 */
[----:B------:R-:W-:-:S07]  /*2c2a0*/  MOV R19, R0 ;  /* 0x0000000000137202 */ /* 0x000fce0000000f00 */
.L_x_1723:
[----:B------:R-:W-:Y:S05]  /*2c2b0*/  BSYNC.RECONVERGENT B0 ;  /* 0x0000000000007941 */ /* 0x000fea0003800200 */
.L_x_1722:
        /* <DEDUP_REMOVED lines=39> */
.L_x_1728:
        /* <DEDUP_REMOVED lines=9> */
.L_x_1727:
[----:B------:R-:W-:Y:S05]  /*2c5c0*/  BSYNC.RECONVERGENT B0 ;  /* 0x0000000000007941 */ /* 0x000fea0003800200 */
.L_x_1726:
[----:B------:R-:W-:Y:S04]  /*2c5d0*/  BSSY.RECONVERGENT B0, `(.L_x_1729) ;  /* 0x000000d000007945 */ /* 0x000fe80003800200 */
[----:B------:R-:W-:Y:S05]  /*2c5e0*/  @!P2 BRA `(.L_x_1730) ;  /* 0x00000000002ca947 */ /* 0x000fea0003800000 */
[----:B------:R-:W-:Y:S02]  /*2c5f0*/  IMAD.MOV.U32 R2, RZ, RZ, RZ ;  /* 0x000000ffff027224 */ /* 0x000fe400078e00ff */
[----:B------:R-:W-:-:S07]  /*2c600*/  IMAD.MOV.U32 R11, RZ, RZ, R22 ;  /* 0x000000ffff0b7224 */ /* 0x000fce00078e0016 */
.L_x_1731:
        /* <DEDUP_REMOVED lines=9> */
.L_x_1730:
[----:B------:R-:W-:Y:S05]  /*2c6a0*/  BSYNC.RECONVERGENT B0 ;  /* 0x0000000000007941 */ /* 0x000fea0003800200 */
.L_x_1729:
[----:B------:R-:W-:Y:S04]  /*2c6b0*/  BSSY.RECONVERGENT B0, `(.L_x_1732) ;  /* 0x0000017000007945 */ /* 0x000fe80003800200 */
[----:B------:R-:W-:Y:S05]  /*2c6c0*/  @!P1 BRA `(.L_x_1733) ;  /* 0x0000000000549947 */ /* 0x000fea0003800000 */
[----:B------:R-:W-:-:S07]  /*2c6d0*/  IMAD.MOV.U32 R11, RZ, RZ, RZ ;  /* 0x000000ffff0b7224 */ /* 0x000fce00078e00ff */
.L_x_1735:
        /* <DEDUP_REMOVED lines=16> */
.L_x_1734:
[----:B------:R-:W-:-:S04]  /*2c7e0*/  ISETP.GT.AND P0, PT, R3, R2, PT ;  /* 0x000000020300720c */ /* 0x000fc80003f04270 */
[----:B------:R-:W-:Y:S02]  /*2c7f0*/  SEL R0, R17, R22, P0 ;  /* 0x0000001611007207 */ /* 0x000fe40000000000 */
[----:B------:R-:W-:Y:S02]  /*2c800*/  SEL R22, R22, R17, P0 ;  /* 0x0000001116167207 */ /* 0x000fe40000000000 */
[----:B------:R-:W-:-:S07]  /*2c810*/  MOV R17, R0 ;  /* 0x0000000000117202 */ /* 0x000fce0000000f00 */
.L_x_1733:
[----:B------:R-:W-:Y:S05]  /*2c820*/  BSYNC.RECONVERGENT B0 ;  /* 0x0000000000007941 */ /* 0x000fea0003800200 */
.L_x_1732:
        /* <DEDUP_REMOVED lines=39> */
.L_x_1738:
        /* <DEDUP_REMOVED lines=9> */
.L_x_1737:
[----:B------:R-:W-:Y:S05]  /*2cb30*/  BSYNC.RECONVERGENT B0 ;  /* 0x0000000000007941 */ /* 0x000fea0003800200 */
.L_x_1736:
[----:B------:R-:W-:Y:S04]  /*2cb40*/  BSSY.RECONVERGENT B0, `(.L_x_1739) ;  /* 0x000000d000007945 */ /* 0x000fe80003800200 */
[----:B------:R-:W-:Y:S05]  /*2cb50*/  @!P2 BRA `(.L_x_1740) ;  /* 0x00000000002ca947 */ /* 0x000fea0003800000 */
[----:B------:R-:W-:Y:S02]  /*2cb60*/  IMAD.MOV.U32 R2, RZ, RZ, RZ ;  /* 0x000000ffff027224 */ /* 0x000fe400078e00ff */
[----:B------:R-:W-:-:S07]  /*2cb70*/  IMAD.MOV.U32 R11, RZ, RZ, R20 ;  /* 0x000000ffff0b7224 */ /* 0x000fce00078e0014 */
.L_x_1741:
        /* <DEDUP_REMOVED lines=9> */
.L_x_1740:
[----:B------:R-:W-:Y:S05]  /*2cc10*/  BSYNC.RECONVERGENT B0 ;  /* 0x0000000000007941 */ /* 0x000fea0003800200 */
.L_x_1739:
[----:B------:R-:W-:Y:S04]  /*2cc20*/  BSSY.RECONVERGENT B0, `(.L_x_1742) ;  /* 0x0000017000007945 */ /* 0x000fe80003800200 */
[----:B------:R-:W-:Y:S05]  /*2cc30*/  @!P1 BRA `(.L_x_1743) ;  /* 0x0000000000549947 */ /* 0x000fea0003800000 */
[----:B------:R-:W-:-:S07]  /*2cc40*/  IMAD.MOV.U32 R11, RZ, RZ, RZ ;  /* 0x000000ffff0b7224 */ /* 0x000fce00078e00ff */
.L_x_1745:
        /* <DEDUP_REMOVED lines=16> */
.L_x_1744:
[----:B------:R-:W-:-:S04]  /*2cd50*/  ISETP.GT.AND P0, PT, R3, R2, PT ;  /* 0x000000020300720c */ /* 0x000fc80003f04270 */
[----:B------:R-:W-:Y:S02]  /*2cd60*/  SEL R0, R15, R20, P0 ;  /* 0x000000140f007207 */ /* 0x000fe40000000000 */
[----:B------:R-:W-:Y:S02]  /*2cd70*/  SEL R20, R20, R15, P0 ;  /* 0x0000000f14147207 */ /* 0x000fe40000000000 */
[----:B------:R-:W-:-:S07]  /*2cd80*/  MOV R15, R0 ;  /* 0x00000000000f7202 */ /* 0x000fce0000000f00 */
.L_x_1743:
[----:B------:R-:W-:Y:S05]  /*2cd90*/  BSYNC.RECONVERGENT B0 ;  /* 0x0000000000007941 */ /* 0x000fea0003800200 */
.L_x_1742:
        /* <DEDUP_REMOVED lines=39> */
.L_x_1748:
        /* <DEDUP_REMOVED lines=9> */
.L_x_1747:
[----:B------:R-:W-:Y:S05]  /*2d0a0*/  BSYNC.RECONVERGENT B0 ;  /* 0x0000000000007941 */ /* 0x000fea0003800200 */
.L_x_1746:
[----:B------:R-:W-:Y:S04]  /*2d0b0*/  BSSY.RECONVERGENT B0, `(.L_x_1749) ;  /* 0x000000d000007945 */ /* 0x000fe80003800200 */
[----:B------:R-:W-:Y:S05]  /*2d0c0*/  @!P2 BRA `(.L_x_1750) ;  /* 0x00000000002ca947 */ /* 0x000fea0003800000 */
[----:B------:R-:W-:Y:S02]  /*2d0d0*/  IMAD.MOV.U32 R2, RZ, RZ, RZ ;  /* 0x000000ffff027224 */ /* 0x000fe400078e00ff */
[----:B------:R-:W-:-:S07]  /*2d0e0*/  IMAD.MOV.U32 R11, RZ, RZ, R18 ;  /* 0x000000ffff0b7224 */ /* 0x000fce00078e0012 */
.L_x_1751:
        /* <DEDUP_REMOVED lines=9> */
.L_x_1750:
[----:B------:R-:W-:Y:S05]  /*2d180*/  BSYNC.RECONVERGENT B0 ;  /* 0x0000000000007941 */ /* 0x000fea0003800200 */
.L_x_1749:
[----:B------:R-:W-:Y:S04]  /*2d190*/  BSSY.RECONVERGENT B0, `(.L_x_1752) ;  /* 0x0000017000007945 */ /* 0x000fe80003800200 */
[----:B------:R-:W-:Y:S05]  /*2d1a0*/  @!P1 BRA `(.L_x_1753) ;  /* 0x0000000000549947 */ /* 0x000fea0003800000 */
[----:B------:R-:W-:-:S07]  /*2d1b0*/  IMAD.MOV.U32 R11, RZ, RZ, RZ ;  /* 0x000000ffff0b7224 */ /* 0x000fce00078e00ff */
.L_x_1755:
        /* <DEDUP_REMOVED lines=16> */
.L_x_1754:
[----:B------:R-:W-:-:S04]  /*2d2c0*/  ISETP.GT.AND P0, PT, R3, R2, PT ;  /* 0x000000020300720c */ /* 0x000fc80003f04270 */
[----:B------:R-:W-:Y:S02]  /*2d2d0*/  SEL R0, R13, R18, P0 ;  /* 0x000000120d007207 */ /* 0x000fe40000000000 */
[----:B------:R-:W-:Y:S02]  /*2d2e0*/  SEL R18, R18, R13, P0 ;  /* 0x0000000d12127207 */ /* 0x000fe40000000000 */
[----:B------:R-:W-:-:S07]  /*2d2f0*/  MOV R13, R0 ;  /* 0x00000000000d7202 */ /* 0x000fce0000000f00 */
.L_x_1753:
[----:B------:R-:W-:Y:S05]  /*2d300*/  BSYNC.RECONVERGENT B0 ;  /* 0x0000000000007941 */ /* 0x000fea0003800200 */
.L_x_1752:
        /* <DEDUP_REMOVED lines=39> */
.L_x_1758:
        /* <DEDUP_REMOVED lines=9> */
.L_x_1757:
[----:B------:R-:W-:Y:S05]  /*2d610*/  BSYNC.RECONVERGENT B0 ;  /* 0x0000000000007941 */ /* 0x000fea0003800200 */
.L_x_1756:
[----:B------:R-:W-:Y:S04]  /*2d620*/  BSSY.RECONVERGENT B0, `(.L_x_1759) ;  /* 0x000000d000007945 */ /* 0x000fe80003800200 */
[----:B------:R-:W-:Y:S05]  /*2d630*/  @!P2 BRA `(.L_x_1760) ;  /* 0x00000000002ca947 */ /* 0x000fea0003800000 */
[----:B------:R-:W-:Y:S01]  /*2d640*/  IMAD.MOV.U32 R2, RZ, RZ, RZ ;  /* 0x000000ffff027224 */ /* 0x000fe200078e00ff */
[----:B------:R-:W-:-:S07]  /*2d650*/  MOV R11, R16 ;  /* 0x00000010000b7202 */ /* 0x000fce0000000f00 */
.L_x_1761:
        /* <DEDUP_REMOVED lines=9> */
.L_x_1760:
[----:B------:R-:W-:Y:S05]  /*2d6f0*/  BSYNC.RECONVERGENT B0 ;  /* 0x0000000000007941 */ /* 0x000fea0003800200 */
.L_x_1759:
[----:B------:R-:W-:Y:S04]  /*2d700*/  BSSY.RECONVERGENT B0, `(.L_x_1762) ;  /* 0x0000017000007945 */ /* 0x000fe80003800200 */
[----:B------:R-:W-:Y:S05]  /*2d710*/  @!P1 BRA `(.L_x_1763) ;  /* 0x0000000000549947 */ /* 0x000fea0003800000 */
[----:B------:R-:W-:-:S07]  /*2d720*/  IMAD.MOV.U32 R11, RZ, RZ, RZ ;  /* 0x000000ffff0b7224 */ /* 0x000fce00078e00ff */
.L_x_1765:
        /* <DEDUP_REMOVED lines=11> */
[----:B------:R-:W-:Y:S01]  /*2d7e0*/  IMAD.MOV.U32 R3, RZ, RZ, R12 ;  /* 0x000000ffff037224 */ /* 0x000fe200078e000c */
[----:B------:R-:W-:Y:S02]  /*2d7f0*/  MOV R2, R31 ;  /* 0x0000001f00027202 */ /* 0x000fe40000000f00 */
[----:B------:R-:W-:-:S13]  /*2d800*/  ISETP.NE.AND P0, PT, R11, R0, PT ;  /* 0x000000000b00720c */ /* 0x000fda0003f05270 */
[----:B------:R-:W-:Y:S05]  /*2d810*/  @P0 BRA `(.L_x_1765) ;  /* 0xfffffffc00c40947 */ /* 0x000fea000383ffff */
[----:B------:R-:W-:Y:S05]  /*2d820*/  BRA `(.L_x_1763) ;  /* 0x0000000000107947 */ /* 0x000fea0003800000 */
.L_x_1764:
[----:B------:R-:W-:-:S04]  /*2d830*/  ISETP.GT.AND P0, PT, R3, R2, PT ;  /* 0x000000020300720c */ /* 0x000fc80003f04270 */
[----:B------:R-:W-:Y:S02]  /*2d840*/  SEL R0, R21, R16, P0 ;  /* 0x0000001015007207 */ /* 0x000fe40000000000 */
[----:B------:R-:W-:-:S03]  /*2d850*/  SEL R16, R16, R21, P0 ;  /* 0x0000001510107207 */ /* 0x000fc60000000000 */
[----:B------:R-:W-:-:S07]  /*2d860*/  IMAD.MOV.U32 R21, RZ, RZ, R0 ;  /* 0x000000ffff157224 */ /* 0x000fce00078e0000 */
.L_x_1763:
[----:B------:R-:W-:Y:S05]  /*2d870*/  BSYNC.RECONVERGENT B0 ;  /* 0x0000000000007941 */ /* 0x000fea0003800200 */
.L_x_1762:
[C---:B------:R-:W-:Y:S01]  /*2d880*/  VIMNMX R0, PT, PT, R24.reuse, R23, !PT ;  /* 0x0000001718007248 */ /* 0x040fe20007fe0100 */
[----:B------:R-:W-:Y:S01]  /*2d890*/  HFMA2 R12, -RZ, RZ, 1.5048828125, 33.21875 ;  /* 0x3e055027ff0c7431 */ /* 0x000fe200000001ff */
[----:B------:R-:W-:Y:S01]  /*2d8a0*/  BSSY.RECONVERGENT B0, `(.L_x_1766) ;  /* 0x000002e000007945 */ /* 0x000fe20003800200 */
[----:B------:R-:W-:Y:S02]  /*2d8b0*/  ISETP.NE.AND P2, PT, R24, RZ, PT ;  /* 0x000000ff1800720c */ /* 0x000fe40003f45270 */
[----:B------:R-:W-:Y:S02]  /*2d8c0*/  ISETP.GE.AND P0, PT, R0, 0x1, PT ;  /* 0x000000010000780c */ /* 0x000fe40003f06270 */
[----:B------:R-:W-:-:S11]  /*2d8d0*/  I2FP.F32.S32 R0, R0 ;  /* 0x0000000000007245 */ /* 0x000fd60000201400 */
[----:B------:R-:W-:-:S05]  /*2d8e0*/  @!P0 FMUL R0, R0, 8388608 ;  /* 0x4b00000000008820 */ /* 0x000fca0000400000 */
[----:B------:R-:W-:-:S04]  /*2d8f0*/  IADD3 R2, PT, PT, R0, -0x3f2aaaab, RZ ;  /* 0xc0d5555500027810 */ /* 0x000fc80007ffe0ff */
        /* <DEDUP_REMOVED lines=19> */
[----:B------:R-:W-:Y:S01]  /*2da30*/  MOV R11, 0x3ede5bd9 ;  /* 0x3ede5bd9000b7802 */ /* 0x000fe20000000f00 */
        /* <DEDUP_REMOVED lines=9> */
[----:B------:R-:W-:Y:S01]  /*2dad0*/  IMAD.MOV.U32 R3, RZ, RZ, RZ ;  /* 0x000000ffff037224 */ /* 0x000fe200078e00ff */
[----:B------:R-:W-:-:S07]  /*2dae0*/  MOV R11, R23 ;  /* 0x00000017000b7202 */ /* 0x000fce0000000f00 */
.L_x_1768:
        /* <DEDUP_REMOVED lines=9> */
.L_x_1767:
[----:B------:R-:W-:Y:S05]  /*2db80*/  BSYNC.RECONVERGENT B0 ;  /* 0x0000000000007941 */ /* 0x000fea0003800200 */
.L_x_1766:
[----:B------:R-:W-:Y:S04]  /*2db90*/  BSSY.RECONVERGENT B0, `(.L_x_1769) ;  /* 0x000000d000007945 */ /* 0x000fe80003800200 */
[----:B------:R-:W-:Y:S05]  /*2dba0*/  @!P2 BRA `(.L_x_1770) ;  /* 0x00000000002ca947 */ /* 0x000fea0003800000 */
[----:B------:R-:W-:Y:S01]  /*2dbb0*/  IMAD.MOV.U32 R2, RZ, RZ, RZ ;  /* 0x000000ffff027224 */ /* 0x000fe200078e00ff */
[----:B------:R-:W-:-:S07]  /*2dbc0*/  MOV R11, R24 ;  /* 0x00000018000b7202 */ /* 0x000fce0000000f00 */
.L_x_1771:
        /* <DEDUP_REMOVED lines=9> */
.L_x_1770:
[----:B------:R-:W-:Y:S05]  /*2dc60*/  BSYNC.RECONVERGENT B0 ;  /* 0x0000000000007941 */ /* 0x000fea0003800200 */
.L_x_1769:
[----:B------:R-:W-:Y:S04]  /*2dc70*/  BSSY.RECONVERGENT B0, `(.L_x_1772) ;  /* 0x0000017000007945 */ /* 0x000fe80003800200 */
[----:B------:R-:W-:Y:S05]  /*2dc80*/  @!P1 BRA `(.L_x_1773) ;  /* 0x0000000000549947 */ /* 0x000fea0003800000 */
[----:B------:R-:W-:-:S07]  /*2dc90*/  IMAD.MOV.U32 R11, RZ, RZ, RZ ;  /* 0x000000ffff0b7224 */ /* 0x000fce00078e00ff */
.L_x_1775:
        /* <DEDUP_REMOVED lines=16> */
.L_x_1774:
[----:B------:R-:W-:-:S04]  /*2dda0*/  ISETP.GT.AND P0, PT, R3, R2, PT ;  /* 0x000000020300720c */ /* 0x000fc80003f04270 */
[----:B------:R-:W-:Y:S02]  /*2ddb0*/  SEL R0, R23, R24, P0 ;  /* 0x0000001817007207 */ /* 0x000fe40000000000 */
[----:B------:R-:W-:-:S03]  /*2ddc0*/  SEL R24, R24, R23, P0 ;  /* 0x0000001718187207 */ /* 0x000fc60000000000 */
[----:B------:R-:W-:-:S07]  /*2ddd0*/  IMAD.MOV.U32 R23, RZ, RZ, R0 ;  /* 0x000000ffff177224 */ /* 0x000fce00078e0000 */
.L_x_1773:
[----:B------:R-:W-:Y:S05]  /*2dde0*/  BSYNC.RECONVERGENT B0 ;  /* 0x0000000000007941 */ /* 0x000fea0003800200 */
.L_x_1772:
        /* <DEDUP_REMOVED lines=39> */
.L_x_1778:
        /* <DEDUP_REMOVED lines=9> */
.L_x_1777:
[----:B------:R-:W-:Y:S05]  /*2e0f0*/  BSYNC.RECONVERGENT B0 ;  /* 0x0000000000007941 */ /* 0x000fea0003800200 */
.L_x_1776:
[----:B------:R-:W-:Y:S04]  /*2e100*/  BSSY.RECONVERGENT B0, `(.L_x_1779) ;  /* 0x000000d000007945 */ /* 0x000fe80003800200 */
[----:B------:R-:W-:Y:S05]  /*2e110*/  @!P2 BRA `(.L_x_1780) ;  /* 0x00000000002ca947 */ /* 0x000fea0003800000 */
[----:B------:R-:W-:Y:S01]  /*2e120*/  IMAD.MOV.U32 R2, RZ, RZ, RZ ;  /* 0x000000ffff027224 */ /* 0x000fe200078e00ff */
[----:B------:R-:W-:-:S07]  /*2e130*/  MOV R11, R26 ;  /* 0x0000001a000b7202 */ /* 0x000fce0000000f00 */
.L_x_1781:
        /* <DEDUP_REMOVED lines=9> */
.L_x_1780:
[----:B------:R-:W-:Y:S05]  /*2e1d0*/  BSYNC.RECONVERGENT B0 ;  /* 0x0000000000007941 */ /* 0x000fea0003800200 */
.L_x_1779:
[----:B------:R-:W-:Y:S04]  /*2e1e0*/  BSSY.RECONVERGENT B0, `(.L_x_1782) ;  /* 0x0000017000007945 */ /* 0x000fe80003800200 */
[----:B------:R-:W-:Y:S05]  /*2e1f0*/  @!P1 BRA `(.L_x_1783) ;  /* 0x0000000000549947 */ /* 0x000fea0003800000 */
[----:B------:R-:W-:-:S07]  /*2e200*/  IMAD.MOV.U32 R11, RZ, RZ, RZ ;  /* 0x000000ffff0b7224 */ /* 0x000fce00078e00ff */
.L_x_1785:
        /* <DEDUP_REMOVED lines=16> */
.L_x_1784:
[----:B------:R-:W-:-:S04]  /*2e310*/  ISETP.GT.AND P0, PT, R3, R2, PT ;  /* 0x000000020300720c */ /* 0x000fc80003f04270 */
[----:B------:R-:W-:Y:S02]  /*2e320*/  SEL R0, R25, R26, P0 ;  /* 0x0000001a19007207 */ /* 0x000fe40000000000 */
[----:B------:R-:W-:-:S03]  /*2e330*/  SEL R26, R26, R25, P0 ;  /* 0x000000191a1a7207 */ /* 0x000fc60000000000 */
[----:B------:R-:W-:-:S07]  /*2e340*/  IMAD.MOV.U32 R25, RZ, RZ, R0 ;  /* 0x000000ffff197224 */ /* 0x000fce00078e0000 */
.L_x_1783:
[----:B------:R-:W-:Y:S05]  /*2e350*/  BSYNC.RECONVERGENT B0 ;  /* 0x0000000000007941 */ /* 0x000fea0003800200 */
.L_x_1782:
        /* <DEDUP_REMOVED lines=39> */
.L_x_1788:
        /* <DEDUP_REMOVED lines=9> */
.L_x_1787:
[----:B------:R-:W-:Y:S05]  /*2e660*/  BSYNC.RECONVERGENT B0 ;  /* 0x0000000000007941 */ /* 0x000fea0003800200 */
.L_x_1786:
[----:B------:R-:W-:Y:S04]  /*2e670*/  BSSY.RECONVERGENT B0, `(.L_x_1789) ;  /* 0x000000d000007945 */ /* 0x000fe80003800200 */
[----:B------:R-:W-:Y:S05]  /*2e680*/  @!P2 BRA `(.L_x_1790) ;  /* 0x00000000002ca947 */ /* 0x000fea0003800000 */
[----:B------:R-:W-:Y:S01]  /*2e690*/  IMAD.MOV.U32 R2, RZ, RZ, RZ ;  /* 0x000000ffff027224 */ /* 0x000fe200078e00ff */
[----:B------:R-:W-:-:S07]  /*2e6a0*/  MOV R11, R28 ;  /* 0x0000001c000b7202 */ /* 0x000fce0000000f00 */
.L_x_1791:
        /* <DEDUP_REMOVED lines=9> */
.L_x_1790:
[----:B------:R-:W-:Y:S05]  /*2e740*/  BSYNC.RECONVERGENT B0 ;  /* 0x0000000000007941 */ /* 0x000fea0003800200 */
.L_x_1789:
[----:B------:R-:W-:Y:S04]  /*2e750*/  BSSY.RECONVERGENT B0, `(.L_x_1792) ;  /* 0x0000017000007945 */ /* 0x000fe80003800200 */
[----:B------:R-:W-:Y:S05]  /*2e760*/  @!P1 BRA `(.L_x_1793) ;  /* 0x0000000000549947 */ /* 0x000fea0003800000 */
[----:B------:R-:W-:-:S07]  /*2e770*/  IMAD.MOV.U32 R11, RZ, RZ, RZ ;  /* 0x000000ffff0b7224 */ /* 0x000fce00078e00ff */
.L_x_1795:
        /* <DEDUP_REMOVED lines=16> */
.L_x_1794:
[----:B------:R-:W-:-:S04]  /*2e880*/  ISETP.GT.AND P0, PT, R3, R2, PT ;  /* 0x000000020300720c */ /* 0x000fc80003f04270 */
[----:B------:R-:W-:Y:S02]  /*2e890*/  SEL R0, R27, R28, P0 ;  /* 0x0000001c1b007207 */ /* 0x000fe40000000000 */
[----:B------:R-:W-:-:S03]  /*2e8a0*/  SEL R28, R28, R27, P0 ;  /* 0x0000001b1c1c7207 */ /* 0x000fc60000000000 */
[----:B------:R-:W-:-:S07]  /*2e8b0*/  IMAD.MOV.U32 R27, RZ, RZ, R0 ;  /* 0x000000ffff1b7224 */ /* 0x000fce00078e0000 */
.L_x_1793:
[----:B------:R-:W-:Y:S05]  /*2e8c0*/  BSYNC.RECONVERGENT B0 ;  /* 0x0000000000007941 */ /* 0x000fea0003800200 */
.L_x_1792:
[----:B------:R-:W-:Y:S01]  /*2e8d0*/  HFMA2 R3, -RZ, RZ, 0, 4.0531158447265625e-06 ;  /* 0x00000044ff037431 */ /* 0x000fe200000001ff */
[----:B------:R-:W-:-:S04]  /*2e8e0*/  UMOV UR5, 0x2 ;  /* 0x0000000200057882 */ /* 0x000fc80000000000 */
[----:B------:R-:W-:-:S07]  /*2e8f0*/  IMAD R2, R10, R3, UR4 ;  /* 0x000000040a027e24 */ /* 0x000fce000f8e0203 */
.L_x_1979:
[----:B------:R-:W-:Y:S01]  /*2e900*/  UIADD3 UR6, UPT, UPT, -UR5, URZ, URZ ;  /* 0x000000ff05067290 */ /* 0x000fe2000fffe1ff */
[----:B------:R-:W-:Y:S05]  /*2e910*/  BAR.SYNC.DEFER_BLOCKING 0x0 ;  /* 0x0000000000007b1d */ /* 0x000fea0000010000 */
[----:B------:R-:W-:Y:S01]  /*2e920*/  LOP3.LUT R0, R10, UR6, RZ, 0xc0, !PT ;  /* 0x000000060a007c12 */ /* 0x000fe2000f8ec0ff */
[----:B------:R-:W-:Y:S01]  /*2e930*/  USHF.R.U32.HI UR6, URZ, 0x1, UR5 ;  /* 0x00000001ff067899 */ /* 0x000fe20008011605 */
[----:B------:R-:W-:Y:S03]  /*2e940*/  BSSY.RECONVERGENT B0, `(.L_x_1796) ;  /* 0x000008b000007945 */ /* 0x000fe60003800200 */
[----:B------:R-:W-:-:S02]  /*2e950*/  IMAD R0, R0, 0x11, RZ ;  /* 0x0000001100007824 */ /* 0x000fc400078e02ff */
[----:B--2---:R-:W-:Y:S01]  /*2e960*/  IMAD.U32 R11, RZ, RZ, UR6 ;  /* 0x00000006ff0b7e24 */ /* 0x004fe2000f8e00ff */
[----:B------:R-:W-:Y:S02]  /*2e970*/  UIADD3 UR6, UPT, UPT, UR5, -0x1, URZ ;  /* 0xffffffff05067890 */ /* 0x000fe4000fffe0ff */
[----:B------:R-:W-:-:S04]  /*2e980*/  VIMNMX.U32 R12, PT, PT, R0, 0x1100, PT ;  /* 0x00001100000c7848 */ /* 0x000fc80003fe0000 */
[----:B------:R-:W-:Y:S01]  /*2e990*/  LOP3.LUT R0, R10, UR6, RZ, 0xc0, !PT ;  /* 0x000000060a007c12 */ /* 0x000fe2000f8ec0ff */
[----:B------:R-:W-:Y:S01]  /*2e9a0*/  IMAD R3, R11, 0x11, R12 ;  /* 0x000000110b037824 */ /* 0x000fe200078e020c */
[----:B------:R0:W-:Y:S04]  /*2e9b0*/  STS [R2], R14 ;  /* 0x0000000e02007388 */ /* 0x0001e80000000800 */
[----:B------:R-:W-:Y:S01]  /*2e9c0*/  VIMNMX.U32 R3, PT, PT, R3, 0x1100, PT ;  /* 0x0000110003037848 */ /* 0x000fe20003fe0000 */
[----:B------:R-:W-:Y:S04]  /*2e9d0*/  STS [R2+0x14], R15 ;  /* 0x0000140f02007388 */ /* 0x000fe80000000800 */
[----:B------:R-:W-:Y:S01]  /*2e9e0*/  IMAD R11, R11, 0x11, R3 ;  /* 0x000000110b0b7824 */ /* 0x000fe200078e0203 */
[----:B------:R1:W-:Y:S01]  /*2e9f0*/  STS [R2+0x1c], R13 ;  /* 0x00001c0d02007388 */ /* 0x0003e20000000800 */
[----:B0-----:R-:W-:-:S03]  /*2ea00*/  IMAD R14, R0, 0x11, RZ ;  /* 0x00000011000e7824 */ /* 0x001fc600078e02ff */
[----:B------:R-:W-:Y:S01]  /*2ea10*/  VIMNMX.U32 R0, PT, PT, R11, 0x1100, PT ;  /* 0x000011000b007848 */ /* 0x000fe20003fe0000 */
[----:B------:R0:W-:Y:S01]  /*2ea20*/  STS [R2+0x4], R19 ;  /* 0x0000041302007388 */ /* 0x0001e20000000800 */
[----:B------:R-:W-:-:S03]  /*2ea30*/  VIMNMX.U32 R14, PT, PT, R14, 0x1100, PT ;  /* 0x000011000e0e7848 */ /* 0x000fc60003fe0000 */
[----:B------:R0:W-:Y:S01]  /*2ea40*/  STS [R2+0x8], R22 ;  /* 0x0000081602007388 */ /* 0x0001e20000000800 */
[C---:B------:R-:W-:Y:S02]  /*2ea50*/  IADD3 R11, PT, PT, -R3.reuse, R0, RZ ;  /* 0x00000000030b7210 */ /* 0x040fe40007ffe1ff */
[----:B-1----:R-:W-:Y:S01]  /*2ea60*/  VIADDMNMX R13, R3, -R12, R14, PT ;  /* 0x8000000c030d7246 */ /* 0x002fe2000380010e */
[----:B------:R0:W-:Y:S01]  /*2ea70*/  STS [R2+0xc], R17 ;  /* 0x00000c1102007388 */ /* 0x0001e20000000800 */
[C---:B------:R-:W-:Y:S01]  /*2ea80*/  ISETP.GE.AND P0, PT, R14.reuse, R11, PT ;  /* 0x0000000b0e00720c */ /* 0x040fe20003f06270 */
[----:B------:R-:W-:Y:S02]  /*2ea90*/  IMAD.IADD R11, R14, 0x1, -R11 ;  /* 0x000000010e0b7824 */ /* 0x000fe400078e0a0b */
[----:B------:R0:W-:Y:S03]  /*2eaa0*/  STS [R2+0x10], R20 ;  /* 0x0000101402007388 */ /* 0x0001e60000000800 */
[----:B------:R-:W-:Y:S01]  /*2eab0*/  SEL R15, R11, RZ, P0 ;  /* 0x000000ff0b0f7207 */ /* 0x000fe20000000000 */
[----:B------:R0:W-:Y:S03]  /*2eac0*/  STS [R2+0x18], R18 ;  /* 0x0000181202007388 */ /* 0x0001e60000000800 */
[----:B------:R-:W-:Y:S01]  /*2ead0*/  ISETP.GE.AND P0, PT, R15, R13, PT ;  /* 0x0000000d0f00720c */ /* 0x000fe20003f06270 */
        /* <DEDUP_REMOVED lines=9> */
[----:B------:R-:W-:Y:S06]  /*2eb70*/  BAR.SYNC.DEFER_BLOCKING 0x0 ;  /* 0x0000000000007b1d */ /* 0x000fec0000010000 */
[----:B------:R-:W-:Y:S05]  /*2eb80*/  @P0 BRA `(.L_x_1797) ;  /* 0x0000000400980947 */ /* 0x000fea0003800000 */
[----:B------:R-:W-:Y:S01]  /*2eb90*/  MOV R11, R13 ;  /* 0x0000000d000b7202 */ /* 0x000fe20000000f00 */
[----:B------:R-:W-:-:S07]  /*2eba0*/  IMAD.IADD R13, R14, 0x1, R3 ;  /* 0x000000010e0d7824 */ /* 0x000fce00078e0203 */
.L_x_1808:
[----:B0-----:R-:W-:Y:S01]  /*2ebb0*/  MOV R16, R15 ;  /* 0x0000000f00107202 */ /* 0x001fe20000000f00 */
[----:B------:R-:W-:Y:S01]  /*2ebc0*/  HFMA2 R24, -RZ, RZ, 1.5048828125, 33.21875 ;  /* 0x3e055027ff187431 */ /* 0x000fe200000001ff */
[----:B------:R-:W-:Y:S03]  /*2ebd0*/  BSSY.RECONVERGENT B1, `(.L_x_1798) ;  /* 0x0000039000017945 */ /* 0x000fe60003800200 */
[----:B------:R-:W-:-:S05]  /*2ebe0*/  IMAD.IADD R15, R11, 0x1, -R16 ;  /* 0x000000010b0f7824 */ /* 0x000fca00078e0a10 */
[----:B------:R-:W-:-:S04]  /*2ebf0*/  LEA.HI R15, R15, R15, RZ, 0x1 ;  /* 0x0000000f0f0f7211 */ /* 0x000fc800078f08ff */
[----:B------:R-:W-:-:S04]  /*2ec00*/  LEA.HI.SX32 R15, R15, R16, 0x1f ;  /* 0x000000100f0f7211 */ /* 0x000fc800078ffaff */
[-C--:B------:R-:W-:Y:S02]  /*2ec10*/  LOP3.LUT R18, RZ, R15.reuse, RZ, 0x33, !PT ;  /* 0x0000000fff127212 */ /* 0x080fe400078e33ff */
[----:B------:R-:W-:-:S03]  /*2ec20*/  IADD3 R17, PT, PT, R12, R15, RZ ;  /* 0x0000000f0c117210 */ /* 0x000fc60007ffe0ff */
[----:B------:R-:W-:Y:S01]  /*2ec30*/  IMAD.IADD R18, R13, 0x1, R18 ;  /* 0x000000010d127824 */ /* 0x000fe200078e0212 */
[----:B------:R-:W-:-:S04]  /*2ec40*/  LEA R17, R17, UR4, 0x2 ;  /* 0x0000000411117c11 */ /* 0x000fc8000f8e10ff */
[----:B------:R-:W-:Y:S02]  /*2ec50*/  LEA R18, R18, UR4, 0x2 ;  /* 0x0000000412127c11 */ /* 0x000fe4000f8e10ff */
[----:B------:R-:W0:Y:S04]  /*2ec60*/  LDS R17, [R17] ;  /* 0x0000000011117984 */ /* 0x000e280000000800 */
[----:B------:R-:W1:Y:S01]  /*2ec70*/  LDS R18, [R18] ;  /* 0x0000000012127984 */ /* 0x000e620000000800 */
[C---:B0-----:R-:W-:Y:S02]  /*2ec80*/  ISETP.NE.AND P2, PT, R17.reuse, RZ, PT ;  /* 0x000000ff1100720c */ /* 0x041fe40003f45270 */
[----:B-1----:R-:W-:Y:S02]  /*2ec90*/  VIMNMX R19, PT, PT, R17, R18, !PT ;  /* 0x0000001211137248 */ /* 0x002fe40007fe0100 */
[----:B------:R-:W-:-:S02]  /*2eca0*/  ISETP.NE.AND P1, PT, R18, RZ, PT ;  /* 0x000000ff1200720c */ /* 0x000fc40003f25270 */
[----:B------:R-:W-:Y:S02]  /*2ecb0*/  ISETP.GE.AND P0, PT, R19, 0x1, PT ;  /* 0x000000011300780c */ /* 0x000fe40003f06270 */
[----:B------:R-:W-:-:S11]  /*2ecc0*/  I2FP.F32.S32 R19, R19 ;  /* 0x0000001300137245 */ /* 0x000fd60000201400 */
        /* <DEDUP_REMOVED lines=19> */
[----:B------:R-:W-:Y:S01]  /*2ee00*/  MOV R21, 0x3ede5bd9 ;  /* 0x3ede5bd900157802 */ /* 0x000fe20000000f00 */
[----:B------:R-:W-:-:S04]  /*2ee10*/  FFMA R23, R23, R24, R23 ;  /* 0x0000001817177223 */ /* 0x000fc80000000017 */
[----:B------:R-:W-:-:S04]  /*2ee20*/  FFMA R20, R20, 0.69314718246459960938, R23 ;  /* 0x3f31721814147823 */ /* 0x000fc80000000017 */
[C---:B------:R-:W-:Y:S01]  /*2ee30*/  @P0 FFMA R20, R19.reuse, R22, +INF ;  /* 0x7f80000013140423 */ /* 0x040fe20000000016 */
[----:B------:R-:W-:Y:S01]  /*2ee40*/  FSETP.NEU.AND P0, PT, R19, RZ, PT ;  /* 0x000000ff1300720b */ /* 0x000fe20003f0d000 */
[----:B------:R-:W-:Y:S02]  /*2ee50*/  IMAD.MOV.U32 R19, RZ, RZ, RZ ;  /* 0x000000ffff137224 */ /* 0x000fe400078e00ff */
[----:B------:R-:W-:-:S05]  /*2ee60*/  FFMA R20, R20, R21, 1 ;  /* 0x3f80000014147423 */ /* 0x000fca0000000015 */
[----:B------:R-:W-:Y:S02]  /*2ee70*/  FSEL R20, R20, -INF , P0 ;  /* 0xff80000014147808 */ /* 0x000fe40000000000 */
[----:B------:R-:W-:Y:S02]  /*2ee80*/  PLOP3.LUT P0, PT, PT, PT, PT, 0x80, 0x8 ;  /* 0x000000000008781c */ /* 0x000fe40003f0f070 */
[----:B------:R-:W0:Y:S02]  /*2ee90*/  F2I.U32.TRUNC.NTZ R24, R20 ;  /* 0x0000001400187305 */ /* 0x000e24000020f000 */
[----:B0-----:R-:W-:Y:S01]  /*2eea0*/  ISETP.NE.AND P3, PT, R24, RZ, PT ;  /* 0x000000ff1800720c */ /* 0x001fe20003f65270 */
[----:B------:R-:W-:-:S12]  /*2eeb0*/  @!P1 BRA `(.L_x_1799) ;  /* 0x0000000000289947 */ /* 0x000fd80003800000 */
[----:B------:R-:W-:-:S07]  /*2eec0*/  MOV R19, RZ ;  /* 0x000000ff00137202 */ /* 0x000fce0000000f00 */
.L_x_1800:
        /* <DEDUP_REMOVED lines=9> */
.L_x_1799:
[----:B------:R-:W-:Y:S05]  /*2ef60*/  BSYNC.RECONVERGENT B1 ;  /* 0x0000000000017941 */ /* 0x000fea0003800200 */
.L_x_1798:
[----:B------:R-:W-:Y:S01]  /*2ef70*/  BSSY.RECONVERGENT B1, `(.L_x_1801) ;  /* 0x000000d000017945 */ /* 0x000fe20003800200 */
[----:B------:R-:W-:-:S03]  /*2ef80*/  IMAD.MOV.U32 R18, RZ, RZ, RZ ;  /* 0x000000ffff127224 */ /* 0x000fc600078e00ff */
[----:B------:R-:W-:Y:S05]  /*2ef90*/  @!P2 BRA `(.L_x_1802) ;  /* 0x000000000028a947 */ /* 0x000fea0003800000 */
[----:B------:R-:W-:-:S07]  /*2efa0*/  HFMA2 R18, -RZ, RZ, 0, 0 ;  /* 0x00000000ff127431 */ /* 0x000fce00000001ff */
.L_x_1803:
        /* <DEDUP_REMOVED lines=9> */
.L_x_1802:
[----:B------:R-:W-:Y:S05]  /*2f040*/  BSYNC.RECONVERGENT B1 ;  /* 0x0000000000017941 */ /* 0x000fea0003800200 */
.L_x_1801:
[----:B------:R-:W-:Y:S04]  /*2f050*/  BSSY.RECONVERGENT B1, `(.L_x_1804) ;  /* 0x0000014000017945 */ /* 0x000fe80003800200 */
[----:B------:R-:W-:Y:S05]  /*2f060*/  @!P3 BRA `(.L_x_1805) ;  /* 0x000000000048b947 */ /* 0x000fea0003800000 */
[----:B------:R-:W-:-:S07]  /*2f070*/  IMAD.MOV.U32 R17, RZ, RZ, RZ ;  /* 0x000000ffff117224 */ /* 0x000fce00078e00ff */
.L_x_1807:
        /* <DEDUP_REMOVED lines=16> */
.L_x_1806:
[----:B------:R-:W-:-:S13]  /*2f180*/  ISETP.GT.AND P0, PT, R19, R18, PT ;  /* 0x000000121300720c */ /* 0x000fda0003f04270 */
.L_x_1805:
[----:B------:R-:W-:Y:S05]  /*2f190*/  BSYNC.RECONVERGENT B1 ;  /* 0x0000000000017941 */ /* 0x000fea0003800200 */
.L_x_1804:
[----:B------:R-:W-:Y:S01]  /*2f1a0*/  @P0 VIADD R16, R15, 0x1 ;  /* 0x000000010f100836 */ /* 0x000fe20000000000 */
[----:B------:R-:W-:-:S04]  /*2f1b0*/  SEL R11, R11, R15, P0 ;  /* 0x0000000f0b0b7207 */ /* 0x000fc80000000000 */
[----:B------:R-:W-:Y:S02]  /*2f1c0*/  ISETP.GE.AND P0, PT, R16, R11, PT ;  /* 0x0000000b1000720c */ /* 0x000fe40003f06270 */
[----:B------:R-:W-:-:S11]  /*2f1d0*/  MOV R15, R16 ;  /* 0x00000010000f7202 */ /* 0x000fd60000000f00 */
[----:B------:R-:W-:Y:S05]  /*2f1e0*/  @!P0 BRA `(.L_x_1808) ;  /* 0xfffffff800708947 */ /* 0x000fea000383ffff */
.L_x_1797:
[----:B------:R-:W-:Y:S05]  /*2f1f0*/  BSYNC.RECONVERGENT B0 ;  /* 0x0000000000007941 */ /* 0x000fea0003800200 */
.L_x_1796:
[----:B0-----:R-:W-:Y:S01]  /*2f200*/  IMAD.IADD R16, R12, 0x1, R15 ;  /* 0x000000010c107824 */ /* 0x001fe200078e020f */
[----:B------:R-:W-:Y:S01]  /*2f210*/  IADD3 R13, PT, PT, -R15, R3, R14 ;  /* 0x000000030f0d7210 */ /* 0x000fe20007ffe10e */
[----:B------:R-:W-:Y:S01]  /*2f220*/  BSSY.RECONVERGENT B0, `(.L_x_1809) ;  /* 0x0000060000007945 */ /* 0x000fe20003800200 */
[----:B------:R-:W-:Y:S02]  /*2f230*/  PLOP3.LUT P0, PT, PT, PT, PT, 0x8, 0x80 ;  /* 0x000000000080781c */ /* 0x000fe40003f0e170 */
[----:B------:R-:W-:Y:S02]  /*2f240*/  LEA R17, R16, UR4, 0x2 ;  /* 0x0000000410117c11 */ /* 0x000fe4000f8e10ff */
[C---:B------:R-:W-:Y:S02]  /*2f250*/  LEA R15, R13.reuse, UR4, 0x2 ;  /* 0x000000040d0f7c11 */ /* 0x040fe4000f8e10ff */
[----:B------:R-:W-:Y:S01]  /*2f260*/  ISETP.GE.AND P1, PT, R13, R0, PT ;  /* 0x000000000d00720c */ /* 0x000fe20003f26270 */
[----:B------:R0:W1:Y:S04]  /*2f270*/  LDS R12, [R17] ;  /* 0x00000000110c7984 */ /* 0x0000680000000800 */
[----:B------:R0:W2:Y:S08]  /*2f280*/  LDS R11, [R15] ;  /* 0x000000000f0b7984 */ /* 0x0000b00000000800 */
[----:B0-----:R-:W-:Y:S05]  /*2f290*/  @P1 BRA `(.L_x_1810) ;  /* 0x0000000400601947 */ /* 0x001fea0003800000 */
[----:B------:R-:W-:Y:S02]  /*2f2a0*/  ISETP.GE.AND P1, PT, R16, R3, PT ;  /* 0x000000031000720c */ /* 0x000fe40003f26270 */
[----:B------:R-:W-:-:S11]  /*2f2b0*/  PLOP3.LUT P0, PT, PT, PT, PT, 0x80, 0x8 ;  /* 0x000000000008781c */ /* 0x000fd60003f0f070 */
[----:B------:R-:W-:Y:S05]  /*2f2c0*/  @P1 BRA `(.L_x_1810) ;  /* 0x0000000400541947 */ /* 0x000fea0003800000 */
[----:B-12---:R-:W-:Y:S01]  /*2f2d0*/  VIMNMX R14, PT, PT, R12, R11, !PT ;  /* 0x0000000b0c0e7248 */ /* 0x006fe20007fe0100 */
[----:B------:R-:W-:Y:S01]  /*2f2e0*/  HFMA2 R21, -RZ, RZ, 1.5048828125, 33.21875 ;  /* 0x3e055027ff157431 */ /* 0x000fe200000001ff */
[----:B------:R-:W-:Y:S01]  /*2f2f0*/  ISETP.NE.AND P1, PT, R11, RZ, PT ;  /* 0x000000ff0b00720c */ /* 0x000fe20003f25270 */
[----:B------:R-:W-:Y:S01]  /*2f300*/  BSSY.RECONVERGENT B1, `(.L_x_1811) ;  /* 0x000002f000017945 */ /* 0x000fe20003800200 */
[----:B------:R-:W-:Y:S01]  /*2f310*/  ISETP.GE.AND P0, PT, R14, 0x1, PT ;  /* 0x000000010e00780c */ /* 0x000fe20003f06270 */
[----:B------:R-:W-:Y:S01]  /*2f320*/  IMAD.MOV.U32 R22, RZ, RZ, RZ ;  /* 0x000000ffff167224 */ /* 0x000fe200078e00ff */
[----:B------:R-:W-:Y:S02]  /*2f330*/  I2FP.F32.S32 R14, R14 ;  /* 0x0000000e000e7245 */ /* 0x000fe40000201400 */
[----:B------:R-:W-:-:S09]  /*2f340*/  ISETP.NE.AND P2, PT, R12, RZ, PT ;  /* 0x000000ff0c00720c */ /* 0x000fd20003f45270 */
        /* <DEDUP_REMOVED lines=23> */
[----:B------:R-:W-:Y:S01]  /*2f4c0*/  FSETP.NEU.AND P0, PT, R14, RZ, PT ;  /* 0x000000ff0e00720b */ /* 0x000fe20003f0d000 */
[----:B------:R-:W-:Y:S02]  /*2f4d0*/  HFMA2 R14, -RZ, RZ, 0, 0 ;  /* 0x00000000ff0e7431 */ /* 0x000fe400000001ff */
[----:B------:R-:W-:-:S05]  /*2f4e0*/  FFMA R18, R18, R21, 1 ;  /* 0x3f80000012127423 */ /* 0x000fca0000000015 */
[----:B------:R-:W-:Y:S02]  /*2f4f0*/  FSEL R18, R18, -INF , P0 ;  /* 0xff80000012127808 */ /* 0x000fe40000000000 */
[----:B------:R-:W-:Y:S02]  /*2f500*/  PLOP3.LUT P0, PT, PT, PT, PT, 0x8, 0x80 ;  /* 0x000000000080781c */ /* 0x000fe40003f0e170 */
[----:B------:R-:W0:Y:S02]  /*2f510*/  F2I.U32.TRUNC.NTZ R23, R18 ;  /* 0x0000001200177305 */ /* 0x000e24000020f000 */
[----:B0-----:R-:W-:Y:S01]  /*2f520*/  ISETP.NE.AND P3, PT, R23, RZ, PT ;  /* 0x000000ff1700720c */ /* 0x001fe20003f65270 */
[----:B------:R-:W-:-:S12]  /*2f530*/  @!P1 BRA `(.L_x_1812) ;  /* 0x00000000002c9947 */ /* 0x000fd80003800000 */
[----:B------:R-:W-:Y:S01]  /*2f540*/  IMAD.MOV.U32 R14, RZ, RZ, RZ ;  /* 0x000000ffff0e7224 */ /* 0x000fe200078e00ff */
[----:B------:R-:W-:-:S07]  /*2f550*/  MOV R18, R11 ;  /* 0x0000000b00127202 */ /* 0x000fce0000000f00 */
.L_x_1813:
        /* <DEDUP_REMOVED lines=9> */
.L_x_1812:
[----:B------:R-:W-:Y:S05]  /*2f5f0*/  BSYNC.RECONVERGENT B1 ;  /* 0x0000000000017941 */ /* 0x000fea0003800200 */
.L_x_1811:
[----:B------:R-:W-:Y:S04]  /*2f600*/  BSSY.RECONVERGENT B1, `(.L_x_1814) ;  /* 0x000000d000017945 */ /* 0x000fe80003800200 */
[----:B------:R-:W-:Y:S05]  /*2f610*/  @!P2 BRA `(.L_x_1815) ;  /* 0x00000000002ca947 */ /* 0x000fea0003800000 */
[----:B------:R-:W-:Y:S01]  /*2f620*/  IMAD.MOV.U32 R22, RZ, RZ, RZ ;  /* 0x000000ffff167224 */ /* 0x000fe200078e00ff */
[----:B------:R-:W-:-:S07]  /*2f630*/  MOV R18, R12 ;  /* 0x0000000c00127202 */ /* 0x000fce0000000f00 */
.L_x_1816:
        /* <DEDUP_REMOVED lines=9> */
.L_x_1815:
[----:B------:R-:W-:Y:S05]  /*2f6d0*/  BSYNC.RECONVERGENT B1 ;  /* 0x0000000000017941 */ /* 0x000fea0003800200 */
.L_x_1814:
[----:B------:R-:W-:Y:S05]  /*2f6e0*/  @!P3 BRA `(.L_x_1810) ;  /* 0x00000000004cb947 */ /* 0x000fea0003800000 */
[----:B------:R-:W-:-:S07]  /*2f6f0*/  IMAD.MOV.U32 R18, RZ, RZ, RZ ;  /* 0x000000ffff127224 */ /* 0x000fce00078e00ff */
.L_x_1818:
        /* <DEDUP_REMOVED lines=15> */
[----:B------:R-:W-:Y:S01]  /*2f7f0*/  PLOP3.LUT P0, PT, PT, PT, PT, 0x8, 0x80 ;  /* 0x000000000080781c */ /* 0x000fe20003f0e170 */
[----:B------:R-:W-:-:S12]  /*2f800*/  BRA `(.L_x_1810) ;  /* 0x0000000000047947 */ /* 0x000fd80003800000 */
.L_x_1817:
[----:B------:R-:W-:-:S13]  /*2f810*/  ISETP.LE.AND P0, PT, R14, R25, PT ;  /* 0x000000190e00720c */ /* 0x000fda0003f03270 */
.L_x_1810:
[----:B------:R-:W-:Y:S05]  /*2f820*/  BSYNC.RECONVERGENT B0 ;  /* 0x0000000000007941 */ /* 0x000fea0003800200 */
.L_x_1809:
[----:B-12---:R-:W-:Y:S01]  /*2f830*/  SEL R14, R11, R12, P0 ;  /* 0x0000000c0b0e7207 */ /* 0x006fe20000000000 */
[C---:B------:R-:W-:Y:S01]  /*2f840*/  VIADD R19, R13.reuse, 0x1 ;  /* 0x000000010d137836 */ /* 0x040fe20000000000 */
[----:B------:R0:W1:Y:S01]  /*2f850*/  @P0 LDS R11, [R15+0x4] ;  /* 0x000004000f0b0984 */ /* 0x0000620000000800 */
[----:B------:R-:W-:Y:S01]  /*2f860*/  @!P0 IADD3 R19, PT, PT, R13, RZ, RZ ;  /* 0x000000ff0d138210 */ /* 0x000fe20007ffe0ff */
[----:B------:R-:W-:Y:S01]  /*2f870*/  BSSY.RECONVERGENT B0, `(.L_x_1819) ;  /* 0x000005f000007945 */ /* 0x000fe20003800200 */
[C---:B------:R-:W-:Y:S01]  /*2f880*/  VIADD R18, R16.reuse, 0x1 ;  /* 0x0000000110127836 */ /* 0x040fe20000000000 */
[----:B------:R0:W2:Y:S01]  /*2f890*/  @!P0 LDS R12, [R17+0x4] ;  /* 0x00000400110c8984 */ /* 0x0000a20000000800 */
[----:B------:R-:W-:Y:S02]  /*2f8a0*/  ISETP.GE.AND P2, PT, R19, R0, PT ;  /* 0x000000001300720c */ /* 0x000fe40003f46270 */
[----:B------:R-:W-:Y:S02]  /*2f8b0*/  PLOP3.LUT P1, PT, PT, PT, PT, 0x8, 0x80 ;  /* 0x000000000080781c */ /* 0x000fe40003f2e170 */
[----:B------:R-:W-:-:S09]  /*2f8c0*/  @P0 IADD3 R18, PT, PT, R16, RZ, RZ ;  /* 0x000000ff10120210 */ /* 0x000fd20007ffe0ff */
[----:B0-----:R-:W-:Y:S05]  /*2f8d0*/  @P2 BRA `(.L_x_1820) ;  /* 0x0000000400602947 */ /* 0x001fea0003800000 */
[----:B------:R-:W-:Y:S02]  /*2f8e0*/  ISETP.GE.AND P0, PT, R18, R3, PT ;  /* 0x000000031200720c */ /* 0x000fe40003f06270 */
[----:B------:R-:W-:-:S11]  /*2f8f0*/  PLOP3.LUT P1, PT, PT, PT, PT, 0x80, 0x8 ;  /* 0x000000000008781c */ /* 0x000fd60003f2f070 */
[----:B------:R-:W-:Y:S05]  /*2f900*/  @P0 BRA `(.L_x_1820) ;  /* 0x0000000400540947 */ /* 0x000fea0003800000 */
[C---:B-12---:R-:W-:Y:S01]  /*2f910*/  VIMNMX R13, PT, PT, R12.reuse, R11, !PT ;  /* 0x0000000b0c0d7248 */ /* 0x046fe20007fe0100 */
[----:B------:R-:W-:Y:S01]  /*2f920*/  IMAD.MOV.U32 R20, RZ, RZ, 0x3e055027 ;  /* 0x3e055027ff147424 */ /* 0x000fe200078e00ff */
[----:B------:R-:W-:Y:S01]  /*2f930*/  BSSY.RECONVERGENT B1, `(.L_x_1821) ;  /* 0x0000030000017945 */ /* 0x000fe20003800200 */
[----:B------:R-:W-:Y:S01]  /*2f940*/  HFMA2 R21, -RZ, RZ, 0, 0 ;  /* 0x00000000ff157431 */ /* 0x000fe200000001ff */
[----:B------:R-:W-:Y:S02]  /*2f950*/  ISETP.GE.AND P0, PT, R13, 0x1, PT ;  /* 0x000000010d00780c */ /* 0x000fe40003f06270 */
[----:B------:R-:W-:Y:S02]  /*2f960*/  I2FP.F32.S32 R13, R13 ;  /* 0x0000000d000d7245 */ /* 0x000fe40000201400 */
[----:B------:R-:W-:Y:S02]  /*2f970*/  ISETP.NE.AND P3, PT, R12, RZ, PT ;  /* 0x000000ff0c00720c */ /* 0x000fe40003f65270 */
[----:B------:R-:W-:-:S07]  /*2f980*/  PLOP3.LUT P1, PT, PT, PT, PT, 0x8, 0x80 ;  /* 0x000000000080781c */ /* 0x000fce0003f2e170 */
[----:B------:R-:W-:-:S04]  /*2f990*/  @!P0 FMUL R13, R13, 8388608 ;  /* 0x4b0000000d0d8820 */ /* 0x000fc80000400000 */
[----:B------:R-:W-:-:S05]  /*2f9a0*/  VIADD R15, R13, 0xc0d55555 ;  /* 0xc0d555550d0f7836 */ /* 0x000fca0000000000 */
[----:B------:R-:W-:-:S04]  /*2f9b0*/  LOP3.LUT R16, R15, 0xff800000, RZ, 0xc0, !PT ;  /* 0xff8000000f107812 */ /* 0x000fc800078ec0ff */
[-C--:B------:R-:W-:Y:S02]  /*2f9c0*/  IADD3 R15, PT, PT, R13, -R16.reuse, RZ ;  /* 0x800000100d0f7210 */ /* 0x080fe40007ffe0ff */
[----:B------:R-:W-:-:S03]  /*2f9d0*/  I2FP.F32.S32 R16, R16 ;  /* 0x0000001000107245 */ /* 0x000fc60000201400 */
[----:B------:R-:W-:Y:S01]  /*2f9e0*/  FADD R17, R15, -1 ;  /* 0xbf8000000f117421 */ /* 0x000fe20000000000 */
[----:B------:R-:W-:Y:S02]  /*2f9f0*/  FSEL R15, RZ, -23, P0 ;  /* 0xc1b80000ff0f7808 */ /* 0x000fe40000000000 */
[----:B------:R-:W-:Y:S01]  /*2fa00*/  ISETP.GT.U32.AND P0, PT, R13, 0x7f7fffff, PT ;  /* 0x7f7fffff0d00780c */ /* 0x000fe20003f04070 */
[C---:B------:R-:W-:Y:S02]  /*2fa10*/  FFMA R20, R17.reuse, -R20, 0.14084610342979431152 ;  /* 0x3e1039f611147423 */ /* 0x040fe40000000814 */
[----:B------:R-:W-:Y:S01]  /*2fa20*/  FFMA R15, R16, 1.1920928955078125e-07, R15 ;  /* 0x34000000100f7823 */ /* 0x000fe2000000000f */
[----:B------:R-:W-:Y:S01]  /*2fa30*/  MOV R16, 0x7f800000 ;  /* 0x7f80000000107802 */ /* 0x000fe20000000f00 */
        /* <DEDUP_REMOVED lines=12> */
[----:B------:R-:W-:Y:S01]  /*2fb00*/  FSETP.NEU.AND P0, PT, R13, RZ, PT ;  /* 0x000000ff0d00720b */ /* 0x000fe20003f0d000 */
[----:B------:R-:W-:Y:S02]  /*2fb10*/  IMAD.MOV.U32 R13, RZ, RZ, RZ ;  /* 0x000000ffff0d7224 */ /* 0x000fe400078e00ff */
[----:B------:R-:W-:-:S05]  /*2fb20*/  FFMA R15, R15, R20, 1 ;  /* 0x3f8000000f0f7423 */ /* 0x000fca0000000014 */
[----:B------:R-:W-:Y:S02]  /*2fb30*/  FSEL R15, R15, -INF , P0 ;  /* 0xff8000000f0f7808 */ /* 0x000fe40000000000 */
[----:B------:R-:W-:Y:S02]  /*2fb40*/  ISETP.NE.AND P0, PT, R11, RZ, PT ;  /* 0x000000ff0b00720c */ /* 0x000fe40003f05270 */
[----:B------:R-:W0:Y:S02]  /*2fb50*/  F2I.U32.TRUNC.NTZ R24, R15 ;  /* 0x0000000f00187305 */ /* 0x000e24000020f000 */
[----:B0-----:R-:W-:-:S09]  /*2fb60*/  ISETP.NE.AND P2, PT, R24, RZ, PT ;  /* 0x000000ff1800720c */ /* 0x001fd20003f45270 */
[----:B------:R-:W-:Y:S05]  /*2fb70*/  @!P0 BRA `(.L_x_1822) ;  /* 0x00000000002c8947 */ /* 0x000fea0003800000 */
[----:B------:R-:W-:Y:S01]  /*2fb80*/  MOV R13, RZ ;  /* 0x000000ff000d7202 */ /* 0x000fe20000000f00 */
[----:B------:R-:W-:-:S07]  /*2fb90*/  IMAD.MOV.U32 R15, RZ, RZ, R11 ;  /* 0x000000ffff0f7224 */ /* 0x000fce00078e000b */
.L_x_1823:
        /* <DEDUP_REMOVED lines=9> */
.L_x_1822:
[----:B------:R-:W-:Y:S05]  /*2fc30*/  BSYNC.RECONVERGENT B1 ;  /* 0x0000000000017941 */ /* 0x000fea0003800200 */
.L_x_1821:
[----:B------:R-:W-:Y:S04]  /*2fc40*/  BSSY.RECONVERGENT B1, `(.L_x_1824) ;  /* 0x000000d000017945 */ /* 0x000fe80003800200 */
[----:B------:R-:W-:Y:S05]  /*2fc50*/  @!P3 BRA `(.L_x_1825) ;  /* 0x00000000002cb947 */ /* 0x000fea0003800000 */
[----:B------:R-:W-:Y:S01]  /*2fc60*/  MOV R21, RZ ;  /* 0x000000ff00157202 */ /* 0x000fe20000000f00 */
[----:B------:R-:W-:-:S07]  /*2fc70*/  IMAD.MOV.U32 R15, RZ, RZ, R12 ;  /* 0x000000ffff0f7224 */ /* 0x000fce00078e000c */
.L_x_1826:
        /* <DEDUP_REMOVED lines=9> */
.L_x_1825:
[----:B------:R-:W-:Y:S05]  /*2fd10*/  BSYNC.RECONVERGENT B1 ;  /* 0x0000000000017941 */ /* 0x000fea0003800200 */
.L_x_1824:
[----:B------:R-:W-:Y:S05]  /*2fd20*/  @!P2 BRA `(.L_x_1820) ;  /* 0x00000000004ca947 */ /* 0x000fea0003800000 */
[----:B------:R-:W-:-:S07]  /*2fd30*/  HFMA2 R15, -RZ, RZ, 0, 0 ;  /* 0x00000000ff0f7431 */ /* 0x000fce00000001ff */
.L_x_1828:
        /* <DEDUP_REMOVED lines=17> */
.L_x_1827:
[----:B------:R-:W-:-:S13]  /*2fe50*/  ISETP.LE.AND P1, PT, R13, R22, PT ;  /* 0x000000160d00720c */ /* 0x000fda0003f23270 */
.L_x_1820:
[----:B------:R-:W-:Y:S05]  /*2fe60*/  BSYNC.RECONVERGENT B0 ;  /* 0x0000000000007941 */ /* 0x000fea0003800200 */
.L_x_1819:
[----:B------:R-:W-:Y:S01]  /*2fe70*/  VIADD R13, R19, 0x1 ;  /* 0x00000001130d7836 */ /* 0x000fe20000000000 */
[C---:B------:R-:W-:Y:S01]  /*2fe80*/  IADD3 R16, PT, PT, R18.reuse, 0x1, RZ ;  /* 0x0000000112107810 */ /* 0x040fe20007ffe0ff */
[----:B------:R-:W-:Y:S01]  /*2fe90*/  @!P1 IMAD.MOV R13, RZ, RZ, R19 ;  /* 0x000000ffff0d9224 */ /* 0x000fe200078e0213 */
[----:B------:R-:W-:Y:S01]  /*2fea0*/  @P1 IADD3 R16, PT, PT, R18, RZ, RZ ;  /* 0x000000ff12101210 */ /* 0x000fe20007ffe0ff */
[----:B------:R-:W-:Y:S01]  /*2feb0*/  BSSY.RECONVERGENT B0, `(.L_x_1829) ;  /* 0x0000061000007945 */ /* 0x000fe20003800200 */
[----:B-12---:R-:W-:Y:S02]  /*2fec0*/  SEL R19, R11, R12, P1 ;  /* 0x0000000c0b137207 */ /* 0x006fe40000800000 */
[----:B------:R-:W-:Y:S02]  /*2fed0*/  @!P1 LEA R15, R16, UR4, 0x2 ;  /* 0x00000004100f9c11 */ /* 0x000fe4000f8e10ff */
[C---:B------:R-:W-:Y:S02]  /*2fee0*/  @P1 LEA R17, R13.reuse, UR4, 0x2 ;  /* 0x000000040d111c11 */ /* 0x040fe4000f8e10ff */
[----:B------:R-:W-:Y:S01]  /*2fef0*/  PLOP3.LUT P0, PT, PT, PT, PT, 0x8, 0x80 ;  /* 0x000000000080781c */ /* 0x000fe20003f0e170 */
[----:B------:R0:W1:Y:S04]  /*2ff00*/  @!P1 LDS R12, [R15] ;  /* 0x000000000f0c9984 */ /* 0x0000680000000800 */
[----:B------:R0:W2:Y:S01]  /*2ff10*/  @P1 LDS R11, [R17] ;  /* 0x00000000110b1984 */ /* 0x0000a20000000800 */
[----:B------:R-:W-:-:S13]  /*2ff20*/  ISETP.GE.AND P1, PT, R13, R0, PT ;  /* 0x000000000d00720c */ /* 0x000fda0003f26270 */
[----:B0-----:R-:W-:Y:S05]  /*2ff30*/  @P1 BRA `(.L_x_1830) ;  /* 0x0000000400601947 */ /* 0x001fea0003800000 */
[----:B------:R-:W-:Y:S02]  /*2ff40*/  ISETP.GE.AND P1, PT, R16, R3, PT ;  /* 0x000000031000720c */ /* 0x000fe40003f26270 */
[----:B------:R-:W-:-:S11]  /*2ff50*/  PLOP3.LUT P0, PT, PT, PT, PT, 0x80, 0x8 ;  /* 0x000000000008781c */ /* 0x000fd60003f0f070 */
[----:B------:R-:W-:Y:S05]  /*2ff60*/  @P1 BRA `(.L_x_1830) ;  /* 0x0000000400541947 */ /* 0x000fea0003800000 */
[C---:B-12---:R-:W-:Y:S01]  /*2ff70*/  VIMNMX R15, PT, PT, R12.reuse, R11, !PT ;  /* 0x0000000b0c0f7248 */ /* 0x046fe20007fe0100 */
        /* <DEDUP_REMOVED lines=40> */
.L_x_1833:
        /* <DEDUP_REMOVED lines=9> */
.L_x_1832:
[----:B------:R-:W-:Y:S05]  /*30290*/  BSYNC.RECONVERGENT B1 ;  /* 0x0000000000017941 */ /* 0x000fea0003800200 */
.L_x_1831:
[----:B------:R-:W-:Y:S04]  /*302a0*/  BSSY.RECONVERGENT B1, `(.L_x_1834) ;  /* 0x000000d000017945 */ /* 0x000fe80003800200 */
[----:B------:R-:W-:Y:S05]  /*302b0*/  @!P3 BRA `(.L_x_1835) ;  /* 0x00000000002cb947 */ /* 0x000fea0003800000 */
[----:B------:R-:W-:Y:S01]  /*302c0*/  IMAD.MOV.U32 R22, RZ, RZ, RZ ;  /* 0x000000ffff167224 */ /* 0x000fe200078e00ff */
[----:B------:R-:W-:-:S07]  /*302d0*/  MOV R17, R12 ;  /* 0x0000000c00117202 */ /* 0x000fce0000000f00 */
.L_x_1836:
        /* <DEDUP_REMOVED lines=9> */
.L_x_1835:
[----:B------:R-:W-:Y:S05]  /*30370*/  BSYNC.RECONVERGENT B1 ;  /* 0x0000000000017941 */ /* 0x000fea0003800200 */
.L_x_1834:
[----:B------:R-:W-:Y:S05]  /*30380*/  @!P2 BRA `(.L_x_1830) ;  /* 0x00000000004ca947 */ /* 0x000fea0003800000 */
[----:B------:R-:W-:-:S07]  /*30390*/  IMAD.MOV.U32 R17, RZ, RZ, RZ ;  /* 0x000000ffff117224 */ /* 0x000fce00078e00ff */
.L_x_1838:
        /* <DEDUP_REMOVED lines=17> */
.L_x_1837:
[----:B------:R-:W-:-:S13]  /*304b0*/  ISETP.LE.AND P0, PT, R15, R20, PT ;  /* 0x000000140f00720c */ /* 0x000fda0003f03270 */
.L_x_1830:
[----:B------:R-:W-:Y:S05]  /*304c0*/  BSYNC.RECONVERGENT B0 ;  /* 0x0000000000007941 */ /* 0x000fea0003800200 */
.L_x_1829:
[C---:B------:R-:W-:Y:S01]  /*304d0*/  IADD3 R15, PT, PT, R13.reuse, 0x1, RZ ;  /* 0x000000010d0f7810 */ /* 0x040fe20007ffe0ff */
[----:B------:R-:W-:Y:S01]  /*304e0*/  VIADD R18, R16, 0x1 ;  /* 0x0000000110127836 */ /* 0x000fe20000000000 */
[----:B------:R-:W-:Y:S01]  /*304f0*/  @!P0 IADD3 R15, PT, PT, R13, RZ, RZ ;  /* 0x000000ff0d0f8210 */ /* 0x000fe20007ffe0ff */
[----:B------:R-:W-:Y:S01]  /*30500*/  @P0 IMAD.MOV R18, RZ, RZ, R16 ;  /* 0x000000ffff120224 */ /* 0x000fe200078e0210 */
[----:B------:R-:W-:Y:S01]  /*30510*/  BSSY.RECONVERGENT B0, `(.L_x_1839) ;  /* 0x0000061000007945 */ /* 0x000fe20003800200 */
[----:B-12---:R-:W-:Y:S02]  /*30520*/  SEL R22, R11, R12, P0 ;  /* 0x0000000c0b167207 */ /* 0x006fe40000000000 */
[C---:B------:R-:W-:Y:S02]  /*30530*/  ISETP.GE.AND P1, PT, R15.reuse, R0, PT ;  /* 0x000000000f00720c */ /* 0x040fe40003f26270 */
[----:B------:R-:W-:Y:S02]  /*30540*/  @!P0 LEA R13, R18, UR4, 0x2 ;  /* 0x00000004120d8c11 */ /* 0x000fe4000f8e10ff */
[----:B------:R-:W-:-:S03]  /*30550*/  @P0 LEA R16, R15, UR4, 0x2 ;  /* 0x000000040f100c11 */ /* 0x000fc6000f8e10ff */
[----:B------:R0:W1:Y:S04]  /*30560*/  @!P0 LDS R12, [R13] ;  /* 0x000000000d0c8984 */ /* 0x0000680000000800 */
[----:B------:R0:W2:Y:S01]  /*30570*/  @P0 LDS R11, [R16] ;  /* 0x00000000100b0984 */ /* 0x0000a20000000800 */
        /* <DEDUP_REMOVED lines=16> */
[----:B------:R-:W-:Y:S02]  /*30680*/  I2FP.F32.S32 R17, R20 ;  /* 0x0000001400117245 */ /* 0x000fe40000201400 */
[----:B------:R-:W-:Y:S01]  /*30690*/  MOV R20, 0x7f800000 ;  /* 0x7f80000000147802 */ /* 0x000fe20000000f00 */
        /* <DEDUP_REMOVED lines=22> */
[----:B------:R-:W-:Y:S02]  /*30800*/  PLOP3.LUT P0, PT, PT, PT, PT, 0x8, 0x80 ;  /* 0x000000000080781c */ /* 0x000fe40003f0e170 */
[----:B------:R-:W0:Y:S02]  /*30810*/  F2I.U32.TRUNC.NTZ R25, R16 ;  /* 0x0000001000197305 */ /* 0x000e24000020f000 */
[----:B0-----:R-:W-:Y:S01]  /*30820*/  ISETP.NE.AND P2, PT, R25, RZ, PT ;  /* 0x000000ff1900720c */ /* 0x001fe20003f45270 */
[----:B------:R-:W-:-:S12]  /*30830*/  @!P1 BRA `(.L_x_1842) ;  /* 0x00000000002c9947 */ /* 0x000fd80003800000 */
[----:B------:R-:W-:Y:S01]  /*30840*/  MOV R13, RZ ;  /* 0x000000ff000d7202 */ /* 0x000fe20000000f00 */
[----:B------:R-:W-:-:S07]  /*30850*/  IMAD.MOV.U32 R16, RZ, RZ, R11 ;  /* 0x000000ffff107224 */ /* 0x000fce00078e000b */
.L_x_1843:
        /* <DEDUP_REMOVED lines=9> */
.L_x_1842:
[----:B------:R-:W-:Y:S05]  /*308f0*/  BSYNC.RECONVERGENT B1 ;  /* 0x0000000000017941 */ /* 0x000fea0003800200 */
.L_x_1841:
[----:B------:R-:W-:Y:S04]  /*30900*/  BSSY.RECONVERGENT B1, `(.L_x_1844) ;  /* 0x000000d000017945 */ /* 0x000fe80003800200 */
[----:B------:R-:W-:Y:S05]  /*30910*/  @!P3 BRA `(.L_x_1845) ;  /* 0x00000000002cb947 */ /* 0x000fea0003800000 */
[----:B------:R-:W-:Y:S01]  /*30920*/  MOV R21, RZ ;  /* 0x000000ff00157202 */ /* 0x000fe20000000f00 */
[----:B------:R-:W-:-:S07]  /*30930*/  IMAD.MOV.U32 R16, RZ, RZ, R12 ;  /* 0x000000ffff107224 */ /* 0x000fce00078e000c */
.L_x_1846:
        /* <DEDUP_REMOVED lines=9> */
.L_x_1845:
[----:B------:R-:W-:Y:S05]  /*309d0*/  BSYNC.RECONVERGENT B1 ;  /* 0x0000000000017941 */ /* 0x000fea0003800200 */
.L_x_1844:
[----:B------:R-:W-:Y:S05]  /*309e0*/  @!P2 BRA `(.L_x_1840) ;  /* 0x00000000004ca947 */ /* 0x000fea0003800000 */
[----:B------:R-:W-:-:S07]  /*309f0*/  HFMA2 R16, -RZ, RZ, 0, 0 ;  /* 0x00000000ff107431 */ /* 0x000fce00000001ff */
.L_x_1848:
        /* <DEDUP_REMOVED lines=17> */
.L_x_1847:
[----:B------:R-:W-:-:S13]  /*30b10*/  ISETP.LE.AND P0, PT, R13, R26, PT ;  /* 0x0000001a0d00720c */ /* 0x000fda0003f03270 */
.L_x_1840:
[----:B------:R-:W-:Y:S05]  /*30b20*/  BSYNC.RECONVERGENT B0 ;  /* 0x0000000000007941 */ /* 0x000fea0003800200 */
.L_x_1839:
[----:B0-----:R-:W-:Y:S01]  /*30b30*/  VIADD R13, R15, 0x1 ;  /* 0x000000010f0d7836 */ /* 0x001fe20000000000 */
[C---:B------:R-:W-:Y:S01]  /*30b40*/  IADD3 R16, PT, PT, R18.reuse, 0x1, RZ ;  /* 0x0000000112107810 */ /* 0x040fe20007ffe0ff */
[----:B------:R-:W-:Y:S01]  /*30b50*/  @!P0 IMAD.MOV R13, RZ, RZ, R15 ;  /* 0x000000ffff0d8224 */ /* 0x000fe200078e020f */
[----:B------:R-:W-:Y:S01]  /*30b60*/  @P0 IADD3 R16, PT, PT, R18, RZ, RZ ;  /* 0x000000ff12100210 */ /* 0x000fe20007ffe0ff */
        /* <DEDUP_REMOVED lines=53> */
.L_x_1853:
        /* <DEDUP_REMOVED lines=9> */
.L_x_1852:
[----:B------:R-:W-:Y:S05]  /*30f50*/  BSYNC.RECONVERGENT B1 ;  /* 0x0000000000017941 */ /* 0x000fea0003800200 */
.L_x_1851:
[----:B------:R-:W-:Y:S04]  /*30f60*/  BSSY.RECONVERGENT B1, `(.L_x_1854) ;  /* 0x000000d000017945 */ /* 0x000fe80003800200 */
[----:B------:R-:W-:Y:S05]  /*30f70*/  @!P3 BRA `(.L_x_1855) ;  /* 0x00000000002cb947 */ /* 0x000fea0003800000 */
[----:B------:R-:W-:Y:S01]  /*30f80*/  IMAD.MOV.U32 R23, RZ, RZ, RZ ;  /* 0x000000ffff177224 */ /* 0x000fe200078e00ff */
[----:B------:R-:W-:-:S07]  /*30f90*/  MOV R18, R12 ;  /* 0x0000000c00127202 */ /* 0x000fce0000000f00 */
.L_x_1856:
        /* <DEDUP_REMOVED lines=9> */
.L_x_1855:
[----:B------:R-:W-:Y:S05]  /*31030*/  BSYNC.RECONVERGENT B1 ;  /* 0x0000000000017941 */ /* 0x000fea0003800200 */
.L_x_1854:
[----:B------:R-:W-:Y:S05]  /*31040*/  @!P2 BRA `(.L_x_1850) ;  /* 0x00000000004ca947 */ /* 0x000fea0003800000 */
[----:B------:R-:W-:-:S07]  /*31050*/  IMAD.MOV.U32 R18, RZ, RZ, RZ ;  /* 0x000000ffff127224 */ /* 0x000fce00078e00ff */
.L_x_1858:
        /* <DEDUP_REMOVED lines=17> */
.L_x_1857:
[----:B------:R-:W-:-:S13]  /*31170*/  ISETP.LE.AND P0, PT, R15, R26, PT ;  /* 0x0000001a0f00720c */ /* 0x000fda0003f03270 */
.L_x_1850:
[----:B------:R-:W-:Y:S05]  /*31180*/  BSYNC.RECONVERGENT B0 ;  /* 0x0000000000007941 */ /* 0x000fea0003800200 */
.L_x_1849:
[C---:B0-----:R-:W-:Y:S01]  /*31190*/  IADD3 R15, PT, PT, R13.reuse, 0x1, RZ ;  /* 0x000000010d0f7810 */ /* 0x041fe20007ffe0ff */
        /* <DEDUP_REMOVED lines=56> */
.L_x_1863:
        /* <DEDUP_REMOVED lines=9> */
.L_x_1862:
[----:B------:R-:W-:Y:S05]  /*315b0*/  BSYNC.RECONVERGENT B1 ;  /* 0x0000000000017941 */ /* 0x000fea0003800200 */
.L_x_1861:
[----:B------:R-:W-:Y:S04]  /*315c0*/  BSSY.RECONVERGENT B1, `(.L_x_1864) ;  /* 0x000000d000017945 */ /* 0x000fe80003800200 */
[----:B------:R-:W-:Y:S05]  /*315d0*/  @!P3 BRA `(.L_x_1865) ;  /* 0x00000000002cb947 */ /* 0x000fea0003800000 */
[----:B------:R-:W-:Y:S01]  /*315e0*/  MOV R23, RZ ;  /* 0x000000ff00177202 */ /* 0x000fe20000000f00 */
[----:B------:R-:W-:-:S07]  /*315f0*/  IMAD.MOV.U32 R16, RZ, RZ, R12 ;  /* 0x000000ffff107224 */ /* 0x000fce00078e000c */
.L_x_1866:
        /* <DEDUP_REMOVED lines=9> */
.L_x_1865:
[----:B------:R-:W-:Y:S05]  /*31690*/  BSYNC.RECONVERGENT B1 ;  /* 0x0000000000017941 */ /* 0x000fea0003800200 */
.L_x_1864:
[----:B------:R-:W-:Y:S05]  /*316a0*/  @!P2 BRA `(.L_x_1860) ;  /* 0x00000000004ca947 */ /* 0x000fea0003800000 */
[----:B------:R-:W-:-:S07]  /*316b0*/  HFMA2 R16, -RZ, RZ, 0, 0 ;  /* 0x00000000ff107431 */ /* 0x000fce00000001ff */
.L_x_1868:
        /* <DEDUP_REMOVED lines=17> */
.L_x_1867:
[----:B------:R-:W-:-:S13]  /*317d0*/  ISETP.LE.AND P0, PT, R13, R28, PT ;  /* 0x0000001c0d00720c */ /* 0x000fda0003f03270 */
.L_x_1860:
[----:B------:R-:W-:Y:S05]  /*317e0*/  BSYNC.RECONVERGENT B0 ;  /* 0x0000000000007941 */ /* 0x000fea0003800200 */
.L_x_1859:
        /* <DEDUP_REMOVED lines=42> */
[----:B------:R-:W-:Y:S01]  /*31a90*/  MOV R24, 0x3ede5bd9 ;  /* 0x3ede5bd900187802 */ /* 0x000fe20000000f00 */
[----:B------:R-:W-:Y:S01]  /*31aa0*/  FFMA R26, R25, R26, R25 ;  /* 0x0000001a191a7223 */ /* 0x000fe20000000019 */
[----:B------:R-:W-:-:S03]  /*31ab0*/  IMAD.MOV.U32 R25, RZ, RZ, RZ ;  /* 0x000000ffff197224 */ /* 0x000fc600078e00ff */
[----:B------:R-:W-:Y:S01]  /*31ac0*/  FFMA R21, R21, 0.69314718246459960938, R26 ;  /* 0x3f31721815157823 */ /* 0x000fe2000000001a */
        /* <DEDUP_REMOVED lines=11> */
.L_x_1873:
        /* <DEDUP_REMOVED lines=9> */
.L_x_1872:
[----:B------:R-:W-:Y:S05]  /*31c10*/  BSYNC.RECONVERGENT B1 ;  /* 0x0000000000017941 */ /* 0x000fea0003800200 */
.L_x_1871:
[----:B------:R-:W-:Y:S04]  /*31c20*/  BSSY.RECONVERGENT B1, `(.L_x_1874) ;  /* 0x000000d000017945 */ /* 0x000fe80003800200 */
[----:B------:R-:W-:Y:S05]  /*31c30*/  @!P3 BRA `(.L_x_1875) ;  /* 0x00000000002cb947 */ /* 0x000fea0003800000 */
[----:B------:R-:W-:Y:S01]  /*31c40*/  IMAD.MOV.U32 R25, RZ, RZ, RZ ;  /* 0x000000ffff197224 */ /* 0x000fe200078e00ff */
[----:B------:R-:W-:-:S07]  /*31c50*/  MOV R21, R12 ;  /* 0x0000000c00157202 */ /* 0x000fce0000000f00 */
.L_x_1876:
        /* <DEDUP_REMOVED lines=9> */
.L_x_1875:
[----:B------:R-:W-:Y:S05]  /*31cf0*/  BSYNC.RECONVERGENT B1 ;  /* 0x0000000000017941 */ /* 0x000fea0003800200 */
.L_x_1874:
[----:B------:R-:W-:Y:S05]  /*31d00*/  @!P2 BRA `(.L_x_1870) ;  /* 0x00000000004ca947 */ /* 0x000fea0003800000 */
[----:B------:R-:W-:-:S07]  /*31d10*/  IMAD.MOV.U32 R21, RZ, RZ, RZ ;  /* 0x000000ffff157224 */ /* 0x000fce00078e00ff */
.L_x_1878:
        /* <DEDUP_REMOVED lines=17> */
.L_x_1877:
[----:B------:R-:W-:-:S13]  /*31e30*/  ISETP.LE.AND P0, PT, R18, R25, PT ;  /* 0x000000191200720c */ /* 0x000fda0003f03270 */
.L_x_1870:
[----:B------:R-:W-:Y:S05]  /*31e40*/  BSYNC.RECONVERGENT B0 ;  /* 0x0000000000007941 */ /* 0x000fea0003800200 */
.L_x_1869:
        /* <DEDUP_REMOVED lines=57> */
.L_x_1883:
        /* <DEDUP_REMOVED lines=9> */
.L_x_1882:
[----:B------:R-:W-:Y:S05]  /*32270*/  BSYNC.RECONVERGENT B1 ;  /* 0x0000000000017941 */ /* 0x000fea0003800200 */
.L_x_1881:
[----:B------:R-:W-:Y:S04]  /*32280*/  BSSY.RECONVERGENT B1, `(.L_x_1884) ;  /* 0x000000d000017945 */ /* 0x000fe80003800200 */
[----:B------:R-:W-:Y:S05]  /*32290*/  @!P3 BRA `(.L_x_1885) ;  /* 0x00000000002cb947 */ /* 0x000fea0003800000 */
[----:B------:R-:W-:Y:S01]  /*322a0*/  MOV R25, RZ ;  /* 0x000000ff00197202 */ /* 0x000fe20000000f00 */
[----:B------:R-:W-:-:S07]  /*322b0*/  IMAD.MOV.U32 R16, RZ, RZ, R12 ;  /* 0x000000ffff107224 */ /* 0x000fce00078e000c */
.L_x_1886:
        /* <DEDUP_REMOVED lines=9> */
.L_x_1885:
[----:B------:R-:W-:Y:S05]  /*32350*/  BSYNC.RECONVERGENT B1 ;  /* 0x0000000000017941 */ /* 0x000fea0003800200 */
.L_x_1884:
[----:B------:R-:W-:Y:S05]  /*32360*/  @!P2 BRA `(.L_x_1880) ;  /* 0x00000000004ca947 */ /* 0x000fea0003800000 */
[----:B------:R-:W-:-:S07]  /*32370*/  HFMA2 R16, -RZ, RZ, 0, 0 ;  /* 0x00000000ff107431 */ /* 0x000fce00000001ff */
.L_x_1888:
        /* <DEDUP_REMOVED lines=17> */
.L_x_1887:
[----:B------:R-:W-:-:S13]  /*32490*/  ISETP.LE.AND P0, PT, R13, R30, PT ;  /* 0x0000001e0d00720c */ /* 0x000fda0003f03270 */
.L_x_1880:
[----:B------:R-:W-:Y:S05]  /*324a0*/  BSYNC.RECONVERGENT B0 ;  /* 0x0000000000007941 */ /* 0x000fea0003800200 */
.L_x_1879:
[----:B------:R-:W-:Y:S01]  /*324b0*/  VIADD R23, R21, 0x1 ;  /* 0x0000000115177836 */ /* 0x000fe20000000000 */
[C---:B0-----:R-:W-:Y:S01]  /*324c0*/  IADD3 R16, PT, PT, R24.reuse, 0x1, RZ ;  /* 0x0000000118107810 */ /* 0x041fe20007ffe0ff */
        /* <DEDUP_REMOVED lines=44> */
[C---:B------:R-:W-:Y:S01]  /*32790*/  @P0 FFMA R24, R21.reuse, R26, +INF ;  /* 0x7f80000015180423 */ /* 0x040fe2000000001a */
[----:B------:R-:W-:-:S03]  /*327a0*/  FSETP.NEU.AND P0, PT, R21, RZ, PT ;  /* 0x000000ff1500720b */ /* 0x000fc60003f0d000 */
[----:B------:R-:W-:-:S05]  /*327b0*/  FFMA R24, R24, R25, 1 ;  /* 0x3f80000018187423 */ /* 0x000fca0000000019 */
[----:B------:R-:W-:Y:S01]  /*327c0*/  FSEL R21, R24, -INF , P0 ;  /* 0xff80000018157808 */ /* 0x000fe20000000000 */
[----:B------:R-:W-:Y:S01]  /*327d0*/  HFMA2 R24, -RZ, RZ, 0, 0 ;  /* 0x00000000ff187431 */ /* 0x000fe200000001ff */
[----:B------:R-:W-:-:S04]  /*327e0*/  PLOP3.LUT P0, PT, PT, PT, PT, 0x8, 0x80 ;  /* 0x000000000080781c */ /* 0x000fc80003f0e170 */
[----:B------:R-:W0:Y:S02]  /*327f0*/  F2I.U32.TRUNC.NTZ R21, R21 ;  /* 0x0000001500157305 */ /* 0x000e24000020f000 */
[----:B0-----:R-:W-:Y:S01]  /*32800*/  ISETP.NE.AND P2, PT, R21, RZ, PT ;  /* 0x000000ff1500720c */ /* 0x001fe20003f45270 */
[----:B------:R-:W-:-:S12]  /*32810*/  @!P1 BRA `(.L_x_1892) ;  /* 0x00000000002c9947 */ /* 0x000fd80003800000 */
[----:B------:R-:W-:Y:S01]  /*32820*/  IMAD.MOV.U32 R24, RZ, RZ, RZ ;  /* 0x000000ffff187224 */ /* 0x000fe200078e00ff */
[----:B------:R-:W-:-:S07]  /*32830*/  MOV R25, R11 ;  /* 0x0000000b00197202 */ /* 0x000fce0000000f00 */
.L_x_1893:
        /* <DEDUP_REMOVED lines=9> */
.L_x_1892:
[----:B------:R-:W-:Y:S05]  /*328d0*/  BSYNC.RECONVERGENT B1 ;  /* 0x0000000000017941 */ /* 0x000fea0003800200 */
.L_x_1891:
[----:B------:R-:W-:Y:S04]  /*328e0*/  BSSY.RECONVERGENT B1, `(.L_x_1894) ;  /* 0x000000d000017945 */ /* 0x000fe80003800200 */
[----:B------:R-:W-:Y:S05]  /*328f0*/  @!P3 BRA `(.L_x_1895) ;  /* 0x00000000002cb947 */ /* 0x000fea0003800000 */
[----:B------:R-:W-:Y:S01]  /*32900*/  IMAD.MOV.U32 R28, RZ, RZ, RZ ;  /* 0x000000ffff1c7224 */ /* 0x000fe200078e00ff */
[----:B------:R-:W-:-:S07]  /*32910*/  MOV R25, R12 ;  /* 0x0000000c00197202 */ /* 0x000fce0000000f00 */
.L_x_1896:
        /* <DEDUP_REMOVED lines=9> */
.L_x_1895:
[----:B------:R-:W-:Y:S05]  /*329b0*/  BSYNC.RECONVERGENT B1 ;  /* 0x0000000000017941 */ /* 0x000fea0003800200 */
.L_x_1894:
[----:B------:R-:W-:Y:S05]  /*329c0*/  @!P2 BRA `(.L_x_1890) ;  /* 0x00000000004ca947 */ /* 0x000fea0003800000 */
[----:B------:R-:W-:-:S07]  /*329d0*/  IMAD.MOV.U32 R26, RZ, RZ, RZ ;  /* 0x000000ffff1a7224 */ /* 0x000fce00078e00ff */
.L_x_1898:
        /* <DEDUP_REMOVED lines=17> */
.L_x_1897:
[----:B------:R-:W-:-:S13]  /*32af0*/  ISETP.LE.AND P0, PT, R24, R29, PT ;  /* 0x0000001d1800720c */ /* 0x000fda0003f03270 */
.L_x_1890:
[----:B------:R-:W-:Y:S05]  /*32b00*/  BSYNC.RECONVERGENT B0 ;  /* 0x0000000000007941 */ /* 0x000fea0003800200 */
.L_x_1889:
        /* <DEDUP_REMOVED lines=49> */
[----:B------:R-:W-:Y:S01]  /*32e20*/  FSEL R23, R25, -INF , P0 ;  /* 0xff80000019177808 */ /* 0x000fe20000000000 */
[----:B------:R-:W-:Y:S01]  /*32e30*/  HFMA2 R25, -RZ, RZ, 0, 0 ;  /* 0x00000000ff197431 */ /* 0x000fe200000001ff */
[----:B------:R-:W-:-:S04]  /*32e40*/  PLOP3.LUT P0, PT, PT, PT, PT, 0x8, 0x80 ;  /* 0x000000000080781c */ /* 0x000fc80003f0e170 */
[----:B------:R-:W0:Y:S02]  /*32e50*/  F2I.U32.TRUNC.NTZ R23, R23 ;  /* 0x0000001700177305 */ /* 0x000e24000020f000 */
[----:B0-----:R-:W-:Y:S01]  /*32e60*/  ISETP.NE.AND P2, PT, R23, RZ, PT ;  /* 0x000000ff1700720c */ /* 0x001fe20003f45270 */
[----:B------:R-:W-:-:S12]  /*32e70*/  @!P1 BRA `(.L_x_1902) ;  /* 0x00000000002c9947 */ /* 0x000fd80003800000 */
[----:B------:R-:W-:Y:S01]  /*32e80*/  MOV R26, RZ ;  /* 0x000000ff001a7202 */ /* 0x000fe20000000f00 */
[----:B------:R-:W-:-:S07]  /*32e90*/  IMAD.MOV.U32 R27, RZ, RZ, R11 ;  /* 0x000000ffff1b7224 */ /* 0x000fce00078e000b */
.L_x_1903:
        /* <DEDUP_REMOVED lines=9> */
.L_x_1902:
[----:B------:R-:W-:Y:S05]  /*32f30*/  BSYNC.RECONVERGENT B1 ;  /* 0x0000000000017941 */ /* 0x000fea0003800200 */
.L_x_1901:
[----:B------:R-:W-:Y:S04]  /*32f40*/  BSSY.RECONVERGENT B1, `(.L_x_1904) ;  /* 0x000000d000017945 */ /* 0x000fe80003800200 */
[----:B------:R-:W-:Y:S05]  /*32f50*/  @!P3 BRA `(.L_x_1905) ;  /* 0x00000000002cb947 */ /* 0x000fea0003800000 */
[----:B------:R-:W-:Y:S01]  /*32f60*/  MOV R25, RZ ;  /* 0x000000ff00197202 */ /* 0x000fe20000000f00 */
[----:B------:R-:W-:-:S07]  /*32f70*/  IMAD.MOV.U32 R27, RZ, RZ, R12 ;  /* 0x000000ffff1b7224 */ /* 0x000fce00078e000c */
.L_x_1906:
        /* <DEDUP_REMOVED lines=9> */
.L_x_1905:
[----:B------:R-:W-:Y:S05]  /*33010*/  BSYNC.RECONVERGENT B1 ;  /* 0x0000000000017941 */ /* 0x000fea0003800200 */
.L_x_1904:
[----:B------:R-:W-:Y:S05]  /*33020*/  @!P2 BRA `(.L_x_1900) ;  /* 0x00000000004ca947 */ /* 0x000fea0003800000 */
[----:B------:R-:W-:-:S07]  /*33030*/  HFMA2 R28, -RZ, RZ, 0, 0 ;  /* 0x00000000ff1c7431 */ /* 0x000fce00000001ff */
.L_x_1908:
        /* <DEDUP_REMOVED lines=17> */
.L_x_1907:
[----:B------:R-:W-:-:S13]  /*33150*/  ISETP.LE.AND P0, PT, R26, R25, PT ;  /* 0x000000191a00720c */ /* 0x000fda0003f03270 */
.L_x_1900:
[----:B------:R-:W-:Y:S05]  /*33160*/  BSYNC.RECONVERGENT B0 ;  /* 0x0000000000007941 */ /* 0x000fea0003800200 */
.L_x_1899:
        /* <DEDUP_REMOVED lines=43> */
[----:B------:R-:W-:-:S04]  /*33420*/  FFMA R30, R29, R30, R29 ;  /* 0x0000001e1d1e7223 */ /* 0x000fc8000000001d */
[----:B------:R-:W-:Y:S01]  /*33430*/  FFMA R25, R25, 0.69314718246459960938, R30 ;  /* 0x3f31721819197823 */ /* 0x000fe2000000001e */
        /* <DEDUP_REMOVED lines=12> */
.L_x_1913:
        /* <DEDUP_REMOVED lines=9> */
.L_x_1912:
[----:B------:R-:W-:Y:S05]  /*33590*/  BSYNC.RECONVERGENT B1 ;  /* 0x0000000000017941 */ /* 0x000fea0003800200 */
.L_x_1911:
[----:B------:R-:W-:Y:S04]  /*335a0*/  BSSY.RECONVERGENT B1, `(.L_x_1914) ;  /* 0x000000d000017945 */ /* 0x000fe80003800200 */
[----:B------:R-:W-:Y:S05]  /*335b0*/  @!P3 BRA `(.L_x_1915) ;  /* 0x00000000002cb947 */ /* 0x000fea0003800000 */
[----:B------:R-:W-:Y:S01]  /*335c0*/  IMAD.MOV.U32 R25, RZ, RZ, RZ ;  /* 0x000000ffff197224 */ /* 0x000fe200078e00ff */
[----:B------:R-:W-:-:S07]  /*335d0*/  MOV R28, R12 ;  /* 0x0000000c001c7202 */ /* 0x000fce0000000f00 */
.L_x_1916:
        /* <DEDUP_REMOVED lines=9> */
.L_x_1915:
[----:B------:R-:W-:Y:S05]  /*33670*/  BSYNC.RECONVERGENT B1 ;  /* 0x0000000000017941 */ /* 0x000fea0003800200 */
.L_x_1914:
[----:B------:R-:W-:Y:S05]  /*33680*/  @!P2 BRA `(.L_x_1910) ;  /* 0x00000000004ca947 */ /* 0x000fea0003800000 */
[----:B------:R-:W-:-:S07]  /*33690*/  IMAD.MOV.U32 R29, RZ, RZ, RZ ;  /* 0x000000ffff1d7224 */ /* 0x000fce00078e00ff */
.L_x_1918:
        /* <DEDUP_REMOVED lines=17> */
.L_x_1917:
[----:B------:R-:W-:-:S13]  /*337b0*/  ISETP.LE.AND P0, PT, R27, R32, PT ;  /* 0x000000201b00720c */ /* 0x000fda0003f03270 */
.L_x_1910:
[----:B------:R-:W-:Y:S05]  /*337c0*/  BSYNC.RECONVERGENT B0 ;  /* 0x0000000000007941 */ /* 0x000fea0003800200 */
.L_x_1909:
        /* <DEDUP_REMOVED lines=51> */
[----:B------:R-:W-:-:S04]  /*33b00*/  PLOP3.LUT P0, PT, PT, PT, PT, 0x8, 0x80 ;  /* 0x000000000080781c */ /* 0x000fc80003f0e170 */
[----:B------:R-:W0:Y:S02]  /*33b10*/  F2I.U32.TRUNC.NTZ R26, R26 ;  /* 0x0000001a001a7305 */ /* 0x000e24000020f000 */
[----:B0-----:R-:W-:Y:S01]  /*33b20*/  ISETP.NE.AND P2, PT, R26, RZ, PT ;  /* 0x000000ff1a00720c */ /* 0x001fe20003f45270 */
[----:B------:R-:W-:-:S12]  /*33b30*/  @!P1 BRA `(.L_x_1922) ;  /* 0x00000000002c9947 */ /* 0x000fd80003800000 */
[----:B------:R-:W-:Y:S01]  /*33b40*/  MOV R27, RZ ;  /* 0x000000ff001b7202 */ /* 0x000fe20000000f00 */
[----:B------:R-:W-:-:S07]  /*33b50*/  IMAD.MOV.U32 R29, RZ, RZ, R11 ;  /* 0x000000ffff1d7224 */ /* 0x000fce00078e000b */
.L_x_1923:
        /* <DEDUP_REMOVED lines=9> */
.L_x_1922:
[----:B------:R-:W-:Y:S05]  /*33bf0*/  BSYNC.RECONVERGENT B1 ;  /* 0x0000000000017941 */ /* 0x000fea0003800200 */
.L_x_1921:
[----:B------:R-:W-:Y:S04]  /*33c00*/  BSSY.RECONVERGENT B1, `(.L_x_1924) ;  /* 0x000000d000017945 */ /* 0x000fe80003800200 */
[----:B------:R-:W-:Y:S05]  /*33c10*/  @!P3 BRA `(.L_x_1925) ;  /* 0x00000000002cb947 */ /* 0x000fea0003800000 */
[----:B------:R-:W-:Y:S01]  /*33c20*/  MOV R23, RZ ;  /* 0x000000ff00177202 */ /* 0x000fe20000000f00 */
[----:B------:R-:W-:-:S07]  /*33c30*/  IMAD.MOV.U32 R29, RZ, RZ, R12 ;  /* 0x000000ffff1d7224 */ /* 0x000fce00078e000c */
.L_x_1926:
        /* <DEDUP_REMOVED lines=9> */
.L_x_1925:
[----:B------:R-:W-:Y:S05]  /*33cd0*/  BSYNC.RECONVERGENT B1 ;  /* 0x0000000000017941 */ /* 0x000fea0003800200 */
.L_x_1924:
[----:B------:R-:W-:Y:S05]  /*33ce0*/  @!P2 BRA `(.L_x_1920) ;  /* 0x00000000004ca947 */ /* 0x000fea0003800000 */
[----:B------:R-:W-:-:S07]  /*33cf0*/  HFMA2 R29, -RZ, RZ, 0, 0 ;  /* 0x00000000ff1d7431 */ /* 0x000fce00000001ff */
.L_x_1928:
        /* <DEDUP_REMOVED lines=17> */
.L_x_1927:
[----:B------:R-:W-:-:S13]  /*33e10*/  ISETP.LE.AND P0, PT, R27, R34, PT ;  /* 0x000000221b00720c */ /* 0x000fda0003f03270 */
.L_x_1920:
[----:B------:R-:W-:Y:S05]  /*33e20*/  BSYNC.RECONVERGENT B0 ;  /* 0x0000000000007941 */ /* 0x000fea0003800200 */
.L_x_1919:
        /* <DEDUP_REMOVED lines=49> */
[----:B------:R-:W-:-:S04]  /*34140*/  HFMA2 R29, -RZ, RZ, 0, 0 ;  /* 0x00000000ff1d7431 */ /* 0x000fc800000001ff */
[----:B------:R-:W-:Y:S02]  /*34150*/  FSEL R28, R28, -INF , P0 ;  /* 0xff8000001c1c7808 */ /* 0x000fe40000000000 */
[----:B------:R-:W-:-:S04]  /*34160*/  PLOP3.LUT P0, PT, PT, PT, PT, 0x8, 0x80 ;  /* 0x000000000080781c */ /* 0x000fc80003f0e170 */
[----:B------:R-:W0:Y:S02]  /*34170*/  F2I.U32.TRUNC.NTZ R28, R28 ;  /* 0x0000001c001c7305 */ /* 0x000e24000020f000 */
[----:B0-----:R-:W-:Y:S01]  /*34180*/  ISETP.NE.AND P2, PT, R28, RZ, PT ;  /* 0x000000ff1c00720c */ /* 0x001fe20003f45270 */
[----:B------:R-:W-:-:S12]  /*34190*/  @!P1 BRA `(.L_x_1932) ;  /* 0x00000000002c9947 */ /* 0x000fd80003800000 */
[----:B------:R-:W-:Y:S01]  /*341a0*/  IMAD.MOV.U32 R29, RZ, RZ, RZ ;  /* 0x000000ffff1d7224 */ /* 0x000fe200078e00ff */
[----:B------:R-:W-:-:S07]  /*341b0*/  MOV R30, R11 ;  /* 0x0000000b001e7202 */ /* 0x000fce0000000f00 */
.L_x_1933:
        /* <DEDUP_REMOVED lines=9> */
.L_x_1932:
[----:B------:R-:W-:Y:S05]  /*34250*/  BSYNC.RECONVERGENT B1 ;  /* 0x0000000000017941 */ /* 0x000fea0003800200 */
.L_x_1931:
[----:B------:R-:W-:Y:S04]  /*34260*/  BSSY.RECONVERGENT B1, `(.L_x_1934) ;  /* 0x000000d000017945 */ /* 0x000fe80003800200 */
[----:B------:R-:W-:Y:S05]  /*34270*/  @!P3 BRA `(.L_x_1935) ;  /* 0x00000000002cb947 */ /* 0x000fea0003800000 */
[----:B------:R-:W-:Y:S01]  /*34280*/  IMAD.MOV.U32 R25, RZ, RZ, RZ ;  /* 0x000000ffff197224 */ /* 0x000fe200078e00ff */
[----:B------:R-:W-:-:S07]  /*34290*/  MOV R30, R12 ;  /* 0x0000000c001e7202 */ /* 0x000fce0000000f00 */
.L_x_1936:
        /* <DEDUP_REMOVED lines=9> */
.L_x_1935:
[----:B------:R-:W-:Y:S05]  /*34330*/  BSYNC.RECONVERGENT B1 ;  /* 0x0000000000017941 */ /* 0x000fea0003800200 */
.L_x_1934:
[----:B------:R-:W-:Y:S05]  /*34340*/  @!P2 BRA `(.L_x_1930) ;  /* 0x00000000004ca947 */ /* 0x000fea0003800000 */
[----:B------:R-:W-:-:S07]  /*34350*/  IMAD.MOV.U32 R31, RZ, RZ, RZ ;  /* 0x000000ffff1f7224 */ /* 0x000fce00078e00ff */
.L_x_1938:
        /* <DEDUP_REMOVED lines=17> */
.L_x_1937:
[----:B------:R-:W-:-:S13]  /*34470*/  ISETP.LE.AND P0, PT, R29, R34, PT ;  /* 0x000000221d00720c */ /* 0x000fda0003f03270 */
.L_x_1930:
[----:B------:R-:W-:Y:S05]  /*34480*/  BSYNC.RECONVERGENT B0 ;  /* 0x0000000000007941 */ /* 0x000fea0003800200 */
.L_x_1929:
        /* <DEDUP_REMOVED lines=57> */
.L_x_1943:
        /* <DEDUP_REMOVED lines=9> */
.L_x_1942:
[----:B------:R-:W-:Y:S05]  /*348b0*/  BSYNC.RECONVERGENT B1 ;  /* 0x0000000000017941 */ /* 0x000fea0003800200 */
.L_x_1941:
[----:B------:R-:W-:Y:S04]  /*348c0*/  BSSY.RECONVERGENT B1, `(.L_x_1944) ;  /* 0x000000d000017945 */ /* 0x000fe80003800200 */
[----:B------:R-:W-:Y:S05]  /*348d0*/  @!P3 BRA `(.L_x_1945) ;  /* 0x00000000002cb947 */ /* 0x000fea0003800000 */
[----:B------:R-:W-:Y:S01]  /*348e0*/  MOV R29, RZ ;  /* 0x000000ff001d7202 */ /* 0x000fe20000000f00 */
[----:B------:R-:W-:-:S07]  /*348f0*/  IMAD.MOV.U32 R31, RZ, RZ, R12 ;  /* 0x000000ffff1f7224 */ /* 0x000fce00078e000c */
.L_x_1946:
        /* <DEDUP_REMOVED lines=9> */
.L_x_1945:
[----:B------:R-:W-:Y:S05]  /*34990*/  BSYNC.RECONVERGENT B1 ;  /* 0x0000000000017941 */ /* 0x000fea0003800200 */
.L_x_1944:
[----:B------:R-:W-:Y:S05]  /*349a0*/  @!P2 BRA `(.L_x_1940) ;  /* 0x00000000004ca947 */ /* 0x000fea0003800000 */
[----:B------:R-:W-:-:S07]  /*349b0*/  HFMA2 R31, -RZ, RZ, 0, 0 ;  /* 0x00000000ff1f7431 */ /* 0x000fce00000001ff */
.L_x_1948:
        /* <DEDUP_REMOVED lines=17> */
.L_x_1947:
[----:B------:R-:W-:-:S13]  /*34ad0*/  ISETP.LE.AND P0, PT, R27, R36, PT ;  /* 0x000000241b00720c */ /* 0x000fda0003f03270 */
.L_x_1940:
[----:B------:R-:W-:Y:S05]  /*34ae0*/  BSYNC.RECONVERGENT B0 ;  /* 0x0000000000007941 */ /* 0x000fea0003800200 */
.L_x_1939:
        /* <DEDUP_REMOVED lines=57> */
.L_x_1953:
        /* <DEDUP_REMOVED lines=9> */
.L_x_1952:
[----:B------:R-:W-:Y:S05]  /*34f10*/  BSYNC.RECONVERGENT B1 ;  /* 0x0000000000017941 */ /* 0x000fea0003800200 */
.L_x_1951:
[----:B------:R-:W-:Y:S04]  /*34f20*/  BSSY.RECONVERGENT B1, `(.L_x_1954) ;  /* 0x000000d000017945 */ /* 0x000fe80003800200 */
[----:B------:R-:W-:Y:S05]  /*34f30*/  @!P3 BRA `(.L_x_1955) ;  /* 0x00000000002cb947 */ /* 0x000fea0003800000 */
[----:B------:R-:W-:Y:S01]  /*34f40*/  IMAD.MOV.U32 R31, RZ, RZ, RZ ;  /* 0x000000ffff1f7224 */ /* 0x000fe200078e00ff */
[----:B------:R-:W-:-:S07]  /*34f50*/  MOV R32, R12 ;  /* 0x0000000c00207202 */ /* 0x000fce0000000f00 */
.L_x_1956:
        /* <DEDUP_REMOVED lines=9> */
.L_x_1955:
[----:B------:R-:W-:Y:S05]  /*34ff0*/  BSYNC.RECONVERGENT B1 ;  /* 0x0000000000017941 */ /* 0x000fea0003800200 */
.L_x_1954:
[----:B------:R-:W-:Y:S05]  /*35000*/  @!P2 BRA `(.L_x_1950) ;  /* 0x00000000004ca947 */ /* 0x000fea0003800000 */
[----:B------:R-:W-:-:S07]  /*35010*/  IMAD.MOV.U32 R33, RZ, RZ, RZ ;  /* 0x000000ffff217224 */ /* 0x000fce00078e00ff */
.L_x_1958:
        /* <DEDUP_REMOVED lines=17> */
.L_x_1957:
[----:B------:R-:W-:-:S13]  /*35130*/  ISETP.LE.AND P0, PT, R29, R36, PT ;  /* 0x000000241d00720c */ /* 0x000fda0003f03270 */
.L_x_1950:
[----:B------:R-:W-:Y:S05]  /*35140*/  BSYNC.RECONVERGENT B0 ;  /* 0x0000000000007941 */ /* 0x000fea0003800200 */
.L_x_1949:
        /* <DEDUP_REMOVED lines=54> */
[----:B------:R-:W-:Y:S02]  /*354b0*/  HFMA2 R30, -RZ, RZ, 0, 0 ;  /* 0x00000000ff1e7431 */ /* 0x000fe400000001ff */
[----:B------:R-:W-:-:S07]  /*354c0*/  IMAD.MOV.U32 R33, RZ, RZ, R11 ;  /* 0x000000ffff217224 */ /* 0x000fce00078e000b */
.L_x_1963:
        /* <DEDUP_REMOVED lines=9> */
.L_x_1962:
[----:B------:R-:W-:Y:S05]  /*35560*/  BSYNC.RECONVERGENT B1 ;  /* 0x0000000000017941 */ /* 0x000fea0003800200 */
.L_x_1961:
[----:B------:R-:W-:Y:S04]  /*35570*/  BSSY.RECONVERGENT B1, `(.L_x_1964) ;  /* 0x000000d000017945 */ /* 0x000fe80003800200 */
[----:B------:R-:W-:Y:S05]  /*35580*/  @!P3 BRA `(.L_x_1965) ;  /* 0x00000000002cb947 */ /* 0x000fea0003800000 */
[----:B------:R-:W-:Y:S01]  /*35590*/  MOV R31, RZ ;  /* 0x000000ff001f7202 */ /* 0x000fe20000000f00 */
[----:B------:R-:W-:-:S07]  /*355a0*/  IMAD.MOV.U32 R33, RZ, RZ, R12 ;  /* 0x000000ffff217224 */ /* 0x000fce00078e000c */
.L_x_1966:
        /* <DEDUP_REMOVED lines=9> */
.L_x_1965:
[----:B------:R-:W-:Y:S05]  /*35640*/  BSYNC.RECONVERGENT B1 ;  /* 0x0000000000017941 */ /* 0x000fea0003800200 */
.L_x_1964:
[----:B------:R-:W-:Y:S05]  /*35650*/  @!P2 BRA `(.L_x_1960) ;  /* 0x00000000004ca947 */ /* 0x000fea0003800000 */
[----:B------:R-:W-:-:S07]  /*35660*/  HFMA2 R34, -RZ, RZ, 0, 0 ;  /* 0x00000000ff227431 */ /* 0x000fce00000001ff */
.L_x_1968:
        /* <DEDUP_REMOVED lines=17> */
.L_x_1967:
[----:B------:R-:W-:-:S13]  /*35780*/  ISETP.LE.AND P0, PT, R30, R31, PT ;  /* 0x0000001f1e00720c */ /* 0x000fda0003f03270 */
.L_x_1960:
[----:B------:R-:W-:Y:S05]  /*35790*/  BSYNC.RECONVERGENT B0 ;  /* 0x0000000000007941 */ /* 0x000fea0003800200 */
.L_x_1959:
[----:B------:R-:W-:Y:S01]  /*357a0*/  IADD3 R34, PT, PT, R32, 0x1, RZ ;  /* 0x0000000120227810 */ /* 0x000fe20007ffe0ff */
[----:B------:R-:W-:Y:S01]  /*357b0*/  @P0 IMAD.MOV R34, RZ, RZ, R32 ;  /* 0x000000ffff220224 */ /* 0x000fe200078e0220 */
[----:B012---:R-:W-:Y:S01]  /*357c0*/  SEL R27, R11, R12, P0 ;  /* 0x0000000c0b1b7207 */ /* 0x007fe20000000000 */
[----:B------:R-:W-:Y:S01]  /*357d0*/  BSSY.RECONVERGENT B0, `(.L_x_1969) ;  /* 0x0000063000007945 */ /* 0x000fe20003800200 */
[----:B------:R-:W-:Y:S01]  /*357e0*/  IADD3 R31, PT, PT, R29, 0x1, RZ ;  /* 0x000000011d1f7810 */ /* 0x000fe20007ffe0ff */
[----:B------:R-:W-:Y:S01]  /*357f0*/  @!P0 IMAD.MOV R31, RZ, RZ, R29 ;  /* 0x000000ffff1f8224 */ /* 0x000fe200078e021d */
[----:B------:R-:W-:-:S04]  /*35800*/  @!P0 LEA R32, R34, UR4, 0x2 ;  /* 0x0000000422208c11 */ /* 0x000fc8000f8e10ff */
[C---:B------:R-:W-:Y:S01]  /*35810*/  @P0 LEA R29, R31.reuse, UR4, 0x2 ;  /* 0x000000041f1d0c11 */ /* 0x040fe2000f8e10ff */
        /* <DEDUP_REMOVED lines=42> */
[----:B------:R-:W-:-:S04]  /*35ac0*/  ISETP.NE.AND P0, PT, R11, RZ, PT ;  /* 0x000000ff0b00720c */ /* 0x000fc80003f05270 */
[----:B------:R-:W0:Y:S02]  /*35ad0*/  F2I.U32.TRUNC.NTZ R29, R29 ;  /* 0x0000001d001d7305 */ /* 0x000e24000020f000 */
[----:B0-----:R-:W-:-:S07]  /*35ae0*/  ISETP.NE.AND P2, PT, R29, RZ, PT ;  /* 0x000000ff1d00720c */ /* 0x001fce0003f45270 */
[----:B------:R-:W-:Y:S06]  /*35af0*/  @!P0 BRA `(.L_x_1972) ;  /* 0x00000000002c8947 */ /* 0x000fec0003800000 */
[----:B------:R-:W-:Y:S01]  /*35b00*/  IMAD.MOV.U32 R0, RZ, RZ, RZ ;  /* 0x000000ffff007224 */ /* 0x000fe200078e00ff */
[----:B------:R-:W-:-:S07]  /*35b10*/  MOV R30, R11 ;  /* 0x0000000b001e7202 */ /* 0x000fce0000000f00 */
.L_x_1973:
        /* <DEDUP_REMOVED lines=9> */
.L_x_1972:
[----:B------:R-:W-:Y:S05]  /*35bb0*/  BSYNC.RECONVERGENT B1 ;  /* 0x0000000000017941 */ /* 0x000fea0003800200 */
.L_x_1971:
[----:B------:R-:W-:Y:S04]  /*35bc0*/  BSSY.RECONVERGENT B1, `(.L_x_1974) ;  /* 0x000000d000017945 */ /* 0x000fe80003800200 */
[----:B------:R-:W-:Y:S05]  /*35bd0*/  @!P1 BRA `(.L_x_1975) ;  /* 0x00000000002c9947 */ /* 0x000fea0003800000 */
[----:B------:R-:W-:Y:S01]  /*35be0*/  IMAD.MOV.U32 R3, RZ, RZ, RZ ;  /* 0x000000ffff037224 */ /* 0x000fe200078e00ff */
[----:B------:R-:W-:-:S07]  /*35bf0*/  MOV R30, R12 ;  /* 0x0000000c001e7202 */ /* 0x000fce0000000f00 */
.L_x_1976:
        /* <DEDUP_REMOVED lines=9> */
.L_x_1975:
[----:B------:R-:W-:Y:S05]  /*35c90*/  BSYNC.RECONVERGENT B1 ;  /* 0x0000000000017941 */ /* 0x000fea0003800200 */
.L_x_1974:
[----:B------:R-:W-:Y:S01]  /*35ca0*/  IMAD.MOV.U32 R30, RZ, RZ, R12 ;  /* 0x000000ffff1e7224 */ /* 0x000fe200078e000c */
[----:B------:R-:W-:Y:S06]  /*35cb0*/  @!P2 BRA `(.L_x_1970) ;  /* 0x000000000050a947 */ /* 0x000fec0003800000 */
[----:B------:R-:W-:-:S07]  /*35cc0*/  HFMA2 R30, -RZ, RZ, 0, 0 ;  /* 0x00000000ff1e7431 */ /* 0x000fce00000001ff */
.L_x_1978:
        /* <DEDUP_REMOVED lines=15> */
[----:B------:R-:W-:Y:S01]  /*35dc0*/  MOV R30, R12 ;  /* 0x0000000c001e7202 */ /* 0x000fe20000000f00 */
[----:B------:R-:W-:Y:S06]  /*35dd0*/  BRA `(.L_x_1970) ;  /* 0x0000000000087947 */ /* 0x000fec0003800000 */
.L_x_1977:
[----:B------:R-:W-:-:S04]  /*35de0*/  ISETP.GT.AND P0, PT, R0, R3, PT ;  /* 0x000000030000720c */ /* 0x000fc80003f04270 */
[----:B------:R-:W-:-:S09]  /*35df0*/  SEL R30, R12, R11, P0 ;  /* 0x0000000b0c1e7207 */ /* 0x000fd20000000000 */
.L_x_1970:
[----:B------:R-:W-:Y:S05]  /*35e00*/  BSYNC.RECONVERGENT B0 ;  /* 0x0000000000007941 */ /* 0x000fea0003800200 */
.L_x_1969:
[----:B------:R-:W-:Y:S02]  /*35e10*/  UISETP.GE.U32.AND UP0, UPT, UR5, 0x81, UPT ;  /* 0x000000810500788c */ /* 0x000fe4000bf06070 */
[----:B------:R-:W-:-:S07]  /*35e20*/  USHF.L.U32 UR6, UR5, 0x1, URZ ;  /* 0x0000000105067899 */ /* 0x000fce00080006ff */
[----:B------:R-:W-:Y:S01]  /*35e30*/  UMOV UR5, UR6 ;  /* 0x0000000600057c82 */ /* 0x000fe20008000000 */
[----:B------:R-:W-:Y:S05]  /*35e40*/  BRA.U !UP0, `(.L_x_1979) ;  /* 0xffffff8908ac7547 */ /* 0x000fea000b83ffff */
[----:B------:R-:W0:Y:S02]  /*35e50*/  LDCU.U8 UR4, c[0x0][0x380] ;  /* 0x00007000ff0477ac */ /* 0x000e240008000000 */
[----:B0-----:R-:W-:-:S04]  /*35e60*/  UPRMT UR4, UR4, 0x8880, URZ ;  /* 0x0000888004047896 */ /* 0x001fc800080000ff */
[----:B------:R-:W-:Y:S01]  /*35e70*/  UISETP.NE.AND UP0, UPT, UR4, URZ, UPT ;  /* 0x000000ff0400728c */ /* 0x000fe2000bf05270 */
[----:B------:R-:W-:Y:S08]  /*35e80*/  BAR.SYNC.DEFER_BLOCKING 0x0 ;  /* 0x0000000000007b1d */ /* 0x000ff00000010000 */
[----:B------:R-:W-:Y:S05]  /*35e90*/  BRA.U !UP0, `(.L_x_1980) ;  /* 0x0000000108e87547 */ /* 0x000fea000b800000 */
[----:B------:R-:W-:Y:S01]  /*35ea0*/  STS [R5], R14 ;  /* 0x0000000e05007388 */ /* 0x000fe20000000800 */
[----:B------:R-:W0:Y:S01]  /*35eb0*/  LDCU.64 UR4, c[0x0][0x398] ;  /* 0x00007300ff0477ac */ /* 0x000e220008000a00 */
[----:B------:R-:W-:Y:S02]  /*35ec0*/  IADD3 R4, P0, P1, R9, UR10, R4 ;  /* 0x0000000a09047c10 */ /* 0x000fe4000f91e004 */
[----:B------:R-:W-:Y:S02]  /*35ed0*/  STS [R5+0x4], R19 ;  /* 0x0000041305007388 */ /* 0x000fe40000000800 */
[----:B------:R-:W-:Y:S02]  /*35ee0*/  IADD3.X R3, PT, PT, RZ, UR11, RZ, P0, P1 ;  /* 0x0000000bff037c10 */ /* 0x000fe400087e24ff */
[----:B------:R-:W-:Y:S04]  /*35ef0*/  STS [R5+0x8], R22 ;  /* 0x0000081605007388 */ /* 0x000fe80000000800 */
[----:B------:R-:W-:Y:S04]  /*35f00*/  STS [R5+0xc], R17 ;  /* 0x00000c1105007388 */ /* 0x000fe80000000800 */
[----:B------:R-:W-:Y:S01]  /*35f10*/  STS [R5+0x10], R20 ;  /* 0x0000101405007388 */ /* 0x000fe20000000800 */
[----:B0-----:R-:W-:-:S03]  /*35f20*/  LEA R2, P0, R4, UR4, 0x2 ;  /* 0x0000000404027c11 */ /* 0x001fc6000f8010ff */
[----:B------:R-:W-:Y:S01]  /*35f30*/  STS [R5+0x14], R15 ;  /* 0x0000140f05007388 */ /* 0x000fe20000000800 */
[----:B------:R-:W-:-:S03]  /*35f40*/  LEA.HI.X R3, R4, UR5, R3, 0x2, P0 ;  /* 0x0000000504037c11 */ /* 0x000fc600080f1403 */
        /* <DEDUP_REMOVED lines=12> */
[----:B------:R-:W0:Y:S04]  /*36010*/  LDS R7, [R6] ;  /* 0x0000000006077984 */ /* 0x000e280000000800 */
[----:B--2---:R-:W1:Y:S04]  /*36020*/  LDS R11, [R6+0x80] ;  /* 0x00008000060b7984 */ /* 0x004e680000000800 */
        /* <DEDUP_REMOVED lines=33> */
.L_x_1980:
[----:B------:R-:W-:Y:S01]  /*36240*/  STS [R5], R14 ;  /* 0x0000000e05007388 */ /* 0x000fe20000000800 */
[----:B------:R-:W0:Y:S03]  /*36250*/  LDCU.64 UR4, c[0x0][0x3b0] ;  /* 0x00007600ff0477ac */ /* 0x000e260008000a00 */
[----:B------:R-:W-:Y:S04]  /*36260*/  STS [R5+0x4], R19 ;  /* 0x0000041305007388 */ /* 0x000fe80000000800 */
[----:B------:R-:W-:Y:S04]  /*36270*/  STS [R5+0x8], R22 ;  /* 0x0000081605007388 */ /* 0x000fe80000000800 */
[----:B------:R-:W-:Y:S04]  /*36280*/  STS [R5+0xc], R17 ;  /* 0x00000c1105007388 */ /* 0x000fe80000000800 */
[----:B------:R-:W-:Y:S01]  /*36290*/  STS [R5+0x10], R20 ;  /* 0x0000101405007388 */ /* 0x000fe20000000800 */
[----:B0-----:R-:W-:-:S03]  /*362a0*/  IADD3 R8, P0, PT, R8, UR4, RZ ;  /* 0x0000000408087c10 */ /* 0x001fc6000ff1e0ff */
[----:B------:R-:W-:Y:S01]  /*362b0*/  STS [R5+0x14], R15 ;  /* 0x0000140f05007388 */ /* 0x000fe20000000800 */
[----:B------:R-:W-:-:S03]  /*362c0*/  IADD3.X R9, PT, PT, R7, UR5, RZ, P0, !PT ;  /* 0x0000000507097c10 */ /* 0x000fc600087fe4ff */
        /* <DEDUP_REMOVED lines=47> */
.L_x_435:
[----:B------:R-:W0:Y:S01]  /*365c0*/  LDCU.64 UR4, c[0x0][0x388] ;  /* 0x00007100ff0477ac */ /* 0x000e220008000a00 */
[----:B------:R-:W-:Y:S01]  /*365d0*/  ACQBULK ;  /* 0x000000000000782e */ /* 0x000fe20000000000 */
[----:B------:R-:W1:Y:S01]  /*365e0*/  S2R R21, SR_TID.X ;  /* 0x0000000000157919 */ /* 0x000e620000002100 */
[----:B------:R-:W2:Y:S01]  /*365f0*/  LDC R7, c[0x0][0x3a8] ;  /* 0x0000ea00ff077b82 */ /* 0x000ea20000000800 */
[----:B0-----:R-:W-:-:S06]  /*36600*/  UIMAD.WIDE.U32 UR4, UR6, 0x4400, UR4 ;  /* 0x00004400060478a5 */ /* 0x001fcc000f8e0004 */
[----:B------:R-:W-:Y:S01]  /*36610*/  IMAD.U32 R2, RZ, RZ, UR4 ;  /* 0x00000004ff027e24 */ /* 0x000fe2000f8e00ff */
[----:B------:R-:W-:-:S05]  /*36620*/  MOV R3, UR5 ;  /* 0x0000000500037c02 */ /* 0x000fca0008000f00 */
[----:B------:R0:W3:Y:S01]  /*36630*/  LDG.E R5, desc[UR8][R2.64] ;  /* 0x0000000802057981 */ /* 0x0000e2000c1e1900 */
[----:B------:R-:W-:Y:S01]  /*36640*/  IMAD R0, RZ, RZ, -UR10 ;  /* 0x8000000aff007e24 */ /* 0x000fe2000f8e02ff */
[----:B-1----:R-:W-:-:S04]  /*36650*/  LOP3.LUT R20, R21, 0x1f, RZ, 0xc0, !PT ;  /* 0x0000001f15147812 */ /* 0x002fc800078ec0ff */
[----:B--2---:R-:W-:Y:S02]  /*36660*/  VIADDMNMX R0, R0, R7, 0x1100, PT ;  /* 0x0000110000007446 */ /* 0x004fe40003800107 */
[----:B------:R-:W-:Y:S02]  /*36670*/  LOP3.LUT R7, R21, 0x3e0, RZ, 0xc0, !PT ;  /* 0x000003e015077812 */ /* 0x000fe400078ec0ff */
[----:B------:R-:W-:-:S03]  /*36680*/  R2UR UR10, R0 ;  /* 0x00000000000a72ca */ /* 0x000fc600000e0000 */
[----:B------:R-:W-:-:S04]  /*36690*/  IMAD R20, R7, 0x11, R20 ;  /* 0x0000001107147824 */ /* 0x000fc800078e0214 */
[C---:B------:R-:W-:Y:S01]  /*366a0*/  VIADD R4, R20.reuse, 0x80 ;  /* 0x0000008014047836 */ /* 0x040fe20000000000 */
[C---:B------:R-:W-:Y:S01]  /*366b0*/  IADD3 R0, PT, PT, R20.reuse, 0x40, RZ ;  /* 0x0000004014007810 */ /* 0x040fe20007ffe0ff */
[C---:B0-----:R-:W-:Y:S01]  /*366c0*/  VIADD R2, R20.reuse, 0xc0 ;  /* 0x000000c014027836 */ /* 0x041fe20000000000 */
[C---:B------:R-:W-:Y:S01]  /*366d0*/  IADD3 R3, PT, PT, R20.reuse, 0xe0, RZ ;  /* 0x000000e014037810 */ /* 0x040fe20007ffe0ff */
[C---:B------:R-:W-:Y:S01]  /*366e0*/  VIADD R19, R20.reuse, 0x20 ;  /* 0x0000002014137836 */ /* 0x040fe20000000000 */
[C---:B------:R-:W-:Y:S01]  /*366f0*/  IADD3 R18, PT, PT, R20.reuse, 0x60, RZ ;  /* 0x0000006014127810 */ /* 0x040fe20007ffe0ff */
[----:B------:R-:W-:Y:S01]  /*36700*/  VIADD R17, R20, 0x100 ;  /* 0x0000010014117836 */ /* 0x000fe20000000000 */
[----:B------:R-:W-:Y:S01]  /*36710*/  ISETP.GE.AND P3, PT, R0, UR10, PT ;  /* 0x0000000a00007c0c */ /* 0x000fe2000bf66270 */
[----:B------:R-:W-:Y:S01]  /*36720*/  VIADD R15, R20, 0x140 ;  /* 0x00000140140f7836 */ /* 0x000fe20000000000 */
[----:B------:R-:W-:Y:S01]  /*36730*/  ISETP.GE.AND P4, PT, R4, UR10, PT ;  /* 0x0000000a04007c0c */ /* 0x000fe2000bf86270 */
[C---:B------:R-:W-:Y:S01]  /*36740*/  VIADD R13, R20.reuse, 0x180 ;  /* 0x00000180140d7836 */ /* 0x040fe20000000000 */
[C---:B------:R-:W-:Y:S01]  /*36750*/  ISETP.GE.AND P2, PT, R20.reuse, UR10, PT ;  /* 0x0000000a14007c0c */ /* 0x040fe2000bf46270 */
[----:B------:R-:W-:Y:S01]  /*36760*/  VIADD R11, R20, 0x1c0 ;  /* 0x000001c0140b7836 */ /* 0x000fe20000000000 */
[----:B------:R-:W-:-:S02]  /*36770*/  ISETP.GE.AND P6, PT, R2, UR10, PT ;  /* 0x0000000a02007c0c */ /* 0x000fc4000bfc6270 */
[C---:B------:R-:W-:Y:S02]  /*36780*/  LEA R2, P1, R20.reuse, UR4, 0x2 ;  /* 0x0000000414027c11 */ /* 0x040fe4000f8210ff */
[----:B------:R-:W-:Y:S02]  /*36790*/  ISETP.GE.AND P0, PT, R3, UR10, PT ;  /* 0x0000000a03007c0c */ /* 0x000fe4000bf06270 */
[----:B------:R-:W-:Y:S02]  /*367a0*/  IADD3.X R3, PT, PT, RZ, UR5, RZ, P1, !PT ;  /* 0x00000005ff037c10 */ /* 0x000fe40008ffe4ff */
[C---:B------:R-:W-:Y:S02]  /*367b0*/  IADD3 R0, PT, PT, R20.reuse, 0xa0, RZ ;  /* 0x000000a014007810 */ /* 0x040fe40007ffe0ff */
[----:B------:R-:W-:Y:S02]  /*367c0*/  IADD3 R16, PT, PT, R20, 0x120, RZ ;  /* 0x0000012014107810 */ /* 0x000fe40007ffe0ff */
[----:B------:R-:W-:Y:S01]  /*367d0*/  ISETP.GE.AND P5, PT, R0, UR10, PT ;  /* 0x0000000a00007c0c */ /* 0x000fe2000bfa6270 */
[----:B------:R-:W-:Y:S01]  /*367e0*/  VIADD R0, R20, 0x200 ;  /* 0x0000020014007836 */ /* 0x000fe20000000000 */
[----:B------:R-:W-:-:S02]  /*367f0*/  ISETP.GE.AND P1, PT, R19, UR10, PT ;  /* 0x0000000a13007c0c */ /* 0x000fc4000bf26270 */
[C---:B------:R-:W-:Y:S02]  /*36800*/  IADD3 R14, PT, PT, R20.reuse, 0x160, RZ ;  /* 0x00000160140e7810 */ /* 0x040fe40007ffe0ff */
[C---:B------:R-:W-:Y:S02]  /*36810*/  IADD3 R12, PT, PT, R20.reuse, 0x1a0, RZ ;  /* 0x000001a0140c7810 */ /* 0x040fe40007ffe0ff */
[----:B------:R-:W-:Y:S01]  /*36820*/  IADD3 R10, PT, PT, R20, 0x1e0, RZ ;  /* 0x000001e0140a7810 */ /* 0x000fe20007ffe0ff */
[----:B---3--:R-:W-:Y:S02]  /*36830*/  IMAD.MOV.U32 R7, RZ, RZ, R5 ;  /* 0x000000ffff077224 */ /* 0x008fe400078e0005 */
[----:B------:R-:W2:Y:S02]  /*36840*/  @!P2 LDG.E R5, desc[UR8][R2.64] ;  /* 0x000000080205a981 */ /* 0x000ea4000c1e1900 */
[----:B------:R-:W-:Y:S01]  /*36850*/  IMAD.MOV.U32 R27, RZ, RZ, R7 ;  /* 0x000000ffff1b7224 */ /* 0x000fe200078e0007 */
[----:B------:R-:W-:-:S02]  /*36860*/  MOV R23, R7 ;  /* 0x0000000700177202 */ /* 0x000fc40000000f00 */
[----:B------:R-:W-:-:S03]  /*36870*/  ISETP.GE.AND P2, PT, R18, UR10, PT ;  /* 0x0000000a12007c0c */ /* 0x000fc6000bf46270 */
[----:B------:R-:W3:Y:S01]  /*36880*/  @!P4 LDG.E R27, desc[UR8][R2.64+0x200] ;  /* 0x00020008021bc981 */ /* 0x000ee2000c1e1900 */
[----:B------:R-:W-:-:S03]  /*36890*/  ISETP.GE.AND P4, PT, R16, UR10, PT ;  /* 0x0000000a10007c0c */ /* 0x000fc6000bf86270 */
[----:B------:R-:W4:Y:S01]  /*368a0*/  @!P3 LDG.E R23, desc[UR8][R2.64+0x100] ;  /* 0x000100080217b981 */ /* 0x000f22000c1e1900 */
[----:B------:R-:W-:Y:S01]  /*368b0*/  ISETP.GE.AND P3, PT, R17, UR10, PT ;  /* 0x0000000a11007c0c */ /* 0x000fe2000bf66270 */
[--C-:B------:R-:W-:Y:S01]  /*368c0*/  IMAD.MOV.U32 R31, RZ, RZ, R7.reuse ;  /* 0x000000ffff1f7224 */ /* 0x100fe200078e0007 */
[-C--:B------:R-:W-:Y:S01]  /*368d0*/  MOV R29, R7.reuse ;  /* 0x00000007001d7202 */ /* 0x080fe20000000f00 */
[--C-:B------:R-:W-:Y:S01]  /*368e0*/  IMAD.MOV.U32 R9, RZ, RZ, R7.reuse ;  /* 0x000000ffff097224 */ /* 0x100fe200078e0007 */
[-C--:B------:R-:W-:Y:S01]  /*368f0*/  MOV R33, R7.reuse ;  /* 0x0000000700217202 */ /* 0x080fe20000000f00 */
[----:B------:R-:W-:Y:S01]  /*36900*/  IMAD.MOV.U32 R35, RZ, RZ, R7 ;  /* 0x000000ffff237224 */ /* 0x000fe200078e0007 */
[-C--:B------:R-:W-:Y:S01]  /*36910*/  MOV R25, R7.reuse ;  /* 0x0000000700197202 */ /* 0x080fe20000000f00 */
[----:B------:R-:W5:Y:S01]  /*36920*/  @!P6 LDG.E R31, desc[UR8][R2.64+0x300] ;  /* 0x00030008021fe981 */ /* 0x000f62000c1e1900 */
[----:B------:R-:W-:Y:S02]  /*36930*/  MOV R37, R7 ;  /* 0x0000000700257202 */ /* 0x000fe40000000f00 */
[----:B------:R-:W-:Y:S01]  /*36940*/  ISETP.GE.AND P6, PT, R14, UR10, PT ;  /* 0x0000000a0e007c0c */ /* 0x000fe2000bfc6270 */
[----:B------:R-:W5:Y:S01]  /*36950*/  @!P5 LDG.E R29, desc[UR8][R2.64+0x280] ;  /* 0x00028008021dd981 */ /* 0x000f62000c1e1900 */
[----:B------:R-:W-:-:S03]  /*36960*/  ISETP.GE.AND P5, PT, R15, UR10, PT ;  /* 0x0000000a0f007c0c */ /* 0x000fc6000bfa6270 */
        /* <DEDUP_REMOVED lines=9> */
[----:B------:R-:W-:Y:S01]  /*36a00*/  ISETP.GE.AND P4, PT, R0, UR10, PT ;  /* 0x0000000a00007c0c */ /* 0x000fe2000bf86270 */
[--C-:B------:R-:W-:Y:S01]  /*36a10*/  IMAD.MOV.U32 R39, RZ, RZ, R7.reuse ;  /* 0x000000ffff277224 */ /* 0x100fe200078e0007 */
[-C--:B------:R-:W-:Y:S01]  /*36a20*/  MOV R41, R7.reuse ;  /* 0x0000000700297202 */ /* 0x080fe20000000f00 */
[--C-:B------:R-:W-:Y:S01]  /*36a30*/  IMAD.MOV.U32 R43, RZ, RZ, R7.reuse ;  /* 0x000000ffff2b7224 */ /* 0x100fe200078e0007 */
[-C--:B------:R-:W-:Y:S01]  /*36a40*/  MOV R4, R7.reuse ;  /* 0x0000000700047202 */ /* 0x080fe20000000f00 */
[----:B------:R-:W-:Y:S01]  /*36a50*/  IMAD.MOV.U32 R22, RZ, RZ, R7 ;  /* 0x000000ffff167224 */ /* 0x000fe200078e0007 */
[----:B------:R-:W-:Y:S01]  /*36a60*/  MOV R24, R7 ;  /* 0x0000000700187202 */ /* 0x000fe20000000f00 */
[----:B------:R-:W5:Y:S04]  /*36a70*/  @!P5 LDG.E R39, desc[UR8][R2.64+0x500] ;  /* 0x000500080227d981 */ /* 0x000f68000c1e1900 */
[----:B------:R-:W5:Y:S04]  /*36a80*/  @!P6 LDG.E R41, desc[UR8][R2.64+0x580] ;  /* 0x000580080229e981 */ /* 0x000f68000c1e1900 */
[----:B------:R-:W5:Y:S04]  /*36a90*/  @!P0 LDG.E R43, desc[UR8][R2.64+0x600] ;  /* 0x00060008022b8981 */ /* 0x000f68000c1e1900 */
[----:B------:R-:W5:Y:S04]  /*36aa0*/  @!P1 LDG.E R4, desc[UR8][R2.64+0x680] ;  /* 0x0006800802049981 */ /* 0x000f68000c1e1900 */
[----:B------:R-:W5:Y:S04]  /*36ab0*/  @!P2 LDG.E R22, desc[UR8][R2.64+0x700] ;  /* 0x000700080216a981 */ /* 0x000f68000c1e1900 */
[----:B------:R-:W5:Y:S04]  /*36ac0*/  @!P3 LDG.E R24, desc[UR8][R2.64+0x780] ;  /* 0x000780080218b981 */ /* 0x000f68000c1e1900 */
[----:B------:R-:W5:Y:S01]  /*36ad0*/  @!P4 LDG.E R7, desc[UR8][R2.64+0x800] ;  /* 0x000800080207c981 */ /* 0x000f62000c1e1900 */
[----:B------:R-:W0:Y:S01]  /*36ae0*/  S2R R45, SR_LANEID ;  /* 0x00000000002d7919 */ /* 0x000e220000000000 */
[----:B------:R-:W1:Y:S01]  /*36af0*/  S2UR UR5, SR_CgaCtaId ;  /* 0x00000000000579c3 */ /* 0x000e620000008800 */
[----:B------:R-:W-:Y:S01]  /*36b00*/  SHF.R.U32.HI R0, RZ, 0x5, R21 ;  /* 0x00000005ff007819 */ /* 0x000fe20000011615 */
[----:B------:R-:W-:-:S02]  /*36b10*/  UMOV UR4, 0x400 ;  /* 0x0000040000047882 */ /* 0x000fc40000000000 */
[----:B-1----:R-:W-:Y:S02]  /*36b20*/  ULEA UR4, UR5, UR4, 0x18 ;  /* 0x0000000405047291 */ /* 0x002fe4000f8ec0ff */
[----:B0-----:R-:W-:-:S05]  /*36b30*/  IMAD R0, R0, 0x220, R45 ;  /* 0x0000022000007824 */ /* 0x001fca00078e022d */
[----:B------:R-:W-:-:S05]  /*36b40*/  LEA R8, R0, UR4, 0x2 ;  /* 0x0000000400087c11 */ /* 0x000fca000f8e10ff */
[----:B--2---:R-:W-:Y:S04]  /*36b50*/  STS [R8], R5 ;  /* 0x0000000508007388 */ /* 0x004fe80000000800 */
[----:B---3--:R-:W-:Y:S04]  /*36b60*/  STS [R8+0x200], R27 ;  /* 0x0002001b08007388 */ /* 0x008fe80000000800 */
[----:B----4-:R-:W-:Y:S04]  /*36b70*/  STS [R8+0x100], R23 ;  /* 0x0001001708007388 */ /* 0x010fe80000000800 */
[----:B-----5:R-:W-:Y:S04]  /*36b80*/  STS [R8+0x300], R31 ;  /* 0x0003001f08007388 */ /* 0x020fe80000000800 */
[----:B------:R-:W-:Y:S04]  /*36b90*/  STS [R8+0x280], R29 ;  /* 0x0002801d08007388 */ /* 0x000fe80000000800 */
[----:B------:R-:W-:Y:S04]  /*36ba0*/  STS [R8+0x380], R33 ;  /* 0x0003802108007388 */ /* 0x000fe80000000800 */
[----:B------:R0:W-:Y:S04]  /*36bb0*/  STS [R8+0x80], R9 ;  /* 0x0000800908007388 */ /* 0x0001e80000000800 */
[----:B------:R-:W-:Y:S01]  /*36bc0*/  STS [R8+0x180], R25 ;  /* 0x0001801908007388 */ /* 0x000fe20000000800 */
[----:B0-----:R-:W-:-:S03]  /*36bd0*/  IMAD R9, R45, 0x40, R8 ;  /* 0x000000402d097824 */ /* 0x001fc600078e0208 */
        /* <DEDUP_REMOVED lines=11> */
[----:B------:R1:W2:Y:S04]  /*36c90*/  LDS R0, [R9+0x4] ;  /* 0x0000040009007984 */ /* 0x0002a80000000800 */
[----:B------:R1:W3:Y:S04]  /*36ca0*/  LDS R23, [R9+0x8] ;  /* 0x0000080009177984 */ /* 0x0002e80000000800 */
[----:B------:R1:W4:Y:S04]  /*36cb0*/  LDS R45, [R9+0xc] ;  /* 0x00000c00092d7984 */ /* 0x0003280000000800 */
[----:B------:R1:W0:Y:S04]  /*36cc0*/  LDS R25, [R9+0x10] ;  /* 0x0000100009197984 */ /* 0x0002280000000800 */
[----:B------:R1:W0:Y:S04]  /*36cd0*/  LDS R43, [R9+0x14] ;  /* 0x00001400092b7984 */ /* 0x0002280000000800 */
[----:B------:R1:W0:Y:S04]  /*36ce0*/  LDS R27, [R9+0x18] ;  /* 0x00001800091b7984 */ /* 0x0002280000000800 */
        /* <DEDUP_REMOVED lines=11> */
[----:B------:R-:W-:-:S07]  /*36da0*/  IMAD R32, R21, 0x11, RZ ;  /* 0x0000001115207824 */ /* 0x000fce00078e02ff */
[----:B------:R-:W-:Y:S01]  /*36db0*/  PREEXIT ;  /* 0x000000000000782d */ /* 0x000fe20000000000 */
[----:B------:R-:W-:Y:S01]  /*36dc0*/  BSSY.RECONVERGENT B0, `(.L_x_1981) ;  /* 0x000005f000007945 */ /* 0x000fe20003800200 */
[----:B0-----:R-:W-:Y:S01]  /*36dd0*/  IMAD.MOV.U32 R3, RZ, RZ, R6 ;  /* 0x000000ffff037224 */ /* 0x001fe200078e0006 */
[----:B------:R-:W-:-:S04]  /*36de0*/  IADD3 R2, PT, PT, R32, 0x1, RZ ;  /* 0x0000000120027810 */ /* 0x000fc80007ffe0ff */
[----:B------:R-:W-:Y:S02]  /*36df0*/  ISETP.GE.U32.AND P0, PT, R2, UR10, PT ;  /* 0x0000000a02007c0c */ /* 0x000fe4000bf06070 */
[----:B------:R-:W-:-:S11]  /*36e00*/  MOV R2, R6 ;  /* 0x0000000600027202 */ /* 0x000fd60000000f00 */
[----:B--234-:R-:W-:Y:S05]  /*36e10*/  @P0 BRA `(.L_x_1982) ;  /* 0x0000000400640947 */ /* 0x01cfea0003800000 */
[C---:B------:R-:W-:Y:S01]  /*36e20*/  VIMNMX R2, PT, PT, R0.reuse, R6, !PT ;  /* 0x0000000600027248 */ /* 0x040fe20007fe0100 */
        /* <DEDUP_REMOVED lines=21> */
[C---:B------:R-:W-:Y:S02]  /*36f80*/  FMUL R26, R3.reuse, R26 ;  /* 0x0000001a031a7220 */ /* 0x040fe40000400000 */
[----:B------:R-:W-:Y:S01]  /*36f90*/  FFMA R22, R22, 1.1920928955078125e-07, R24 ;  /* 0x3400000016167823 */ /* 0x000fe20000000018 */
[----:B------:R-:W-:Y:S01]  /*36fa0*/  MOV R24, 0x7f800000 ;  /* 0x7f80000000187802 */ /* 0x000fe20000000f00 */
[----:B------:R-:W-:Y:S01]  /*36fb0*/  FFMA R3, R3, R26, R3 ;  /* 0x0000001a03037223 */ /* 0x000fe20000000003 */
[----:B------:R-:W-:-:S03]  /*36fc0*/  IMAD.MOV.U32 R26, RZ, RZ, RZ ;  /* 0x000000ffff1a7224 */ /* 0x000fc600078e00ff */
[----:B------:R-:W-:Y:S01]  /*36fd0*/  FFMA R3, R22, 0.69314718246459960938, R3 ;  /* 0x3f31721816037823 */ /* 0x000fe20000000003 */
[----:B------:R-:W-:-:S03]  /*36fe0*/  IMAD.MOV.U32 R22, RZ, RZ, 0x3ede5bd9 ;  /* 0x3ede5bd9ff167424 */ /* 0x000fc600078e00ff */
[C---:B------:R-:W-:Y:S01]  /*36ff0*/  @P0 FFMA R3, R2.reuse, R24, +INF ;  /* 0x7f80000002030423 */ /* 0x040fe20000000018 */
[----:B------:R-:W-:-:S03]  /*37000*/  FSETP.NEU.AND P0, PT, R2, RZ, PT ;  /* 0x000000ff0200720b */ /* 0x000fc60003f0d000 */
[----:B------:R-:W-:Y:S01]  /*37010*/  FFMA R3, R3, R22, 1 ;  /* 0x3f80000003037423 */ /* 0x000fe20000000016 */
[----:B------:R-:W-:-:S04]  /*37020*/  HFMA2 R22, -RZ, RZ, 0, 0 ;  /* 0x00000000ff167431 */ /* 0x000fc800000001ff */
[----:B------:R-:W-:Y:S02]  /*37030*/  FSEL R3, R3, -INF , P0 ;  /* 0xff80000003037808 */ /* 0x000fe40000000000 */
[----:B------:R-:W-:Y:S02]  /*37040*/  ISETP.NE.AND P0, PT, R6, RZ, PT ;  /* 0x000000ff0600720c */ /* 0x000fe40003f05270 */
[----:B------:R-:W0:Y:S02]  /*37050*/  F2I.U32.TRUNC.NTZ R24, R3 ;  /* 0x0000000300187305 */ /* 0x000e24000020f000 */
[----:B0-----:R-:W-:-:S09]  /*37060*/  ISETP.NE.AND P2, PT, R24, RZ, PT ;  /* 0x000000ff1800720c */ /* 0x001fd20003f45270 */
[----:B------:R-:W-:Y:S05]  /*37070*/  @!P0 BRA `(.L_x_1984) ;  /* 0x00000000002c8947 */ /* 0x000fea0003800000 */
[----:B------:R-:W-:Y:S01]  /*37080*/  MOV R26, RZ ;  /* 0x000000ff001a7202 */ /* 0x000fe20000000f00 */
[----:B------:R-:W-:-:S07]  /*37090*/  IMAD.MOV.U32 R2, RZ, RZ, R6 ;  /* 0x000000ffff027224 */ /* 0x000fce00078e0006 */
.L_x_1985:
        /* <DEDUP_REMOVED lines=9> */
.L_x_1984:
[----:B------:R-:W-:Y:S05]  /*37130*/  BSYNC.RECONVERGENT B1 ;  /* 0x0000000000017941 */ /* 0x000fea0003800200 */
.L_x_1983:
[----:B------:R-:W-:Y:S04]  /*37140*/  BSSY.RECONVERGENT B1, `(.L_x_1986) ;  /* 0x000000d000017945 */ /* 0x000fe80003800200 */
[----:B------:R-:W-:Y:S05]  /*37150*/  @!P1 BRA `(.L_x_1987) ;  /* 0x00000000002c9947 */ /* 0x000fea0003800000 */
[----:B------:R-:W-:Y:S01]  /*37160*/  MOV R22, RZ ;  /* 0x000000ff00167202 */ /* 0x000fe20000000f00 */
[----:B------:R-:W-:-:S07]  /*37170*/  IMAD.MOV.U32 R2, RZ, RZ, R0 ;  /* 0x000000ffff027224 */ /* 0x000fce00078e0000 */
.L_x_1988:
        /* <DEDUP_REMOVED lines=9> */
.L_x_1987:
[----:B------:R-:W-:Y:S05]  /*37210*/  BSYNC.RECONVERGENT B1 ;  /* 0x0000000000017941 */ /* 0x000fea0003800200 */
.L_x_1986:
[----:B------:R-:W-:Y:S01]  /*37220*/  MOV R3, R0 ;  /* 0x0000000000037202 */ /* 0x000fe20000000f00 */
[----:B------:R-:W-:Y:S01]  /*37230*/  IMAD.MOV.U32 R2, RZ, RZ, R6 ;  /* 0x000000ffff027224 */ /* 0x000fe200078e0006 */
[----:B------:R-:W-:Y:S06]  /*37240*/  @!P2 BRA `(.L_x_1982) ;  /* 0x000000000058a947 */ /* 0x000fec0003800000 */
[----:B------:R-:W-:-:S07]  /*37250*/  HFMA2 R3, -RZ, RZ, 0, 0 ;  /* 0x00000000ff037431 */ /* 0x000fce00000001ff */
.L_x_1990:
        /* <DEDUP_REMOVED lines=16> */
[----:B------:R-:W-:Y:S01]  /*37360*/  IMAD.MOV.U32 R2, RZ, RZ, R6 ;  /* 0x000000ffff027224 */ /* 0x000fe200078e0006 */
[----:B------:R-:W-:Y:S06]  /*37370*/  BRA `(.L_x_1982) ;  /* 0x00000000000c7947 */ /* 0x000fec0003800000 */
.L_x_1989:
[----:B------:R-:W-:Y:S02]  /*37380*/  ISETP.GT.AND P0, PT, R26, R22, PT ;  /* 0x000000161a00720c */ /* 0x000fe40003f04270 */
[-C--:B------:R-:W-:Y:S02]  /*37390*/  MOV R3, R0.reuse ;  /* 0x0000000000037202 */ /* 0x080fe40000000f00 */
[----:B------:R-:W-:-:S09]  /*373a0*/  SEL R2, R6, R0, P0 ;  /* 0x0000000006027207 */ /* 0x000fd20000000000 */
.L_x_1982:
[----:B------:R-:W-:Y:S05]  /*373b0*/  BSYNC.RECONVERGENT B0 ;  /* 0x0000000000007941 */ /* 0x000fea0003800200 */
.L_x_1981:
[----:B------:R-:W-:Y:S01]  /*373c0*/  VIADD R0, R32, 0x2 ;  /* 0x0000000220007836 */ /* 0x000fe20000000000 */
[----:B------:R-:W-:Y:S04]  /*373d0*/  BSSY.RECONVERGENT B0, `(.L_x_1991) ;  /* 0x000005b000007945 */ /* 0x000fe80003800200 */
[----:B------:R-:W-:Y:S02]  /*373e0*/  ISETP.GE.U32.AND P0, PT, R0, UR10, PT ;  /* 0x0000000a00007c0c */ /* 0x000fe4000bf06070 */
[----:B------:R-:W-:-:S11]  /*373f0*/  MOV R0, R2 ;  /* 0x0000000200007202 */ /* 0x000fd60000000f00 */
[----:B------:R-:W-:Y:S05]  /*37400*/  @P0 BRA `(.L_x_1992) ;  /* 0x00000004005c0947 */ /* 0x000fea0003800000 */
        /* <DEDUP_REMOVED lines=26> */
[----:B------:R-:W-:-:S03]  /*375b0*/  MOV R22, 0x7f800000 ;  /* 0x7f80000000167802 */ /* 0x000fc60000000f00 */
[----:B------:R-:W-:-:S03]  /*375c0*/  FFMA R24, R24, 0.69314718246459960938, R28 ;  /* 0x3f31721818187823 */ /* 0x000fc6000000001c */
        /* <DEDUP_REMOVED lines=10> */
[----:B------:R-:W-:Y:S01]  /*37670*/  MOV R26, RZ ;  /* 0x000000ff001a7202 */ /* 0x000fe20000000f00 */
[----:B------:R-:W-:-:S07]  /*37680*/  IMAD.MOV.U32 R0, RZ, RZ, R2 ;  /* 0x000000ffff007224 */ /* 0x000fce00078e0002 */
.L_x_1995:
        /* <DEDUP_REMOVED lines=9> */
.L_x_1994:
[----:B------:R-:W-:Y:S05]  /*37720*/  BSYNC.RECONVERGENT B1 ;  /* 0x0000000000017941 */ /* 0x000fea0003800200 */
.L_x_1993:
[----:B------:R-:W-:Y:S04]  /*37730*/  BSSY.RECONVERGENT B1, `(.L_x_1996) ;  /* 0x000000d000017945 */ /* 0x000fe80003800200 */
[----:B------:R-:W-:Y:S05]  /*37740*/  @!P1 BRA `(.L_x_1997) ;  /* 0x00000000002c9947 */ /* 0x000fea0003800000 */
[----:B------:R-:W-:Y:S01]  /*37750*/  MOV R22, RZ ;  /* 0x000000ff00167202 */ /* 0x000fe20000000f00 */
[----:B------:R-:W-:-:S07]  /*37760*/  IMAD.MOV.U32 R0, RZ, RZ, R23 ;  /* 0x000000ffff007224 */ /* 0x000fce00078e0017 */
.L_x_1998:
        /* <DEDUP_REMOVED lines=9> */
.L_x_1997:
[----:B------:R-:W-:Y:S05]  /*37800*/  BSYNC.RECONVERGENT B1 ;  /* 0x0000000000017941 */ /* 0x000fea0003800200 */
.L_x_1996:
[----:B------:R-:W-:Y:S01]  /*37810*/  MOV R0, R23 ;  /* 0x0000001700007202 */ /* 0x000fe20000000f00 */
[----:B------:R-:W-:Y:S06]  /*37820*/  @!P2 BRA `(.L_x_1992) ;  /* 0x000000000054a947 */ /* 0x000fec0003800000 */
[----:B------:R-:W-:-:S07]  /*37830*/  IMAD.MOV.U32 R0, RZ, RZ, RZ ;  /* 0x000000ffff007224 */ /* 0x000fce00078e00ff */
.L_x_2000:
        /* <DEDUP_REMOVED lines=15> */
[----:B------:R-:W-:Y:S01]  /*37930*/  IMAD.MOV.U32 R0, RZ, RZ, R23 ;  /* 0x000000ffff007224 */ /* 0x000fe200078e0017 */
[----:B------:R-:W-:Y:S06]  /*37940*/  BRA `(.L_x_1992) ;  /* 0x00000000000c7947 */ /* 0x000fec0003800000 */
.L_x_1999:
[----:B------:R-:W-:Y:S02]  /*37950*/  ISETP.GT.AND P0, PT, R26, R22, PT ;  /* 0x000000161a00720c */ /* 0x000fe40003f04270 */
[-C--:B------:R-:W-:Y:S02]  /*37960*/  MOV R0, R23.reuse ;  /* 0x0000001700007202 */ /* 0x080fe40000000f00 */
[----:B------:R-:W-:-:S09]  /*37970*/  SEL R2, R2, R23, P0 ;  /* 0x0000001702027207 */ /* 0x000fd20000000000 */
.L_x_1992:
[----:B------:R-:W-:Y:S05]  /*37980*/  BSYNC.RECONVERGENT B0 ;  /* 0x0000000000007941 */ /* 0x000fea0003800200 */
.L_x_1991:
[----:B------:R-:W-:Y:S01]  /*37990*/  VIADD R22, R32, 0x3 ;  /* 0x0000000320167836 */ /* 0x000fe20000000000 */
[----:B------:R-:W-:Y:S01]  /*379a0*/  BSSY.RECONVERGENT B0, `(.L_x_2001) ;  /* 0x000005b000007945 */ /* 0x000fe20003800200 */
[----:B------:R-:W-:-:S03]  /*379b0*/  MOV R23, R2 ;  /* 0x0000000200177202 */ /* 0x000fc60000000f00 */
[----:B------:R-:W-:-:S13]  /*379c0*/  ISETP.GE.U32.AND P0, PT, R22, UR10, PT ;  /* 0x0000000a16007c0c */ /* 0x000fda000bf06070 */
        /* <DEDUP_REMOVED lines=26> */
[----:B------:R-:W-:-:S04]  /*37b70*/  FFMA R23, R23, R28, R23 ;  /* 0x0000001c17177223 */ /* 0x000fc80000000017 */
[----:B------:R-:W-:Y:S01]  /*37b80*/  FFMA R23, R24, 0.69314718246459960938, R23 ;  /* 0x3f31721818177823 */ /* 0x000fe20000000017 */
[----:B------:R-:W-:-:S03]  /*37b90*/  IMAD.MOV.U32 R24, RZ, RZ, 0x3ede5bd9 ;  /* 0x3ede5bd9ff187424 */ /* 0x000fc600078e00ff */
[C---:B------:R-:W-:Y:S01]  /*37ba0*/  @P0 FFMA R23, R22.reuse, R26, +INF ;  /* 0x7f80000016170423 */ /* 0x040fe2000000001a */
[----:B------:R-:W-:Y:S01]  /*37bb0*/  FSETP.NEU.AND P0, PT, R22, RZ, PT ;  /* 0x000000ff1600720b */ /* 0x000fe20003f0d000 */
[----:B------:R-:W-:Y:S02]  /*37bc0*/  HFMA2 R22, -RZ, RZ, 0, 0 ;  /* 0x00000000ff167431 */ /* 0x000fe400000001ff */
        /* <DEDUP_REMOVED lines=9> */
.L_x_2005:
        /* <DEDUP_REMOVED lines=9> */
.L_x_2004:
[----:B------:R-:W-:Y:S05]  /*37cf0*/  BSYNC.RECONVERGENT B1 ;  /* 0x0000000000017941 */ /* 0x000fea0003800200 */
.L_x_2003:
[----:B------:R-:W-:Y:S04]  /*37d00*/  BSSY.RECONVERGENT B1, `(.L_x_2006) ;  /* 0x000000d000017945 */ /* 0x000fe80003800200 */
[----:B------:R-:W-:Y:S05]  /*37d10*/  @!P1 BRA `(.L_x_2007) ;  /* 0x00000000002c9947 */ /* 0x000fea0003800000 */
[----:B------:R-:W-:Y:S01]  /*37d20*/  MOV R22, RZ ;  /* 0x000000ff00167202 */ /* 0x000fe20000000f00 */
[----:B------:R-:W-:-:S07]  /*37d30*/  IMAD.MOV.U32 R23, RZ, RZ, R45 ;  /* 0x000000ffff177224 */ /* 0x000fce00078e002d */
.L_x_2008:
        /* <DEDUP_REMOVED lines=9> */
.L_x_2007:
[----:B------:R-:W-:Y:S05]  /*37dd0*/  BSYNC.RECONVERGENT B1 ;  /* 0x0000000000017941 */ /* 0x000fea0003800200 */
.L_x_2006:
[----:B------:R-:W-:Y:S01]  /*37de0*/  MOV R23, R45 ;  /* 0x0000002d00177202 */ /* 0x000fe20000000f00 */
[----:B------:R-:W-:Y:S06]  /*37df0*/  @!P2 BRA `(.L_x_2002) ;  /* 0x000000000054a947 */ /* 0x000fec0003800000 */
[----:B------:R-:W-:-:S07]  /*37e00*/  IMAD.MOV.U32 R23, RZ, RZ, RZ ;  /* 0x000000ffff177224 */ /* 0x000fce00078e00ff */
.L_x_2010:
        /* <DEDUP_REMOVED lines=17> */
.L_x_2009:
[----:B------:R-:W-:Y:S02]  /*37f20*/  ISETP.GT.AND P0, PT, R26, R22, PT ;  /* 0x000000161a00720c */ /* 0x000fe40003f04270 */
[-C--:B------:R-:W-:Y:S02]  /*37f30*/  MOV R23, R45.reuse ;  /* 0x0000002d00177202 */ /* 0x080fe40000000f00 */
[----:B------:R-:W-:-:S09]  /*37f40*/  SEL R2, R2, R45, P0 ;  /* 0x0000002d02027207 */ /* 0x000fd20000000000 */
.L_x_2002:
[----:B------:R-:W-:Y:S05]  /*37f50*/  BSYNC.RECONVERGENT B0 ;  /* 0x0000000000007941 */ /* 0x000fea0003800200 */
.L_x_2001:
        /* <DEDUP_REMOVED lines=27> */
[C---:B------:R-:W-:Y:S02]  /*38110*/  FMUL R28, R24.reuse, R28 ;  /* 0x0000001c181c7220 */ /* 0x040fe40000400000 */
[----:B------:R-:W-:Y:S02]  /*38120*/  FFMA R26, R45, 1.1920928955078125e-07, R26 ;  /* 0x340000002d1a7823 */ /* 0x000fe4000000001a */
[----:B------:R-:W-:Y:S01]  /*38130*/  FFMA R45, R24, R28, R24 ;  /* 0x0000001c182d7223 */ /* 0x000fe20000000018 */
[----:B------:R-:W-:Y:S01]  /*38140*/  MOV R24, 0x7f800000 ;  /* 0x7f80000000187802 */ /* 0x000fe20000000f00 */
[----:B------:R-:W-:-:S02]  /*38150*/  IMAD.MOV.U32 R28, RZ, RZ, RZ ;  /* 0x000000ffff1c7224 */ /* 0x000fc400078e00ff */
[----:B------:R-:W-:Y:S01]  /*38160*/  FFMA R26, R26, 0.69314718246459960938, R45 ;  /* 0x3f3172181a1a7823 */ /* 0x000fe2000000002d */
[----:B------:R-:W-:-:S03]  /*38170*/  IMAD.MOV.U32 R45, RZ, RZ, 0x3ede5bd9 ;  /* 0x3ede5bd9ff2d7424 */ /* 0x000fc600078e00ff */
[C---:B------:R-:W-:Y:S01]  /*38180*/  @P0 FFMA R26, R22.reuse, R24, +INF ;  /* 0x7f800000161a0423 */ /* 0x040fe20000000018 */
[----:B------:R-:W-:Y:S01]  /*38190*/  FSETP.NEU.AND P0, PT, R22, RZ, PT ;  /* 0x000000ff1600720b */ /* 0x000fe20003f0d000 */
[----:B------:R-:W-:Y:S02]  /*381a0*/  HFMA2 R24, -RZ, RZ, 0, 0 ;  /* 0x00000000ff187431 */ /* 0x000fe400000001ff */
[----:B------:R-:W-:-:S05]  /*381b0*/  FFMA R26, R26, R45, 1 ;  /* 0x3f8000001a1a7423 */ /* 0x000fca000000002d */
[----:B------:R-:W-:Y:S02]  /*381c0*/  FSEL R26, R26, -INF , P0 ;  /* 0xff8000001a1a7808 */ /* 0x000fe40000000000 */
[----:B------:R-:W-:-:S04]  /*381d0*/  ISETP.NE.AND P0, PT, R2, RZ, PT ;  /* 0x000000ff0200720c */ /* 0x000fc80003f05270 */
[----:B------:R-:W0:Y:S02]  /*381e0*/  F2I.U32.TRUNC.NTZ R26, R26 ;  /* 0x0000001a001a7305 */ /* 0x000e24000020f000 */
[----:B0-----:R-:W-:-:S07]  /*381f0*/  ISETP.NE.AND P2, PT, R26, RZ, PT ;  /* 0x000000ff1a00720c */ /* 0x001fce0003f45270 */
[----:B------:R-:W-:Y:S06]  /*38200*/  @!P0 BRA `(.L_x_2014) ;  /* 0x00000000002c8947 */ /* 0x000fec0003800000 */
[----:B------:R-:W-:Y:S01]  /*38210*/  MOV R28, RZ ;  /* 0x000000ff001c7202 */ /* 0x000fe20000000f00 */
[----:B------:R-:W-:-:S07]  /*38220*/  IMAD.MOV.U32 R22, RZ, RZ, R2 ;  /* 0x000000ffff167224 */ /* 0x000fce00078e0002 */
.L_x_2015:
        /* <DEDUP_REMOVED lines=9> */
.L_x_2014:
[----:B------:R-:W-:Y:S05]  /*382c0*/  BSYNC.RECONVERGENT B1 ;  /* 0x0000000000017941 */ /* 0x000fea0003800200 */
.L_x_2013:
[----:B------:R-:W-:Y:S04]  /*382d0*/  BSSY.RECONVERGENT B1, `(.L_x_2016) ;  /* 0x000000d000017945 */ /* 0x000fe80003800200 */
[----:B------:R-:W-:Y:S05]  /*382e0*/  @!P1 BRA `(.L_x_2017) ;  /* 0x00000000002c9947 */ /* 0x000fea0003800000 */
[----:B------:R-:W-:Y:S01]  /*382f0*/  MOV R24, RZ ;  /* 0x000000ff00187202 */ /* 0x000fe20000000f00 */
[----:B------:R-:W-:-:S07]  /*38300*/  IMAD.MOV.U32 R22, RZ, RZ, R25 ;  /* 0x000000ffff167224 */ /* 0x000fce00078e0019 */
.L_x_2018:
        /* <DEDUP_REMOVED lines=9> */
.L_x_2017:
[----:B------:R-:W-:Y:S05]  /*383a0*/  BSYNC.RECONVERGENT B1 ;  /* 0x0000000000017941 */ /* 0x000fea0003800200 */
.L_x_2016:
[----:B------:R-:W-:Y:S01]  /*383b0*/  MOV R22, R25 ;  /* 0x0000001900167202 */ /* 0x000fe20000000f00 */
[----:B------:R-:W-:Y:S06]  /*383c0*/  @!P2 BRA `(.L_x_2012) ;  /* 0x000000000054a947 */ /* 0x000fec0003800000 */
[----:B------:R-:W-:-:S07]  /*383d0*/  IMAD.MOV.U32 R45, RZ, RZ, RZ ;  /* 0x000000ffff2d7224 */ /* 0x000fce00078e00ff */
.L_x_2020:
        /* <DEDUP_REMOVED lines=17> */
.L_x_2019:
[----:B------:R-:W-:Y:S02]  /*384f0*/  ISETP.GT.AND P0, PT, R22, R24, PT ;  /* 0x000000181600720c */ /* 0x000fe40003f04270 */
[-C--:B------:R-:W-:Y:S02]  /*38500*/  MOV R22, R25.reuse ;  /* 0x0000001900167202 */ /* 0x080fe40000000f00 */
[----:B------:R-:W-:-:S09]  /*38510*/  SEL R2, R2, R25, P0 ;  /* 0x0000001902027207 */ /* 0x000fd20000000000 */
.L_x_2012:
[----:B------:R-:W-:Y:S05]  /*38520*/  BSYNC.RECONVERGENT B0 ;  /* 0x0000000000007941 */ /* 0x000fea0003800200 */
.L_x_2011:
        /* <DEDUP_REMOVED lines=30> */
[----:B------:R-:W-:Y:S01]  /*38710*/  FFMA R25, R25, R28, R25 ;  /* 0x0000001c19197223 */ /* 0x000fe20000000019 */
[----:B------:R-:W-:-:S03]  /*38720*/  IMAD.MOV.U32 R28, RZ, RZ, RZ ;  /* 0x000000ffff1c7224 */ /* 0x000fc600078e00ff */
[----:B------:R-:W-:Y:S01]  /*38730*/  FFMA R25, R26, 0.69314718246459960938, R25 ;  /* 0x3f3172181a197823 */ /* 0x000fe20000000019 */
[----:B------:R-:W-:-:S03]  /*38740*/  IMAD.MOV.U32 R26, RZ, RZ, 0x3ede5bd9 ;  /* 0x3ede5bd9ff1a7424 */ /* 0x000fc600078e00ff */
[C---:B------:R-:W-:Y:S01]  /*38750*/  @P0 FFMA R25, R24.reuse, R45, +INF ;  /* 0x7f80000018190423 */ /* 0x040fe2000000002d */
[----:B------:R-:W-:Y:S01]  /*38760*/  FSETP.NEU.AND P0, PT, R24, RZ, PT ;  /* 0x000000ff1800720b */ /* 0x000fe20003f0d000 */
[----:B------:R-:W-:Y:S02]  /*38770*/  HFMA2 R24, -RZ, RZ, 0, 0 ;  /* 0x00000000ff187431 */ /* 0x000fe400000001ff */
        /* <DEDUP_REMOVED lines=8> */
.L_x_2025:
        /* <DEDUP_REMOVED lines=9> */
.L_x_2024:
[----:B------:R-:W-:Y:S05]  /*38890*/  BSYNC.RECONVERGENT B1 ;  /* 0x0000000000017941 */ /* 0x000fea0003800200 */
.L_x_2023:
[----:B------:R-:W-:Y:S04]  /*388a0*/  BSSY.RECONVERGENT B1, `(.L_x_2026) ;  /* 0x000000d000017945 */ /* 0x000fe80003800200 */
[----:B------:R-:W-:Y:S05]  /*388b0*/  @!P1 BRA `(.L_x_2027) ;  /* 0x00000000002c9947 */ /* 0x000fea0003800000 */
[----:B------:R-:W-:Y:S01]  /*388c0*/  MOV R24, RZ ;  /* 0x000000ff00187202 */ /* 0x000fe20000000f00 */
[----:B------:R-:W-:-:S07]  /*388d0*/  IMAD.MOV.U32 R25, RZ, RZ, R43 ;  /* 0x000000ffff197224 */ /* 0x000fce00078e002b */
.L_x_2028:
        /* <DEDUP_REMOVED lines=9> */
.L_x_2027:
[----:B------:R-:W-:Y:S05]  /*38970*/  BSYNC.RECONVERGENT B1 ;  /* 0x0000000000017941 */ /* 0x000fea0003800200 */
.L_x_2026:
[----:B------:R-:W-:Y:S01]  /*38980*/  MOV R25, R43 ;  /* 0x0000002b00197202 */ /* 0x000fe20000000f00 */
[----:B------:R-:W-:Y:S06]  /*38990*/  @!P2 BRA `(.L_x_2022) ;  /* 0x000000000054a947 */ /* 0x000fec0003800000 */
[----:B------:R-:W-:-:S07]  /*389a0*/  IMAD.MOV.U32 R25, RZ, RZ, RZ ;  /* 0x000000ffff197224 */ /* 0x000fce00078e00ff */
.L_x_2030:
        /* <DEDUP_REMOVED lines=17> */
.L_x_2029:
[----:B------:R-:W-:Y:S02]  /*38ac0*/  ISETP.GT.AND P0, PT, R28, R24, PT ;  /* 0x000000181c00720c */ /* 0x000fe40003f04270 */
[-C--:B------:R-:W-:Y:S02]  /*38ad0*/  MOV R25, R43.reuse ;  /* 0x0000002b00197202 */ /* 0x080fe40000000f00 */
[----:B------:R-:W-:-:S09]  /*38ae0*/  SEL R2, R2, R43, P0 ;  /* 0x0000002b02027207 */ /* 0x000fd20000000000 */
.L_x_2022:
[----:B------:R-:W-:Y:S05]  /*38af0*/  BSYNC.RECONVERGENT B0 ;  /* 0x0000000000007941 */ /* 0x000fea0003800200 */
.L_x_2021:
        /* <DEDUP_REMOVED lines=8> */
[----:B------:R-:W-:Y:S01]  /*38b80*/  ISETP.NE.AND P1, PT, R27, RZ, PT ;  /* 0x000000ff1b00720c */ /* 0x000fe20003f25270 */
[----:B------:R-:W-:Y:S01]  /*38b90*/  IMAD.MOV.U32 R30, RZ, RZ, RZ ;  /* 0x000000ffff1e7224 */ /* 0x000fe200078e00ff */
[----:B------:R-:W-:Y:S02]  /*38ba0*/  ISETP.GE.AND P0, PT, R24, 0x1, PT ;  /* 0x000000011800780c */ /* 0x000fe40003f06270 */
[----:B------:R-:W-:Y:S02]  /*38bb0*/  I2FP.F32.S32 R24, R24 ;  /* 0x0000001800187245 */ /* 0x000fe40000201400 */
[----:B------:R-:W-:-:S09]  /*38bc0*/  FSEL R28, RZ, -23, P0 ;  /* 0xc1b80000ff1c7808 */ /* 0x000fd20000000000 */
[----:B------:R-:W-:-:S04]  /*38bd0*/  @!P0 FMUL R24, R24, 8388608 ;  /* 0x4b00000018188820 */ /* 0x000fc80000400000 */
[C---:B------:R-:W-:Y:S01]  /*38be0*/  VIADD R43, R24.reuse, 0xc0d55555 ;  /* 0xc0d55555182b7836 */ /* 0x040fe20000000000 */
[----:B------:R-:W-:-:S04]  /*38bf0*/  ISETP.GT.U32.AND P0, PT, R24, 0x7f7fffff, PT ;  /* 0x7f7fffff1800780c */ /* 0x000fc80003f04070 */
[----:B------:R-:W-:-:S04]  /*38c00*/  LOP3.LUT R43, R43, 0xff800000, RZ, 0xc0, !PT ;  /* 0xff8000002b2b7812 */ /* 0x000fc800078ec0ff */
[-C--:B------:R-:W-:Y:S02]  /*38c10*/  IADD3 R26, PT, PT, R24, -R43.reuse, RZ ;  /* 0x8000002b181a7210 */ /* 0x080fe40007ffe0ff */
        /* <DEDUP_REMOVED lines=14> */
[----:B------:R-:W-:-:S03]  /*38d00*/  HFMA2 R26, -RZ, RZ, 0, 0 ;  /* 0x00000000ff1a7431 */ /* 0x000fc600000001ff */
[----:B------:R-:W-:Y:S01]  /*38d10*/  FFMA R28, R28, 0.69314718246459960938, R45 ;  /* 0x3f3172181c1c7823 */ /* 0x000fe2000000002d */
[----:B------:R-:W-:Y:S02]  /*38d20*/  IMAD.MOV.U32 R45, RZ, RZ, 0x3ede5bd9 ;  /* 0x3ede5bd9ff2d7424 */ /* 0x000fe400078e00ff */
[C---:B------:R-:W-:Y:S01]  /*38d30*/  @P0 FFMA R28, R24.reuse, R43, +INF ;  /* 0x7f800000181c0423 */ /* 0x040fe2000000002b */
[----:B------:R-:W-:-:S03]  /*38d40*/  FSETP.NEU.AND P0, PT, R24, RZ, PT ;  /* 0x000000ff1800720b */ /* 0x000fc60003f0d000 */
        /* <DEDUP_REMOVED lines=8> */
.L_x_2035:
[----:B------:R-:W-:-:S05]  /*38dd0*/  IMAD.HI R34, R24, 0x66666667, RZ ;  /* 0x6666666718227827 */ /* 0x000fca00078e02ff */
[----:B------:R-:W-:-:S04]  /*38de0*/  SHF.R.U32.HI R43, RZ, 0x1f, R34 ;  /* 0x0000001fff2b7819 */ /* 0x000fc80000011622 */
[----:B------:R-:W-:Y:S02]  /*38df0*/  LEA.HI.SX32 R43, R34, R43, 0x1e ;  /* 0x0000002b222b7211 */ /* 0x000fe400078ff2ff */
[----:B------:R-:W-:-:S03]  /*38e00*/  IADD3 R34, PT, PT, R24, 0x9, RZ ;  /* 0x0000000918227810 */ /* 0x000fc60007ffe0ff */
[----:B------:R-:W-:Y:S01]  /*38e10*/  IMAD R45, R43, -0xa, R24 ;  /* 0xfffffff62b2d7824 */ /* 0x000fe200078e0218 */
[----:B------:R-:W-:Y:S01]  /*38e20*/  ISETP.GT.U32.AND P0, PT, R34, 0x12, PT ;  /* 0x000000122200780c */ /* 0x000fe20003f04070 */
[----:B------:R-:W-:Y:S02]  /*38e30*/  IMAD.MOV.U32 R24, RZ, RZ, R43 ;  /* 0x000000ffff187224 */ /* 0x000fe400078e002b */
[----:B------:R-:W-:-:S10]  /*38e40*/  IMAD R30, R30, 0xa, R45 ;  /* 0x0000000a1e1e7824 */ /* 0x000fd400078e022d */
[----:B------:R-:W-:Y:S05]  /*38e50*/  @P0 BRA `(.L_x_2035) ;  /* 0xfffffffc00dc0947 */ /* 0x000fea000383ffff */
.L_x_2034:
[----:B------:R-:W-:Y:S05]  /*38e60*/  BSYNC.RECONVERGENT B1 ;  /* 0x0000000000017941 */ /* 0x000fea0003800200 */
.L_x_2033:
[----:B------:R-:W-:Y:S04]  /*38e70*/  BSSY.RECONVERGENT B1, `(.L_x_2036) ;  /* 0x000000d000017945 */ /* 0x000fe80003800200 */
[----:B------:R-:W-:Y:S05]  /*38e80*/  @!P1 BRA `(.L_x_2037) ;  /* 0x00000000002c9947 */ /* 0x000fea0003800000 */
[----:B------:R-:W-:Y:S01]  /*38e90*/  MOV R26, RZ ;  /* 0x000000ff001a7202 */ /* 0x000fe20000000f00 */
[----:B------:R-:W-:-:S07]  /*38ea0*/  IMAD.MOV.U32 R24, RZ, RZ, R27 ;  /* 0x000000ffff187224 */ /* 0x000fce00078e001b */
.L_x_2038:
        /* <DEDUP_REMOVED lines=9> */
.L_x_2037:
[----:B------:R-:W-:Y:S05]  /*38f40*/  BSYNC.RECONVERGENT B1 ;  /* 0x0000000000017941 */ /* 0x000fea0003800200 */
.L_x_2036:
[----:B------:R-:W-:Y:S01]  /*38f50*/  MOV R24, R27 ;  /* 0x0000001b00187202 */ /* 0x000fe20000000f00 */
[----:B------:R-:W-:Y:S06]  /*38f60*/  @!P2 BRA `(.L_x_2032) ;  /* 0x000000000054a947 */ /* 0x000fec0003800000 */
[----:B------:R-:W-:-:S07]  /*38f70*/  IMAD.MOV.U32 R43, RZ, RZ, RZ ;  /* 0x000000ffff2b7224 */ /* 0x000fce00078e00ff */
.L_x_2040:
        /* <DEDUP_REMOVED lines=17> */
.L_x_2039:
[----:B------:R-:W-:Y:S02]  /*39090*/  ISETP.GT.AND P0, PT, R30, R26, PT ;  /* 0x0000001a1e00720c */ /* 0x000fe40003f04270 */
[-C--:B------:R-:W-:Y:S02]  /*390a0*/  MOV R24, R27.reuse ;  /* 0x0000001b00187202 */ /* 0x080fe40000000f00 */
[----:B------:R-:W-:-:S09]  /*390b0*/  SEL R2, R2, R27, P0 ;  /* 0x0000001b02027207 */ /* 0x000fd20000000000 */
.L_x_2032:
[----:B------:R-:W-:Y:S05]  /*390c0*/  BSYNC.RECONVERGENT B0 ;  /* 0x0000000000007941 */ /* 0x000fea0003800200 */
.L_x_2031:
        /* <DEDUP_REMOVED lines=45> */
.L_x_2045:
        /* <DEDUP_REMOVED lines=9> */
.L_x_2044:
[----:B------:R-:W-:Y:S05]  /*39430*/  BSYNC.RECONVERGENT B1 ;  /* 0x0000000000017941 */ /* 0x000fea0003800200 */
.L_x_2043:
[----:B------:R-:W-:Y:S04]  /*39440*/  BSSY.RECONVERGENT B1, `(.L_x_2046) ;  /* 0x000000d000017945 */ /* 0x000fe80003800200 */
[----:B------:R-:W-:Y:S05]  /*39450*/  @!P1 BRA `(.L_x_2047) ;  /* 0x00000000002c9947 */ /* 0x000fea0003800000 */
[----:B------:R-:W-:Y:S01]  /*39460*/  MOV R26, RZ ;  /* 0x000000ff001a7202 */ /* 0x000fe20000000f00 */
[----:B------:R-:W-:-:S07]  /*39470*/  IMAD.MOV.U32 R27, RZ, RZ, R41 ;  /* 0x000000ffff1b7224 */ /* 0x000fce00078e0029 */
.L_x_2048:
        /* <DEDUP_REMOVED lines=9> */
.L_x_2047:
[----:B------:R-:W-:Y:S05]  /*39510*/  BSYNC.RECONVERGENT B1 ;  /* 0x0000000000017941 */ /* 0x000fea0003800200 */
.L_x_2046:
[----:B------:R-:W-:Y:S01]  /*39520*/  MOV R27, R41 ;  /* 0x00000029001b7202 */ /* 0x000fe20000000f00 */
[----:B------:R-:W-:Y:S06]  /*39530*/  @!P2 BRA `(.L_x_2042) ;  /* 0x000000000054a947 */ /* 0x000fec0003800000 */
[----:B------:R-:W-:-:S07]  /*39540*/  IMAD.MOV.U32 R27, RZ, RZ, RZ ;  /* 0x000000ffff1b7224 */ /* 0x000fce00078e00ff */
.L_x_2050:
        /* <DEDUP_REMOVED lines=17> */
.L_x_2049:
[----:B------:R-:W-:Y:S02]  /*39660*/  ISETP.GT.AND P0, PT, R30, R26, PT ;  /* 0x0000001a1e00720c */ /* 0x000fe40003f04270 */
[-C--:B------:R-:W-:Y:S02]  /*39670*/  MOV R27, R41.reuse ;  /* 0x00000029001b7202 */ /* 0x080fe40000000f00 */
[----:B------:R-:W-:-:S09]  /*39680*/  SEL R2, R2, R41, P0 ;  /* 0x0000002902027207 */ /* 0x000fd20000000000 */
.L_x_2042:
[----:B------:R-:W-:Y:S05]  /*39690*/  BSYNC.RECONVERGENT B0 ;  /* 0x0000000000007941 */ /* 0x000fea0003800200 */
.L_x_2041:
        /* <DEDUP_REMOVED lines=45> */
.L_x_2055:
        /* <DEDUP_REMOVED lines=9> */
.L_x_2054:
[----:B------:R-:W-:Y:S05]  /*39a00*/  BSYNC.RECONVERGENT B1 ;  /* 0x0000000000017941 */ /* 0x000fea0003800200 */
.L_x_2053:
[----:B------:R-:W-:Y:S04]  /*39a10*/  BSSY.RECONVERGENT B1, `(.L_x_2056) ;  /* 0x000000d000017945 */ /* 0x000fe80003800200 */
[----:B------:R-:W-:Y:S05]  /*39a20*/  @!P1 BRA `(.L_x_2057) ;  /* 0x00000000002c9947 */ /* 0x000fea0003800000 */
[----:B------:R-:W-:Y:S01]  /*39a30*/  MOV R28, RZ ;  /* 0x000000ff001c7202 */ /* 0x000fe20000000f00 */
[----:B------:R-:W-:-:S07]  /*39a40*/  IMAD.MOV.U32 R26, RZ, RZ, R29 ;  /* 0x000000ffff1a7224 */ /* 0x000fce00078e001d */
.L_x_2058:
        /* <DEDUP_REMOVED lines=9> */
.L_x_2057:
[----:B------:R-:W-:Y:S05]  /*39ae0*/  BSYNC.RECONVERGENT B1 ;  /* 0x0000000000017941 */ /* 0x000fea0003800200 */
.L_x_2056:
[----:B------:R-:W-:Y:S01]  /*39af0*/  MOV R26, R29 ;  /* 0x0000001d001a7202 */ /* 0x000fe20000000f00 */
[----:B------:R-:W-:Y:S06]  /*39b00*/  @!P2 BRA `(.L_x_2052) ;  /* 0x000000000054a947 */ /* 0x000fec0003800000 */
[----:B------:R-:W-:-:S07]  /*39b10*/  IMAD.MOV.U32 R41, RZ, RZ, RZ ;  /* 0x000000ffff297224 */ /* 0x000fce00078e00ff */
.L_x_2060:
        /* <DEDUP_REMOVED lines=17> */
.L_x_2059:
[----:B------:R-:W-:Y:S02]  /*39c30*/  ISETP.GT.AND P0, PT, R26, R28, PT ;  /* 0x0000001c1a00720c */ /* 0x000fe40003f04270 */
[-C--:B------:R-:W-:Y:S02]  /*39c40*/  MOV R26, R29.reuse ;  /* 0x0000001d001a7202 */ /* 0x080fe40000000f00 */
[----:B------:R-:W-:-:S09]  /*39c50*/  SEL R2, R2, R29, P0 ;  /* 0x0000001d02027207 */ /* 0x000fd20000000000 */
.L_x_2052:
[----:B------:R-:W-:Y:S05]  /*39c60*/  BSYNC.RECONVERGENT B0 ;  /* 0x0000000000007941 */ /* 0x000fea0003800200 */
.L_x_2051:
[----:B------:R-:W-:Y:S01]  /*39c70*/  VIADD R28, R32, 0x9 ;  /* 0x00000009201c7836 */ /* 0x000fe20000000000 */
[----:B------:R-:W-:Y:S01]  /*39c80*/  BSSY.RECONVERGENT B0, `(.L_x_2061) ;  /* 0x000005b000007945 */ /* 0x000fe20003800200 */
[----:B------:R-:W-:-:S03]  /*39c90*/  MOV R29, R2 ;  /* 0x00000002001d7202 */ /* 0x000fc60000000f00 */
[----:B------:R-:W-:-:S13]  /*39ca0*/  ISETP.GE.U32.AND P0, PT, R28, UR10, PT ;  /* 0x0000000a1c007c0c */ /* 0x000fda000bf06070 */
[----:B------:R-:W-:Y:S05]  /*39cb0*/  @P0 BRA `(.L_x_2062) ;  /* 0x00000004005c0947 */ /* 0x000fea0003800000 */
[C---:B-1----:R-:W-:Y:S01]  /*39cc0*/  VIMNMX R28, PT, PT, R39.reuse, R2, !PT ;  /* 0x00000002271c7248 */ /* 0x042fe20007fe0100 */
        /* <DEDUP_REMOVED lines=39> */
.L_x_2065:
        /* <DEDUP_REMOVED lines=9> */
.L_x_2064:
[----:B------:R-:W-:Y:S05]  /*39fd0*/  BSYNC.RECONVERGENT B1 ;  /* 0x0000000000017941 */ /* 0x000fea0003800200 */
.L_x_2063:
[----:B------:R-:W-:Y:S04]  /*39fe0*/  BSSY.RECONVERGENT B1, `(.L_x_2066) ;  /* 0x000000d000017945 */ /* 0x000fe80003800200 */
[----:B------:R-:W-:Y:S05]  /*39ff0*/  @!P1 BRA `(.L_x_2067) ;  /* 0x00000000002c9947 */ /* 0x000fea0003800000 */
[----:B------:R-:W-:Y:S01]  /*3a000*/  MOV R28, RZ ;  /* 0x000000ff001c7202 */ /* 0x000fe20000000f00 */
[----:B------:R-:W-:-:S07]  /*3a010*/  IMAD.MOV.U32 R29, RZ, RZ, R39 ;  /* 0x000000ffff1d7224 */ /* 0x000fce00078e0027 */
.L_x_2068:
        /* <DEDUP_REMOVED lines=9> */
.L_x_2067:
[----:B------:R-:W-:Y:S05]  /*3a0b0*/  BSYNC.RECONVERGENT B1 ;  /* 0x0000000000017941 */ /* 0x000fea0003800200 */
.L_x_2066:
[----:B------:R-:W-:Y:S01]  /*3a0c0*/  MOV R29, R39 ;  /* 0x00000027001d7202 */ /* 0x000fe20000000f00 */
[----:B------:R-:W-:Y:S06]  /*3a0d0*/  @!P2 BRA `(.L_x_2062) ;  /* 0x000000000054a947 */ /* 0x000fec0003800000 */
[----:B------:R-:W-:-:S07]  /*3a0e0*/  IMAD.MOV.U32 R29, RZ, RZ, RZ ;  /* 0x000000ffff1d7224 */ /* 0x000fce00078e00ff */
.L_x_2070:
        /* <DEDUP_REMOVED lines=17> */
.L_x_2069:
[----:B------:R-:W-:Y:S02]  /*3a200*/  ISETP.GT.AND P0, PT, R34, R45, PT ;  /* 0x0000002d2200720c */ /* 0x000fe40003f04270 */
[-C--:B------:R-:W-:Y:S02]  /*3a210*/  MOV R29, R39.reuse ;  /* 0x00000027001d7202 */ /* 0x080fe40000000f00 */
[----:B------:R-:W-:-:S09]  /*3a220*/  SEL R2, R2, R39, P0 ;  /* 0x0000002702027207 */ /* 0x000fd20000000000 */
.L_x_2062:
[----:B------:R-:W-:Y:S05]  /*3a230*/  BSYNC.RECONVERGENT B0 ;  /* 0x0000000000007941 */ /* 0x000fea0003800200 */
.L_x_2061:
[----:B------:R-:W-:Y:S01]  /*3a240*/  VIADD R28, R32, 0xa ;  /* 0x0000000a201c7836 */ /* 0x000fe20000000000 */
[----:B------:R-:W-:Y:S04]  /*3a250*/  BSSY.RECONVERGENT B0, `(.L_x_2071) ;  /* 0x000005b000007945 */ /* 0x000fe80003800200 */
[----:B------:R-:W-:Y:S02]  /*3a260*/  ISETP.GE.U32.AND P0, PT, R28, UR10, PT ;  /* 0x0000000a1c007c0c */ /* 0x000fe4000bf06070 */
[----:B------:R-:W-:-:S11]  /*3a270*/  MOV R28, R2 ;  /* 0x00000002001c7202 */ /* 0x000fd60000000f00 */
[----:B------:R-:W-:Y:S05]  /*3a280*/  @P0 BRA `(.L_x_2072) ;  /* 0x00000004005c0947 */ /* 0x000fea0003800000 */
[C---:B-1----:R-:W-:Y:S01]  /*3a290*/  VIMNMX R28, PT, PT, R31.reuse, R2, !PT ;  /* 0x000000021f1c7248 */ /* 0x042fe20007fe0100 */
        /* <DEDUP_REMOVED lines=39> */
.L_x_2075:
        /* <DEDUP_REMOVED lines=9> */
.L_x_2074:
[----:B------:R-:W-:Y:S05]  /*3a5a0*/  BSYNC.RECONVERGENT B1 ;  /* 0x0000000000017941 */ /* 0x000fea0003800200 */
.L_x_2073:
[----:B------:R-:W-:Y:S04]  /*3a5b0*/  BSSY.RECONVERGENT B1, `(.L_x_2076) ;  /* 0x000000d000017945 */ /* 0x000fe80003800200 */
[----:B------:R-:W-:Y:S05]  /*3a5c0*/  @!P1 BRA `(.L_x_2077) ;  /* 0x00000000002c9947 */ /* 0x000fea0003800000 */
[----:B------:R-:W-:Y:S01]  /*3a5d0*/  MOV R30, RZ ;  /* 0x000000ff001e7202 */ /* 0x000fe20000000f00 */
[----:B------:R-:W-:-:S07]  /*3a5e0*/  IMAD.MOV.U32 R28, RZ, RZ, R31 ;  /* 0x000000ffff1c7224 */ /* 0x000fce00078e001f */
.L_x_2078:
        /* <DEDUP_REMOVED lines=9> */
.L_x_2077:
[----:B------:R-:W-:Y:S05]  /*3a680*/  BSYNC.RECONVERGENT B1 ;  /* 0x0000000000017941 */ /* 0x000fea0003800200 */
.L_x_2076:
[----:B------:R-:W-:Y:S01]  /*3a690*/  MOV R28, R31 ;  /* 0x0000001f001c7202 */ /* 0x000fe20000000f00 */
[----:B------:R-:W-:Y:S06]  /*3a6a0*/  @!P2 BRA `(.L_x_2072) ;  /* 0x000000000054a947 */ /* 0x000fec0003800000 */
[----:B------:R-:W-:-:S07]  /*3a6b0*/  IMAD.MOV.U32 R39, RZ, RZ, RZ ;  /* 0x000000ffff277224 */ /* 0x000fce00078e00ff */
.L_x_2080:
        /* <DEDUP_REMOVED lines=17> */
.L_x_2079:
[----:B------:R-:W-:Y:S02]  /*3a7d0*/  ISETP.GT.AND P0, PT, R28, R45, PT ;  /* 0x0000002d1c00720c */ /* 0x000fe40003f04270 */
[-C--:B------:R-:W-:Y:S02]  /*3a7e0*/  MOV R28, R31.reuse ;  /* 0x0000001f001c7202 */ /* 0x080fe40000000f00 */
[----:B------:R-:W-:-:S09]  /*3a7f0*/  SEL R2, R2, R31, P0 ;  /* 0x0000001f02027207 */ /* 0x000fd20000000000 */
.L_x_2072:
[----:B------:R-:W-:Y:S05]  /*3a800*/  BSYNC.RECONVERGENT B0 ;  /* 0x0000000000007941 */ /* 0x000fea0003800200 */
.L_x_2071:
[----:B------:R-:W-:Y:S01]  /*3a810*/  VIADD R30, R32, 0xb ;  /* 0x0000000b201e7836 */ /* 0x000fe20000000000 */
[----:B------:R-:W-:Y:S01]  /*3a820*/  BSSY.RECONVERGENT B0, `(.L_x_2081) ;  /* 0x000005b000007945 */ /* 0x000fe20003800200 */
[----:B-1----:R-:W-:-:S03]  /*3a830*/  MOV R31, R2 ;  /* 0x00000002001f7202 */ /* 0x002fc60000000f00 */
        /* <DEDUP_REMOVED lines=42> */
.L_x_2085:
        /* <DEDUP_REMOVED lines=9> */
.L_x_2084:
[----:B------:R-:W-:Y:S05]  /*3ab70*/  BSYNC.RECONVERGENT B1 ;  /* 0x0000000000017941 */ /* 0x000fea0003800200 */
.L_x_2083:
[----:B------:R-:W-:Y:S04]  /*3ab80*/  BSSY.RECONVERGENT B1, `(.L_x_2086) ;  /* 0x000000d000017945 */ /* 0x000fe80003800200 */
[----:B------:R-:W-:Y:S05]  /*3ab90*/  @!P1 BRA `(.L_x_2087) ;  /* 0x00000000002c9947 */ /* 0x000fea0003800000 */
[----:B------:R-:W-:Y:S01]  /*3aba0*/  MOV R30, RZ ;  /* 0x000000ff001e7202 */ /* 0x000fe20000000f00 */
[----:B------:R-:W-:-:S07]  /*3abb0*/  IMAD.MOV.U32 R31, RZ, RZ, R37 ;  /* 0x000000ffff1f7224 */ /* 0x000fce00078e0025 */
.L_x_2088:
        /* <DEDUP_REMOVED lines=9> */
.L_x_2087:
[----:B------:R-:W-:Y:S05]  /*3ac50*/  BSYNC.RECONVERGENT B1 ;  /* 0x0000000000017941 */ /* 0x000fea0003800200 */
.L_x_2086:
[----:B------:R-:W-:Y:S01]  /*3ac60*/  MOV R31, R37 ;  /* 0x00000025001f7202 */ /* 0x000fe20000000f00 */
[----:B------:R-:W-:Y:S06]  /*3ac70*/  @!P2 BRA `(.L_x_2082) ;  /* 0x000000000054a947 */ /* 0x000fec0003800000 */
[----:B------:R-:W-:-:S07]  /*3ac80*/  IMAD.MOV.U32 R31, RZ, RZ, RZ ;  /* 0x000000ffff1f7224 */ /* 0x000fce00078e00ff */
.L_x_2090:
        /* <DEDUP_REMOVED lines=17> */
.L_x_2089:
[----:B------:R-:W-:Y:S02]  /*3ada0*/  ISETP.GT.AND P0, PT, R36, R43, PT ;  /* 0x0000002b2400720c */ /* 0x000fe40003f04270 */
[-C--:B------:R-:W-:Y:S02]  /*3adb0*/  MOV R31, R37.reuse ;  /* 0x00000025001f7202 */ /* 0x080fe40000000f00 */
[----:B------:R-:W-:-:S09]  /*3adc0*/  SEL R2, R2, R37, P0 ;  /* 0x0000002502027207 */ /* 0x000fd20000000000 */
.L_x_2082:
[----:B------:R-:W-:Y:S05]  /*3add0*/  BSYNC.RECONVERGENT B0 ;  /* 0x0000000000007941 */ /* 0x000fea0003800200 */
.L_x_2081:
        /* <DEDUP_REMOVED lines=35> */
[----:B------:R-:W-:Y:S01]  /*3b010*/  FSETP.NEU.AND P0, PT, R30, RZ, PT ;  /* 0x000000ff1e00720b */ /* 0x000fe20003f0d000 */
[----:B------:R-:W-:Y:S02]  /*3b020*/  IMAD.MOV.U32 R37, RZ, RZ, RZ ;  /* 0x000000ffff257224 */ /* 0x000fe400078e00ff */
        /* <DEDUP_REMOVED lines=8> */
.L_x_2095:
        /* <DEDUP_REMOVED lines=9> */
.L_x_2094:
[----:B------:R-:W-:Y:S05]  /*3b140*/  BSYNC.RECONVERGENT B1 ;  /* 0x0000000000017941 */ /* 0x000fea0003800200 */
.L_x_2093:
[----:B------:R-:W-:Y:S04]  /*3b150*/  BSSY.RECONVERGENT B1, `(.L_x_2096) ;  /* 0x000000d000017945 */ /* 0x000fe80003800200 */
[----:B------:R-:W-:Y:S05]  /*3b160*/  @!P1 BRA `(.L_x_2097) ;  /* 0x00000000002c9947 */ /* 0x000fea0003800000 */
[----:B------:R-:W-:Y:S01]  /*3b170*/  MOV R34, RZ ;  /* 0x000000ff00227202 */ /* 0x000fe20000000f00 */
[----:B------:R-:W-:-:S07]  /*3b180*/  IMAD.MOV.U32 R30, RZ, RZ, R33 ;  /* 0x000000ffff1e7224 */ /* 0x000fce00078e0021 */
.L_x_2098:
        /* <DEDUP_REMOVED lines=9> */
.L_x_2097:
[----:B------:R-:W-:Y:S05]  /*3b220*/  BSYNC.RECONVERGENT B1 ;  /* 0x0000000000017941 */ /* 0x000fea0003800200 */
.L_x_2096:
[----:B------:R-:W-:Y:S01]  /*3b230*/  MOV R30, R33 ;  /* 0x00000021001e7202 */ /* 0x000fe20000000f00 */
[----:B------:R-:W-:Y:S06]  /*3b240*/  @!P2 BRA `(.L_x_2092) ;  /* 0x000000000054a947 */ /* 0x000fec0003800000 */
[----:B------:R-:W-:-:S07]  /*3b250*/  IMAD.MOV.U32 R39, RZ, RZ, RZ ;  /* 0x000000ffff277224 */ /* 0x000fce00078e00ff */
.L_x_2100:
        /* <DEDUP_REMOVED lines=17> */
.L_x_2099:
[----:B------:R-:W-:Y:S02]  /*3b370*/  ISETP.GT.AND P0, PT, R37, R34, PT ;  /* 0x000000222500720c */ /* 0x000fe40003f04270 */
[-C--:B------:R-:W-:Y:S02]  /*3b380*/  MOV R30, R33.reuse ;  /* 0x00000021001e7202 */ /* 0x080fe40000000f00 */
[----:B------:R-:W-:-:S09]  /*3b390*/  SEL R2, R2, R33, P0 ;  /* 0x0000002102027207 */ /* 0x000fd20000000000 */
.L_x_2092:
[----:B------:R-:W-:Y:S05]  /*3b3a0*/  BSYNC.RECONVERGENT B0 ;  /* 0x0000000000007941 */ /* 0x000fea0003800200 */
.L_x_2091:
        /* <DEDUP_REMOVED lines=45> */
.L_x_2105:
        /* <DEDUP_REMOVED lines=9> */
.L_x_2104:
[----:B------:R-:W-:Y:S05]  /*3b710*/  BSYNC.RECONVERGENT B1 ;  /* 0x0000000000017941 */ /* 0x000fea0003800200 */
.L_x_2103:
[----:B------:R-:W-:Y:S04]  /*3b720*/  BSSY.RECONVERGENT B1, `(.L_x_2106) ;  /* 0x000000d000017945 */ /* 0x000fe80003800200 */
[----:B------:R-:W-:Y:S05]  /*3b730*/  @!P1 BRA `(.L_x_2107) ;  /* 0x00000000002c9947 */ /* 0x000fea0003800000 */
[----:B------:R-:W-:Y:S01]  /*3b740*/  MOV R34, RZ ;  /* 0x000000ff00227202 */ /* 0x000fe20000000f00 */
[----:B------:R-:W-:-:S07]  /*3b750*/  IMAD.MOV.U32 R33, RZ, RZ, R35 ;  /* 0x000000ffff217224 */ /* 0x000fce00078e0023 */
.L_x_2108:
        /* <DEDUP_REMOVED lines=9> */
.L_x_2107:
[----:B------:R-:W-:Y:S05]  /*3b7f0*/  BSYNC.RECONVERGENT B1 ;  /* 0x0000000000017941 */ /* 0x000fea0003800200 */
.L_x_2106:
[----:B------:R-:W-:Y:S01]  /*3b800*/  MOV R33, R35 ;  /* 0x0000002300217202 */ /* 0x000fe20000000f00 */
[----:B------:R-:W-:Y:S06]  /*3b810*/  @!P2 BRA `(.L_x_2102) ;  /* 0x000000000054a947 */ /* 0x000fec0003800000 */
[----:B------:R-:W-:-:S07]  /*3b820*/  IMAD.MOV.U32 R33, RZ, RZ, RZ ;  /* 0x000000ffff217224 */ /* 0x000fce00078e00ff */
.L_x_2110:
        /* <DEDUP_REMOVED lines=17> */
.L_x_2109:
[----:B------:R-:W-:Y:S02]  /*3b940*/  ISETP.GT.AND P0, PT, R37, R34, PT ;  /* 0x000000222500720c */ /* 0x000fe40003f04270 */
[-C--:B------:R-:W-:Y:S02]  /*3b950*/  MOV R33, R35.reuse ;  /* 0x0000002300217202 */ /* 0x080fe40000000f00 */
[----:B------:R-:W-:-:S09]  /*3b960*/  SEL R2, R2, R35, P0 ;  /* 0x0000002302027207 */ /* 0x000fd20000000000 */
.L_x_2102:
[----:B------:R-:W-:Y:S05]  /*3b970*/  BSYNC.RECONVERGENT B0 ;  /* 0x0000000000007941 */ /* 0x000fea0003800200 */
.L_x_2101:
        /* <DEDUP_REMOVED lines=34> */
[----:B------:R-:W-:Y:S01]  /*3bba0*/  FSETP.NEU.AND P0, PT, R34, RZ, PT ;  /* 0x000000ff2200720b */ /* 0x000fe20003f0d000 */
[----:B------:R-:W-:Y:S02]  /*3bbb0*/  IMAD.MOV.U32 R37, RZ, RZ, RZ ;  /* 0x000000ffff257224 */ /* 0x000fe400078e00ff */
[----:B------:R-:W-:-:S05]  /*3bbc0*/  FFMA R35, R35, R36, 1 ;  /* 0x3f80000023237423 */ /* 0x000fca0000000024 */
[----:B------:R-:W-:Y:S01]  /*3bbd0*/  FSEL R36, R35, -INF , P0 ;  /* 0xff80000023247808 */ /* 0x000fe20000000000 */
[----:B------:R-:W-:Y:S01]  /*3bbe0*/  HFMA2 R35, -RZ, RZ, 0, 0 ;  /* 0x00000000ff237431 */ /* 0x000fe200000001ff */
[----:B------:R-:W-:-:S04]  /*3bbf0*/  ISETP.NE.AND P0, PT, R2, RZ, PT ;  /* 0x000000ff0200720c */ /* 0x000fc80003f05270 */
[----:B------:R-:W0:Y:S02]  /*3bc00*/  F2I.U32.TRUNC.NTZ R36, R36 ;  /* 0x0000002400247305 */ /* 0x000e24000020f000 */
[----:B0-----:R-:W-:-:S07]  /*3bc10*/  ISETP.NE.AND P2, PT, R36, RZ, PT ;  /* 0x000000ff2400720c */ /* 0x001fce0003f45270 */
[----:B------:R-:W-:Y:S06]  /*3bc20*/  @!P0 BRA `(.L_x_2114) ;  /* 0x00000000002c8947 */ /* 0x000fec0003800000 */
[----:B------:R-:W-:Y:S01]  /*3bc30*/  MOV R37, RZ ;  /* 0x000000ff00257202 */ /* 0x000fe20000000f00 */
[----:B------:R-:W-:-:S07]  /*3bc40*/  IMAD.MOV.U32 R34, RZ, RZ, R2 ;  /* 0x000000ffff227224 */ /* 0x000fce00078e0002 */
.L_x_2115:
        /* <DEDUP_REMOVED lines=9> */
.L_x_2114:
[----:B------:R-:W-:Y:S05]  /*3bce0*/  BSYNC.RECONVERGENT B1 ;  /* 0x0000000000017941 */ /* 0x000fea0003800200 */
.L_x_2113:
[----:B------:R-:W-:Y:S04]  /*3bcf0*/  BSSY.RECONVERGENT B1, `(.L_x_2116) ;  /* 0x000000d000017945 */ /* 0x000fe80003800200 */
[----:B------:R-:W-:Y:S05]  /*3bd00*/  @!P1 BRA `(.L_x_2117) ;  /* 0x00000000002c9947 */ /* 0x000fea0003800000 */
[----:B------:R-:W-:Y:S01]  /*3bd10*/  MOV R35, RZ ;  /* 0x000000ff00237202 */ /* 0x000fe20000000f00 */
[----:B------:R-:W-:-:S07]  /*3bd20*/  IMAD.MOV.U32 R34, RZ, RZ, R7 ;  /* 0x000000ffff227224 */ /* 0x000fce00078e0007 */
.L_x_2118:
        /* <DEDUP_REMOVED lines=9> */
.L_x_2117:
[----:B------:R-:W-:Y:S05]  /*3bdc0*/  BSYNC.RECONVERGENT B1 ;  /* 0x0000000000017941 */ /* 0x000fea0003800200 */
.L_x_2116:
[----:B------:R-:W-:Y:S01]  /*3bdd0*/  MOV R34, R7 ;  /* 0x0000000700227202 */ /* 0x000fe20000000f00 */
[----:B------:R-:W-:Y:S06]  /*3bde0*/  @!P2 BRA `(.L_x_2112) ;  /* 0x000000000054a947 */ /* 0x000fec0003800000 */
[----:B------:R-:W-:-:S07]  /*3bdf0*/  IMAD.MOV.U32 R39, RZ, RZ, RZ ;  /* 0x000000ffff277224 */ /* 0x000fce00078e00ff */
.L_x_2120:
        /* <DEDUP_REMOVED lines=17> */
.L_x_2119:
[----:B------:R-:W-:Y:S02]  /*3bf10*/  ISETP.GT.AND P0, PT, R37, R40, PT ;  /* 0x000000282500720c */ /* 0x000fe40003f04270 */
[-C--:B------:R-:W-:Y:S02]  /*3bf20*/  MOV R34, R7.reuse ;  /* 0x0000000700227202 */ /* 0x080fe40000000f00 */
[----:B------:R-:W-:-:S09]  /*3bf30*/  SEL R2, R2, R7, P0 ;  /* 0x0000000702027207 */ /* 0x000fd20000000000 */
.L_x_2112:
[----:B------:R-:W-:Y:S05]  /*3bf40*/  BSYNC.RECONVERGENT B0 ;  /* 0x0000000000007941 */ /* 0x000fea0003800200 */
.L_x_2111:
        /* <DEDUP_REMOVED lines=20> */
[----:B------:R-:W-:Y:S02]  /*3c090*/  IMAD.MOV.U32 R37, RZ, RZ, RZ ;  /* 0x000000ffff257224 */ /* 0x000fe400078e00ff */
        /* <DEDUP_REMOVED lines=10> */
[----:B------:R-:W-:-:S03]  /*3c140*/  MOV R38, 0x7f800000 ;  /* 0x7f80000000267802 */ /* 0x000fc60000000f00 */
[----:B------:R-:W-:Y:S01]  /*3c150*/  FFMA R35, R36, 0.69314718246459960938, R35 ;  /* 0x3f31721824237823 */ /* 0x000fe20000000023 */
[----:B------:R-:W-:Y:S02]  /*3c160*/  IMAD.MOV.U32 R36, RZ, RZ, 0x3ede5bd9 ;  /* 0x3ede5bd9ff247424 */ /* 0x000fe400078e00ff */
[C---:B------:R-:W-:Y:S01]  /*3c170*/  @P0 FFMA R35, R7.reuse, R38, +INF ;  /* 0x7f80000007230423 */ /* 0x040fe20000000026 */
[----:B------:R-:W-:-:S03]  /*3c180*/  FSETP.NEU.AND P0, PT, R7, RZ, PT ;  /* 0x000000ff0700720b */ /* 0x000fc60003f0d000 */
        /* <DEDUP_REMOVED lines=9> */
.L_x_2125:
        /* <DEDUP_REMOVED lines=9> */
.L_x_2124:
[----:B------:R-:W-:Y:S05]  /*3c2b0*/  BSYNC.RECONVERGENT B1 ;  /* 0x0000000000017941 */ /* 0x000fea0003800200 */
.L_x_2123:
[----:B------:R-:W-:Y:S04]  /*3c2c0*/  BSSY.RECONVERGENT B1, `(.L_x_2126) ;  /* 0x000000d000017945 */ /* 0x000fe80003800200 */
[----:B------:R-:W-:Y:S05]  /*3c2d0*/  @!P1 BRA `(.L_x_2127) ;  /* 0x00000000002c9947 */ /* 0x000fea0003800000 */
[----:B------:R-:W-:Y:S01]  /*3c2e0*/  MOV R35, RZ ;  /* 0x000000ff00237202 */ /* 0x000fe20000000f00 */
[----:B------:R-:W-:-:S07]  /*3c2f0*/  IMAD.MOV.U32 R7, RZ, RZ, R5 ;  /* 0x000000ffff077224 */ /* 0x000fce00078e0005 */
.L_x_2128:
        /* <DEDUP_REMOVED lines=9> */
.L_x_2127:
[----:B------:R-:W-:Y:S05]  /*3c390*/  BSYNC.RECONVERGENT B1 ;  /* 0x0000000000017941 */ /* 0x000fea0003800200 */
.L_x_2126:
[----:B------:R-:W-:Y:S01]  /*3c3a0*/  MOV R7, R5 ;  /* 0x0000000500077202 */ /* 0x000fe20000000f00 */
[----:B------:R-:W-:Y:S06]  /*3c3b0*/  @!P2 BRA `(.L_x_2122) ;  /* 0x000000000054a947 */ /* 0x000fec0003800000 */
[----:B------:R-:W-:-:S07]  /*3c3c0*/  IMAD.MOV.U32 R7, RZ, RZ, RZ ;  /* 0x000000ffff077224 */ /* 0x000fce00078e00ff */
.L_x_2130:
        /* <DEDUP_REMOVED lines=17> */
.L_x_2129:
[----:B------:R-:W-:Y:S02]  /*3c4e0*/  ISETP.GT.AND P0, PT, R37, R42, PT ;  /* 0x0000002a2500720c */ /* 0x000fe40003f04270 */
[-C--:B------:R-:W-:Y:S02]  /*3c4f0*/  MOV R7, R5.reuse ;  /* 0x0000000500077202 */ /* 0x080fe40000000f00 */
[----:B------:R-:W-:-:S09]  /*3c500*/  SEL R2, R2, R5, P0 ;  /* 0x0000000502027207 */ /* 0x000fd20000000000 */
.L_x_2122:
[----:B------:R-:W-:Y:S05]  /*3c510*/  BSYNC.RECONVERGENT B0 ;  /* 0x0000000000007941 */ /* 0x000fea0003800200 */
.L_x_2121:
[C---:B------:R-:W-:Y:S01]  /*3c520*/  VIADD R5, R32.reuse, 0x10 ;  /* 0x0000001020057836 */ /* 0x040fe20000000000 */
[----:B------:R-:W-:Y:S01]  /*3c530*/  BSSY.RECONVERGENT B0, `(.L_x_2131) ;  /* 0x0000008000007945 */ /* 0x000fe20003800200 */
[----:B------:R-:W-:-:S03]  /*3c540*/  ISETP.GE.U32.AND P1, PT, R32, UR10, PT ;  /* 0x0000000a20007c0c */ /* 0x000fc6000bf26070 */
[----:B------:R-:W-:-:S13]  /*3c550*/  ISETP.GE.U32.AND P0, PT, R5, UR10, PT ;  /* 0x0000000a05007c0c */ /* 0x000fda000bf06070 */
[----:B------:R-:W-:Y:S05]  /*3c560*/  @P0 BRA `(.L_x_2132) ;  /* 0x0000000000100947 */ /* 0x000fea0003800000 */
[----:B------:R-:W-:Y:S01]  /*3c570*/  ISETP.NE.AND P0, PT, R4, RZ, PT ;  /* 0x000000ff0400720c */ /* 0x000fe20003f05270 */
[----:B------:R-:W-:-:S12]  /*3c580*/  HFMA2 R2, -RZ, RZ, 0, 0 ;  /* 0x00000000ff027431 */ /* 0x000fd800000001ff */
[----:B------:R-:W-:Y:S05]  /*3c590*/  @!P0 BRA `(.L_x_2132) ;  /* 0x0000000000048947 */ /* 0x000fea0003800000 */
[----:B------:R-:W-:-:S07]  /*3c5a0*/  IMAD.MOV.U32 R2, RZ, RZ, R4 ;  /* 0x000000ffff027224 */ /* 0x000fce00078e0004 */
.L_x_2132:
[----:B------:R-:W-:Y:S05]  /*3c5b0*/  BSYNC.RECONVERGENT B0 ;  /* 0x0000000000007941 */ /* 0x000fea0003800200 */
.L_x_2131:
[----:B------:R-:W-:Y:S04]  /*3c5c0*/  BSSY.RECONVERGENT B0, `(.L_x_2133) ;  /* 0x0002ec0000007945 */ /* 0x000fe80003800200 */
[----:B------:R-:W-:Y:S05]  /*3c5d0*/  @P1 BRA `(.L_x_2134) ;  /* 0x000002e800f81947 */ /* 0x000fea0003800000 */
[----:B------:R-:W-:Y:S01]  /*3c5e0*/  VIMNMX R4, PT, PT, R6, R3, !PT ;  /* 0x0000000306047248 */ /* 0x000fe20007fe0100 */
[----:B------:R-:W-:Y:S01]  /*3c5f0*/  BSSY.RECONVERGENT B1, `(.L_x_2135) ;  /* 0x0000030000017945 */ /* 0x000fe20003800200 */
[----:B------:R-:W-:Y:S02]  /*3c600*/  MOV R32, 0x3e055027 ;  /* 0x3e05502700207802 */ /* 0x000fe40000000f00 */
        /* <DEDUP_REMOVED lines=27> */
[----:B------:R-:W-:Y:S01]  /*3c7c0*/  FFMA R5, R5, R32, 1 ;  /* 0x3f80000005057423 */ /* 0x000fe20000000020 */
[----:B------:R-:W-:-:S04]  /*3c7d0*/  IMAD.MOV.U32 R32, RZ, RZ, RZ ;  /* 0x000000ffff207224 */ /* 0x000fc800078e00ff */
[----:B------:R-:W-:Y:S02]  /*3c7e0*/  FSEL R4, R5, -INF , P0 ;  /* 0xff80000005047808 */ /* 0x000fe40000000000 */
[----:B------:R-:W-:Y:S02]  /*3c7f0*/  ISETP.NE.AND P0, PT, R3, RZ, PT ;  /* 0x000000ff0300720c */ /* 0x000fe40003f05270 */
[----:B------:R-:W-:Y:S02]  /*3c800*/  MOV R5, RZ ;  /* 0x000000ff00057202 */ /* 0x000fe40000000f00 */
[----:B------:R-:W0:Y:S02]  /*3c810*/  F2I.U32.TRUNC.NTZ R4, R4 ;  /* 0x0000000400047305 */ /* 0x000e24000020f000 */
[----:B0-----:R-:W-:-:S07]  /*3c820*/  ISETP.NE.AND P1, PT, R4, RZ, PT ;  /* 0x000000ff0400720c */ /* 0x001fce0003f25270 */
[----:B------:R-:W-:Y:S06]  /*3c830*/  @!P0 BRA `(.L_x_2136) ;  /* 0x00000000002c8947 */ /* 0x000fec0003800000 */
[----:B------:R-:W-:Y:S01]  /*3c840*/  IMAD.MOV.U32 R5, RZ, RZ, RZ ;  /* 0x000000ffff057224 */ /* 0x000fe200078e00ff */
[----:B------:R-:W-:-:S07]  /*3c850*/  MOV R35, R3 ;  /* 0x0000000300237202 */ /* 0x000fce0000000f00 */
.L_x_2137:
        /* <DEDUP_REMOVED lines=9> */
.L_x_2136:
[----:B------:R-:W-:Y:S05]  /*3c8f0*/  BSYNC.RECONVERGENT B1 ;  /* 0x0000000000017941 */ /* 0x000fea0003800200 */
.L_x_2135:
[----:B------:R-:W-:Y:S04]  /*3c900*/  BSSY.RECONVERGENT B1, `(.L_x_2138) ;  /* 0x000000d000017945 */ /* 0x000fe80003800200 */
[----:B------:R-:W-:Y:S05]  /*3c910*/  @!P2 BRA `(.L_x_2139) ;  /* 0x00000000002ca947 */ /* 0x000fea0003800000 */
[----:B------:R-:W-:Y:S01]  /*3c920*/  IMAD.MOV.U32 R32, RZ, RZ, RZ ;  /* 0x000000ffff207224 */ /* 0x000fe200078e00ff */
[----:B------:R-:W-:-:S07]  /*3c930*/  MOV R35, R6 ;  /* 0x0000000600237202 */ /* 0x000fce0000000f00 */
.L_x_2140:
        /* <DEDUP_REMOVED lines=9> */
.L_x_2139:
[----:B------:R-:W-:Y:S05]  /*3c9d0*/  BSYNC.RECONVERGENT B1 ;  /* 0x0000000000017941 */ /* 0x000fea0003800200 */
.L_x_2138:
[----:B------:R-:W-:Y:S04]  /*3c9e0*/  BSSY.RECONVERGENT B1, `(.L_x_2141) ;  /* 0x0000017000017945 */ /* 0x000fe80003800200 */
[----:B------:R-:W-:Y:S05]  /*3c9f0*/  @!P1 BRA `(.L_x_2142) ;  /* 0x0000000000549947 */ /* 0x000fea0003800000 */
[----:B------:R-:W-:-:S07]  /*3ca00*/  IMAD.MOV.U32 R35, RZ, RZ, RZ ;  /* 0x000000ffff237224 */ /* 0x000fce00078e00ff */
.L_x_2144:
        /* <DEDUP_REMOVED lines=16> */
.L_x_2143:
[----:B------:R-:W-:-:S04]  /*3cb10*/  ISETP.GT.AND P0, PT, R5, R32, PT ;  /* 0x000000200500720c */ /* 0x000fc80003f04270 */
[----:B------:R-:W-:Y:S02]  /*3cb20*/  SEL R4, R3, R6, P0 ;  /* 0x0000000603047207 */ /* 0x000fe40000000000 */
[----:B------:R-:W-:-:S03]  /*3cb30*/  SEL R6, R6, R3, P0 ;  /* 0x0000000306067207 */ /* 0x000fc60000000000 */
[----:B------:R-:W-:-:S07]  /*3cb40*/  IMAD.MOV.U32 R3, RZ, RZ, R4 ;  /* 0x000000ffff037224 */ /* 0x000fce00078e0004 */
.L_x_2142:
[----:B------:R-:W-:Y:S05]  /*3cb50*/  BSYNC.RECONVERGENT B1 ;  /* 0x0000000000017941 */ /* 0x000fea0003800200 */
.L_x_2141:
        /* <DEDUP_REMOVED lines=27> */
[----:B------:R-:W-:Y:S02]  /*3cd10*/  MOV R32, 0x3ede5bd9 ;  /* 0x3ede5bd900207802 */ /* 0x000fe40000000f00 */
[C---:B------:R-:W-:Y:S01]  /*3cd20*/  @P0 FFMA R5, R4.reuse, R35, +INF ;  /* 0x7f80000004050423 */ /* 0x040fe20000000023 */
[----:B------:R-:W-:-:S03]  /*3cd30*/  FSETP.NEU.AND P0, PT, R4, RZ, PT ;  /* 0x000000ff0400720b */ /* 0x000fc60003f0d000 */
[----:B------:R-:W-:Y:S01]  /*3cd40*/  FFMA R5, R5, R32, 1 ;  /* 0x3f80000005057423 */ /* 0x000fe20000000020 */
[----:B------:R-:W-:-:S04]  /*3cd50*/  IMAD.MOV.U32 R32, RZ, RZ, RZ ;  /* 0x000000ffff207224 */ /* 0x000fc800078e00ff */
[----:B------:R-:W-:Y:S01]  /*3cd60*/  FSEL R4, R5, -INF , P0 ;  /* 0xff80000005047808 */ /* 0x000fe20000000000 */
[----:B------:R-:W-:Y:S01]  /*3cd70*/  HFMA2 R5, -RZ, RZ, 0, 0 ;  /* 0x00000000ff057431 */ /* 0x000fe200000001ff */
[----:B------:R-:W-:-:S04]  /*3cd80*/  ISETP.NE.AND P0, PT, R23, RZ, PT ;  /* 0x000000ff1700720c */ /* 0x000fc80003f05270 */
[----:B------:R-:W0:Y:S02]  /*3cd90*/  F2I.U32.TRUNC.NTZ R4, R4 ;  /* 0x0000000400047305 */ /* 0x000e24000020f000 */
[----:B0-----:R-:W-:-:S07]  /*3cda0*/  ISETP.NE.AND P2, PT, R4, RZ, PT ;  /* 0x000000ff0400720c */ /* 0x001fce0003f45270 */
[----:B------:R-:W-:Y:S06]  /*3cdb0*/  @!P0 BRA `(.L_x_2146) ;  /* 0x00000000002c8947 */ /* 0x000fec0003800000 */
[----:B------:R-:W-:Y:S01]  /*3cdc0*/  IMAD.MOV.U32 R5, RZ, RZ, RZ ;  /* 0x000000ffff057224 */ /* 0x000fe200078e00ff */
[----:B------:R-:W-:-:S07]  /*3cdd0*/  MOV R35, R23 ;  /* 0x0000001700237202 */ /* 0x000fce0000000f00 */
.L_x_2147:
        /* <DEDUP_REMOVED lines=9> */
.L_x_2146:
[----:B------:R-:W-:Y:S05]  /*3ce70*/  BSYNC.RECONVERGENT B1 ;  /* 0x0000000000017941 */ /* 0x000fea0003800200 */
.L_x_2145:
[----:B------:R-:W-:Y:S04]  /*3ce80*/  BSSY.RECONVERGENT B1, `(.L_x_2148) ;  /* 0x000000d000017945 */ /* 0x000fe80003800200 */
[----:B------:R-:W-:Y:S05]  /*3ce90*/  @!P1 BRA `(.L_x_2149) ;  /* 0x00000000002c9947 */ /* 0x000fea0003800000 */
[----:B------:R-:W-:Y:S01]  /*3cea0*/  IMAD.MOV.U32 R32, RZ, RZ, RZ ;  /* 0x000000ffff207224 */ /* 0x000fe200078e00ff */
[----:B------:R-:W-:-:S07]  /*3ceb0*/  MOV R35, R0 ;  /* 0x0000000000237202 */ /* 0x000fce0000000f00 */
.L_x_2150:
        /* <DEDUP_REMOVED lines=9> */
.L_x_2149:
[----:B------:R-:W-:Y:S05]  /*3cf50*/  BSYNC.RECONVERGENT B1 ;  /* 0x0000000000017941 */ /* 0x000fea0003800200 */
.L_x_2148:
[----:B------:R-:W-:Y:S04]  /*3cf60*/  BSSY.RECONVERGENT B1, `(.L_x_2151) ;  /* 0x0000017000017945 */ /* 0x000fe80003800200 */
[----:B------:R-:W-:Y:S05]  /*3cf70*/  @!P2 BRA `(.L_x_2152) ;  /* 0x000000000054a947 */ /* 0x000fea0003800000 */
[----:B------:R-:W-:-:S07]  /*3cf80*/  IMAD.MOV.U32 R35, RZ, RZ, RZ ;  /* 0x000000ffff237224 */ /* 0x000fce00078e00ff */
.L_x_2154:
        /* <DEDUP_REMOVED lines=16> */
.L_x_2153:
[----:B------:R-:W-:-:S04]  /*3d090*/  ISETP.GT.AND P0, PT, R5, R32, PT ;  /* 0x000000200500720c */ /* 0x000fc80003f04270 */
[----:B------:R-:W-:Y:S02]  /*3d0a0*/  SEL R4, R23, R0, P0 ;  /* 0x0000000017047207 */ /* 0x000fe40000000000 */
[----:B------:R-:W-:-:S03]  /*3d0b0*/  SEL R0, R0, R23, P0 ;  /* 0x0000001700007207 */ /* 0x000fc60000000000 */
[----:B------:R-:W-:-:S07]  /*3d0c0*/  IMAD.MOV.U32 R23, RZ, RZ, R4 ;  /* 0x000000ffff177224 */ /* 0x000fce00078e0004 */
.L_x_2152:
[----:B------:R-:W-:Y:S05]  /*3d0d0*/  BSYNC.RECONVERGENT B1 ;  /* 0x0000000000017941 */ /* 0x000fea0003800200 */
.L_x_2151:
        /* <DEDUP_REMOVED lines=40> */
.L_x_2157:
        /* <DEDUP_REMOVED lines=9> */
.L_x_2156:
[----:B------:R-:W-:Y:S05]  /*3d3f0*/  BSYNC.RECONVERGENT B1 ;  /* 0x0000000000017941 */ /* 0x000fea0003800200 */
.L_x_2155:
[----:B------:R-:W-:Y:S04]  /*3d400*/  BSSY.RECONVERGENT B1, `(.L_x_2158) ;  /* 0x000000d000017945 */ /* 0x000fe80003800200 */
[----:B------:R-:W-:Y:S05]  /*3d410*/  @!P1 BRA `(.L_x_2159) ;  /* 0x00000000002c9947 */ /* 0x000fea0003800000 */
[----:B------:R-:W-:Y:S01]  /*3d420*/  IMAD.MOV.U32 R32, RZ, RZ, RZ ;  /* 0x000000ffff207224 */ /* 0x000fe200078e00ff */
[----:B------:R-:W-:-:S07]  /*3d430*/  MOV R35, R22 ;  /* 0x0000001600237202 */ /* 0x000fce0000000f00 */
.L_x_2160:
        /* <DEDUP_REMOVED lines=9> */
.L_x_2159:
[----:B------:R-:W-:Y:S05]  /*3d4d0*/  BSYNC.RECONVERGENT B1 ;  /* 0x0000000000017941 */ /* 0x000fea0003800200 */
.L_x_2158:
[----:B------:R-:W-:Y:S04]  /*3d4e0*/  BSSY.RECONVERGENT B1, `(.L_x_2161) ;  /* 0x0000017000017945 */ /* 0x000fe80003800200 */
[----:B------:R-:W-:Y:S05]  /*3d4f0*/  @!P2 BRA `(.L_x_2162) ;  /* 0x000000000054a947 */ /* 0x000fea0003800000 */
[----:B------:R-:W-:-:S07]  /*3d500*/  IMAD.MOV.U32 R35, RZ, RZ, RZ ;  /* 0x000000ffff237224 */ /* 0x000fce00078e00ff */
.L_x_2164:
        /* <DEDUP_REMOVED lines=16> */
.L_x_2163:
[----:B------:R-:W-:-:S04]  /*3d610*/  ISETP.GT.AND P0, PT, R5, R32, PT ;  /* 0x000000200500720c */ /* 0x000fc80003f04270 */
[----:B------:R-:W-:Y:S02]  /*3d620*/  SEL R4, R25, R22, P0 ;  /* 0x0000001619047207 */ /* 0x000fe40000000000 */
[----:B------:R-:W-:-:S03]  /*3d630*/  SEL R22, R22, R25, P0 ;  /* 0x0000001916167207 */ /* 0x000fc60000000000 */
[----:B------:R-:W-:-:S07]  /*3d640*/  IMAD.MOV.U32 R25, RZ, RZ, R4 ;  /* 0x000000ffff197224 */ /* 0x000fce00078e0004 */
.L_x_2162:
[----:B------:R-:W-:Y:S05]  /*3d650*/  BSYNC.RECONVERGENT B1 ;  /* 0x0000000000017941 */ /* 0x000fea0003800200 */
.L_x_2161:
        /* <DEDUP_REMOVED lines=40> */
.L_x_2167:
        /* <DEDUP_REMOVED lines=9> */
.L_x_2166:
[----:B------:R-:W-:Y:S05]  /*3d970*/  BSYNC.RECONVERGENT B1 ;  /* 0x0000000000017941 */ /* 0x000fea0003800200 */
.L_x_2165:
[----:B------:R-:W-:Y:S04]  /*3d980*/  BSSY.RECONVERGENT B1, `(.L_x_2168) ;  /* 0x000000d000017945 */ /* 0x000fe80003800200 */
[----:B------:R-:W-:Y:S05]  /*3d990*/  @!P1 BRA `(.L_x_2169) ;  /* 0x00000000002c9947 */ /* 0x000fea0003800000 */
[----:B------:R-:W-:Y:S01]  /*3d9a0*/  IMAD.MOV.U32 R32, RZ, RZ, RZ ;  /* 0x000000ffff207224 */ /* 0x000fe200078e00ff */
[----:B------:R-:W-:-:S07]  /*3d9b0*/  MOV R35, R24 ;  /* 0x0000001800237202 */ /* 0x000fce0000000f00 */
.L_x_2170:
        /* <DEDUP_REMOVED lines=9> */
.L_x_2169:
[----:B------:R-:W-:Y:S05]  /*3da50*/  BSYNC.RECONVERGENT B1 ;  /* 0x0000000000017941 */ /* 0x000fea0003800200 */
.L_x_2168:
[----:B------:R-:W-:Y:S04]  /*3da60*/  BSSY.RECONVERGENT B1, `(.L_x_2171) ;  /* 0x0000017000017945 */ /* 0x000fe80003800200 */
[----:B------:R-:W-:Y:S05]  /*3da70*/  @!P2 BRA `(.L_x_2172) ;  /* 0x000000000054a947 */ /* 0x000fea0003800000 */
[----:B------:R-:W-:-:S07]  /*3da80*/  IMAD.MOV.U32 R35, RZ, RZ, RZ ;  /* 0x000000ffff237224 */ /* 0x000fce00078e00ff */
.L_x_2174:
        /* <DEDUP_REMOVED lines=16> */
.L_x_2173:
[----:B------:R-:W-:-:S04]  /*3db90*/  ISETP.GT.AND P0, PT, R5, R32, PT ;  /* 0x000000200500720c */ /* 0x000fc80003f04270 */
[----:B------:R-:W-:Y:S02]  /*3dba0*/  SEL R4, R27, R24, P0 ;  /* 0x000000181b047207 */ /* 0x000fe40000000000 */
[----:B------:R-:W-:-:S03]  /*3dbb0*/  SEL R24, R24, R27, P0 ;  /* 0x0000001b18187207 */ /* 0x000fc60000000000 */
[----:B------:R-:W-:-:S07]  /*3dbc0*/  IMAD.MOV.U32 R27, RZ, RZ, R4 ;  /* 0x000000ffff1b7224 */ /* 0x000fce00078e0004 */
.L_x_2172:
[----:B------:R-:W-:Y:S05]  /*3dbd0*/  BSYNC.RECONVERGENT B1 ;  /* 0x0000000000017941 */ /* 0x000fea0003800200 */
.L_x_2171:
        /* <DEDUP_REMOVED lines=40> */
.L_x_2177:
        /* <DEDUP_REMOVED lines=9> */
.L_x_2176:
[----:B------:R-:W-:Y:S05]  /*3def0*/  BSYNC.RECONVERGENT B1 ;  /* 0x0000000000017941 */ /* 0x000fea0003800200 */
.L_x_2175:
[----:B------:R-:W-:Y:S04]  /*3df00*/  BSSY.RECONVERGENT B1, `(.L_x_2178) ;  /* 0x000000d000017945 */ /* 0x000fe80003800200 */
[----:B------:R-:W-:Y:S05]  /*3df10*/  @!P1 BRA `(.L_x_2179) ;  /* 0x00000000002c9947 */ /* 0x000fea0003800000 */
[----:B------:R-:W-:Y:S01]  /*3df20*/  IMAD.MOV.U32 R32, RZ, RZ, RZ ;  /* 0x000000ffff207224 */ /* 0x000fe200078e00ff */
[----:B------:R-:W-:-:S07]  /*3df30*/  MOV R35, R26 ;  /* 0x0000001a00237202 */ /* 0x000fce0000000f00 */
.L_x_2180:
        /* <DEDUP_REMOVED lines=9> */
.L_x_2179:
[----:B------:R-:W-:Y:S05]  /*3dfd0*/  BSYNC.RECONVERGENT B1 ;  /* 0x0000000000017941 */ /* 0x000fea0003800200 */
.L_x_2178:
[----:B------:R-:W-:Y:S04]  /*3dfe0*/  BSSY.RECONVERGENT B1, `(.L_x_2181) ;  /* 0x0000017000017945 */ /* 0x000fe80003800200 */
[----:B------:R-:W-:Y:S05]  /*3dff0*/  @!P2 BRA `(.L_x_2182) ;  /* 0x000000000054a947 */ /* 0x000fea0003800000 */
[----:B------:R-:W-:-:S07]  /*3e000*/  IMAD.MOV.U32 R35, RZ, RZ, RZ ;  /* 0x000000ffff237224 */ /* 0x000fce00078e00ff */
.L_x_2184:
        /* <DEDUP_REMOVED lines=16> */
.L_x_2183:
[----:B------:R-:W-:-:S04]  /*3e110*/  ISETP.GT.AND P0, PT, R5, R32, PT ;  /* 0x000000200500720c */ /* 0x000fc80003f04270 */
[----:B------:R-:W-:Y:S02]  /*3e120*/  SEL R4, R29, R26, P0 ;  /* 0x0000001a1d047207 */ /* 0x000fe40000000000 */
[----:B------:R-:W-:-:S03]  /*3e130*/  SEL R26, R26, R29, P0 ;  /* 0x0000001d1a1a7207 */ /* 0x000fc60000000000 */
[----:B------:R-:W-:-:S07]  /*3e140*/  IMAD.MOV.U32 R29, RZ, RZ, R4 ;  /* 0x000000ffff1d7224 */ /* 0x000fce00078e0004 */
.L_x_2182:
[----:B------:R-:W-:Y:S05]  /*3e150*/  BSYNC.RECONVERGENT B1 ;  /* 0x0000000000017941 */ /* 0x000fea0003800200 */
.L_x_2181:
        /* <DEDUP_REMOVED lines=40> */
.L_x_2187:
        /* <DEDUP_REMOVED lines=9> */
.L_x_2186:
[----:B------:R-:W-:Y:S05]  /*3e470*/  BSYNC.RECONVERGENT B1 ;  /* 0x0000000000017941 */ /* 0x000fea0003800200 */
.L_x_2185:
[----:B------:R-:W-:Y:S04]  /*3e480*/  BSSY.RECONVERGENT B1, `(.L_x_2188) ;  /* 0x000000d000017945 */ /* 0x000fe80003800200 */
[----:B------:R-:W-:Y:S05]  /*3e490*/  @!P1 BRA `(.L_x_2189) ;  /* 0x00000000002c9947 */ /* 0x000fea0003800000 */
[----:B------:R-:W-:Y:S01]  /*3e4a0*/  IMAD.MOV.U32 R32, RZ, RZ, RZ ;  /* 0x000000ffff207224 */ /* 0x000fe200078e00ff */
[----:B------:R-:W-:-:S07]  /*3e4b0*/  MOV R35, R28 ;  /* 0x0000001c00237202 */ /* 0x000fce0000000f00 */
.L_x_2190:
        /* <DEDUP_REMOVED lines=9> */
.L_x_2189:
[----:B------:R-:W-:Y:S05]  /*3e550*/  BSYNC.RECONVERGENT B1 ;  /* 0x0000000000017941 */ /* 0x000fea0003800200 */
.L_x_2188:
[----:B------:R-:W-:Y:S04]  /*3e560*/  BSSY.RECONVERGENT B1, `(.L_x_2191) ;  /* 0x0000017000017945 */ /* 0x000fe80003800200 */
[----:B------:R-:W-:Y:S05]  /*3e570*/  @!P2 BRA `(.L_x_2192) ;  /* 0x000000000054a947 */ /* 0x000fea0003800000 */
[----:B------:R-:W-:-:S07]  /*3e580*/  IMAD.MOV.U32 R35, RZ, RZ, RZ ;  /* 0x000000ffff237224 */ /* 0x000fce00078e00ff */
.L_x_2194:
        /* <DEDUP_REMOVED lines=16> */
.L_x_2193:
[----:B------:R-:W-:-:S04]  /*3e690*/  ISETP.GT.AND P0, PT, R5, R32, PT ;  /* 0x000000200500720c */ /* 0x000fc80003f04270 */
[----:B------:R-:W-:Y:S02]  /*3e6a0*/  SEL R4, R31, R28, P0 ;  /* 0x0000001c1f047207 */ /* 0x000fe40000000000 */
[----:B------:R-:W-:-:S03]  /*3e6b0*/  SEL R28, R28, R31, P0 ;  /* 0x0000001f1c1c7207 */ /* 0x000fc60000000000 */
[----:B------:R-:W-:-:S07]  /*3e6c0*/  IMAD.MOV.U32 R31, RZ, RZ, R4 ;  /* 0x000000ffff1f7224 */ /* 0x000fce00078e0004 */
.L_x_2192:
[----:B------:R-:W-:Y:S05]  /*3e6d0*/  BSYNC.RECONVERGENT B1 ;  /* 0x0000000000017941 */ /* 0x000fea0003800200 */
.L_x_2191:
        /* <DEDUP_REMOVED lines=40> */
.L_x_2197:
        /* <DEDUP_REMOVED lines=9> */
.L_x_2196:
[----:B------:R-:W-:Y:S05]  /*3e9f0*/  BSYNC.RECONVERGENT B1 ;  /* 0x0000000000017941 */ /* 0x000fea0003800200 */
.L_x_2195:
[----:B------:R-:W-:Y:S04]  /*3ea00*/  BSSY.RECONVERGENT B1, `(.L_x_2198) ;  /* 0x000000d000017945 */ /* 0x000fe80003800200 */
[----:B------:R-:W-:Y:S05]  /*3ea10*/  @!P1 BRA `(.L_x_2199) ;  /* 0x00000000002c9947 */ /* 0x000fea0003800000 */
[----:B------:R-:W-:Y:S01]  /*3ea20*/  IMAD.MOV.U32 R32, RZ, RZ, RZ ;  /* 0x000000ffff207224 */ /* 0x000fe200078e00ff */
[----:B------:R-:W-:-:S07]  /*3ea30*/  MOV R35, R30 ;  /* 0x0000001e00237202 */ /* 0x000fce0000000f00 */
.L_x_2200:
        /* <DEDUP_REMOVED lines=9> */
.L_x_2199:
[----:B------:R-:W-:Y:S05]  /*3ead0*/  BSYNC.RECONVERGENT B1 ;  /* 0x0000000000017941 */ /* 0x000fea0003800200 */
.L_x_2198:
[----:B------:R-:W-:Y:S04]  /*3eae0*/  BSSY.RECONVERGENT B1, `(.L_x_2201) ;  /* 0x0000017000017945 */ /* 0x000fe80003800200 */
[----:B------:R-:W-:Y:S05]  /*3eaf0*/  @!P2 BRA `(.L_x_2202) ;  /* 0x000000000054a947 */ /* 0x000fea0003800000 */
[----:B------:R-:W-:-:S07]  /*3eb00*/  IMAD.MOV.U32 R35, RZ, RZ, RZ ;  /* 0x000000ffff237224 */ /* 0x000fce00078e00ff */
.L_x_2204:
        /* <DEDUP_REMOVED lines=16> */
.L_x_2203:
[----:B------:R-:W-:-:S04]  /*3ec10*/  ISETP.GT.AND P0, PT, R5, R32, PT ;  /* 0x000000200500720c */ /* 0x000fc80003f04270 */
[----:B------:R-:W-:Y:S02]  /*3ec20*/  SEL R4, R33, R30, P0 ;  /* 0x0000001e21047207 */ /* 0x000fe40000000000 */
[----:B------:R-:W-:-:S03]  /*3ec30*/  SEL R30, R30, R33, P0 ;  /* 0x000000211e1e7207 */ /* 0x000fc60000000000 */
[----:B------:R-:W-:-:S07]  /*3ec40*/  IMAD.MOV.U32 R33, RZ, RZ, R4 ;  /* 0x000000ffff217224 */ /* 0x000fce00078e0004 */
.L_x_2202:
[----:B------:R-:W-:Y:S05]  /*3ec50*/  BSYNC.RECONVERGENT B1 ;  /* 0x0000000000017941 */ /* 0x000fea0003800200 */
.L_x_2201:
        /* <DEDUP_REMOVED lines=40> */
.L_x_2207:
        /* <DEDUP_REMOVED lines=9> */
.L_x_2206:
[----:B------:R-:W-:Y:S05]  /*3ef70*/  BSYNC.RECONVERGENT B1 ;  /* 0x0000000000017941 */ /* 0x000fea0003800200 */
.L_x_2205:
[----:B------:R-:W-:Y:S04]  /*3ef80*/  BSSY.RECONVERGENT B1, `(.L_x_2208) ;  /* 0x000000d000017945 */ /* 0x000fe80003800200 */
[----:B------:R-:W-:Y:S05]  /*3ef90*/  @!P1 BRA `(.L_x_2209) ;  /* 0x00000000002c9947 */ /* 0x000fea0003800000 */
[----:B------:R-:W-:Y:S01]  /*3efa0*/  IMAD.MOV.U32 R32, RZ, RZ, RZ ;  /* 0x000000ffff207224 */ /* 0x000fe200078e00ff */
[----:B------:R-:W-:-:S07]  /*3efb0*/  MOV R35, R34 ;  /* 0x0000002200237202 */ /* 0x000fce0000000f00 */
.L_x_2210:
        /* <DEDUP_REMOVED lines=9> */
.L_x_2209:
[----:B------:R-:W-:Y:S05]  /*3f050*/  BSYNC.RECONVERGENT B1 ;  /* 0x0000000000017941 */ /* 0x000fea0003800200 */
.L_x_2208:
[----:B------:R-:W-:Y:S04]  /*3f060*/  BSSY.RECONVERGENT B1, `(.L_x_2211) ;  /* 0x0000017000017945 */ /* 0x000fe80003800200 */
[----:B------:R-:W-:Y:S05]  /*3f070*/  @!P2 BRA `(.L_x_2212) ;  /* 0x000000000054a947 */ /* 0x000fea0003800000 */
[----:B------:R-:W-:-:S07]  /*3f080*/  IMAD.MOV.U32 R35, RZ, RZ, RZ ;  /* 0x000000ffff237224 */ /* 0x000fce00078e00ff */
.L_x_2214:
        /* <DEDUP_REMOVED lines=16> */
.L_x_2213:
[----:B------:R-:W-:-:S04]  /*3f190*/  ISETP.GT.AND P0, PT, R5, R32, PT ;  /* 0x000000200500720c */ /* 0x000fc80003f04270 */
[----:B------:R-:W-:Y:S02]  /*3f1a0*/  SEL R4, R7, R34, P0 ;  /* 0x0000002207047207 */ /* 0x000fe40000000000 */
[----:B------:R-:W-:-:S03]  /*3f1b0*/  SEL R34, R34, R7, P0 ;  /* 0x0000000722227207 */ /* 0x000fc60000000000 */
[----:B------:R-:W-:-:S07]  /*3f1c0*/  IMAD.MOV.U32 R7, RZ, RZ, R4 ;  /* 0x000000ffff077224 */ /* 0x000fce00078e0004 */
.L_x_2212:
[----:B------:R-:W-:Y:S05]  /*3f1d0*/  BSYNC.RECONVERGENT B1 ;  /* 0x0000000000017941 */ /* 0x000fea0003800200 */
.L_x_2211:
        /* <DEDUP_REMOVED lines=40> */
.L_x_2217:
        /* <DEDUP_REMOVED lines=9> */
.L_x_2216:
[----:B------:R-:W-:Y:S05]  /*3f4f0*/  BSYNC.RECONVERGENT B1 ;  /* 0x0000000000017941 */ /* 0x000fea0003800200 */
.L_x_2215:
[----:B------:R-:W-:Y:S04]  /*3f500*/  BSSY.RECONVERGENT B1, `(.L_x_2218) ;  /* 0x000000d000017945 */ /* 0x000fe80003800200 */
[----:B------:R-:W-:Y:S05]  /*3f510*/  @!P2 BRA `(.L_x_2219) ;  /* 0x00000000002ca947 */ /* 0x000fea0003800000 */
[----:B------:R-:W-:Y:S01]  /*3f520*/  IMAD.MOV.U32 R32, RZ, RZ, RZ ;  /* 0x000000ffff207224 */ /* 0x000fe200078e00ff */
[----:B------:R-:W-:-:S07]  /*3f530*/  MOV R35, R3 ;  /* 0x0000000300237202 */ /* 0x000fce0000000f00 */
.L_x_2220:
        /* <DEDUP_REMOVED lines=9> */
.L_x_2219:
[----:B------:R-:W-:Y:S05]  /*3f5d0*/  BSYNC.RECONVERGENT B1 ;  /* 0x0000000000017941 */ /* 0x000fea0003800200 */
.L_x_2218:
[----:B------:R-:W-:Y:S04]  /*3f5e0*/  BSSY.RECONVERGENT B1, `(.L_x_2221) ;  /* 0x0000017000017945 */ /* 0x000fe80003800200 */
[----:B------:R-:W-:Y:S05]  /*3f5f0*/  @!P1 BRA `(.L_x_2222) ;  /* 0x0000000000549947 */ /* 0x000fea0003800000 */
[----:B------:R-:W-:-:S07]  /*3f600*/  IMAD.MOV.U32 R35, RZ, RZ, RZ ;  /* 0x000000ffff237224 */ /* 0x000fce00078e00ff */
.L_x_2224:
        /* <DEDUP_REMOVED lines=16> */
.L_x_2223:
[----:B------:R-:W-:-:S04]  /*3f710*/  ISETP.GT.AND P0, PT, R5, R32, PT ;  /* 0x000000200500720c */ /* 0x000fc80003f04270 */
[----:B------:R-:W-:Y:S02]  /*3f720*/  SEL R4, R0, R3, P0 ;  /* 0x0000000300047207 */ /* 0x000fe40000000000 */
[----:B------:R-:W-:-:S03]  /*3f730*/  SEL R3, R3, R0, P0 ;  /* 0x0000000003037207 */ /* 0x000fc60000000000 */
[----:B------:R-:W-:-:S07]  /*3f740*/  IMAD.MOV.U32 R0, RZ, RZ, R4 ;  /* 0x000000ffff007224 */ /* 0x000fce00078e0004 */
.L_x_2222:
[----:B------:R-:W-:Y:S05]  /*3f750*/  BSYNC.RECONVERGENT B1 ;  /* 0x0000000000017941 */ /* 0x000fea0003800200 */
.L_x_2221:
        /* <DEDUP_REMOVED lines=40> */
.L_x_2227:
        /* <DEDUP_REMOVED lines=9> */
.L_x_2226:
[----:B------:R-:W-:Y:S05]  /*3fa70*/  BSYNC.RECONVERGENT B1 ;  /* 0x0000000000017941 */ /* 0x000fea0003800200 */
.L_x_2225:
[----:B------:R-:W-:Y:S04]  /*3fa80*/  BSSY.RECONVERGENT B1, `(.L_x_2228) ;  /* 0x000000d000017945 */ /* 0x000fe80003800200 */
[----:B------:R-:W-:Y:S05]  /*3fa90*/  @!P2 BRA `(.L_x_2229) ;  /* 0x00000000002ca947 */ /* 0x000fea0003800000 */
[----:B------:R-:W-:Y:S01]  /*3faa0*/  IMAD.MOV.U32 R32, RZ, RZ, RZ ;  /* 0x000000ffff207224 */ /* 0x000fe200078e00ff */
[----:B------:R-:W-:-:S07]  /*3fab0*/  MOV R35, R23 ;  /* 0x0000001700237202 */ /* 0x000fce0000000f00 */
.L_x_2230:
        /* <DEDUP_REMOVED lines=9> */
.L_x_2229:
[----:B------:R-:W-:Y:S05]  /*3fb50*/  BSYNC.RECONVERGENT B1 ;  /* 0x0000000000017941 */ /* 0x000fea0003800200 */
.L_x_2228:
[----:B------:R-:W-:Y:S04]  /*3fb60*/  BSSY.RECONVERGENT B1, `(.L_x_2231) ;  /* 0x0000017000017945 */ /* 0x000fe80003800200 */
[----:B------:R-:W-:Y:S05]  /*3fb70*/  @!P1 BRA `(.L_x_2232) ;  /* 0x0000000000549947 */ /* 0x000fea0003800000 */
[----:B------:R-:W-:-:S07]  /*3fb80*/  IMAD.MOV.U32 R35, RZ, RZ, RZ ;  /* 0x000000ffff237224 */ /* 0x000fce00078e00ff */
.L_x_2234:
        /* <DEDUP_REMOVED lines=16> */
.L_x_2233:
[----:B------:R-:W-:-:S04]  /*3fc90*/  ISETP.GT.AND P0, PT, R5, R32, PT ;  /* 0x000000200500720c */ /* 0x000fc80003f04270 */
[----:B------:R-:W-:Y:S02]  /*3fca0*/  SEL R4, R22, R23, P0 ;  /* 0x0000001716047207 */ /* 0x000fe40000000000 */
[----:B------:R-:W-:-:S03]  /*3fcb0*/  SEL R23, R23, R22, P0 ;  /* 0x0000001617177207 */ /* 0x000fc60000000000 */
[----:B------:R-:W-:-:S07]  /*3fcc0*/  IMAD.MOV.U32 R22, RZ, RZ, R4 ;  /* 0x000000ffff167224 */ /* 0x000fce00078e0004 */
.L_x_2232:
[----:B------:R-:W-:Y:S05]  /*3fcd0*/  BSYNC.RECONVERGENT B1 ;  /* 0x0000000000017941 */ /* 0x000fea0003800200 */
.L_x_2231:
        /* <DEDUP_REMOVED lines=40> */
.L_x_2237:
        /* <DEDUP_REMOVED lines=9> */
.L_x_2236:
[----:B------:R-:W-:Y:S05]  /*3fff0*/  BSYNC.RECONVERGENT B1 ;  /* 0x0000000000017941 */ /* 0x000fea0003800200 */
.L_x_2235:
[----:B------:R-:W-:Y:S04]  /*40000*/  BSSY.RECONVERGENT B1, `(.L_x_2238) ;  /* 0x000000d000017945 */ /* 0x000fe80003800200 */
[----:B------:R-:W-:Y:S05]  /*40010*/  @!P2 BRA `(.L_x_2239) ;  /* 0x00000000002ca947 */ /* 0x000fea0003800000 */
[----:B------:R-:W-:Y:S01]  /*40020*/  IMAD.MOV.U32 R32, RZ, RZ, RZ ;  /* 0x000000ffff207224 */ /* 0x000fe200078e00ff */
[----:B------:R-:W-:-:S07]  /*40030*/  MOV R35, R25 ;  /* 0x0000001900237202 */ /* 0x000fce0000000f00 */
.L_x_2240:
        /* <DEDUP_REMOVED lines=9> */
.L_x_2239:
[----:B------:R-:W-:Y:S05]  /*400d0*/  BSYNC.RECONVERGENT B1 ;  /* 0x0000000000017941 */ /* 0x000fea0003800200 */
.L_x_2238:
[----:B------:R-:W-:Y:S04]  /*400e0*/  BSSY.RECONVERGENT B1, `(.L_x_2241) ;  /* 0x0000017000017945 */ /* 0x000fe80003800200 */
[----:B------:R-:W-:Y:S05]  /*400f0*/  @!P1 BRA `(.L_x_2242) ;  /* 0x0000000000549947 */ /* 0x000fea0003800000 */
[----:B------:R-:W-:-:S07]  /*40100*/  IMAD.MOV.U32 R35, RZ, RZ, RZ ;  /* 0x000000ffff237224 */ /* 0x000fce00078e00ff */
.L_x_2244:
        /* <DEDUP_REMOVED lines=16> */
.L_x_2243:
[----:B------:R-:W-:-:S04]  /*40210*/  ISETP.GT.AND P0, PT, R5, R32, PT ;  /* 0x000000200500720c */ /* 0x000fc80003f04270 */
[----:B------:R-:W-:Y:S02]  /*40220*/  SEL R4, R24, R25, P0 ;  /* 0x0000001918047207 */ /* 0x000fe40000000000 */
[----:B------:R-:W-:-:S03]  /*40230*/  SEL R25, R25, R24, P0 ;  /* 0x0000001819197207 */ /* 0x000fc60000000000 */
[----:B------:R-:W-:-:S07]  /*40240*/  IMAD.MOV.U32 R24, RZ, RZ, R4 ;  /* 0x000000ffff187224 */ /* 0x000fce00078e0004 */
.L_x_2242:
[----:B------:R-:W-:Y:S05]  /*40250*/  BSYNC.RECONVERGENT B1 ;  /* 0x0000000000017941 */ /* 0x000fea0003800200 */
.L_x_2241:
        /* <DEDUP_REMOVED lines=40> */
.L_x_2247:
        /* <DEDUP_REMOVED lines=9> */
.L_x_2246:
[----:B------:R-:W-:Y:S05]  /*40570*/  BSYNC.RECONVERGENT B1 ;  /* 0x0000000000017941 */ /* 0x000fea0003800200 */
.L_x_2245:
[----:B------:R-:W-:Y:S04]  /*40580*/  BSSY.RECONVERGENT B1, `(.L_x_2248) ;  /* 0x000000d000017945 */ /* 0x000fe80003800200 */
[----:B------:R-:W-:Y:S05]  /*40590*/  @!P2 BRA `(.L_x_2249) ;  /* 0x00000000002ca947 */ /* 0x000fea0003800000 */
[----:B------:R-:W-:Y:S01]  /*405a0*/  IMAD.MOV.U32 R32, RZ, RZ, RZ ;  /* 0x000000ffff207224 */ /* 0x000fe200078e00ff */
[----:B------:R-:W-:-:S07]  /*405b0*/  MOV R35, R27 ;  /* 0x0000001b00237202 */ /* 0x000fce0000000f00 */
.L_x_2250:
        /* <DEDUP_REMOVED lines=9> */
.L_x_2249:
[----:B------:R-:W-:Y:S05]  /*40650*/  BSYNC.RECONVERGENT B1 ;  /* 0x0000000000017941 */ /* 0x000fea0003800200 */
.L_x_2248:
[----:B------:R-:W-:Y:S04]  /*40660*/  BSSY.RECONVERGENT B1, `(.L_x_2251) ;  /* 0x0000017000017945 */ /* 0x000fe80003800200 */
[----:B------:R-:W-:Y:S05]  /*40670*/  @!P1 BRA `(.L_x_2252) ;  /* 0x0000000000549947 */ /* 0x000fea0003800000 */
[----:B------:R-:W-:-:S07]  /*40680*/  IMAD.MOV.U32 R35, RZ, RZ, RZ ;  /* 0x000000ffff237224 */ /* 0x000fce00078e00ff */
.L_x_2254:
        /* <DEDUP_REMOVED lines=16> */
.L_x_2253:
[----:B------:R-:W-:-:S04]  /*40790*/  ISETP.GT.AND P0, PT, R5, R32, PT ;  /* 0x000000200500720c */ /* 0x000fc80003f04270 */
[----:B------:R-:W-:Y:S02]  /*407a0*/  SEL R4, R26, R27, P0 ;  /* 0x0000001b1a047207 */ /* 0x000fe40000000000 */
[----:B------:R-:W-:-:S03]  /*407b0*/  SEL R27, R27, R26, P0 ;  /* 0x0000001a1b1b7207 */ /* 0x000fc60000000000 */
[----:B------:R-:W-:-:S07]  /*407c0*/  IMAD.MOV.U32 R26, RZ, RZ, R4 ;  /* 0x000000ffff1a7224 */ /* 0x000fce00078e0004 */
.L_x_2252:
[----:B------:R-:W-:Y:S05]  /*407d0*/  BSYNC.RECONVERGENT B1 ;  /* 0x0000000000017941 */ /* 0x000fea0003800200 */
.L_x_2251:
        /* <DEDUP_REMOVED lines=40> */
.L_x_2257:
        /* <DEDUP_REMOVED lines=9> */
.L_x_2256:
[----:B------:R-:W-:Y:S05]  /*40af0*/  BSYNC.RECONVERGENT B1 ;  /* 0x0000000000017941 */ /* 0x000fea0003800200 */
.L_x_2255:
[----:B------:R-:W-:Y:S04]  /*40b00*/  BSSY.RECONVERGENT B1, `(.L_x_2258) ;  /* 0x000000d000017945 */ /* 0x000fe80003800200 */
[----:B------:R-:W-:Y:S05]  /*40b10*/  @!P2 BRA `(.L_x_2259) ;  /* 0x00000000002ca947 */ /* 0x000fea0003800000 */
[----:B------:R-:W-:Y:S01]  /*40b20*/  IMAD.MOV.U32 R32, RZ, RZ, RZ ;  /* 0x000000ffff207224 */ /* 0x000fe200078e00ff */
[----:B------:R-:W-:-:S07]  /*40b30*/  MOV R35, R29 ;  /* 0x0000001d00237202 */ /* 0x000fce0000000f00 */
.L_x_2260:
        /* <DEDUP_REMOVED lines=9> */
.L_x_2259:
[----:B------:R-:W-:Y:S05]  /*40bd0*/  BSYNC.RECONVERGENT B1 ;  /* 0x0000000000017941 */ /* 0x000fea0003800200 */
.L_x_2258:
[----:B------:R-:W-:Y:S04]  /*40be0*/  BSSY.RECONVERGENT B1, `(.L_x_2261) ;  /* 0x0000017000017945 */ /* 0x000fe80003800200 */
[----:B------:R-:W-:Y:S05]  /*40bf0*/  @!P1 BRA `(.L_x_2262) ;  /* 0x0000000000549947 */ /* 0x000fea0003800000 */
[----:B------:R-:W-:-:S07]  /*40c00*/  IMAD.MOV.U32 R35, RZ, RZ, RZ ;  /* 0x000000ffff237224 */ /* 0x000fce00078e00ff */
.L_x_2264:
        /* <DEDUP_REMOVED lines=16> */
.L_x_2263:
[----:B------:R-:W-:-:S04]  /*40d10*/  ISETP.GT.AND P0, PT, R5, R32, PT ;  /* 0x000000200500720c */ /* 0x000fc80003f04270 */
[----:B------:R-:W-:Y:S02]  /*40d20*/  SEL R4, R28, R29, P0 ;  /* 0x0000001d1c047207 */ /* 0x000fe40000000000 */
[----:B------:R-:W-:-:S03]  /*40d30*/  SEL R29, R29, R28, P0 ;  /* 0x0000001c1d1d7207 */ /* 0x000fc60000000000 */
[----:B------:R-:W-:-:S07]  /*40d40*/  IMAD.MOV.U32 R28, RZ, RZ, R4 ;  /* 0x000000ffff1c7224 */ /* 0x000fce00078e0004 */
.L_x_2262:
[----:B------:R-:W-:Y:S05]  /*40d50*/  BSYNC.RECONVERGENT B1 ;  /* 0x0000000000017941 */ /* 0x000fea0003800200 */
.L_x_2261:
        /* <DEDUP_REMOVED lines=40> */
.L_x_2267:
        /* <DEDUP_REMOVED lines=9> */
.L_x_2266:
[----:B------:R-:W-:Y:S05]  /*41070*/  BSYNC.RECONVERGENT B1 ;  /* 0x0000000000017941 */ /* 0x000fea0003800200 */
.L_x_2265:
[----:B------:R-:W-:Y:S04]  /*41080*/  BSSY.RECONVERGENT B1, `(.L_x_2268) ;  /* 0x000000d000017945 */ /* 0x000fe80003800200 */
[----:B------:R-:W-:Y:S05]  /*41090*/  @!P2 BRA `(.L_x_2269) ;  /* 0x00000000002ca947 */ /* 0x000fea0003800000 */
[----:B------:R-:W-:Y:S01]  /*410a0*/  IMAD.MOV.U32 R32, RZ, RZ, RZ ;  /* 0x000000ffff207224 */ /* 0x000fe200078e00ff */
[----:B------:R-:W-:-:S07]  /*410b0*/  MOV R35, R31 ;  /* 0x0000001f00237202 */ /* 0x000fce0000000f00 */
.L_x_2270:
        /* <DEDUP_REMOVED lines=9> */
.L_x_2269:
[----:B------:R-:W-:Y:S05]  /*41150*/  BSYNC.RECONVERGENT B1 ;  /* 0x0000000000017941 */ /* 0x000fea0003800200 */
.L_x_2268:
[----:B------:R-:W-:Y:S04]  /*41160*/  BSSY.RECONVERGENT B1, `(.L_x_2271) ;  /* 0x0000017000017945 */ /* 0x000fe80003800200 */
[----:B------:R-:W-:Y:S05]  /*41170*/  @!P1 BRA `(.L_x_2272) ;  /* 0x0000000000549947 */ /* 0x000fea0003800000 */
[----:B------:R-:W-:-:S07]  /*41180*/  IMAD.MOV.U32 R35, RZ, RZ, RZ ;  /* 0x000000ffff237224 */ /* 0x000fce00078e00ff */
.L_x_2274:
        /* <DEDUP_REMOVED lines=16> */
.L_x_2273:
[----:B------:R-:W-:-:S04]  /*41290*/  ISETP.GT.AND P0, PT, R5, R32, PT ;  /* 0x000000200500720c */ /* 0x000fc80003f04270 */
[----:B------:R-:W-:Y:S02]  /*412a0*/  SEL R4, R30, R31, P0 ;  /* 0x0000001f1e047207 */ /* 0x000fe40000000000 */
[----:B------:R-:W-:-:S03]  /*412b0*/  SEL R31, R31, R30, P0 ;  /* 0x0000001e1f1f7207 */ /* 0x000fc60000000000 */
[----:B------:R-:W-:-:S07]  /*412c0*/  IMAD.MOV.U32 R30, RZ, RZ, R4 ;  /* 0x000000ffff1e7224 */ /* 0x000fce00078e0004 */
.L_x_2272:
[----:B------:R-:W-:Y:S05]  /*412d0*/  BSYNC.RECONVERGENT B1 ;  /* 0x0000000000017941 */ /* 0x000fea0003800200 */
.L_x_2271:
        /* <DEDUP_REMOVED lines=40> */
.L_x_2277:
        /* <DEDUP_REMOVED lines=9> */
.L_x_2276:
[----:B------:R-:W-:Y:S05]  /*415f0*/  BSYNC.RECONVERGENT B1 ;  /* 0x0000000000017941 */ /* 0x000fea0003800200 */
.L_x_2275:
[----:B------:R-:W-:Y:S04]  /*41600*/  BSSY.RECONVERGENT B1, `(.L_x_2278) ;  /* 0x000000d000017945 */ /* 0x000fe80003800200 */
[----:B------:R-:W-:Y:S05]  /*41610*/  @!P2 BRA `(.L_x_2279) ;  /* 0x00000000002ca947 */ /* 0x000fea0003800000 */
[----:B------:R-:W-:Y:S01]  /*41620*/  IMAD.MOV.U32 R32, RZ, RZ, RZ ;  /* 0x000000ffff207224 */ /* 0x000fe200078e00ff */
[----:B------:R-:W-:-:S07]  /*41630*/  MOV R35, R33 ;  /* 0x0000002100237202 */ /* 0x000fce0000000f00 */
.L_x_2280:
        /* <DEDUP_REMOVED lines=9> */
.L_x_2279:
[----:B------:R-:W-:Y:S05]  /*416d0*/  BSYNC.RECONVERGENT B1 ;  /* 0x0000000000017941 */ /* 0x000fea0003800200 */
.L_x_2278:
[----:B------:R-:W-:Y:S04]  /*416e0*/  BSSY.RECONVERGENT B1, `(.L_x_2281) ;  /* 0x0000017000017945 */ /* 0x000fe80003800200 */
[----:B------:R-:W-:Y:S05]  /*416f0*/  @!P1 BRA `(.L_x_2282) ;  /* 0x0000000000549947 */ /* 0x000fea0003800000 */
[----:B------:R-:W-:-:S07]  /*41700*/  IMAD.MOV.U32 R35, RZ, RZ, RZ ;  /* 0x000000ffff237224 */ /* 0x000fce00078e00ff */
.L_x_2284:
        /* <DEDUP_REMOVED lines=16> */
.L_x_2283:
[----:B------:R-:W-:-:S04]  /*41810*/  ISETP.GT.AND P0, PT, R5, R32, PT ;  /* 0x000000200500720c */ /* 0x000fc80003f04270 */
[----:B------:R-:W-:Y:S02]  /*41820*/  SEL R4, R34, R33, P0 ;  /* 0x0000002122047207 */ /* 0x000fe40000000000 */
[----:B------:R-:W-:-:S03]  /*41830*/  SEL R33, R33, R34, P0 ;  /* 0x0000002221217207 */ /* 0x000fc60000000000 */
[----:B------:R-:W-:-:S07]  /*41840*/  IMAD.MOV.U32 R34, RZ, RZ, R4 ;  /* 0x000000ffff227224 */ /* 0x000fce00078e0004 */
.L_x_2282:
[----:B------:R-:W-:Y:S05]  /*41850*/  BSYNC.RECONVERGENT B1 ;  /* 0x0000000000017941 */ /* 0x000fea0003800200 */
.L_x_2281:
        /* <DEDUP_REMOVED lines=40> */
.L_x_2287:
        /* <DEDUP_REMOVED lines=9> */
.L_x_2286:
[----:B------:R-:W-:Y:S05]  /*41b70*/  BSYNC.RECONVERGENT B1 ;  /* 0x0000000000017941 */ /* 0x000fea0003800200 */
.L_x_2285:
[----:B------:R-:W-:Y:S04]  /*41b80*/  BSSY.RECONVERGENT B1, `(.L_x_2288) ;  /* 0x000000d000017945 */ /* 0x000fe80003800200 */
[----:B------:R-:W-:Y:S05]  /*41b90*/  @!P2 BRA `(.L_x_2289) ;  /* 0x00000000002ca947 */ /* 0x000fea0003800000 */
[----:B------:R-:W-:Y:S01]  /*41ba0*/  IMAD.MOV.U32 R32, RZ, RZ, RZ ;  /* 0x000000ffff207224 */ /* 0x000fe200078e00ff */
[----:B------:R-:W-:-:S07]  /*41bb0*/  MOV R35, R7 ;  /* 0x0000000700237202 */ /* 0x000fce0000000f00 */
.L_x_2290:
        /* <DEDUP_REMOVED lines=9> */
.L_x_2289:
[----:B------:R-:W-:Y:S05]  /*41c50*/  BSYNC.RECONVERGENT B1 ;  /* 0x0000000000017941 */ /* 0x000fea0003800200 */
.L_x_2288:
[----:B------:R-:W-:Y:S04]  /*41c60*/  BSSY.RECONVERGENT B1, `(.L_x_2291) ;  /* 0x0000017000017945 */ /* 0x000fe80003800200 */
[----:B------:R-:W-:Y:S05]  /*41c70*/  @!P1 BRA `(.L_x_2292) ;  /* 0x0000000000549947 */ /* 0x000fea0003800000 */
[----:B------:R-:W-:-:S07]  /*41c80*/  IMAD.MOV.U32 R35, RZ, RZ, RZ ;  /* 0x000000ffff237224 */ /* 0x000fce00078e00ff */
.L_x_2294:
        /* <DEDUP_REMOVED lines=16> */
.L_x_2293:
[----:B------:R-:W-:-:S04]  /*41d90*/  ISETP.GT.AND P0, PT, R5, R32, PT ;  /* 0x000000200500720c */ /* 0x000fc80003f04270 */
[----:B------:R-:W-:Y:S02]  /*41da0*/  SEL R4, R2, R7, P0 ;  /* 0x0000000702047207 */ /* 0x000fe40000000000 */
[----:B------:R-:W-:-:S03]  /*41db0*/  SEL R7, R7, R2, P0 ;  /* 0x0000000207077207 */ /* 0x000fc60000000000 */
[----:B------:R-:W-:-:S07]  /*41dc0*/  IMAD.MOV.U32 R2, RZ, RZ, R4 ;  /* 0x000000ffff027224 */ /* 0x000fce00078e0004 */
.L_x_2292:
[----:B------:R-:W-:Y:S05]  /*41dd0*/  BSYNC.RECONVERGENT B1 ;  /* 0x0000000000017941 */ /* 0x000fea0003800200 */
.L_x_2291:
        /* <DEDUP_REMOVED lines=40> */
.L_x_2297:
        /* <DEDUP_REMOVED lines=9> */
.L_x_2296:
[----:B------:R-:W-:Y:S05]  /*420f0*/  BSYNC.RECONVERGENT B1 ;  /* 0x0000000000017941 */ /* 0x000fea0003800200 */
.L_x_2295:
[----:B------:R-:W-:Y:S04]  /*42100*/  BSSY.RECONVERGENT B1, `(.L_x_2298) ;  /* 0x000000d000017945 */ /* 0x000fe80003800200 */
[----:B------:R-:W-:Y:S05]  /*42110*/  @!P2 BRA `(.L_x_2299) ;  /* 0x00000000002ca947 */ /* 0x000fea0003800000 */
[----:B------:R-:W-:Y:S01]  /*42120*/  IMAD.MOV.U32 R32, RZ, RZ, RZ ;  /* 0x000000ffff207224 */ /* 0x000fe200078e00ff */
[----:B------:R-:W-:-:S07]  /*42130*/  MOV R35, R6 ;  /* 0x0000000600237202 */ /* 0x000fce0000000f00 */
.L_x_2300:
        /* <DEDUP_REMOVED lines=9> */
.L_x_2299:
[----:B------:R-:W-:Y:S05]  /*421d0*/  BSYNC.RECONVERGENT B1 ;  /* 0x0000000000017941 */ /* 0x000fea0003800200 */
.L_x_2298:
[----:B------:R-:W-:Y:S04]  /*421e0*/  BSSY.RECONVERGENT B1, `(.L_x_2301) ;  /* 0x0000017000017945 */ /* 0x000fe80003800200 */
[----:B------:R-:W-:Y:S05]  /*421f0*/  @!P1 BRA `(.L_x_2302) ;  /* 0x0000000000549947 */ /* 0x000fea0003800000 */
[----:B------:R-:W-:-:S07]  /*42200*/  IMAD.MOV.U32 R35, RZ, RZ, RZ ;  /* 0x000000ffff237224 */ /* 0x000fce00078e00ff */
.L_x_2304:
        /* <DEDUP_REMOVED lines=16> */
.L_x_2303:
[----:B------:R-:W-:-:S04]  /*42310*/  ISETP.GT.AND P0, PT, R5, R32, PT ;  /* 0x000000200500720c */ /* 0x000fc80003f04270 */
[----:B------:R-:W-:Y:S02]  /*42320*/  SEL R4, R3, R6, P0 ;  /* 0x0000000603047207 */ /* 0x000fe40000000000 */
[----:B------:R-:W-:-:S03]  /*42330*/  SEL R6, R6, R3, P0 ;  /* 0x0000000306067207 */ /* 0x000fc60000000000 */
[----:B------:R-:W-:-:S07]  /*42340*/  IMAD.MOV.U32 R3, RZ, RZ, R4 ;  /* 0x000000ffff037224 */ /* 0x000fce00078e0004 */
.L_x_2302:
[----:B------:R-:W-:Y:S05]  /*42350*/  BSYNC.RECONVERGENT B1 ;  /* 0x0000000000017941 */ /* 0x000fea0003800200 */
.L_x_2301:
        /* <DEDUP_REMOVED lines=40> */
.L_x_2307:
        /* <DEDUP_REMOVED lines=9> */
.L_x_2306:
[----:B------:R-:W-:Y:S05]  /*42670*/  BSYNC.RECONVERGENT B1 ;  /* 0x0000000000017941 */ /* 0x000fea0003800200 */
.L_x_2305:
[----:B------:R-:W-:Y:S04]  /*42680*/  BSSY.RECONVERGENT B1, `(.L_x_2308) ;  /* 0x000000d000017945 */ /* 0x000fe80003800200 */
[----:B------:R-:W-:Y:S05]  /*42690*/  @!P2 BRA `(.L_x_2309) ;  /* 0x00000000002ca947 */ /* 0x000fea0003800000 */
[----:B------:R-:W-:Y:S01]  /*426a0*/  IMAD.MOV.U32 R32, RZ, RZ, RZ ;  /* 0x000000ffff207224 */ /* 0x000fe200078e00ff */
[----:B------:R-:W-:-:S07]  /*426b0*/  MOV R35, R0 ;  /* 0x0000000000237202 */ /* 0x000fce0000000f00 */
.L_x_2310:
        /* <DEDUP_REMOVED lines=9> */
.L_x_2309:
[----:B------:R-:W-:Y:S05]  /*42750*/  BSYNC.RECONVERGENT B1 ;  /* 0x0000000000017941 */ /* 0x000fea0003800200 */
.L_x_2308:
[----:B------:R-:W-:Y:S04]  /*42760*/  BSSY.RECONVERGENT B1, `(.L_x_2311) ;  /* 0x0000017000017945 */ /* 0x000fe80003800200 */
[----:B------:R-:W-:Y:S05]  /*42770*/  @!P1 BRA `(.L_x_2312) ;  /* 0x0000000000549947 */ /* 0x000fea0003800000 */
[----:B------:R-:W-:-:S07]  /*42780*/  IMAD.MOV.U32 R35, RZ, RZ, RZ ;  /* 0x000000ffff237224 */ /* 0x000fce00078e00ff */
.L_x_2314:
        /* <DEDUP_REMOVED lines=16> */
.L_x_2313:
[----:B------:R-:W-:-:S04]  /*42890*/  ISETP.GT.AND P0, PT, R5, R32, PT ;  /* 0x000000200500720c */ /* 0x000fc80003f04270 */
[----:B------:R-:W-:Y:S02]  /*428a0*/  SEL R4, R23, R0, P0 ;  /* 0x0000000017047207 */ /* 0x000fe40000000000 */
[----:B------:R-:W-:-:S03]  /*428b0*/  SEL R0, R0, R23, P0 ;  /* 0x0000001700007207 */ /* 0x000fc60000000000 */
[----:B------:R-:W-:-:S07]  /*428c0*/  IMAD.MOV.U32 R23, RZ, RZ, R4 ;  /* 0x000000ffff177224 */ /* 0x000fce00078e0004 */
.L_x_2312:
[----:B------:R-:W-:Y:S05]  /*428d0*/  BSYNC.RECONVERGENT B1 ;  /* 0x0000000000017941 */ /* 0x000fea0003800200 */
.L_x_2311:
        /* <DEDUP_REMOVED lines=40> */
.L_x_2317:
        /* <DEDUP_REMOVED lines=9> */
.L_x_2316:
[----:B------:R-:W-:Y:S05]  /*42bf0*/  BSYNC.RECONVERGENT B1 ;  /* 0x0000000000017941 */ /* 0x000fea0003800200 */
.L_x_2315:
[----:B------:R-:W-:Y:S04]  /*42c00*/  BSSY.RECONVERGENT B1, `(.L_x_2318) ;  /* 0x000000d000017945 */ /* 0x000fe80003800200 */
[----:B------:R-:W-:Y:S05]  /*42c10*/  @!P2 BRA `(.L_x_2319) ;  /* 0x00000000002ca947 */ /* 0x000fea0003800000 */
[----:B------:R-:W-:Y:S01]  /*42c20*/  IMAD.MOV.U32 R32, RZ, RZ, RZ ;  /* 0x000000ffff207224 */ /* 0x000fe200078e00ff */
[----:B------:R-:W-:-:S07]  /*42c30*/  MOV R35, R22 ;  /* 0x0000001600237202 */ /* 0x000fce0000000f00 */
.L_x_2320:
        /* <DEDUP_REMOVED lines=9> */
.L_x_2319:
[----:B------:R-:W-:Y:S05]  /*42cd0*/  BSYNC.RECONVERGENT B1 ;  /* 0x0000000000017941 */ /* 0x000fea0003800200 */
.L_x_2318:
[----:B------:R-:W-:Y:S04]  /*42ce0*/  BSSY.RECONVERGENT B1, `(.L_x_2321) ;  /* 0x0000017000017945 */ /* 0x000fe80003800200 */
[----:B------:R-:W-:Y:S05]  /*42cf0*/  @!P1 BRA `(.L_x_2322) ;  /* 0x0000000000549947 */ /* 0x000fea0003800000 */
[----:B------:R-:W-:-:S07]  /*42d00*/  IMAD.MOV.U32 R35, RZ, RZ, RZ ;  /* 0x000000ffff237224 */ /* 0x000fce00078e00ff */
.L_x_2324:
        /* <DEDUP_REMOVED lines=16> */
.L_x_2323:
[----:B------:R-:W-:-:S04]  /*42e10*/  ISETP.GT.AND P0, PT, R5, R32, PT ;  /* 0x000000200500720c */ /* 0x000fc80003f04270 */
[----:B------:R-:W-:Y:S02]  /*42e20*/  SEL R4, R25, R22, P0 ;  /* 0x0000001619047207 */ /* 0x000fe40000000000 */
[----:B------:R-:W-:-:S03]  /*42e30*/  SEL R22, R22, R25, P0 ;  /* 0x0000001916167207 */ /* 0x000fc60000000000 */
[----:B------:R-:W-:-:S07]  /*42e40*/  IMAD.MOV.U32 R25, RZ, RZ, R4 ;  /* 0x000000ffff197224 */ /* 0x000fce00078e0004 */
.L_x_2322:
[----:B------:R-:W-:Y:S05]  /*42e50*/  BSYNC.RECONVERGENT B1 ;  /* 0x0000000000017941 */ /* 0x000fea0003800200 */
.L_x_2321:
        /* <DEDUP_REMOVED lines=40> */
.L_x_2327:
        /* <DEDUP_REMOVED lines=9> */
.L_x_2326:
[----:B------:R-:W-:Y:S05]  /*43170*/  BSYNC.RECONVERGENT B1 ;  /* 0x0000000000017941 */ /* 0x000fea0003800200 */
.L_x_2325:
[----:B------:R-:W-:Y:S04]  /*43180*/  BSSY.RECONVERGENT B1, `(.L_x_2328) ;  /* 0x000000d000017945 */ /* 0x000fe80003800200 */
[----:B------:R-:W-:Y:S05]  /*43190*/  @!P2 BRA `(.L_x_2329) ;  /* 0x00000000002ca947 */ /* 0x000fea0003800000 */
[----:B------:R-:W-:Y:S01]  /*431a0*/  IMAD.MOV.U32 R32, RZ, RZ, RZ ;  /* 0x000000ffff207224 */ /* 0x000fe200078e00ff */
[----:B------:R-:W-:-:S07]  /*431b0*/  MOV R35, R24 ;  /* 0x0000001800237202 */ /* 0x000fce0000000f00 */
.L_x_2330:
        /* <DEDUP_REMOVED lines=9> */
.L_x_2329:
[----:B------:R-:W-:Y:S05]  /*43250*/  BSYNC.RECONVERGENT B1 ;  /* 0x0000000000017941 */ /* 0x000fea0003800200 */
.L_x_2328:
[----:B------:R-:W-:Y:S04]  /*43260*/  BSSY.RECONVERGENT B1, `(.L_x_2331) ;  /* 0x0000017000017945 */ /* 0x000fe80003800200 */
[----:B------:R-:W-:Y:S05]  /*43270*/  @!P1 BRA `(.L_x_2332) ;  /* 0x0000000000549947 */ /* 0x000fea0003800000 */
[----:B------:R-:W-:-:S07]  /*43280*/  IMAD.MOV.U32 R35, RZ, RZ, RZ ;  /* 0x000000ffff237224 */ /* 0x000fce00078e00ff */
.L_x_2334:
        /* <DEDUP_REMOVED lines=16> */
.L_x_2333:
[----:B------:R-:W-:-:S04]  /*43390*/  ISETP.GT.AND P0, PT, R5, R32, PT ;  /* 0x000000200500720c */ /* 0x000fc80003f04270 */
[----:B------:R-:W-:Y:S02]  /*433a0*/  SEL R4, R27, R24, P0 ;  /* 0x000000181b047207 */ /* 0x000fe40000000000 */
[----:B------:R-:W-:-:S03]  /*433b0*/  SEL R24, R24, R27, P0 ;  /* 0x0000001b18187207 */ /* 0x000fc60000000000 */
[----:B------:R-:W-:-:S07]  /*433c0*/  IMAD.MOV.U32 R27, RZ, RZ, R4 ;  /* 0x000000ffff1b7224 */ /* 0x000fce00078e0004 */
.L_x_2332:
[----:B------:R-:W-:Y:S05]  /*433d0*/  BSYNC.RECONVERGENT B1 ;  /* 0x0000000000017941 */ /* 0x000fea0003800200 */
.L_x_2331:
        /* <DEDUP_REMOVED lines=40> */
.L_x_2337:
        /* <DEDUP_REMOVED lines=9> */
.L_x_2336:
[----:B------:R-:W-:Y:S05]  /*436f0*/  BSYNC.RECONVERGENT B1 ;  /* 0x0000000000017941 */ /* 0x000fea0003800200 */
.L_x_2335:
[----:B------:R-:W-:Y:S04]  /*43700*/  BSSY.RECONVERGENT B1, `(.L_x_2338) ;  /* 0x000000d000017945 */ /* 0x000fe80003800200 */
[----:B------:R-:W-:Y:S05]  /*43710*/  @!P2 BRA `(.L_x_2339) ;  /* 0x00000000002ca947 */ /* 0x000fea0003800000 */
[----:B------:R-:W-:Y:S01]  /*43720*/  IMAD.MOV.U32 R32, RZ, RZ, RZ ;  /* 0x000000ffff207224 */ /* 0x000fe200078e00ff */
[----:B------:R-:W-:-:S07]  /*43730*/  MOV R35, R26 ;  /* 0x0000001a00237202 */ /* 0x000fce0000000f00 */
.L_x_2340:
        /* <DEDUP_REMOVED lines=9> */
.L_x_2339:
[----:B------:R-:W-:Y:S05]  /*437d0*/  BSYNC.RECONVERGENT B1 ;  /* 0x0000000000017941 */ /* 0x000fea0003800200 */
.L_x_2338:
[----:B------:R-:W-:Y:S04]  /*437e0*/  BSSY.RECONVERGENT B1, `(.L_x_2341) ;  /* 0x0000017000017945 */ /* 0x000fe80003800200 */
[----:B------:R-:W-:Y:S05]  /*437f0*/  @!P1 BRA `(.L_x_2342) ;  /* 0x0000000000549947 */ /* 0x000fea0003800000 */
[----:B------:R-:W-:-:S07]  /*43800*/  IMAD.MOV.U32 R35, RZ, RZ, RZ ;  /* 0x000000ffff237224 */ /* 0x000fce00078e00ff */
.L_x_2344:
        /* <DEDUP_REMOVED lines=16> */
.L_x_2343:
[----:B------:R-:W-:-:S04]  /*43910*/  ISETP.GT.AND P0, PT, R5, R32, PT ;  /* 0x000000200500720c */ /* 0x000fc80003f04270 */
[----:B------:R-:W-:Y:S02]  /*43920*/  SEL R4, R29, R26, P0 ;  /* 0x0000001a1d047207 */ /* 0x000fe40000000000 */
[----:B------:R-:W-:-:S03]  /*43930*/  SEL R26, R26, R29, P0 ;  /* 0x0000001d1a1a7207 */ /* 0x000fc60000000000 */
[----:B------:R-:W-:-:S07]  /*43940*/  IMAD.MOV.U32 R29, RZ, RZ, R4 ;  /* 0x000000ffff1d7224 */ /* 0x000fce00078e0004 */
.L_x_2342:
[----:B------:R-:W-:Y:S05]  /*43950*/  BSYNC.RECONVERGENT B1 ;  /* 0x0000000000017941 */ /* 0x000fea0003800200 */
.L_x_2341:
        /* <DEDUP_REMOVED lines=40> */
.L_x_2347:
        /* <DEDUP_REMOVED lines=9> */
.L_x_2346:
[----:B------:R-:W-:Y:S05]  /*43c70*/  BSYNC.RECONVERGENT B1 ;  /* 0x0000000000017941 */ /* 0x000fea0003800200 */
.L_x_2345:
[----:B------:R-:W-:Y:S04]  /*43c80*/  BSSY.RECONVERGENT B1, `(.L_x_2348) ;  /* 0x000000d000017945 */ /* 0x000fe80003800200 */
[----:B------:R-:W-:Y:S05]  /*43c90*/  @!P2 BRA `(.L_x_2349) ;  /* 0x00000000002ca947 */ /* 0x000fea0003800000 */
[----:B------:R-:W-:Y:S01]  /*43ca0*/  IMAD.MOV.U32 R32, RZ, RZ, RZ ;  /* 0x000000ffff207224 */ /* 0x000fe200078e00ff */
[----:B------:R-:W-:-:S07]  /*43cb0*/  MOV R35, R28 ;  /* 0x0000001c00237202 */ /* 0x000fce0000000f00 */
.L_x_2350:
        /* <DEDUP_REMOVED lines=9> */
.L_x_2349:
[----:B------:R-:W-:Y:S05]  /*43d50*/  BSYNC.RECONVERGENT B1 ;  /* 0x0000000000017941 */ /* 0x000fea0003800200 */
.L_x_2348:
[----:B------:R-:W-:Y:S04]  /*43d60*/  BSSY.RECONVERGENT B1, `(.L_x_2351) ;  /* 0x0000017000017945 */ /* 0x000fe80003800200 */
[----:B------:R-:W-:Y:S05]  /*43d70*/  @!P1 BRA `(.L_x_2352) ;  /* 0x0000000000549947 */ /* 0x000fea0003800000 */
[----:B------:R-:W-:-:S07]  /*43d80*/  IMAD.MOV.U32 R35, RZ, RZ, RZ ;  /* 0x000000ffff237224 */ /* 0x000fce00078e00ff */
.L_x_2354:
        /* <DEDUP_REMOVED lines=16> */
.L_x_2353:
[----:B------:R-:W-:-:S04]  /*43e90*/  ISETP.GT.AND P0, PT, R5, R32, PT ;  /* 0x000000200500720c */ /* 0x000fc80003f04270 */
[----:B------:R-:W-:Y:S02]  /*43ea0*/  SEL R4, R31, R28, P0 ;  /* 0x0000001c1f047207 */ /* 0x000fe40000000000 */
[----:B------:R-:W-:-:S03]  /*43eb0*/  SEL R28, R28, R31, P0 ;  /* 0x0000001f1c1c7207 */ /* 0x000fc60000000000 */
[----:B------:R-:W-:-:S07]  /*43ec0*/  IMAD.MOV.U32 R31, RZ, RZ, R4 ;  /* 0x000000ffff1f7224 */ /* 0x000fce00078e0004 */
.L_x_2352:
[----:B------:R-:W-:Y:S05]  /*43ed0*/  BSYNC.RECONVERGENT B1 ;  /* 0x0000000000017941 */ /* 0x000fea0003800200 */
.L_x_2351:
        /* <DEDUP_REMOVED lines=40> */
.L_x_2357:
        /* <DEDUP_REMOVED lines=9> */
.L_x_2356:
[----:B------:R-:W-:Y:S05]  /*441f0*/  BSYNC.RECONVERGENT B1 ;  /* 0x0000000000017941 */ /* 0x000fea0003800200 */
.L_x_2355:
[----:B------:R-:W-:Y:S04]  /*44200*/  BSSY.RECONVERGENT B1, `(.L_x_2358) ;  /* 0x000000d000017945 */ /* 0x000fe80003800200 */
[----:B------:R-:W-:Y:S05]  /*44210*/  @!P2 BRA `(.L_x_2359) ;  /* 0x00000000002ca947 */ /* 0x000fea0003800000 */
[----:B------:R-:W-:Y:S01]  /*44220*/  IMAD.MOV.U32 R32, RZ, RZ, RZ ;  /* 0x000000ffff207224 */ /* 0x000fe200078e00ff */
[----:B------:R-:W-:-:S07]  /*44230*/  MOV R35, R30 ;  /* 0x0000001e00237202 */ /* 0x000fce0000000f00 */
.L_x_2360:
        /* <DEDUP_REMOVED lines=9> */
.L_x_2359:
[----:B------:R-:W-:Y:S05]  /*442d0*/  BSYNC.RECONVERGENT B1 ;  /* 0x0000000000017941 */ /* 0x000fea0003800200 */
.L_x_2358:
[----:B------:R-:W-:Y:S04]  /*442e0*/  BSSY.RECONVERGENT B1, `(.L_x_2361) ;  /* 0x0000017000017945 */ /* 0x000fe80003800200 */
[----:B------:R-:W-:Y:S05]  /*442f0*/  @!P1 BRA `(.L_x_2362) ;  /* 0x0000000000549947 */ /* 0x000fea0003800000 */
[----:B------:R-:W-:-:S07]  /*44300*/  IMAD.MOV.U32 R35, RZ, RZ, RZ ;  /* 0x000000ffff237224 */ /* 0x000fce00078e00ff */
.L_x_2364:
        /* <DEDUP_REMOVED lines=16> */
.L_x_2363:
[----:B------:R-:W-:-:S04]  /*44410*/  ISETP.GT.AND P0, PT, R5, R32, PT ;  /* 0x000000200500720c */ /* 0x000fc80003f04270 */
[----:B------:R-:W-:Y:S02]  /*44420*/  SEL R4, R33, R30, P0 ;  /* 0x0000001e21047207 */ /* 0x000fe40000000000 */
[----:B------:R-:W-:-:S03]  /*44430*/  SEL R30, R30, R33, P0 ;  /* 0x000000211e1e7207 */ /* 0x000fc60000000000 */
[----:B------:R-:W-:-:S07]  /*44440*/  IMAD.MOV.U32 R33, RZ, RZ, R4 ;  /* 0x000000ffff217224 */ /* 0x000fce00078e0004 */
.L_x_2362:
[----:B------:R-:W-:Y:S05]  /*44450*/  BSYNC.RECONVERGENT B1 ;  /* 0x0000000000017941 */ /* 0x000fea0003800200 */
.L_x_2361:
        /* <DEDUP_REMOVED lines=40> */
.L_x_2367:
        /* <DEDUP_REMOVED lines=9> */
.L_x_2366:
[----:B------:R-:W-:Y:S05]  /*44770*/  BSYNC.RECONVERGENT B1 ;  /* 0x0000000000017941 */ /* 0x000fea0003800200 */
.L_x_2365:
[----:B------:R-:W-:Y:S04]  /*44780*/  BSSY.RECONVERGENT B1, `(.L_x_2368) ;  /* 0x000000d000017945 */ /* 0x000fe80003800200 */
[----:B------:R-:W-:Y:S05]  /*44790*/  @!P2 BRA `(.L_x_2369) ;  /* 0x00000000002ca947 */ /* 0x000fea0003800000 */
[----:B------:R-:W-:Y:S01]  /*447a0*/  IMAD.MOV.U32 R32, RZ, RZ, RZ ;  /* 0x000000ffff207224 */ /* 0x000fe200078e00ff */
[----:B------:R-:W-:-:S07]  /*447b0*/  MOV R35, R34 ;  /* 0x0000002200237202 */ /* 0x000fce0000000f00 */
.L_x_2370:
        /* <DEDUP_REMOVED lines=9> */
.L_x_2369:
[----:B------:R-:W-:Y:S05]  /*44850*/  BSYNC.RECONVERGENT B1 ;  /* 0x0000000000017941 */ /* 0x000fea0003800200 */
.L_x_2368:
[----:B------:R-:W-:Y:S04]  /*44860*/  BSSY.RECONVERGENT B1, `(.L_x_2371) ;  /* 0x0000017000017945 */ /* 0x000fe80003800200 */
[----:B------:R-:W-:Y:S05]  /*44870*/  @!P1 BRA `(.L_x_2372) ;  /* 0x0000000000549947 */ /* 0x000fea0003800000 */
[----:B------:R-:W-:-:S07]  /*44880*/  IMAD.MOV.U32 R35, RZ, RZ, RZ ;  /* 0x000000ffff237224 */ /* 0x000fce00078e00ff */
.L_x_2374:
        /* <DEDUP_REMOVED lines=16> */
.L_x_2373:
[----:B------:R-:W-:-:S04]  /*44990*/  ISETP.GT.AND P0, PT, R5, R32, PT ;  /* 0x000000200500720c */ /* 0x000fc80003f04270 */
[----:B------:R-:W-:Y:S02]  /*449a0*/  SEL R4, R7, R34, P0 ;  /* 0x0000002207047207 */ /* 0x000fe40000000000 */
[----:B------:R-:W-:-:S03]  /*449b0*/  SEL R34, R34, R7, P0 ;  /* 0x0000000722227207 */ /* 0x000fc60000000000 */
[----:B------:R-:W-:-:S07]  /*449c0*/  IMAD.MOV.U32 R7, RZ, RZ, R4 ;  /* 0x000000ffff077224 */ /* 0x000fce00078e0004 */
.L_x_2372:
[----:B------:R-:W-:Y:S05]  /*449d0*/  BSYNC.RECONVERGENT B1 ;  /* 0x0000000000017941 */ /* 0x000fea0003800200 */
.L_x_2371:
        /* <DEDUP_REMOVED lines=40> */
.L_x_2377:
        /* <DEDUP_REMOVED lines=9> */
.L_x_2376:
[----:B------:R-:W-:Y:S05]  /*44cf0*/  BSYNC.RECONVERGENT B1 ;  /* 0x0000000000017941 */ /* 0x000fea0003800200 */
.L_x_2375:
[----:B------:R-:W-:Y:S04]  /*44d00*/  BSSY.RECONVERGENT B1, `(.L_x_2378) ;  /* 0x000000d000017945 */ /* 0x000fe80003800200 */
[----:B------:R-:W-:Y:S05]  /*44d10*/  @!P2 BRA `(.L_x_2379) ;  /* 0x00000000002ca947 */ /* 0x000fea0003800000 */
[----:B------:R-:W-:Y:S01]  /*44d20*/  IMAD.MOV.U32 R32, RZ, RZ, RZ ;  /* 0x000000ffff207224 */ /* 0x000fe200078e00ff */
[----:B------:R-:W-:-:S07]  /*44d30*/  MOV R35, R3 ;  /* 0x0000000300237202 */ /* 0x000fce0000000f00 */
.L_x_2380:
        /* <DEDUP_REMOVED lines=9> */
.L_x_2379:
[----:B------:R-:W-:Y:S05]  /*44dd0*/  BSYNC.RECONVERGENT B1 ;  /* 0x0000000000017941 */ /* 0x000fea0003800200 */
.L_x_2378:
[----:B------:R-:W-:Y:S04]  /*44de0*/  BSSY.RECONVERGENT B1, `(.L_x_2381) ;  /* 0x0000017000017945 */ /* 0x000fe80003800200 */
[----:B------:R-:W-:Y:S05]  /*44df0*/  @!P1 BRA `(.L_x_2382) ;  /* 0x0000000000549947 */ /* 0x000fea0003800000 */
[----:B------:R-:W-:-:S07]  /*44e00*/  IMAD.MOV.U32 R35, RZ, RZ, RZ ;  /* 0x000000ffff237224 */ /* 0x000fce00078e00ff */
.L_x_2384:
        /* <DEDUP_REMOVED lines=16> */
.L_x_2383:
[----:B------:R-:W-:-:S04]  /*44f10*/  ISETP.GT.AND P0, PT, R5, R32, PT ;  /* 0x000000200500720c */ /* 0x000fc80003f04270 */
[----:B------:R-:W-:Y:S02]  /*44f20*/  SEL R4, R0, R3, P0 ;  /* 0x0000000300047207 */ /* 0x000fe40000000000 */
[----:B------:R-:W-:-:S03]  /*44f30*/  SEL R3, R3, R0, P0 ;  /* 0x0000000003037207 */ /* 0x000fc60000000000 */
[----:B------:R-:W-:-:S07]  /*44f40*/  IMAD.MOV.U32 R0, RZ, RZ, R4 ;  /* 0x000000ffff007224 */ /* 0x000fce00078e0004 */
.L_x_2382:
[----:B------:R-:W-:Y:S05]  /*44f50*/  BSYNC.RECONVERGENT B1 ;  /* 0x0000000000017941 */ /* 0x000fea0003800200 */
.L_x_2381:
        /* <DEDUP_REMOVED lines=40> */
.L_x_2387:
        /* <DEDUP_REMOVED lines=9> */
.L_x_2386:
[----:B------:R-:W-:Y:S05]  /*45270*/  BSYNC.RECONVERGENT B1 ;  /* 0x0000000000017941 */ /* 0x000fea0003800200 */
.L_x_2385:
[----:B------:R-:W-:Y:S04]  /*45280*/  BSSY.RECONVERGENT B1, `(.L_x_2388) ;  /* 0x000000d000017945 */ /* 0x000fe80003800200 */
[----:B------:R-:W-:Y:S05]  /*45290*/  @!P2 BRA `(.L_x_2389) ;  /* 0x00000000002ca947 */ /* 0x000fea0003800000 */
[----:B------:R-:W-:Y:S01]  /*452a0*/  IMAD.MOV.U32 R32, RZ, RZ, RZ ;  /* 0x000000ffff207224 */ /* 0x000fe200078e00ff */
[----:B------:R-:W-:-:S07]  /*452b0*/  MOV R35, R23 ;  /* 0x0000001700237202 */ /* 0x000fce0000000f00 */
.L_x_2390:
        /* <DEDUP_REMOVED lines=9> */
.L_x_2389:
[----:B------:R-:W-:Y:S05]  /*45350*/  BSYNC.RECONVERGENT B1 ;  /* 0x0000000000017941 */ /* 0x000fea0003800200 */
.L_x_2388:
[----:B------:R-:W-:Y:S04]  /*45360*/  BSSY.RECONVERGENT B1, `(.L_x_2391) ;  /* 0x0000017000017945 */ /* 0x000fe80003800200 */
[----:B------:R-:W-:Y:S05]  /*45370*/  @!P1 BRA `(.L_x_2392) ;  /* 0x0000000000549947 */ /* 0x000fea0003800000 */
[----:B------:R-:W-:-:S07]  /*45380*/  IMAD.MOV.U32 R35, RZ, RZ, RZ ;  /* 0x000000ffff237224 */ /* 0x000fce00078e00ff */
.L_x_2394:
        /* <DEDUP_REMOVED lines=16> */
.L_x_2393:
[----:B------:R-:W-:-:S04]  /*45490*/  ISETP.GT.AND P0, PT, R5, R32, PT ;  /* 0x000000200500720c */ /* 0x000fc80003f04270 */
[----:B------:R-:W-:Y:S02]  /*454a0*/  SEL R4, R22, R23, P0 ;  /* 0x0000001716047207 */ /* 0x000fe40000000000 */
[----:B------:R-:W-:-:S03]  /*454b0*/  SEL R23, R23, R22, P0 ;  /* 0x0000001617177207 */ /* 0x000fc60000000000 */
[----:B------:R-:W-:-:S07]  /*454c0*/  IMAD.MOV.U32 R22, RZ, RZ, R4 ;  /* 0x000000ffff167224 */ /* 0x000fce00078e0004 */
.L_x_2392:
[----:B------:R-:W-:Y:S05]  /*454d0*/  BSYNC.RECONVERGENT B1 ;  /* 0x0000000000017941 */ /* 0x000fea0003800200 */
.L_x_2391:
        /* <DEDUP_REMOVED lines=40> */
.L_x_2397:
        /* <DEDUP_REMOVED lines=9> */
.L_x_2396:
[----:B------:R-:W-:Y:S05]  /*457f0*/  BSYNC.RECONVERGENT B1 ;  /* 0x0000000000017941 */ /* 0x000fea0003800200 */
.L_x_2395:
[----:B------:R-:W-:Y:S04]  /*45800*/  BSSY.RECONVERGENT B1, `(.L_x_2398) ;  /* 0x000000d000017945 */ /* 0x000fe80003800200 */
[----:B------:R-:W-:Y:S05]  /*45810*/  @!P2 BRA `(.L_x_2399) ;  /* 0x00000000002ca947 */ /* 0x000fea0003800000 */
[----:B------:R-:W-:Y:S01]  /*45820*/  IMAD.MOV.U32 R32, RZ, RZ, RZ ;  /* 0x000000ffff207224 */ /* 0x000fe200078e00ff */
[----:B------:R-:W-:-:S07]  /*45830*/  MOV R35, R25 ;  /* 0x0000001900237202 */ /* 0x000fce0000000f00 */
.L_x_2400:
        /* <DEDUP_REMOVED lines=9> */
.L_x_2399:
[----:B------:R-:W-:Y:S05]  /*458d0*/  BSYNC.RECONVERGENT B1 ;  /* 0x0000000000017941 */ /* 0x000fea0003800200 */
.L_x_2398:
[----:B------:R-:W-:Y:S04]  /*458e0*/  BSSY.RECONVERGENT B1, `(.L_x_2401) ;  /* 0x0000017000017945 */ /* 0x000fe80003800200 */
[----:B------:R-:W-:Y:S05]  /*458f0*/  @!P1 BRA `(.L_x_2402) ;  /* 0x0000000000549947 */ /* 0x000fea0003800000 */
[----:B------:R-:W-:-:S07]  /*45900*/  IMAD.MOV.U32 R35, RZ, RZ, RZ ;  /* 0x000000ffff237224 */ /* 0x000fce00078e00ff */
.L_x_2404:
        /* <DEDUP_REMOVED lines=16> */
.L_x_2403:
[----:B------:R-:W-:-:S04]  /*45a10*/  ISETP.GT.AND P0, PT, R5, R32, PT ;  /* 0x000000200500720c */ /* 0x000fc80003f04270 */
[----:B------:R-:W-:Y:S02]  /*45a20*/  SEL R4, R24, R25, P0 ;  /* 0x0000001918047207 */ /* 0x000fe40000000000 */
[----:B------:R-:W-:-:S03]  /*45a30*/  SEL R25, R25, R24, P0 ;  /* 0x0000001819197207 */ /* 0x000fc60000000000 */
[----:B------:R-:W-:-:S07]  /*45a40*/  IMAD.MOV.U32 R24, RZ, RZ, R4 ;  /* 0x000000ffff187224 */ /* 0x000fce00078e0004 */
.L_x_2402:
[----:B------:R-:W-:Y:S05]  /*45a50*/  BSYNC.RECONVERGENT B1 ;  /* 0x0000000000017941 */ /* 0x000fea0003800200 */
.L_x_2401:
        /* <DEDUP_REMOVED lines=40> */
.L_x_2407:
        /* <DEDUP_REMOVED lines=9> */
.L_x_2406:
[----:B------:R-:W-:Y:S05]  /*45d70*/  BSYNC.RECONVERGENT B1 ;  /* 0x0000000000017941 */ /* 0x000fea0003800200 */
.L_x_2405:
[----:B------:R-:W-:Y:S04]  /*45d80*/  BSSY.RECONVERGENT B1, `(.L_x_2408) ;  /* 0x000000d000017945 */ /* 0x000fe80003800200 */
[----:B------:R-:W-:Y:S05]  /*45d90*/  @!P2 BRA `(.L_x_2409) ;  /* 0x00000000002ca947 */ /* 0x000fea0003800000 */
[----:B------:R-:W-:Y:S01]  /*45da0*/  IMAD.MOV.U32 R32, RZ, RZ, RZ ;  /* 0x000000ffff207224 */ /* 0x000fe200078e00ff */
[----:B------:R-:W-:-:S07]  /*45db0*/  MOV R35, R27 ;  /* 0x0000001b00237202 */ /* 0x000fce0000000f00 */
.L_x_2410:
        /* <DEDUP_REMOVED lines=9> */
.L_x_2409:
[----:B------:R-:W-:Y:S05]  /*45e50*/  BSYNC.RECONVERGENT B1 ;  /* 0x0000000000017941 */ /* 0x000fea0003800200 */
.L_x_2408:
[----:B------:R-:W-:Y:S04]  /*45e60*/  BSSY.RECONVERGENT B1, `(.L_x_2411) ;  /* 0x0000017000017945 */ /* 0x000fe80003800200 */
[----:B------:R-:W-:Y:S05]  /*45e70*/  @!P1 BRA `(.L_x_2412) ;  /* 0x0000000000549947 */ /* 0x000fea0003800000 */
[----:B------:R-:W-:-:S07]  /*45e80*/  IMAD.MOV.U32 R35, RZ, RZ, RZ ;  /* 0x000000ffff237224 */ /* 0x000fce00078e00ff */
.L_x_2414:
        /* <DEDUP_REMOVED lines=16> */
.L_x_2413:
[----:B------:R-:W-:-:S04]  /*45f90*/  ISETP.GT.AND P0, PT, R5, R32, PT ;  /* 0x000000200500720c */ /* 0x000fc80003f04270 */
[----:B------:R-:W-:Y:S02]  /*45fa0*/  SEL R4, R26, R27, P0 ;  /* 0x0000001b1a047207 */ /* 0x000fe40000000000 */
[----:B------:R-:W-:-:S03]  /*45fb0*/  SEL R27, R27, R26, P0 ;  /* 0x0000001a1b1b7207 */ /* 0x000fc60000000000 */
[----:B------:R-:W-:-:S07]  /*45fc0*/  IMAD.MOV.U32 R26, RZ, RZ, R4 ;  /* 0x000000ffff1a7224 */ /* 0x000fce00078e0004 */
.L_x_2412:
[----:B------:R-:W-:Y:S05]  /*45fd0*/  BSYNC.RECONVERGENT B1 ;  /* 0x0000000000017941 */ /* 0x000fea0003800200 */
.L_x_2411:
        /* <DEDUP_REMOVED lines=40> */
.L_x_2417:
        /* <DEDUP_REMOVED lines=9> */
.L_x_2416:
[----:B------:R-:W-:Y:S05]  /*462f0*/  BSYNC.RECONVERGENT B1 ;  /* 0x0000000000017941 */ /* 0x000fea0003800200 */
.L_x_2415:
[----:B------:R-:W-:Y:S04]  /*46300*/  BSSY.RECONVERGENT B1, `(.L_x_2418) ;  /* 0x000000d000017945 */ /* 0x000fe80003800200 */
[----:B------:R-:W-:Y:S05]  /*46310*/  @!P2 BRA `(.L_x_2419) ;  /* 0x00000000002ca947 */ /* 0x000fea0003800000 */
[----:B------:R-:W-:Y:S01]  /*46320*/  IMAD.MOV.U32 R32, RZ, RZ, RZ ;  /* 0x000000ffff207224 */ /* 0x000fe200078e00ff */
[----:B------:R-:W-:-:S07]  /*46330*/  MOV R35, R29 ;  /* 0x0000001d00237202 */ /* 0x000fce0000000f00 */
.L_x_2420:
        /* <DEDUP_REMOVED lines=9> */
.L_x_2419:
[----:B------:R-:W-:Y:S05]  /*463d0*/  BSYNC.RECONVERGENT B1 ;  /* 0x0000000000017941 */ /* 0x000fea0003800200 */
.L_x_2418:
[----:B------:R-:W-:Y:S04]  /*463e0*/  BSSY.RECONVERGENT B1, `(.L_x_2421) ;  /* 0x0000017000017945 */ /* 0x000fe80003800200 */
[----:B------:R-:W-:Y:S05]  /*463f0*/  @!P1 BRA `(.L_x_2422) ;  /* 0x0000000000549947 */ /* 0x000fea0003800000 */
[----:B------:R-:W-:-:S07]  /*46400*/  IMAD.MOV.U32 R35, RZ, RZ, RZ ;  /* 0x000000ffff237224 */ /* 0x000fce00078e00ff */
.L_x_2424:
        /* <DEDUP_REMOVED lines=16> */
.L_x_2423:
[----:B------:R-:W-:-:S04]  /*46510*/  ISETP.GT.AND P0, PT, R5, R32, PT ;  /* 0x000000200500720c */ /* 0x000fc80003f04270 */
[----:B------:R-:W-:Y:S02]  /*46520*/  SEL R4, R28, R29, P0 ;  /* 0x0000001d1c047207 */ /* 0x000fe40000000000 */
[----:B------:R-:W-:-:S03]  /*46530*/  SEL R29, R29, R28, P0 ;  /* 0x0000001c1d1d7207 */ /* 0x000fc60000000000 */
[----:B------:R-:W-:-:S07]  /*46540*/  IMAD.MOV.U32 R28, RZ, RZ, R4 ;  /* 0x000000ffff1c7224 */ /* 0x000fce00078e0004 */
.L_x_2422:
[----:B------:R-:W-:Y:S05]  /*46550*/  BSYNC.RECONVERGENT B1 ;  /* 0x0000000000017941 */ /* 0x000fea0003800200 */
.L_x_2421:
        /* <DEDUP_REMOVED lines=40> */
.L_x_2427:
        /* <DEDUP_REMOVED lines=9> */
.L_x_2426:
[----:B------:R-:W-:Y:S05]  /*46870*/  BSYNC.RECONVERGENT B1 ;  /* 0x0000000000017941 */ /* 0x000fea0003800200 */
.L_x_2425:
[----:B------:R-:W-:Y:S04]  /*46880*/  BSSY.RECONVERGENT B1, `(.L_x_2428) ;  /* 0x000000d000017945 */ /* 0x000fe80003800200 */
[----:B------:R-:W-:Y:S05]  /*46890*/  @!P2 BRA `(.L_x_2429) ;  /* 0x00000000002ca947 */ /* 0x000fea0003800000 */
[----:B------:R-:W-:Y:S01]  /*468a0*/  IMAD.MOV.U32 R32, RZ, RZ, RZ ;  /* 0x000000ffff207224 */ /* 0x000fe200078e00ff */
[----:B------:R-:W-:-:S07]  /*468b0*/  MOV R35, R31 ;  /* 0x0000001f00237202 */ /* 0x000fce0000000f00 */
.L_x_2430:
        /* <DEDUP_REMOVED lines=9> */
.L_x_2429:
[----:B------:R-:W-:Y:S05]  /*46950*/  BSYNC.RECONVERGENT B1 ;  /* 0x0000000000017941 */ /* 0x000fea0003800200 */
.L_x_2428:
[----:B------:R-:W-:Y:S04]  /*46960*/  BSSY.RECONVERGENT B1, `(.L_x_2431) ;  /* 0x0000017000017945 */ /* 0x000fe80003800200 */
[----:B------:R-:W-:Y:S05]  /*46970*/  @!P1 BRA `(.L_x_2432) ;  /* 0x0000000000549947 */ /* 0x000fea0003800000 */
[----:B------:R-:W-:-:S07]  /*46980*/  IMAD.MOV.U32 R35, RZ, RZ, RZ ;  /* 0x000000ffff237224 */ /* 0x000fce00078e00ff */
.L_x_2434:
        /* <DEDUP_REMOVED lines=16> */
.L_x_2433:
[----:B------:R-:W-:-:S04]  /*46a90*/  ISETP.GT.AND P0, PT, R5, R32, PT ;  /* 0x000000200500720c */ /* 0x000fc80003f04270 */
[----:B------:R-:W-:Y:S02]  /*46aa0*/  SEL R4, R30, R31, P0 ;  /* 0x0000001f1e047207 */ /* 0x000fe40000000000 */
[----:B------:R-:W-:-:S03]  /*46ab0*/  SEL R31, R31, R30, P0 ;  /* 0x0000001e1f1f7207 */ /* 0x000fc60000000000 */
[----:B------:R-:W-:-:S07]  /*46ac0*/  IMAD.MOV.U32 R30, RZ, RZ, R4 ;  /* 0x000000ffff1e7224 */ /* 0x000fce00078e0004 */
.L_x_2432:
[----:B------:R-:W-:Y:S05]  /*46ad0*/  BSYNC.RECONVERGENT B1 ;  /* 0x0000000000017941 */ /* 0x000fea0003800200 */
.L_x_2431:
        /* <DEDUP_REMOVED lines=40> */
.L_x_2437:
        /* <DEDUP_REMOVED lines=9> */
.L_x_2436:
[----:B------:R-:W-:Y:S05]  /*46df0*/  BSYNC.RECONVERGENT B1 ;  /* 0x0000000000017941 */ /* 0x000fea0003800200 */
.L_x_2435:
[----:B------:R-:W-:Y:S04]  /*46e00*/  BSSY.RECONVERGENT B1, `(.L_x_2438) ;  /* 0x000000d000017945 */ /* 0x000fe80003800200 */
[----:B------:R-:W-:Y:S05]  /*46e10*/  @!P2 BRA `(.L_x_2439) ;  /* 0x00000000002ca947 */ /* 0x000fea0003800000 */
[----:B------:R-:W-:Y:S01]  /*46e20*/  IMAD.MOV.U32 R32, RZ, RZ, RZ ;  /* 0x000000ffff207224 */ /* 0x000fe200078e00ff */
[----:B------:R-:W-:-:S07]  /*46e30*/  MOV R35, R33 ;  /* 0x0000002100237202 */ /* 0x000fce0000000f00 */
.L_x_2440:
        /* <DEDUP_REMOVED lines=9> */
.L_x_2439:
[----:B------:R-:W-:Y:S05]  /*46ed0*/  BSYNC.RECONVERGENT B1 ;  /* 0x0000000000017941 */ /* 0x000fea0003800200 */
.L_x_2438:
[----:B------:R-:W-:Y:S04]  /*46ee0*/  BSSY.RECONVERGENT B1, `(.L_x_2441) ;  /* 0x0000017000017945 */ /* 0x000fe80003800200 */
[----:B------:R-:W-:Y:S05]  /*46ef0*/  @!P1 BRA `(.L_x_2442) ;  /* 0x0000000000549947 */ /* 0x000fea0003800000 */
[----:B------:R-:W-:-:S07]  /*46f00*/  IMAD.MOV.U32 R35, RZ, RZ, RZ ;  /* 0x000000ffff237224 */ /* 0x000fce00078e00ff */
.L_x_2444:
        /* <DEDUP_REMOVED lines=16> */
.L_x_2443:
[----:B------:R-:W-:-:S04]  /*47010*/  ISETP.GT.AND P0, PT, R5, R32, PT ;  /* 0x000000200500720c */ /* 0x000fc80003f04270 */
[----:B------:R-:W-:Y:S02]  /*47020*/  SEL R4, R34, R33, P0 ;  /* 0x0000002122047207 */ /* 0x000fe40000000000 */
[----:B------:R-:W-:-:S03]  /*47030*/  SEL R33, R33, R34, P0 ;  /* 0x0000002221217207 */ /* 0x000fc60000000000 */
[----:B------:R-:W-:-:S07]  /*47040*/  IMAD.MOV.U32 R34, RZ, RZ, R4 ;  /* 0x000000ffff227224 */ /* 0x000fce00078e0004 */
.L_x_2442:
[----:B------:R-:W-:Y:S05]  /*47050*/  BSYNC.RECONVERGENT B1 ;  /* 0x0000000000017941 */ /* 0x000fea0003800200 */
.L_x_2441:
        /* <DEDUP_REMOVED lines=40> */
.L_x_2447:
        /* <DEDUP_REMOVED lines=9> */
.L_x_2446:
[----:B------:R-:W-:Y:S05]  /*47370*/  BSYNC.RECONVERGENT B1 ;  /* 0x0000000000017941 */ /* 0x000fea0003800200 */
.L_x_2445:
[----:B------:R-:W-:Y:S04]  /*47380*/  BSSY.RECONVERGENT B1, `(.L_x_2448) ;  /* 0x000000d000017945 */ /* 0x000fe80003800200 */
[----:B------:R-:W-:Y:S05]  /*47390*/  @!P2 BRA `(.L_x_2449) ;  /* 0x00000000002ca947 */ /* 0x000fea0003800000 */
[----:B------:R-:W-:Y:S01]  /*473a0*/  IMAD.MOV.U32 R32, RZ, RZ, RZ ;  /* 0x000000ffff207224 */ /* 0x000fe200078e00ff */
[----:B------:R-:W-:-:S07]  /*473b0*/  MOV R35, R7 ;  /* 0x0000000700237202 */ /* 0x000fce0000000f00 */
.L_x_2450:
        /* <DEDUP_REMOVED lines=9> */
.L_x_2449:
[----:B------:R-:W-:Y:S05]  /*47450*/  BSYNC.RECONVERGENT B1 ;  /* 0x0000000000017941 */ /* 0x000fea0003800200 */
.L_x_2448:
[----:B------:R-:W-:Y:S04]  /*47460*/  BSSY.RECONVERGENT B1, `(.L_x_2451) ;  /* 0x0000017000017945 */ /* 0x000fe80003800200 */
[----:B------:R-:W-:Y:S05]  /*47470*/  @!P1 BRA `(.L_x_2452) ;  /* 0x0000000000549947 */ /* 0x000fea0003800000 */
[----:B------:R-:W-:-:S07]  /*47480*/  IMAD.MOV.U32 R35, RZ, RZ, RZ ;  /* 0x000000ffff237224 */ /* 0x000fce00078e00ff */
.L_x_2454:
        /* <DEDUP_REMOVED lines=16> */
.L_x_2453:
[----:B------:R-:W-:-:S04]  /*47590*/  ISETP.GT.AND P0, PT, R5, R32, PT ;  /* 0x000000200500720c */ /* 0x000fc80003f04270 */
[----:B------:R-:W-:Y:S02]  /*475a0*/  SEL R4, R2, R7, P0 ;  /* 0x0000000702047207 */ /* 0x000fe40000000000 */
[----:B------:R-:W-:-:S03]  /*475b0*/  SEL R7, R7, R2, P0 ;  /* 0x0000000207077207 */ /* 0x000fc60000000000 */
[----:B------:R-:W-:-:S07]  /*475c0*/  IMAD.MOV.U32 R2, RZ, RZ, R4 ;  /* 0x000000ffff027224 */ /* 0x000fce00078e0004 */
.L_x_2452:
[----:B------:R-:W-:Y:S05]  /*475d0*/  BSYNC.RECONVERGENT B1 ;  /* 0x0000000000017941 */ /* 0x000fea0003800200 */
.L_x_2451:
        /* <DEDUP_REMOVED lines=40> */
.L_x_2457:
        /* <DEDUP_REMOVED lines=9> */
.L_x_2456:
[----:B------:R-:W-:Y:S05]  /*478f0*/  BSYNC.RECONVERGENT B1 ;  /* 0x0000000000017941 */ /* 0x000fea0003800200 */
.L_x_2455:
[----:B------:R-:W-:Y:S04]  /*47900*/  BSSY.RECONVERGENT B1, `(.L_x_2458) ;  /* 0x000000d000017945 */ /* 0x000fe80003800200 */
[----:B------:R-:W-:Y:S05]  /*47910*/  @!P2 BRA `(.L_x_2459) ;  /* 0x00000000002ca947 */ /* 0x000fea0003800000 */
[----:B------:R-:W-:Y:S01]  /*47920*/  IMAD.MOV.U32 R32, RZ, RZ, RZ ;  /* 0x000000ffff207224 */ /* 0x000fe200078e00ff */
[----:B------:R-:W-:-:S07]  /*47930*/  MOV R35, R6 ;  /* 0x0000000600237202 */ /* 0x000fce0000000f00 */
.L_x_2460:
        /* <DEDUP_REMOVED lines=9> */
.L_x_2459:
[----:B------:R-:W-:Y:S05]  /*479d0*/  BSYNC.RECONVERGENT B1 ;  /* 0x0000000000017941 */ /* 0x000fea0003800200 */
.L_x_2458:
[----:B------:R-:W-:Y:S04]  /*479e0*/  BSSY.RECONVERGENT B1, `(.L_x_2461) ;  /* 0x0000017000017945 */ /* 0x000fe80003800200 */
[----:B------:R-:W-:Y:S05]  /*479f0*/  @!P1 BRA `(.L_x_2462) ;  /* 0x0000000000549947 */ /* 0x000fea0003800000 */
[----:B------:R-:W-:-:S07]  /*47a00*/  IMAD.MOV.U32 R35, RZ, RZ, RZ ;  /* 0x000000ffff237224 */ /* 0x000fce00078e00ff */
.L_x_2464:
        /* <DEDUP_REMOVED lines=16> */
.L_x_2463:
[----:B------:R-:W-:-:S04]  /*47b10*/  ISETP.GT.AND P0, PT, R5, R32, PT ;  /* 0x000000200500720c */ /* 0x000fc80003f04270 */
[----:B------:R-:W-:Y:S02]  /*47b20*/  SEL R4, R3, R6, P0 ;  /* 0x0000000603047207 */ /* 0x000fe40000000000 */
[----:B------:R-:W-:-:S03]  /*47b30*/  SEL R6, R6, R3, P0 ;  /* 0x0000000306067207 */ /* 0x000fc60000000000 */
[----:B------:R-:W-:-:S07]  /*47b40*/  IMAD.MOV.U32 R3, RZ, RZ, R4 ;  /* 0x000000ffff037224 */ /* 0x000fce00078e0004 */
.L_x_2462:
[----:B------:R-:W-:Y:S05]  /*47b50*/  BSYNC.RECONVERGENT B1 ;  /* 0x0000000000017941 */ /* 0x000fea0003800200 */
.L_x_2461:
        /* <DEDUP_REMOVED lines=40> */
.L_x_2467:
        /* <DEDUP_REMOVED lines=9> */
.L_x_2466:
[----:B------:R-:W-:Y:S05]  /*47e70*/  BSYNC.RECONVERGENT B1 ;  /* 0x0000000000017941 */ /* 0x000fea0003800200 */
.L_x_2465:
[----:B------:R-:W-:Y:S04]  /*47e80*/  BSSY.RECONVERGENT B1, `(.L_x_2468) ;  /* 0x000000d000017945 */ /* 0x000fe80003800200 */
[----:B------:R-:W-:Y:S05]  /*47e90*/  @!P2 BRA `(.L_x_2469) ;  /* 0x00000000002ca947 */ /* 0x000fea0003800000 */
[----:B------:R-:W-:Y:S01]  /*47ea0*/  IMAD.MOV.U32 R32, RZ, RZ, RZ ;  /* 0x000000ffff207224 */ /* 0x000fe200078e00ff */
[----:B------:R-:W-:-:S07]  /*47eb0*/  MOV R35, R0 ;  /* 0x0000000000237202 */ /* 0x000fce0000000f00 */
.L_x_2470:
        /* <DEDUP_REMOVED lines=9> */
.L_x_2469:
[----:B------:R-:W-:Y:S05]  /*47f50*/  BSYNC.RECONVERGENT B1 ;  /* 0x0000000000017941 */ /* 0x000fea0003800200 */
.L_x_2468:
[----:B------:R-:W-:Y:S04]  /*47f60*/  BSSY.RECONVERGENT B1, `(.L_x_2471) ;  /* 0x0000017000017945 */ /* 0x000fe80003800200 */
[----:B------:R-:W-:Y:S05]  /*47f70*/  @!P1 BRA `(.L_x_2472) ;  /* 0x0000000000549947 */ /* 0x000fea0003800000 */
[----:B------:R-:W-:-:S07]  /*47f80*/  IMAD.MOV.U32 R35, RZ, RZ, RZ ;  /* 0x000000ffff237224 */ /* 0x000fce00078e00ff */
.L_x_2474:
        /* <DEDUP_REMOVED lines=16> */
.L_x_2473:
[----:B------:R-:W-:-:S04]  /*48090*/  ISETP.GT.AND P0, PT, R5, R32, PT ;  /* 0x000000200500720c */ /* 0x000fc80003f04270 */
[----:B------:R-:W-:Y:S02]  /*480a0*/  SEL R4, R23, R0, P0 ;  /* 0x0000000017047207 */ /* 0x000fe40000000000 */
[----:B------:R-:W-:-:S03]  /*480b0*/  SEL R0, R0, R23, P0 ;  /* 0x0000001700007207 */ /* 0x000fc60000000000 */
[----:B------:R-:W-:-:S07]  /*480c0*/  IMAD.MOV.U32 R23, RZ, RZ, R4 ;  /* 0x000000ffff177224 */ /* 0x000fce00078e0004 */
.L_x_2472:
[----:B------:R-:W-:Y:S05]  /*480d0*/  BSYNC.RECONVERGENT B1 ;  /* 0x0000000000017941 */ /* 0x000fea0003800200 */
.L_x_2471:
        /* <DEDUP_REMOVED lines=40> */
.L_x_2477:
        /* <DEDUP_REMOVED lines=9> */
.L_x_2476:
[----:B------:R-:W-:Y:S05]  /*483f0*/  BSYNC.RECONVERGENT B1 ;  /* 0x0000000000017941 */ /* 0x000fea0003800200 */
.L_x_2475:
[----:B------:R-:W-:Y:S04]  /*48400*/  BSSY.RECONVERGENT B1, `(.L_x_2478) ;  /* 0x000000d000017945 */ /* 0x000fe80003800200 */
[----:B------:R-:W-:Y:S05]  /*48410*/  @!P2 BRA `(.L_x_2479) ;  /* 0x00000000002ca947 */ /* 0x000fea0003800000 */
[----:B------:R-:W-:Y:S01]  /*48420*/  IMAD.MOV.U32 R32, RZ, RZ, RZ ;  /* 0x000000ffff207224 */ /* 0x000fe200078e00ff */
[----:B------:R-:W-:-:S07]  /*48430*/  MOV R35, R22 ;  /* 0x0000001600237202 */ /* 0x000fce0000000f00 */
.L_x_2480:
        /* <DEDUP_REMOVED lines=9> */
.L_x_2479:
[----:B------:R-:W-:Y:S05]  /*484d0*/  BSYNC.RECONVERGENT B1 ;  /* 0x0000000000017941 */ /* 0x000fea0003800200 */
.L_x_2478:
[----:B------:R-:W-:Y:S04]  /*484e0*/  BSSY.RECONVERGENT B1, `(.L_x_2481) ;  /* 0x0000017000017945 */ /* 0x000fe80003800200 */
[----:B------:R-:W-:Y:S05]  /*484f0*/  @!P1 BRA `(.L_x_2482) ;  /* 0x0000000000549947 */ /* 0x000fea0003800000 */
[----:B------:R-:W-:-:S07]  /*48500*/  IMAD.MOV.U32 R35, RZ, RZ, RZ ;  /* 0x000000ffff237224 */ /* 0x000fce00078e00ff */
.L_x_2484:
        /* <DEDUP_REMOVED lines=16> */
.L_x_2483:
[----:B------:R-:W-:-:S04]  /*48610*/  ISETP.GT.AND P0, PT, R5, R32, PT ;  /* 0x000000200500720c */ /* 0x000fc80003f04270 */
[----:B------:R-:W-:Y:S02]  /*48620*/  SEL R4, R25, R22, P0 ;  /* 0x0000001619047207 */ /* 0x000fe40000000000 */
[----:B------:R-:W-:-:S03]  /*48630*/  SEL R22, R22, R25, P0 ;  /* 0x0000001916167207 */ /* 0x000fc60000000000 */
[----:B------:R-:W-:-:S07]  /*48640*/  IMAD.MOV.U32 R25, RZ, RZ, R4 ;  /* 0x000000ffff197224 */ /* 0x000fce00078e0004 */
.L_x_2482:
[----:B------:R-:W-:Y:S05]  /*48650*/  BSYNC.RECONVERGENT B1 ;  /* 0x0000000000017941 */ /* 0x000fea0003800200 */
.L_x_2481:
        /* <DEDUP_REMOVED lines=40> */
.L_x_2487:
        /* <DEDUP_REMOVED lines=9> */
.L_x_2486:
[----:B------:R-:W-:Y:S05]  /*48970*/  BSYNC.RECONVERGENT B1 ;  /* 0x0000000000017941 */ /* 0x000fea0003800200 */
.L_x_2485:
[----:B------:R-:W-:Y:S04]  /*48980*/  BSSY.RECONVERGENT B1, `(.L_x_2488) ;  /* 0x000000d000017945 */ /* 0x000fe80003800200 */
[----:B------:R-:W-:Y:S05]  /*48990*/  @!P2 BRA `(.L_x_2489) ;  /* 0x00000000002ca947 */ /* 0x000fea0003800000 */
[----:B------:R-:W-:Y:S01]  /*489a0*/  IMAD.MOV.U32 R32, RZ, RZ, RZ ;  /* 0x000000ffff207224 */ /* 0x000fe200078e00ff */
[----:B------:R-:W-:-:S07]  /*489b0*/  MOV R35, R24 ;  /* 0x0000001800237202 */ /* 0x000fce0000000f00 */
.L_x_2490:
        /* <DEDUP_REMOVED lines=9> */
.L_x_2489:
[----:B------:R-:W-:Y:S05]  /*48a50*/  BSYNC.RECONVERGENT B1 ;  /* 0x0000000000017941 */ /* 0x000fea0003800200 */
.L_x_2488:
[----:B------:R-:W-:Y:S04]  /*48a60*/  BSSY.RECONVERGENT B1, `(.L_x_2491) ;  /* 0x0000017000017945 */ /* 0x000fe80003800200 */
[----:B------:R-:W-:Y:S05]  /*48a70*/  @!P1 BRA `(.L_x_2492) ;  /* 0x0000000000549947 */ /* 0x000fea0003800000 */
[----:B------:R-:W-:-:S07]  /*48a80*/  IMAD.MOV.U32 R35, RZ, RZ, RZ ;  /* 0x000000ffff237224 */ /* 0x000fce00078e00ff */
.L_x_2494:
        /* <DEDUP_REMOVED lines=16> */
.L_x_2493:
[----:B------:R-:W-:-:S04]  /*48b90*/  ISETP.GT.AND P0, PT, R5, R32, PT ;  /* 0x000000200500720c */ /* 0x000fc80003f04270 */
[----:B------:R-:W-:Y:S02]  /*48ba0*/  SEL R4, R27, R24, P0 ;  /* 0x000000181b047207 */ /* 0x000fe40000000000 */
[----:B------:R-:W-:-:S03]  /*48bb0*/  SEL R24, R24, R27, P0 ;  /* 0x0000001b18187207 */ /* 0x000fc60000000000 */
[----:B------:R-:W-:-:S07]  /*48bc0*/  IMAD.MOV.U32 R27, RZ, RZ, R4 ;  /* 0x000000ffff1b7224 */ /* 0x000fce00078e0004 */
.L_x_2492:
[----:B------:R-:W-:Y:S05]  /*48bd0*/  BSYNC.RECONVERGENT B1 ;  /* 0x0000000000017941 */ /* 0x000fea0003800200 */
.L_x_2491:
        /* <DEDUP_REMOVED lines=40> */
.L_x_2497:
        /* <DEDUP_REMOVED lines=9> */
.L_x_2496:
[----:B------:R-:W-:Y:S05]  /*48ef0*/  BSYNC.RECONVERGENT B1 ;  /* 0x0000000000017941 */ /* 0x000fea0003800200 */
.L_x_2495:
[----:B------:R-:W-:Y:S04]  /*48f00*/  BSSY.RECONVERGENT B1, `(.L_x_2498) ;  /* 0x000000d000017945 */ /* 0x000fe80003800200 */
[----:B------:R-:W-:Y:S05]  /*48f10*/  @!P2 BRA `(.L_x_2499) ;  /* 0x00000000002ca947 */ /* 0x000fea0003800000 */
[----:B------:R-:W-:Y:S01]  /*48f20*/  IMAD.MOV.U32 R32, RZ, RZ, RZ ;  /* 0x000000ffff207224 */ /* 0x000fe200078e00ff */
[----:B------:R-:W-:-:S07]  /*48f30*/  MOV R35, R26 ;  /* 0x0000001a00237202 */ /* 0x000fce0000000f00 */
.L_x_2500:
        /* <DEDUP_REMOVED lines=9> */
.L_x_2499:
[----:B------:R-:W-:Y:S05]  /*48fd0*/  BSYNC.RECONVERGENT B1 ;  /* 0x0000000000017941 */ /* 0x000fea0003800200 */
.L_x_2498:
[----:B------:R-:W-:Y:S04]  /*48fe0*/  BSSY.RECONVERGENT B1, `(.L_x_2501) ;  /* 0x0000017000017945 */ /* 0x000fe80003800200 */
[----:B------:R-:W-:Y:S05]  /*48ff0*/  @!P1 BRA `(.L_x_2502) ;  /* 0x0000000000549947 */ /* 0x000fea0003800000 */
[----:B------:R-:W-:-:S07]  /*49000*/  IMAD.MOV.U32 R35, RZ, RZ, RZ ;  /* 0x000000ffff237224 */ /* 0x000fce00078e00ff */
.L_x_2504:
        /* <DEDUP_REMOVED lines=16> */
.L_x_2503:
[----:B------:R-:W-:-:S04]  /*49110*/  ISETP.GT.AND P0, PT, R5, R32, PT ;  /* 0x000000200500720c */ /* 0x000fc80003f04270 */
[----:B------:R-:W-:Y:S02]  /*49120*/  SEL R4, R29, R26, P0 ;  /* 0x0000001a1d047207 */ /* 0x000fe40000000000 */
[----:B------:R-:W-:-:S03]  /*49130*/  SEL R26, R26, R29, P0 ;  /* 0x0000001d1a1a7207 */ /* 0x000fc60000000000 */
[----:B------:R-:W-:-:S07]  /*49140*/  IMAD.MOV.U32 R29, RZ, RZ, R4 ;  /* 0x000000ffff1d7224 */ /* 0x000fce00078e0004 */
.L_x_2502:
[----:B------:R-:W-:Y:S05]  /*49150*/  BSYNC.RECONVERGENT B1 ;  /* 0x0000000000017941 */ /* 0x000fea0003800200 */
.L_x_2501:
        /* <DEDUP_REMOVED lines=40> */
.L_x_2507:
        /* <DEDUP_REMOVED lines=9> */
.L_x_2506:
[----:B------:R-:W-:Y:S05]  /*49470*/  BSYNC.RECONVERGENT B1 ;  /* 0x0000000000017941 */ /* 0x000fea0003800200 */
.L_x_2505:
[----:B------:R-:W-:Y:S04]  /*49480*/  BSSY.RECONVERGENT B1, `(.L_x_2508) ;  /* 0x000000d000017945 */ /* 0x000fe80003800200 */
[----:B------:R-:W-:Y:S05]  /*49490*/  @!P2 BRA `(.L_x_2509) ;  /* 0x00000000002ca947 */ /* 0x000fea0003800000 */
[----:B------:R-:W-:Y:S01]  /*494a0*/  IMAD.MOV.U32 R32, RZ, RZ, RZ ;  /* 0x000000ffff207224 */ /* 0x000fe200078e00ff */
[----:B------:R-:W-:-:S07]  /*494b0*/  MOV R35, R28 ;  /* 0x0000001c00237202 */ /* 0x000fce0000000f00 */
.L_x_2510:
        /* <DEDUP_REMOVED lines=9> */
.L_x_2509:
[----:B------:R-:W-:Y:S05]  /*49550*/  BSYNC.RECONVERGENT B1 ;  /* 0x0000000000017941 */ /* 0x000fea0003800200 */
.L_x_2508:
[----:B------:R-:W-:Y:S04]  /*49560*/  BSSY.RECONVERGENT B1, `(.L_x_2511) ;  /* 0x0000017000017945 */ /* 0x000fe80003800200 */
[----:B------:R-:W-:Y:S05]  /*49570*/  @!P1 BRA `(.L_x_2512) ;  /* 0x0000000000549947 */ /* 0x000fea0003800000 */
[----:B------:R-:W-:-:S07]  /*49580*/  IMAD.MOV.U32 R35, RZ, RZ, RZ ;  /* 0x000000ffff237224 */ /* 0x000fce00078e00ff */
.L_x_2514:
        /* <DEDUP_REMOVED lines=16> */
.L_x_2513:
[----:B------:R-:W-:-:S04]  /*49690*/  ISETP.GT.AND P0, PT, R5, R32, PT ;  /* 0x000000200500720c */ /* 0x000fc80003f04270 */
[----:B------:R-:W-:Y:S02]  /*496a0*/  SEL R4, R31, R28, P0 ;  /* 0x0000001c1f047207 */ /* 0x000fe40000000000 */
[----:B------:R-:W-:-:S03]  /*496b0*/  SEL R28, R28, R31, P0 ;  /* 0x0000001f1c1c7207 */ /* 0x000fc60000000000 */
[----:B------:R-:W-:-:S07]  /*496c0*/  IMAD.MOV.U32 R31, RZ, RZ, R4 ;  /* 0x000000ffff1f7224 */ /* 0x000fce00078e0004 */
.L_x_2512:
[----:B------:R-:W-:Y:S05]  /*496d0*/  BSYNC.RECONVERGENT B1 ;  /* 0x0000000000017941 */ /* 0x000fea0003800200 */
.L_x_2511:
        /* <DEDUP_REMOVED lines=40> */
.L_x_2517:
        /* <DEDUP_REMOVED lines=9> */
.L_x_2516:
[----:B------:R-:W-:Y:S05]  /*499f0*/  BSYNC.RECONVERGENT B1 ;  /* 0x0000000000017941 */ /* 0x000fea0003800200 */
.L_x_2515:
[----:B------:R-:W-:Y:S04]  /*49a00*/  BSSY.RECONVERGENT B1, `(.L_x_2518) ;  /* 0x000000d000017945 */ /* 0x000fe80003800200 */
[----:B------:R-:W-:Y:S05]  /*49a10*/  @!P2 BRA `(.L_x_2519) ;  /* 0x00000000002ca947 */ /* 0x000fea0003800000 */
[----:B------:R-:W-:Y:S01]  /*49a20*/  IMAD.MOV.U32 R32, RZ, RZ, RZ ;  /* 0x000000ffff207224 */ /* 0x000fe200078e00ff */
[----:B------:R-:W-:-:S07]  /*49a30*/  MOV R35, R30 ;  /* 0x0000001e00237202 */ /* 0x000fce0000000f00 */
.L_x_2520:
        /* <DEDUP_REMOVED lines=9> */
.L_x_2519:
[----:B------:R-:W-:Y:S05]  /*49ad0*/  BSYNC.RECONVERGENT B1 ;  /* 0x0000000000017941 */ /* 0x000fea0003800200 */
.L_x_2518:
[----:B------:R-:W-:Y:S04]  /*49ae0*/  BSSY.RECONVERGENT B1, `(.L_x_2521) ;  /* 0x0000017000017945 */ /* 0x000fe80003800200 */
[----:B------:R-:W-:Y:S05]  /*49af0*/  @!P1 BRA `(.L_x_2522) ;  /* 0x0000000000549947 */ /* 0x000fea0003800000 */
[----:B------:R-:W-:-:S07]  /*49b00*/  IMAD.MOV.U32 R35, RZ, RZ, RZ ;  /* 0x000000ffff237224 */ /* 0x000fce00078e00ff */
.L_x_2524:
        /* <DEDUP_REMOVED lines=16> */
.L_x_2523:
[----:B------:R-:W-:-:S04]  /*49c10*/  ISETP.GT.AND P0, PT, R5, R32, PT ;  /* 0x000000200500720c */ /* 0x000fc80003f04270 */
[----:B------:R-:W-:Y:S02]  /*49c20*/  SEL R4, R33, R30, P0 ;  /* 0x0000001e21047207 */ /* 0x000fe40000000000 */
[----:B------:R-:W-:-:S03]  /*49c30*/  SEL R30, R30, R33, P0 ;  /* 0x000000211e1e7207 */ /* 0x000fc60000000000 */
[----:B------:R-:W-:-:S07]  /*49c40*/  IMAD.MOV.U32 R33, RZ, RZ, R4 ;  /* 0x000000ffff217224 */ /* 0x000fce00078e0004 */
.L_x_2522:
[----:B------:R-:W-:Y:S05]  /*49c50*/  BSYNC.RECONVERGENT B1 ;  /* 0x0000000000017941 */ /* 0x000fea0003800200 */
.L_x_2521:
        /* <DEDUP_REMOVED lines=40> */
.L_x_2527:
        /* <DEDUP_REMOVED lines=9> */
.L_x_2526:
[----:B------:R-:W-:Y:S05]  /*49f70*/  BSYNC.RECONVERGENT B1 ;  /* 0x0000000000017941 */ /* 0x000fea0003800200 */
.L_x_2525:
[----:B------:R-:W-:Y:S04]  /*49f80*/  BSSY.RECONVERGENT B1, `(.L_x_2528) ;  /* 0x000000d000017945 */ /* 0x000fe80003800200 */
[----:B------:R-:W-:Y:S05]  /*49f90*/  @!P2 BRA `(.L_x_2529) ;  /* 0x00000000002ca947 */ /* 0x000fea0003800000 */
[----:B------:R-:W-:Y:S01]  /*49fa0*/  IMAD.MOV.U32 R32, RZ, RZ, RZ ;  /* 0x000000ffff207224 */ /* 0x000fe200078e00ff */
[----:B------:R-:W-:-:S07]  /*49fb0*/  MOV R35, R34 ;  /* 0x0000002200237202 */ /* 0x000fce0000000f00 */
.L_x_2530:
        /* <DEDUP_REMOVED lines=9> */
.L_x_2529:
[----:B------:R-:W-:Y:S05]  /*4a050*/  BSYNC.RECONVERGENT B1 ;  /* 0x0000000000017941 */ /* 0x000fea0003800200 */
.L_x_2528:
[----:B------:R-:W-:Y:S04]  /*4a060*/  BSSY.RECONVERGENT B1, `(.L_x_2531) ;  /* 0x0000017000017945 */ /* 0x000fe80003800200 */
[----:B------:R-:W-:Y:S05]  /*4a070*/  @!P1 BRA `(.L_x_2532) ;  /* 0x0000000000549947 */ /* 0x000fea0003800000 */
[----:B------:R-:W-:-:S07]  /*4a080*/  IMAD.MOV.U32 R35, RZ, RZ, RZ ;  /* 0x000000ffff237224 */ /* 0x000fce00078e00ff */
.L_x_2534:
        /* <DEDUP_REMOVED lines=16> */
.L_x_2533:
[----:B------:R-:W-:-:S04]  /*4a190*/  ISETP.GT.AND P0, PT, R5, R32, PT ;  /* 0x000000200500720c */ /* 0x000fc80003f04270 */
[----:B------:R-:W-:Y:S02]  /*4a1a0*/  SEL R4, R7, R34, P0 ;  /* 0x0000002207047207 */ /* 0x000fe40000000000 */
[----:B------:R-:W-:-:S03]  /*4a1b0*/  SEL R34, R34, R7, P0 ;  /* 0x0000000722227207 */ /* 0x000fc60000000000 */
[----:B------:R-:W-:-:S07]  /*4a1c0*/  IMAD.MOV.U32 R7, RZ, RZ, R4 ;  /* 0x000000ffff077224 */ /* 0x000fce00078e0004 */
.L_x_2532:
[----:B------:R-:W-:Y:S05]  /*4a1d0*/  BSYNC.RECONVERGENT B1 ;  /* 0x0000000000017941 */ /* 0x000fea0003800200 */
.L_x_2531:
        /* <DEDUP_REMOVED lines=40> */
.L_x_2537:
        /* <DEDUP_REMOVED lines=9> */
.L_x_2536:
[----:B------:R-:W-:Y:S05]  /*4a4f0*/  BSYNC.RECONVERGENT B1 ;  /* 0x0000000000017941 */ /* 0x000fea0003800200 */
.L_x_2535:
[----:B------:R-:W-:Y:S04]  /*4a500*/  BSSY.RECONVERGENT B1, `(.L_x_2538) ;  /* 0x000000d000017945 */ /* 0x000fe80003800200 */
[----:B------:R-:W-:Y:S05]  /*4a510*/  @!P2 BRA `(.L_x_2539) ;  /* 0x00000000002ca947 */ /* 0x000fea0003800000 */
[----:B------:R-:W-:Y:S01]  /*4a520*/  IMAD.MOV.U32 R32, RZ, RZ, RZ ;  /* 0x000000ffff207224 */ /* 0x000fe200078e00ff */
[----:B------:R-:W-:-:S07]  /*4a530*/  MOV R35, R3 ;  /* 0x0000000300237202 */ /* 0x000fce0000000f00 */
.L_x_2540:
        /* <DEDUP_REMOVED lines=9> */
.L_x_2539:
[----:B------:R-:W-:Y:S05]  /*4a5d0*/  BSYNC.RECONVERGENT B1 ;  /* 0x0000000000017941 */ /* 0x000fea0003800200 */
.L_x_2538:
[----:B------:R-:W-:Y:S04]  /*4a5e0*/  BSSY.RECONVERGENT B1, `(.L_x_2541) ;  /* 0x0000017000017945 */ /* 0x000fe80003800200 */
[----:B------:R-:W-:Y:S05]  /*4a5f0*/  @!P1 BRA `(.L_x_2542) ;  /* 0x0000000000549947 */ /* 0x000fea0003800000 */
[----:B------:R-:W-:-:S07]  /*4a600*/  IMAD.MOV.U32 R35, RZ, RZ, RZ ;  /* 0x000000ffff237224 */ /* 0x000fce00078e00ff */
.L_x_2544:
        /* <DEDUP_REMOVED lines=16> */
.L_x_2543:
[----:B------:R-:W-:-:S04]  /*4a710*/  ISETP.GT.AND P0, PT, R5, R32, PT ;  /* 0x000000200500720c */ /* 0x000fc80003f04270 */
[----:B------:R-:W-:Y:S02]  /*4a720*/  SEL R4, R0, R3, P0 ;  /* 0x0000000300047207 */ /* 0x000fe40000000000 */
[----:B------:R-:W-:-:S03]  /*4a730*/  SEL R3, R3, R0, P0 ;  /* 0x0000000003037207 */ /* 0x000fc60000000000 */
[----:B------:R-:W-:-:S07]  /*4a740*/  IMAD.MOV.U32 R0, RZ, RZ, R4 ;  /* 0x000000ffff007224 */ /* 0x000fce00078e0004 */
.L_x_2542:
[----:B------:R-:W-:Y:S05]  /*4a750*/  BSYNC.RECONVERGENT B1 ;  /* 0x0000000000017941 */ /* 0x000fea0003800200 */
.L_x_2541:
        /* <DEDUP_REMOVED lines=40> */
.L_x_2547:
        /* <DEDUP_REMOVED lines=9> */
.L_x_2546:
[----:B------:R-:W-:Y:S05]  /*4aa70*/  BSYNC.RECONVERGENT B1 ;  /* 0x0000000000017941 */ /* 0x000fea0003800200 */
.L_x_2545:
[----:B------:R-:W-:Y:S04]  /*4aa80*/  BSSY.RECONVERGENT B1, `(.L_x_2548) ;  /* 0x000000d000017945 */ /* 0x000fe80003800200 */
[----:B------:R-:W-:Y:S05]  /*4aa90*/  @!P2 BRA `(.L_x_2549) ;  /* 0x00000000002ca947 */ /* 0x000fea0003800000 */
[----:B------:R-:W-:Y:S01]  /*4aaa0*/  IMAD.MOV.U32 R32, RZ, RZ, RZ ;  /* 0x000000ffff207224 */ /* 0x000fe200078e00ff */
[----:B------:R-:W-:-:S07]  /*4aab0*/  MOV R35, R23 ;  /* 0x0000001700237202 */ /* 0x000fce0000000f00 */
.L_x_2550:
        /* <DEDUP_REMOVED lines=9> */
.L_x_2549:
[----:B------:R-:W-:Y:S05]  /*4ab50*/  BSYNC.RECONVERGENT B1 ;  /* 0x0000000000017941 */ /* 0x000fea0003800200 */
.L_x_2548:
[----:B------:R-:W-:Y:S04]  /*4ab60*/  BSSY.RECONVERGENT B1, `(.L_x_2551) ;  /* 0x0000017000017945 */ /* 0x000fe80003800200 */
[----:B------:R-:W-:Y:S05]  /*4ab70*/  @!P1 BRA `(.L_x_2552) ;  /* 0x0000000000549947 */ /* 0x000fea0003800000 */
[----:B------:R-:W-:-:S07]  /*4ab80*/  IMAD.MOV.U32 R35, RZ, RZ, RZ ;  /* 0x000000ffff237224 */ /* 0x000fce00078e00ff */
.L_x_2554:
        /* <DEDUP_REMOVED lines=16> */
.L_x_2553:
[----:B------:R-:W-:-:S04]  /*4ac90*/  ISETP.GT.AND P0, PT, R5, R32, PT ;  /* 0x000000200500720c */ /* 0x000fc80003f04270 */
[----:B------:R-:W-:Y:S02]  /*4aca0*/  SEL R4, R22, R23, P0 ;  /* 0x0000001716047207 */ /* 0x000fe40000000000 */
[----:B------:R-:W-:-:S03]  /*4acb0*/  SEL R23, R23, R22, P0 ;  /* 0x0000001617177207 */ /* 0x000fc60000000000 */
[----:B------:R-:W-:-:S07]  /*4acc0*/  IMAD.MOV.U32 R22, RZ, RZ, R4 ;  /* 0x000000ffff167224 */ /* 0x000fce00078e0004 */
.L_x_2552:
[----:B------:R-:W-:Y:S05]  /*4acd0*/  BSYNC.RECONVERGENT B1 ;  /* 0x0000000000017941 */ /* 0x000fea0003800200 */
.L_x_2551:
        /* <DEDUP_REMOVED lines=40> */
.L_x_2557:
        /* <DEDUP_REMOVED lines=9> */
.L_x_2556:
[----:B------:R-:W-:Y:S05]  /*4aff0*/  BSYNC.RECONVERGENT B1 ;  /* 0x0000000000017941 */ /* 0x000fea0003800200 */
.L_x_2555:
[----:B------:R-:W-:Y:S04]  /*4b000*/  BSSY.RECONVERGENT B1, `(.L_x_2558) ;  /* 0x000000d000017945 */ /* 0x000fe80003800200 */
[----:B------:R-:W-:Y:S05]  /*4b010*/  @!P2 BRA `(.L_x_2559) ;  /* 0x00000000002ca947 */ /* 0x000fea0003800000 */
[----:B------:R-:W-:Y:S01]  /*4b020*/  IMAD.MOV.U32 R32, RZ, RZ, RZ ;  /* 0x000000ffff207224 */ /* 0x000fe200078e00ff */
[----:B------:R-:W-:-:S07]  /*4b030*/  MOV R35, R25 ;  /* 0x0000001900237202 */ /* 0x000fce0000000f00 */
.L_x_2560:
        /* <DEDUP_REMOVED lines=9> */
.L_x_2559:
[----:B------:R-:W-:Y:S05]  /*4b0d0*/  BSYNC.RECONVERGENT B1 ;  /* 0x0000000000017941 */ /* 0x000fea0003800200 */
.L_x_2558:
[----:B------:R-:W-:Y:S04]  /*4b0e0*/  BSSY.RECONVERGENT B1, `(.L_x_2561) ;  /* 0x0000017000017945 */ /* 0x000fe80003800200 */
[----:B------:R-:W-:Y:S05]  /*4b0f0*/  @!P1 BRA `(.L_x_2562) ;  /* 0x0000000000549947 */ /* 0x000fea0003800000 */
[----:B------:R-:W-:-:S07]  /*4b100*/  IMAD.MOV.U32 R35, RZ, RZ, RZ ;  /* 0x000000ffff237224 */ /* 0x000fce00078e00ff */
.L_x_2564:
        /* <DEDUP_REMOVED lines=16> */
.L_x_2563:
[----:B------:R-:W-:-:S04]  /*4b210*/  ISETP.GT.AND P0, PT, R5, R32, PT ;  /* 0x000000200500720c */ /* 0x000fc80003f04270 */
[----:B------:R-:W-:Y:S02]  /*4b220*/  SEL R4, R24, R25, P0 ;  /* 0x0000001918047207 */ /* 0x000fe40000000000 */
[----:B------:R-:W-:-:S03]  /*4b230*/  SEL R25, R25, R24, P0 ;  /* 0x0000001819197207 */ /* 0x000fc60000000000 */
[----:B------:R-:W-:-:S07]  /*4b240*/  IMAD.MOV.U32 R24, RZ, RZ, R4 ;  /* 0x000000ffff187224 */ /* 0x000fce00078e0004 */
.L_x_2562:
[----:B------:R-:W-:Y:S05]  /*4b250*/  BSYNC.RECONVERGENT B1 ;  /* 0x0000000000017941 */ /* 0x000fea0003800200 */
.L_x_2561:
        /* <DEDUP_REMOVED lines=40> */
.L_x_2567:
        /* <DEDUP_REMOVED lines=9> */
.L_x_2566:
[----:B------:R-:W-:Y:S05]  /*4b570*/  BSYNC.RECONVERGENT B1 ;  /* 0x0000000000017941 */ /* 0x000fea0003800200 */
.L_x_2565:
[----:B------:R-:W-:Y:S04]  /*4b580*/  BSSY.RECONVERGENT B1, `(.L_x_2568) ;  /* 0x000000d000017945 */ /* 0x000fe80003800200 */
[----:B------:R-:W-:Y:S05]  /*4b590*/  @!P2 BRA `(.L_x_2569) ;  /* 0x00000000002ca947 */ /* 0x000fea0003800000 */
[----:B------:R-:W-:Y:S01]  /*4b5a0*/  IMAD.MOV.U32 R32, RZ, RZ, RZ ;  /* 0x000000ffff207224 */ /* 0x000fe200078e00ff */
[----:B------:R-:W-:-:S07]  /*4b5b0*/  MOV R35, R27 ;  /* 0x0000001b00237202 */ /* 0x000fce0000000f00 */
.L_x_2570:
        /* <DEDUP_REMOVED lines=9> */
.L_x_2569:
[----:B------:R-:W-:Y:S05]  /*4b650*/  BSYNC.RECONVERGENT B1 ;  /* 0x0000000000017941 */ /* 0x000fea0003800200 */
.L_x_2568:
[----:B------:R-:W-:Y:S04]  /*4b660*/  BSSY.RECONVERGENT B1, `(.L_x_2571) ;  /* 0x0000017000017945 */ /* 0x000fe80003800200 */
[----:B------:R-:W-:Y:S05]  /*4b670*/  @!P1 BRA `(.L_x_2572) ;  /* 0x0000000000549947 */ /* 0x000fea0003800000 */
[----:B------:R-:W-:-:S07]  /*4b680*/  IMAD.MOV.U32 R35, RZ, RZ, RZ ;  /* 0x000000ffff237224 */ /* 0x000fce00078e00ff */
.L_x_2574:
        /* <DEDUP_REMOVED lines=16> */
.L_x_2573:
[----:B------:R-:W-:-:S04]  /*4b790*/  ISETP.GT.AND P0, PT, R5, R32, PT ;  /* 0x000000200500720c */ /* 0x000fc80003f04270 */
[----:B------:R-:W-:Y:S02]  /*4b7a0*/  SEL R4, R26, R27, P0 ;  /* 0x0000001b1a047207 */ /* 0x000fe40000000000 */
[----:B------:R-:W-:-:S03]  /*4b7b0*/  SEL R27, R27, R26, P0 ;  /* 0x0000001a1b1b7207 */ /* 0x000fc60000000000 */
[----:B------:R-:W-:-:S07]  /*4b7c0*/  IMAD.MOV.U32 R26, RZ, RZ, R4 ;  /* 0x000000ffff1a7224 */ /* 0x000fce00078e0004 */
.L_x_2572:
[----:B------:R-:W-:Y:S05]  /*4b7d0*/  BSYNC.RECONVERGENT B1 ;  /* 0x0000000000017941 */ /* 0x000fea0003800200 */
.L_x_2571:
        /* <DEDUP_REMOVED lines=40> */
.L_x_2577:
        /* <DEDUP_REMOVED lines=9> */
.L_x_2576:
[----:B------:R-:W-:Y:S05]  /*4baf0*/  BSYNC.RECONVERGENT B1 ;  /* 0x0000000000017941 */ /* 0x000fea0003800200 */
.L_x_2575:
[----:B------:R-:W-:Y:S04]  /*4bb00*/  BSSY.RECONVERGENT B1, `(.L_x_2578) ;  /* 0x000000d000017945 */ /* 0x000fe80003800200 */
[----:B------:R-:W-:Y:S05]  /*4bb10*/  @!P2 BRA `(.L_x_2579) ;  /* 0x00000000002ca947 */ /* 0x000fea0003800000 */
[----:B------:R-:W-:Y:S01]  /*4bb20*/  IMAD.MOV.U32 R32, RZ, RZ, RZ ;  /* 0x000000ffff207224 */ /* 0x000fe200078e00ff */
[----:B------:R-:W-:-:S07]  /*4bb30*/  MOV R35, R29 ;  /* 0x0000001d00237202 */ /* 0x000fce0000000f00 */
.L_x_2580:
        /* <DEDUP_REMOVED lines=9> */
.L_x_2579:
[----:B------:R-:W-:Y:S05]  /*4bbd0*/  BSYNC.RECONVERGENT B1 ;  /* 0x0000000000017941 */ /* 0x000fea0003800200 */
.L_x_2578:
[----:B------:R-:W-:Y:S04]  /*4bbe0*/  BSSY.RECONVERGENT B1, `(.L_x_2581) ;  /* 0x0000017000017945 */ /* 0x000fe80003800200 */
[----:B------:R-:W-:Y:S05]  /*4bbf0*/  @!P1 BRA `(.L_x_2582) ;  /* 0x0000000000549947 */ /* 0x000fea0003800000 */
[----:B------:R-:W-:-:S07]  /*4bc00*/  IMAD.MOV.U32 R35, RZ, RZ, RZ ;  /* 0x000000ffff237224 */ /* 0x000fce00078e00ff */
.L_x_2584:
        /* <DEDUP_REMOVED lines=16> */
.L_x_2583:
[----:B------:R-:W-:-:S04]  /*4bd10*/  ISETP.GT.AND P0, PT, R5, R32, PT ;  /* 0x000000200500720c */ /* 0x000fc80003f04270 */
[----:B------:R-:W-:Y:S02]  /*4bd20*/  SEL R4, R28, R29, P0 ;  /* 0x0000001d1c047207 */ /* 0x000fe40000000000 */
[----:B------:R-:W-:-:S03]  /*4bd30*/  SEL R29, R29, R28, P0 ;  /* 0x0000001c1d1d7207 */ /* 0x000fc60000000000 */
[----:B------:R-:W-:-:S07]  /*4bd40*/  IMAD.MOV.U32 R28, RZ, RZ, R4 ;  /* 0x000000ffff1c7224 */ /* 0x000fce00078e0004 */
.L_x_2582:
[----:B------:R-:W-:Y:S05]  /*4bd50*/  BSYNC.RECONVERGENT B1 ;  /* 0x0000000000017941 */ /* 0x000fea0003800200 */
.L_x_2581:
        /* <DEDUP_REMOVED lines=40> */
.L_x_2587:
        /* <DEDUP_REMOVED lines=9> */
.L_x_2586:
[----:B------:R-:W-:Y:S05]  /*4c070*/  BSYNC.RECONVERGENT B1 ;  /* 0x0000000000017941 */ /* 0x000fea0003800200 */
.L_x_2585:
[----:B------:R-:W-:Y:S04]  /*4c080*/  BSSY.RECONVERGENT B1, `(.L_x_2588) ;  /* 0x000000d000017945 */ /* 0x000fe80003800200 */
[----:B------:R-:W-:Y:S05]  /*4c090*/  @!P2 BRA `(.L_x_2589) ;  /* 0x00000000002ca947 */ /* 0x000fea0003800000 */
[----:B------:R-:W-:Y:S01]  /*4c0a0*/  IMAD.MOV.U32 R32, RZ, RZ, RZ ;  /* 0x000000ffff207224 */ /* 0x000fe200078e00ff */
[----:B------:R-:W-:-:S07]  /*4c0b0*/  MOV R35, R31 ;  /* 0x0000001f00237202 */ /* 0x000fce0000000f00 */
.L_x_2590:
        /* <DEDUP_REMOVED lines=9> */
.L_x_2589:
[----:B------:R-:W-:Y:S05]  /*4c150*/  BSYNC.RECONVERGENT B1 ;  /* 0x0000000000017941 */ /* 0x000fea0003800200 */
.L_x_2588:
[----:B------:R-:W-:Y:S04]  /*4c160*/  BSSY.RECONVERGENT B1, `(.L_x_2591) ;  /* 0x0000017000017945 */ /* 0x000fe80003800200 */
[----:B------:R-:W-:Y:S05]  /*4c170*/  @!P1 BRA `(.L_x_2592) ;  /* 0x0000000000549947 */ /* 0x000fea0003800000 */
[----:B------:R-:W-:-:S07]  /*4c180*/  IMAD.MOV.U32 R35, RZ, RZ, RZ ;  /* 0x000000ffff237224 */ /* 0x000fce00078e00ff */
.L_x_2594:
        /* <DEDUP_REMOVED lines=16> */
.L_x_2593:
[----:B------:R-:W-:-:S04]  /*4c290*/  ISETP.GT.AND P0, PT, R5, R32, PT ;  /* 0x000000200500720c */ /* 0x000fc80003f04270 */
[----:B------:R-:W-:Y:S02]  /*4c2a0*/  SEL R4, R30, R31, P0 ;  /* 0x0000001f1e047207 */ /* 0x000fe40000000000 */
[----:B------:R-:W-:-:S03]  /*4c2b0*/  SEL R31, R31, R30, P0 ;  /* 0x0000001e1f1f7207 */ /* 0x000fc60000000000 */
[----:B------:R-:W-:-:S07]  /*4c2c0*/  IMAD.MOV.U32 R30, RZ, RZ, R4 ;  /* 0x000000ffff1e7224 */ /* 0x000fce00078e0004 */
.L_x_2592:
[----:B------:R-:W-:Y:S05]  /*4c2d0*/  BSYNC.RECONVERGENT B1 ;  /* 0x0000000000017941 */ /* 0x000fea0003800200 */
.L_x_2591:
        /* <DEDUP_REMOVED lines=40> */
.L_x_2597:
        /* <DEDUP_REMOVED lines=9> */
.L_x_2596:
[----:B------:R-:W-:Y:S05]  /*4c5f0*/  BSYNC.RECONVERGENT B1 ;  /* 0x0000000000017941 */ /* 0x000fea0003800200 */
.L_x_2595:
[----:B------:R-:W-:Y:S04]  /*4c600*/  BSSY.RECONVERGENT B1, `(.L_x_2598) ;  /* 0x000000d000017945 */ /* 0x000fe80003800200 */
[----:B------:R-:W-:Y:S05]  /*4c610*/  @!P2 BRA `(.L_x_2599) ;  /* 0x00000000002ca947 */ /* 0x000fea0003800000 */
[----:B------:R-:W-:Y:S01]  /*4c620*/  IMAD.MOV.U32 R32, RZ, RZ, RZ ;  /* 0x000000ffff207224 */ /* 0x000fe200078e00ff */
[----:B------:R-:W-:-:S07]  /*4c630*/  MOV R35, R33 ;  /* 0x0000002100237202 */ /* 0x000fce0000000f00 */
.L_x_2600:
        /* <DEDUP_REMOVED lines=9> */
.L_x_2599:
[----:B------:R-:W-:Y:S05]  /*4c6d0*/  BSYNC.RECONVERGENT B1 ;  /* 0x0000000000017941 */ /* 0x000fea0003800200 */
.L_x_2598:
[----:B------:R-:W-:Y:S04]  /*4c6e0*/  BSSY.RECONVERGENT B1, `(.L_x_2601) ;  /* 0x0000017000017945 */ /* 0x000fe80003800200 */
[----:B------:R-:W-:Y:S05]  /*4c6f0*/  @!P1 BRA `(.L_x_2602) ;  /* 0x0000000000549947 */ /* 0x000fea0003800000 */
[----:B------:R-:W-:-:S07]  /*4c700*/  IMAD.MOV.U32 R35, RZ, RZ, RZ ;  /* 0x000000ffff237224 */ /* 0x000fce00078e00ff */
.L_x_2604:
        /* <DEDUP_REMOVED lines=16> */
.L_x_2603:
[----:B------:R-:W-:-:S04]  /*4c810*/  ISETP.GT.AND P0, PT, R5, R32, PT ;  /* 0x000000200500720c */ /* 0x000fc80003f04270 */
[----:B------:R-:W-:Y:S02]  /*4c820*/  SEL R4, R34, R33, P0 ;  /* 0x0000002122047207 */ /* 0x000fe40000000000 */
[----:B------:R-:W-:-:S03]  /*4c830*/  SEL R33, R33, R34, P0 ;  /* 0x0000002221217207 */ /* 0x000fc60000000000 */
[----:B------:R-:W-:-:S07]  /*4c840*/  IMAD.MOV.U32 R34, RZ, RZ, R4 ;  /* 0x000000ffff227224 */ /* 0x000fce00078e0004 */
.L_x_2602:
[----:B------:R-:W-:Y:S05]  /*4c850*/  BSYNC.RECONVERGENT B1 ;  /* 0x0000000000017941 */ /* 0x000fea0003800200 */
.L_x_2601:
        /* <DEDUP_REMOVED lines=40> */
.L_x_2607:
        /* <DEDUP_REMOVED lines=9> */
.L_x_2606:
[----:B------:R-:W-:Y:S05]  /*4cb70*/  BSYNC.RECONVERGENT B1 ;  /* 0x0000000000017941 */ /* 0x000fea0003800200 */
.L_x_2605:
[----:B------:R-:W-:Y:S04]  /*4cb80*/  BSSY.RECONVERGENT B1, `(.L_x_2608) ;  /* 0x000000d000017945 */ /* 0x000fe80003800200 */
[----:B------:R-:W-:Y:S05]  /*4cb90*/  @!P2 BRA `(.L_x_2609) ;  /* 0x00000000002ca947 */ /* 0x000fea0003800000 */
[----:B------:R-:W-:Y:S01]  /*4cba0*/  IMAD.MOV.U32 R32, RZ, RZ, RZ ;  /* 0x000000ffff207224 */ /* 0x000fe200078e00ff */
[----:B------:R-:W-:-:S07]  /*4cbb0*/  MOV R35, R7 ;  /* 0x0000000700237202 */ /* 0x000fce0000000f00 */
.L_x_2610:
        /* <DEDUP_REMOVED lines=9> */
.L_x_2609:
[----:B------:R-:W-:Y:S05]  /*4cc50*/  BSYNC.RECONVERGENT B1 ;  /* 0x0000000000017941 */ /* 0x000fea0003800200 */
.L_x_2608:
[----:B------:R-:W-:Y:S04]  /*4cc60*/  BSSY.RECONVERGENT B1, `(.L_x_2611) ;  /* 0x0000017000017945 */ /* 0x000fe80003800200 */
[----:B------:R-:W-:Y:S05]  /*4cc70*/  @!P1 BRA `(.L_x_2612) ;  /* 0x0000000000549947 */ /* 0x000fea0003800000 */
[----:B------:R-:W-:-:S07]  /*4cc80*/  IMAD.MOV.U32 R35, RZ, RZ, RZ ;  /* 0x000000ffff237224 */ /* 0x000fce00078e00ff */
.L_x_2614:
        /* <DEDUP_REMOVED lines=16> */
.L_x_2613:
[----:B------:R-:W-:-:S04]  /*4cd90*/  ISETP.GT.AND P0, PT, R5, R32, PT ;  /* 0x000000200500720c */ /* 0x000fc80003f04270 */
[----:B------:R-:W-:Y:S02]  /*4cda0*/  SEL R4, R2, R7, P0 ;  /* 0x0000000702047207 */ /* 0x000fe40000000000 */
[----:B------:R-:W-:-:S03]  /*4cdb0*/  SEL R7, R7, R2, P0 ;  /* 0x0000000207077207 */ /* 0x000fc60000000000 */
[----:B------:R-:W-:-:S07]  /*4cdc0*/  IMAD.MOV.U32 R2, RZ, RZ, R4 ;  /* 0x000000ffff027224 */ /* 0x000fce00078e0004 */
.L_x_2612:
[----:B------:R-:W-:Y:S05]  /*4cdd0*/  BSYNC.RECONVERGENT B1 ;  /* 0x0000000000017941 */ /* 0x000fea0003800200 */
.L_x_2611:
        /* <DEDUP_REMOVED lines=40> */
.L_x_2617:
        /* <DEDUP_REMOVED lines=9> */
.L_x_2616:
[----:B------:R-:W-:Y:S05]  /*4d0f0*/  BSYNC.RECONVERGENT B1 ;  /* 0x0000000000017941 */ /* 0x000fea0003800200 */
.L_x_2615:
[----:B------:R-:W-:Y:S04]  /*4d100*/  BSSY.RECONVERGENT B1, `(.L_x_2618) ;  /* 0x000000d000017945 */ /* 0x000fe80003800200 */
[----:B------:R-:W-:Y:S05]  /*4d110*/  @!P2 BRA `(.L_x_2619) ;  /* 0x00000000002ca947 */ /* 0x000fea0003800000 */
[----:B------:R-:W-:Y:S01]  /*4d120*/  IMAD.MOV.U32 R32, RZ, RZ, RZ ;  /* 0x000000ffff207224 */ /* 0x000fe200078e00ff */
[----:B------:R-:W-:-:S07]  /*4d130*/  MOV R35, R6 ;  /* 0x0000000600237202 */ /* 0x000fce0000000f00 */
.L_x_2620:
        /* <DEDUP_REMOVED lines=9> */
.L_x_2619:
[----:B------:R-:W-:Y:S05]  /*4d1d0*/  BSYNC.RECONVERGENT B1 ;  /* 0x0000000000017941 */ /* 0x000fea0003800200 */
.L_x_2618:
[----:B------:R-:W-:Y:S04]  /*4d1e0*/  BSSY.RECONVERGENT B1, `(.L_x_2621) ;  /* 0x0000017000017945 */ /* 0x000fe80003800200 */
[----:B------:R-:W-:Y:S05]  /*4d1f0*/  @!P1 BRA `(.L_x_2622) ;  /* 0x0000000000549947 */ /* 0x000fea0003800000 */
[----:B------:R-:W-:-:S07]  /*4d200*/  IMAD.MOV.U32 R35, RZ, RZ, RZ ;  /* 0x000000ffff237224 */ /* 0x000fce00078e00ff */
.L_x_2624:
        /* <DEDUP_REMOVED lines=16> */
.L_x_2623:
[----:B------:R-:W-:-:S04]  /*4d310*/  ISETP.GT.AND P0, PT, R5, R32, PT ;  /* 0x000000200500720c */ /* 0x000fc80003f04270 */
[----:B------:R-:W-:Y:S02]  /*4d320*/  SEL R4, R3, R6, P0 ;  /* 0x0000000603047207 */ /* 0x000fe40000000000 */
[----:B------:R-:W-:-:S03]  /*4d330*/  SEL R6, R6, R3, P0 ;  /* 0x0000000306067207 */ /* 0x000fc60000000000 */
[----:B------:R-:W-:-:S07]  /*4d340*/  IMAD.MOV.U32 R3, RZ, RZ, R4 ;  /* 0x000000ffff037224 */ /* 0x000fce00078e0004 */
.L_x_2622:
[----:B------:R-:W-:Y:S05]  /*4d350*/  BSYNC.RECONVERGENT B1 ;  /* 0x0000000000017941 */ /* 0x000fea0003800200 */
.L_x_2621:
        /* <DEDUP_REMOVED lines=40> */
.L_x_2627:
        /* <DEDUP_REMOVED lines=9> */
.L_x_2626:
[----:B------:R-:W-:Y:S05]  /*4d670*/  BSYNC.RECONVERGENT B1 ;  /* 0x0000000000017941 */ /* 0x000fea0003800200 */
.L_x_2625:
[----:B------:R-:W-:Y:S04]  /*4d680*/  BSSY.RECONVERGENT B1, `(.L_x_2628) ;  /* 0x000000d000017945 */ /* 0x000fe80003800200 */
[----:B------:R-:W-:Y:S05]  /*4d690*/  @!P2 BRA `(.L_x_2629) ;  /* 0x00000000002ca947 */ /* 0x000fea0003800000 */
[----:B------:R-:W-:Y:S01]  /*4d6a0*/  IMAD.MOV.U32 R32, RZ, RZ, RZ ;  /* 0x000000ffff207224 */ /* 0x000fe200078e00ff */
[----:B------:R-:W-:-:S07]  /*4d6b0*/  MOV R35, R0 ;  /* 0x0000000000237202 */ /* 0x000fce0000000f00 */
.L_x_2630:
        /* <DEDUP_REMOVED lines=9> */
.L_x_2629:
[----:B------:R-:W-:Y:S05]  /*4d750*/  BSYNC.RECONVERGENT B1 ;  /* 0x0000000000017941 */ /* 0x000fea0003800200 */
.L_x_2628:
[----:B------:R-:W-:Y:S04]  /*4d760*/  BSSY.RECONVERGENT B1, `(.L_x_2631) ;  /* 0x0000017000017945 */ /* 0x000fe80003800200 */
[----:B------:R-:W-:Y:S05]  /*4d770*/  @!P1 BRA `(.L_x_2632) ;  /* 0x0000000000549947 */ /* 0x000fea0003800000 */
[----:B------:R-:W-:-:S07]  /*4d780*/  IMAD.MOV.U32 R35, RZ, RZ, RZ ;  /* 0x000000ffff237224 */ /* 0x000fce00078e00ff */
.L_x_2634:
        /* <DEDUP_REMOVED lines=16> */
.L_x_2633:
[----:B------:R-:W-:-:S04]  /*4d890*/  ISETP.GT.AND P0, PT, R5, R32, PT ;  /* 0x000000200500720c */ /* 0x000fc80003f04270 */
[----:B------:R-:W-:Y:S02]  /*4d8a0*/  SEL R4, R23, R0, P0 ;  /* 0x0000000017047207 */ /* 0x000fe40000000000 */
[----:B------:R-:W-:-:S03]  /*4d8b0*/  SEL R0, R0, R23, P0 ;  /* 0x0000001700007207 */ /* 0x000fc60000000000 */
[----:B------:R-:W-:-:S07]  /*4d8c0*/  IMAD.MOV.U32 R23, RZ, RZ, R4 ;  /* 0x000000ffff177224 */ /* 0x000fce00078e0004 */
.L_x_2632:
[----:B------:R-:W-:Y:S05]  /*4d8d0*/  BSYNC.RECONVERGENT B1 ;  /* 0x0000000000017941 */ /* 0x000fea0003800200 */
.L_x_2631:
        /* <DEDUP_REMOVED lines=40> */
.L_x_2637:
        /* <DEDUP_REMOVED lines=9> */
.L_x_2636:
[----:B------:R-:W-:Y:S05]  /*4dbf0*/  BSYNC.RECONVERGENT B1 ;  /* 0x0000000000017941 */ /* 0x000fea0003800200 */
.L_x_2635:
[----:B------:R-:W-:Y:S04]  /*4dc00*/  BSSY.RECONVERGENT B1, `(.L_x_2638) ;  /* 0x000000d000017945 */ /* 0x000fe80003800200 */
[----:B------:R-:W-:Y:S05]  /*4dc10*/  @!P2 BRA `(.L_x_2639) ;  /* 0x00000000002ca947 */ /* 0x000fea0003800000 */
[----:B------:R-:W-:Y:S01]  /*4dc20*/  IMAD.MOV.U32 R32, RZ, RZ, RZ ;  /* 0x000000ffff207224 */ /* 0x000fe200078e00ff */
[----:B------:R-:W-:-:S07]  /*4dc30*/  MOV R35, R22 ;  /* 0x0000001600237202 */ /* 0x000fce0000000f00 */
.L_x_2640:
        /* <DEDUP_REMOVED lines=9> */
.L_x_2639:
[----:B------:R-:W-:Y:S05]  /*4dcd0*/  BSYNC.RECONVERGENT B1 ;  /* 0x0000000000017941 */ /* 0x000fea0003800200 */
.L_x_2638:
[----:B------:R-:W-:Y:S04]  /*4dce0*/  BSSY.RECONVERGENT B1, `(.L_x_2641) ;  /* 0x0000017000017945 */ /* 0x000fe80003800200 */
[----:B------:R-:W-:Y:S05]  /*4dcf0*/  @!P1 BRA `(.L_x_2642) ;  /* 0x0000000000549947 */ /* 0x000fea0003800000 */
[----:B------:R-:W-:-:S07]  /*4dd00*/  IMAD.MOV.U32 R35, RZ, RZ, RZ ;  /* 0x000000ffff237224 */ /* 0x000fce00078e00ff */
.L_x_2644:
        /* <DEDUP_REMOVED lines=16> */
.L_x_2643:
[----:B------:R-:W-:-:S04]  /*4de10*/  ISETP.GT.AND P0, PT, R5, R32, PT ;  /* 0x000000200500720c */ /* 0x000fc80003f04270 */
[----:B------:R-:W-:Y:S02]  /*4de20*/  SEL R4, R25, R22, P0 ;  /* 0x0000001619047207 */ /* 0x000fe40000000000 */
[----:B------:R-:W-:-:S03]  /*4de30*/  SEL R22, R22, R25, P0 ;  /* 0x0000001916167207 */ /* 0x000fc60000000000 */
[----:B------:R-:W-:-:S07]  /*4de40*/  IMAD.MOV.U32 R25, RZ, RZ, R4 ;  /* 0x000000ffff197224 */ /* 0x000fce00078e0004 */
.L_x_2642:
[----:B------:R-:W-:Y:S05]  /*4de50*/  BSYNC.RECONVERGENT B1 ;  /* 0x0000000000017941 */ /* 0x000fea0003800200 */
.L_x_2641:
        /* <DEDUP_REMOVED lines=40> */
.L_x_2647:
        /* <DEDUP_REMOVED lines=9> */
.L_x_2646:
[----:B------:R-:W-:Y:S05]  /*4e170*/  BSYNC.RECONVERGENT B1 ;  /* 0x0000000000017941 */ /* 0x000fea0003800200 */
.L_x_2645:
[----:B------:R-:W-:Y:S04]  /*4e180*/  BSSY.RECONVERGENT B1, `(.L_x_2648) ;  /* 0x000000d000017945 */ /* 0x000fe80003800200 */
[----:B------:R-:W-:Y:S05]  /*4e190*/  @!P2 BRA `(.L_x_2649) ;  /* 0x00000000002ca947 */ /* 0x000fea0003800000 */
[----:B------:R-:W-:Y:S01]  /*4e1a0*/  IMAD.MOV.U32 R32, RZ, RZ, RZ ;  /* 0x000000ffff207224 */ /* 0x000fe200078e00ff */
[----:B------:R-:W-:-:S07]  /*4e1b0*/  MOV R35, R24 ;  /* 0x0000001800237202 */ /* 0x000fce0000000f00 */
.L_x_2650:
        /* <DEDUP_REMOVED lines=9> */
.L_x_2649:
[----:B------:R-:W-:Y:S05]  /*4e250*/  BSYNC.RECONVERGENT B1 ;  /* 0x0000000000017941 */ /* 0x000fea0003800200 */
.L_x_2648:
[----:B------:R-:W-:Y:S04]  /*4e260*/  BSSY.RECONVERGENT B1, `(.L_x_2651) ;  /* 0x0000017000017945 */ /* 0x000fe80003800200 */
[----:B------:R-:W-:Y:S05]  /*4e270*/  @!P1 BRA `(.L_x_2652) ;  /* 0x0000000000549947 */ /* 0x000fea0003800000 */
[----:B------:R-:W-:-:S07]  /*4e280*/  IMAD.MOV.U32 R35, RZ, RZ, RZ ;  /* 0x000000ffff237224 */ /* 0x000fce00078e00ff */
.L_x_2654:
        /* <DEDUP_REMOVED lines=16> */
.L_x_2653:
[----:B------:R-:W-:-:S04]  /*4e390*/  ISETP.GT.AND P0, PT, R5, R32, PT ;  /* 0x000000200500720c */ /* 0x000fc80003f04270 */
[----:B------:R-:W-:Y:S02]  /*4e3a0*/  SEL R4, R27, R24, P0 ;  /* 0x000000181b047207 */ /* 0x000fe40000000000 */
[----:B------:R-:W-:-:S03]  /*4e3b0*/  SEL R24, R24, R27, P0 ;  /* 0x0000001b18187207 */ /* 0x000fc60000000000 */
[----:B------:R-:W-:-:S07]  /*4e3c0*/  IMAD.MOV.U32 R27, RZ, RZ, R4 ;  /* 0x000000ffff1b7224 */ /* 0x000fce00078e0004 */
.L_x_2652:
[----:B------:R-:W-:Y:S05]  /*4e3d0*/  BSYNC.RECONVERGENT B1 ;  /* 0x0000000000017941 */ /* 0x000fea0003800200 */
.L_x_2651:
        /* <DEDUP_REMOVED lines=40> */
.L_x_2657:
        /* <DEDUP_REMOVED lines=9> */
.L_x_2656:
[----:B------:R-:W-:Y:S05]  /*4e6f0*/  BSYNC.RECONVERGENT B1 ;  /* 0x0000000000017941 */ /* 0x000fea0003800200 */
.L_x_2655:
[----:B------:R-:W-:Y:S04]  /*4e700*/  BSSY.RECONVERGENT B1, `(.L_x_2658) ;  /* 0x000000d000017945 */ /* 0x000fe80003800200 */
[----:B------:R-:W-:Y:S05]  /*4e710*/  @!P2 BRA `(.L_x_2659) ;  /* 0x00000000002ca947 */ /* 0x000fea0003800000 */
[----:B------:R-:W-:Y:S01]  /*4e720*/  IMAD.MOV.U32 R32, RZ, RZ, RZ ;  /* 0x000000ffff207224 */ /* 0x000fe200078e00ff */
[----:B------:R-:W-:-:S07]  /*4e730*/  MOV R35, R26 ;  /* 0x0000001a00237202 */ /* 0x000fce0000000f00 */
.L_x_2660:
        /* <DEDUP_REMOVED lines=9> */
.L_x_2659:
[----:B------:R-:W-:Y:S05]  /*4e7d0*/  BSYNC.RECONVERGENT B1 ;  /* 0x0000000000017941 */ /* 0x000fea0003800200 */
.L_x_2658:
[----:B------:R-:W-:Y:S04]  /*4e7e0*/  BSSY.RECONVERGENT B1, `(.L_x_2661) ;  /* 0x0000017000017945 */ /* 0x000fe80003800200 */
[----:B------:R-:W-:Y:S05]  /*4e7f0*/  @!P1 BRA `(.L_x_2662) ;  /* 0x0000000000549947 */ /* 0x000fea0003800000 */
[----:B------:R-:W-:-:S07]  /*4e800*/  IMAD.MOV.U32 R35, RZ, RZ, RZ ;  /* 0x000000ffff237224 */ /* 0x000fce00078e00ff */
.L_x_2664:
        /* <DEDUP_REMOVED lines=16> */
.L_x_2663:
[----:B------:R-:W-:-:S04]  /*4e910*/  ISETP.GT.AND P0, PT, R5, R32, PT ;  /* 0x000000200500720c */ /* 0x000fc80003f04270 */
[----:B------:R-:W-:Y:S02]  /*4e920*/  SEL R4, R29, R26, P0 ;  /* 0x0000001a1d047207 */ /* 0x000fe40000000000 */
[----:B------:R-:W-:-:S03]  /*4e930*/  SEL R26, R26, R29, P0 ;  /* 0x0000001d1a1a7207 */ /* 0x000fc60000000000 */
[----:B------:R-:W-:-:S07]  /*4e940*/  IMAD.MOV.U32 R29, RZ, RZ, R4 ;  /* 0x000000ffff1d7224 */ /* 0x000fce00078e0004 */
.L_x_2662:
[----:B------:R-:W-:Y:S05]  /*4e950*/  BSYNC.RECONVERGENT B1 ;  /* 0x0000000000017941 */ /* 0x000fea0003800200 */
.L_x_2661:
        /* <DEDUP_REMOVED lines=40> */
.L_x_2667:
        /* <DEDUP_REMOVED lines=9> */
.L_x_2666:
[----:B------:R-:W-:Y:S05]  /*4ec70*/  BSYNC.RECONVERGENT B1 ;  /* 0x0000000000017941 */ /* 0x000fea0003800200 */
.L_x_2665:
[----:B------:R-:W-:Y:S04]  /*4ec80*/  BSSY.RECONVERGENT B1, `(.L_x_2668) ;  /* 0x000000d000017945 */ /* 0x000fe80003800200 */
[----:B------:R-:W-:Y:S05]  /*4ec90*/  @!P2 BRA `(.L_x_2669) ;  /* 0x00000000002ca947 */ /* 0x000fea0003800000 */
[----:B------:R-:W-:Y:S01]  /*4eca0*/  IMAD.MOV.U32 R32, RZ, RZ, RZ ;  /* 0x000000ffff207224 */ /* 0x000fe200078e00ff */
[----:B------:R-:W-:-:S07]  /*4ecb0*/  MOV R35, R28 ;  /* 0x0000001c00237202 */ /* 0x000fce0000000f00 */
.L_x_2670:
        /* <DEDUP_REMOVED lines=9> */
.L_x_2669:
[----:B------:R-:W-:Y:S05]  /*4ed50*/  BSYNC.RECONVERGENT B1 ;  /* 0x0000000000017941 */ /* 0x000fea0003800200 */
.L_x_2668:
[----:B------:R-:W-:Y:S04]  /*4ed60*/  BSSY.RECONVERGENT B1, `(.L_x_2671) ;  /* 0x0000017000017945 */ /* 0x000fe80003800200 */
[----:B------:R-:W-:Y:S05]  /*4ed70*/  @!P1 BRA `(.L_x_2672) ;  /* 0x0000000000549947 */ /* 0x000fea0003800000 */
[----:B------:R-:W-:-:S07]  /*4ed80*/  IMAD.MOV.U32 R35, RZ, RZ, RZ ;  /* 0x000000ffff237224 */ /* 0x000fce00078e00ff */
.L_x_2674:
        /* <DEDUP_REMOVED lines=16> */
.L_x_2673:
[----:B------:R-:W-:-:S04]  /*4ee90*/  ISETP.GT.AND P0, PT, R5, R32, PT ;  /* 0x000000200500720c */ /* 0x000fc80003f04270 */
[----:B------:R-:W-:Y:S02]  /*4eea0*/  SEL R4, R31, R28, P0 ;  /* 0x0000001c1f047207 */ /* 0x000fe40000000000 */
[----:B------:R-:W-:-:S03]  /*4eeb0*/  SEL R28, R28, R31, P0 ;  /* 0x0000001f1c1c7207 */ /* 0x000fc60000000000 */
[----:B------:R-:W-:-:S07]  /*4eec0*/  IMAD.MOV.U32 R31, RZ, RZ, R4 ;  /* 0x000000ffff1f7224 */ /* 0x000fce00078e0004 */
.L_x_2672:
[----:B------:R-:W-:Y:S05]  /*4eed0*/  BSYNC.RECONVERGENT B1 ;  /* 0x0000000000017941 */ /* 0x000fea0003800200 */
.L_x_2671:
        /* <DEDUP_REMOVED lines=40> */
.L_x_2677:
        /* <DEDUP_REMOVED lines=9> */
.L_x_2676:
[----:B------:R-:W-:Y:S05]  /*4f1f0*/  BSYNC.RECONVERGENT B1 ;  /* 0x0000000000017941 */ /* 0x000fea0003800200 */
.L_x_2675:
[----:B------:R-:W-:Y:S04]  /*4f200*/  BSSY.RECONVERGENT B1, `(.L_x_2678) ;  /* 0x000000d000017945 */ /* 0x000fe80003800200 */
[----:B------:R-:W-:Y:S05]  /*4f210*/  @!P2 BRA `(.L_x_2679) ;  /* 0x00000000002ca947 */ /* 0x000fea0003800000 */
[----:B------:R-:W-:Y:S01]  /*4f220*/  IMAD.MOV.U32 R32, RZ, RZ, RZ ;  /* 0x000000ffff207224 */ /* 0x000fe200078e00ff */
[----:B------:R-:W-:-:S07]  /*4f230*/  MOV R35, R30 ;  /* 0x0000001e00237202 */ /* 0x000fce0000000f00 */
.L_x_2680:
        /* <DEDUP_REMOVED lines=9> */
.L_x_2679:
[----:B------:R-:W-:Y:S05]  /*4f2d0*/  BSYNC.RECONVERGENT B1 ;  /* 0x0000000000017941 */ /* 0x000fea0003800200 */
.L_x_2678:
[----:B------:R-:W-:Y:S04]  /*4f2e0*/  BSSY.RECONVERGENT B1, `(.L_x_2681) ;  /* 0x0000017000017945 */ /* 0x000fe80003800200 */
[----:B------:R-:W-:Y:S05]  /*4f2f0*/  @!P1 BRA `(.L_x_2682) ;  /* 0x0000000000549947 */ /* 0x000fea0003800000 */
[----:B------:R-:W-:-:S07]  /*4f300*/  IMAD.MOV.U32 R35, RZ, RZ, RZ ;  /* 0x000000ffff237224 */ /* 0x000fce00078e00ff */
.L_x_2684:
        /* <DEDUP_REMOVED lines=16> */
.L_x_2683:
[----:B------:R-:W-:-:S04]  /*4f410*/  ISETP.GT.AND P0, PT, R5, R32, PT ;  /* 0x000000200500720c */ /* 0x000fc80003f04270 */
[----:B------:R-:W-:Y:S02]  /*4f420*/  SEL R4, R33, R30, P0 ;  /* 0x0000001e21047207 */ /* 0x000fe40000000000 */
[----:B------:R-:W-:-:S03]  /*4f430*/  SEL R30, R30, R33, P0 ;  /* 0x000000211e1e7207 */ /* 0x000fc60000000000 */
[----:B------:R-:W-:-:S07]  /*4f440*/  IMAD.MOV.U32 R33, RZ, RZ, R4 ;  /* 0x000000ffff217224 */ /* 0x000fce00078e0004 */
.L_x_2682:
[----:B------:R-:W-:Y:S05]  /*4f450*/  BSYNC.RECONVERGENT B1 ;  /* 0x0000000000017941 */ /* 0x000fea0003800200 */
.L_x_2681:
        /* <DEDUP_REMOVED lines=40> */
.L_x_2687:
        /* <DEDUP_REMOVED lines=9> */
.L_x_2686:
[----:B------:R-:W-:Y:S05]  /*4f770*/  BSYNC.RECONVERGENT B1 ;  /* 0x0000000000017941 */ /* 0x000fea0003800200 */
.L_x_2685:
[----:B------:R-:W-:Y:S04]  /*4f780*/  BSSY.RECONVERGENT B1, `(.L_x_2688) ;  /* 0x000000d000017945 */ /* 0x000fe80003800200 */
[----:B------:R-:W-:Y:S05]  /*4f790*/  @!P2 BRA `(.L_x_2689) ;  /* 0x00000000002ca947 */ /* 0x000fea0003800000 */
[----:B------:R-:W-:Y:S01]  /*4f7a0*/  IMAD.MOV.U32 R32, RZ, RZ, RZ ;  /* 0x000000ffff207224 */ /* 0x000fe200078e00ff */
[----:B------:R-:W-:-:S07]  /*4f7b0*/  MOV R35, R34 ;  /* 0x0000002200237202 */ /* 0x000fce0000000f00 */
.L_x_2690:
        /* <DEDUP_REMOVED lines=9> */
.L_x_2689:
[----:B------:R-:W-:Y:S05]  /*4f850*/  BSYNC.RECONVERGENT B1 ;  /* 0x0000000000017941 */ /* 0x000fea0003800200 */
.L_x_2688:
[----:B------:R-:W-:Y:S04]  /*4f860*/  BSSY.RECONVERGENT B1, `(.L_x_2691) ;  /* 0x0000017000017945 */ /* 0x000fe80003800200 */
[----:B------:R-:W-:Y:S05]  /*4f870*/  @!P1 BRA `(.L_x_2692) ;  /* 0x0000000000549947 */ /* 0x000fea0003800000 */
[----:B------:R-:W-:-:S07]  /*4f880*/  IMAD.MOV.U32 R35, RZ, RZ, RZ ;  /* 0x000000ffff237224 */ /* 0x000fce00078e00ff */
.L_x_2694:
        /* <DEDUP_REMOVED lines=16> */
.L_x_2693:
[----:B------:R-:W-:-:S04]  /*4f990*/  ISETP.GT.AND P0, PT, R5, R32, PT ;  /* 0x000000200500720c */ /* 0x000fc80003f04270 */
[----:B------:R-:W-:Y:S02]  /*4f9a0*/  SEL R4, R7, R34, P0 ;  /* 0x0000002207047207 */ /* 0x000fe40000000000 */
[----:B------:R-:W-:-:S03]  /*4f9b0*/  SEL R34, R34, R7, P0 ;  /* 0x0000000722227207 */ /* 0x000fc60000000000 */
[----:B------:R-:W-:-:S07]  /*4f9c0*/  IMAD.MOV.U32 R7, RZ, RZ, R4 ;  /* 0x000000ffff077224 */ /* 0x000fce00078e0004 */
.L_x_2692:
[----:B------:R-:W-:Y:S05]  /*4f9d0*/  BSYNC.RECONVERGENT B1 ;  /* 0x0000000000017941 */ /* 0x000fea0003800200 */
.L_x_2691:
        /* <DEDUP_REMOVED lines=40> */
.L_x_2697:
        /* <DEDUP_REMOVED lines=9> */
.L_x_2696:
[----:B------:R-:W-:Y:S05]  /*4fcf0*/  BSYNC.RECONVERGENT B1 ;  /* 0x0000000000017941 */ /* 0x000fea0003800200 */
.L_x_2695:
[----:B------:R-:W-:Y:S04]  /*4fd00*/  BSSY.RECONVERGENT B1, `(.L_x_2698) ;  /* 0x000000d000017945 */ /* 0x000fe80003800200 */
[----:B------:R-:W-:Y:S05]  /*4fd10*/  @!P2 BRA `(.L_x_2699) ;  /* 0x00000000002ca947 */ /* 0x000fea0003800000 */
[----:B------:R-:W-:Y:S01]  /*4fd20*/  IMAD.MOV.U32 R32, RZ, RZ, RZ ;  /* 0x000000ffff207224 */ /* 0x000fe200078e00ff */
[----:B------:R-:W-:-:S07]  /*4fd30*/  MOV R35, R3 ;  /* 0x0000000300237202 */ /* 0x000fce0000000f00 */
.L_x_2700:
        /* <DEDUP_REMOVED lines=9> */
.L_x_2699:
[----:B------:R-:W-:Y:S05]  /*4fdd0*/  BSYNC.RECONVERGENT B1 ;  /* 0x0000000000017941 */ /* 0x000fea0003800200 */
.L_x_2698:
[----:B------:R-:W-:Y:S04]  /*4fde0*/  BSSY.RECONVERGENT B1, `(.L_x_2701) ;  /* 0x0000017000017945 */ /* 0x000fe80003800200 */
[----:B------:R-:W-:Y:S05]  /*4fdf0*/  @!P1 BRA `(.L_x_2702) ;  /* 0x0000000000549947 */ /* 0x000fea0003800000 */
[----:B------:R-:W-:-:S07]  /*4fe00*/  IMAD.MOV.U32 R35, RZ, RZ, RZ ;  /* 0x000000ffff237224 */ /* 0x000fce00078e00ff */
.L_x_2704:
        /* <DEDUP_REMOVED lines=16> */
.L_x_2703:
[----:B------:R-:W-:-:S04]  /*4ff10*/  ISETP.GT.AND P0, PT, R5, R32, PT ;  /* 0x000000200500720c */ /* 0x000fc80003f04270 */
[----:B------:R-:W-:Y:S02]  /*4ff20*/  SEL R4, R0, R3, P0 ;  /* 0x0000000300047207 */ /* 0x000fe40000000000 */
[----:B------:R-:W-:-:S03]  /*4ff30*/  SEL R3, R3, R0, P0 ;  /* 0x0000000003037207 */ /* 0x000fc60000000000 */
[----:B------:R-:W-:-:S07]  /*4ff40*/  IMAD.MOV.U32 R0, RZ, RZ, R4 ;  /* 0x000000ffff007224 */ /* 0x000fce00078e0004 */
.L_x_2702:
[----:B------:R-:W-:Y:S05]  /*4ff50*/  BSYNC.RECONVERGENT B1 ;  /* 0x0000000000017941 */ /* 0x000fea0003800200 */
.L_x_2701:
        /* <DEDUP_REMOVED lines=40> */
.L_x_2707:
        /* <DEDUP_REMOVED lines=9> */
.L_x_2706:
[----:B------:R-:W-:Y:S05]  /*50270*/  BSYNC.RECONVERGENT B1 ;  /* 0x0000000000017941 */ /* 0x000fea0003800200 */
.L_x_2705:
[----:B------:R-:W-:Y:S04]  /*50280*/  BSSY.RECONVERGENT B1, `(.L_x_2708) ;  /* 0x000000d000017945 */ /* 0x000fe80003800200 */
[----:B------:R-:W-:Y:S05]  /*50290*/  @!P2 BRA `(.L_x_2709) ;  /* 0x00000000002ca947 */ /* 0x000fea0003800000 */
[----:B------:R-:W-:Y:S01]  /*502a0*/  IMAD.MOV.U32 R32, RZ, RZ, RZ ;  /* 0x000000ffff207224 */ /* 0x000fe200078e00ff */
[----:B------:R-:W-:-:S07]  /*502b0*/  MOV R35, R23 ;  /* 0x0000001700237202 */ /* 0x000fce0000000f00 */
.L_x_2710:
        /* <DEDUP_REMOVED lines=9> */
.L_x_2709:
[----:B------:R-:W-:Y:S05]  /*50350*/  BSYNC.RECONVERGENT B1 ;  /* 0x0000000000017941 */ /* 0x000fea0003800200 */
.L_x_2708:
[----:B------:R-:W-:Y:S04]  /*50360*/  BSSY.RECONVERGENT B1, `(.L_x_2711) ;  /* 0x0000017000017945 */ /* 0x000fe80003800200 */
[----:B------:R-:W-:Y:S05]  /*50370*/  @!P1 BRA `(.L_x_2712) ;  /* 0x0000000000549947 */ /* 0x000fea0003800000 */
[----:B------:R-:W-:-:S07]  /*50380*/  IMAD.MOV.U32 R35, RZ, RZ, RZ ;  /* 0x000000ffff237224 */ /* 0x000fce00078e00ff */
.L_x_2714:
        /* <DEDUP_REMOVED lines=16> */
.L_x_2713:
[----:B------:R-:W-:-:S04]  /*50490*/  ISETP.GT.AND P0, PT, R5, R32, PT ;  /* 0x000000200500720c */ /* 0x000fc80003f04270 */
[----:B------:R-:W-:Y:S02]  /*504a0*/  SEL R4, R22, R23, P0 ;  /* 0x0000001716047207 */ /* 0x000fe40000000000 */
[----:B------:R-:W-:-:S03]  /*504b0*/  SEL R23, R23, R22, P0 ;  /* 0x0000001617177207 */ /* 0x000fc60000000000 */
[----:B------:R-:W-:-:S07]  /*504c0*/  IMAD.MOV.U32 R22, RZ, RZ, R4 ;  /* 0x000000ffff167224 */ /* 0x000fce00078e0004 */
.L_x_2712:
[----:B------:R-:W-:Y:S05]  /*504d0*/  BSYNC.RECONVERGENT B1 ;  /* 0x0000000000017941 */ /* 0x000fea0003800200 */
.L_x_2711:
        /* <DEDUP_REMOVED lines=40> */
.L_x_2717:
        /* <DEDUP_REMOVED lines=9> */
.L_x_2716:
[----:B------:R-:W-:Y:S05]  /*507f0*/  BSYNC.RECONVERGENT B1 ;  /* 0x0000000000017941 */ /* 0x000fea0003800200 */
.L_x_2715:
[----:B------:R-:W-:Y:S04]  /*50800*/  BSSY.RECONVERGENT B1, `(.L_x_2718) ;  /* 0x000000d000017945 */ /* 0x000fe80003800200 */
[----:B------:R-:W-:Y:S05]  /*50810*/  @!P2 BRA `(.L_x_2719) ;  /* 0x00000000002ca947 */ /* 0x000fea0003800000 */
[----:B------:R-:W-:Y:S01]  /*50820*/  IMAD.MOV.U32 R32, RZ, RZ, RZ ;  /* 0x000000ffff207224 */ /* 0x000fe200078e00ff */
[----:B------:R-:W-:-:S07]  /*50830*/  MOV R35, R25 ;  /* 0x0000001900237202 */ /* 0x000fce0000000f00 */
.L_x_2720:
        /* <DEDUP_REMOVED lines=9> */
.L_x_2719:
[----:B------:R-:W-:Y:S05]  /*508d0*/  BSYNC.RECONVERGENT B1 ;  /* 0x0000000000017941 */ /* 0x000fea0003800200 */
.L_x_2718:
[----:B------:R-:W-:Y:S04]  /*508e0*/  BSSY.RECONVERGENT B1, `(.L_x_2721) ;  /* 0x0000017000017945 */ /* 0x000fe80003800200 */
[----:B------:R-:W-:Y:S05]  /*508f0*/  @!P1 BRA `(.L_x_2722) ;  /* 0x0000000000549947 */ /* 0x000fea0003800000 */
[----:B------:R-:W-:-:S07]  /*50900*/  IMAD.MOV.U32 R35, RZ, RZ, RZ ;  /* 0x000000ffff237224 */ /* 0x000fce00078e00ff */
.L_x_2724:
        /* <DEDUP_REMOVED lines=16> */
.L_x_2723:
[----:B------:R-:W-:-:S04]  /*50a10*/  ISETP.GT.AND P0, PT, R5, R32, PT ;  /* 0x000000200500720c */ /* 0x000fc80003f04270 */
[----:B------:R-:W-:Y:S02]  /*50a20*/  SEL R4, R24, R25, P0 ;  /* 0x0000001918047207 */ /* 0x000fe40000000000 */
[----:B------:R-:W-:-:S03]  /*50a30*/  SEL R25, R25, R24, P0 ;  /* 0x0000001819197207 */ /* 0x000fc60000000000 */
[----:B------:R-:W-:-:S07]  /*50a40*/  IMAD.MOV.U32 R24, RZ, RZ, R4 ;  /* 0x000000ffff187224 */ /* 0x000fce00078e0004 */
.L_x_2722:
[----:B------:R-:W-:Y:S05]  /*50a50*/  BSYNC.RECONVERGENT B1 ;  /* 0x0000000000017941 */ /* 0x000fea0003800200 */
.L_x_2721:
        /* <DEDUP_REMOVED lines=40> */
.L_x_2727:
        /* <DEDUP_REMOVED lines=9> */
.L_x_2726:
[----:B------:R-:W-:Y:S05]  /*50d70*/  BSYNC.RECONVERGENT B1 ;  /* 0x0000000000017941 */ /* 0x000fea0003800200 */
.L_x_2725:
[----:B------:R-:W-:Y:S04]  /*50d80*/  BSSY.RECONVERGENT B1, `(.L_x_2728) ;  /* 0x000000d000017945 */ /* 0x000fe80003800200 */
[----:B------:R-:W-:Y:S05]  /*50d90*/  @!P2 BRA `(.L_x_2729) ;  /* 0x00000000002ca947 */ /* 0x000fea0003800000 */
[----:B------:R-:W-:Y:S01]  /*50da0*/  IMAD.MOV.U32 R32, RZ, RZ, RZ ;  /* 0x000000ffff207224 */ /* 0x000fe200078e00ff */
[----:B------:R-:W-:-:S07]  /*50db0*/  MOV R35, R27 ;  /* 0x0000001b00237202 */ /* 0x000fce0000000f00 */
.L_x_2730:
        /* <DEDUP_REMOVED lines=9> */
.L_x_2729:
[----:B------:R-:W-:Y:S05]  /*50e50*/  BSYNC.RECONVERGENT B1 ;  /* 0x0000000000017941 */ /* 0x000fea0003800200 */
.L_x_2728:
[----:B------:R-:W-:Y:S04]  /*50e60*/  BSSY.RECONVERGENT B1, `(.L_x_2731) ;  /* 0x0000017000017945 */ /* 0x000fe80003800200 */
[----:B------:R-:W-:Y:S05]  /*50e70*/  @!P1 BRA `(.L_x_2732) ;  /* 0x0000000000549947 */ /* 0x000fea0003800000 */
[----:B------:R-:W-:-:S07]  /*50e80*/  IMAD.MOV.U32 R35, RZ, RZ, RZ ;  /* 0x000000ffff237224 */ /* 0x000fce00078e00ff */
.L_x_2734:
        /* <DEDUP_REMOVED lines=16> */
.L_x_2733:
[----:B------:R-:W-:-:S04]  /*50f90*/  ISETP.GT.AND P0, PT, R5, R32, PT ;  /* 0x000000200500720c */ /* 0x000fc80003f04270 */
[----:B------:R-:W-:Y:S02]  /*50fa0*/  SEL R4, R26, R27, P0 ;  /* 0x0000001b1a047207 */ /* 0x000fe40000000000 */
[----:B------:R-:W-:-:S03]  /*50fb0*/  SEL R27, R27, R26, P0 ;  /* 0x0000001a1b1b7207 */ /* 0x000fc60000000000 */
[----:B------:R-:W-:-:S07]  /*50fc0*/  IMAD.MOV.U32 R26, RZ, RZ, R4 ;  /* 0x000000ffff1a7224 */ /* 0x000fce00078e0004 */
.L_x_2732:
[----:B------:R-:W-:Y:S05]  /*50fd0*/  BSYNC.RECONVERGENT B1 ;  /* 0x0000000000017941 */ /* 0x000fea0003800200 */
.L_x_2731:
        /* <DEDUP_REMOVED lines=40> */
.L_x_2737:
        /* <DEDUP_REMOVED lines=9> */
.L_x_2736:
[----:B------:R-:W-:Y:S05]  /*512f0*/  BSYNC.RECONVERGENT B1 ;  /* 0x0000000000017941 */ /* 0x000fea0003800200 */
.L_x_2735:
[----:B------:R-:W-:Y:S04]  /*51300*/  BSSY.RECONVERGENT B1, `(.L_x_2738) ;  /* 0x000000d000017945 */ /* 0x000fe80003800200 */
[----:B------:R-:W-:Y:S05]  /*51310*/  @!P2 BRA `(.L_x_2739) ;  /* 0x00000000002ca947 */ /* 0x000fea0003800000 */
[----:B------:R-:W-:Y:S01]  /*51320*/  IMAD.MOV.U32 R32, RZ, RZ, RZ ;  /* 0x000000ffff207224 */ /* 0x000fe200078e00ff */
[----:B------:R-:W-:-:S07]  /*51330*/  MOV R35, R29 ;  /* 0x0000001d00237202 */ /* 0x000fce0000000f00 */
.L_x_2740:
        /* <DEDUP_REMOVED lines=9> */
.L_x_2739:
[----:B------:R-:W-:Y:S05]  /*513d0*/  BSYNC.RECONVERGENT B1 ;  /* 0x0000000000017941 */ /* 0x000fea0003800200 */
.L_x_2738:
[----:B------:R-:W-:Y:S04]  /*513e0*/  BSSY.RECONVERGENT B1, `(.L_x_2741) ;  /* 0x0000017000017945 */ /* 0x000fe80003800200 */
[----:B------:R-:W-:Y:S05]  /*513f0*/  @!P1 BRA `(.L_x_2742) ;  /* 0x0000000000549947 */ /* 0x000fea0003800000 */
[----:B------:R-:W-:-:S07]  /*51400*/  IMAD.MOV.U32 R35, RZ, RZ, RZ ;  /* 0x000000ffff237224 */ /* 0x000fce00078e00ff */
.L_x_2744:
        /* <DEDUP_REMOVED lines=16> */
.L_x_2743:
[----:B------:R-:W-:-:S04]  /*51510*/  ISETP.GT.AND P0, PT, R5, R32, PT ;  /* 0x000000200500720c */ /* 0x000fc80003f04270 */
[----:B------:R-:W-:Y:S02]  /*51520*/  SEL R4, R28, R29, P0 ;  /* 0x0000001d1c047207 */ /* 0x000fe40000000000 */
[----:B------:R-:W-:-:S03]  /*51530*/  SEL R29, R29, R28, P0 ;  /* 0x0000001c1d1d7207 */ /* 0x000fc60000000000 */
[----:B------:R-:W-:-:S07]  /*51540*/  IMAD.MOV.U32 R28, RZ, RZ, R4 ;  /* 0x000000ffff1c7224 */ /* 0x000fce00078e0004 */
.L_x_2742:
[----:B------:R-:W-:Y:S05]  /*51550*/  BSYNC.RECONVERGENT B1 ;  /* 0x0000000000017941 */ /* 0x000fea0003800200 */
.L_x_2741:
        /* <DEDUP_REMOVED lines=40> */
.L_x_2747:
        /* <DEDUP_REMOVED lines=9> */
.L_x_2746:
[----:B------:R-:W-:Y:S05]  /*51870*/  BSYNC.RECONVERGENT B1 ;  /* 0x0000000000017941 */ /* 0x000fea0003800200 */
.L_x_2745:
[----:B------:R-:W-:Y:S04]  /*51880*/  BSSY.RECONVERGENT B1, `(.L_x_2748) ;  /* 0x000000d000017945 */ /* 0x000fe80003800200 */
[----:B------:R-:W-:Y:S05]  /*51890*/  @!P2 BRA `(.L_x_2749) ;  /* 0x00000000002ca947 */ /* 0x000fea0003800000 */
[----:B------:R-:W-:Y:S01]  /*518a0*/  IMAD.MOV.U32 R32, RZ, RZ, RZ ;  /* 0x000000ffff207224 */ /* 0x000fe200078e00ff */
[----:B------:R-:W-:-:S07]  /*518b0*/  MOV R35, R31 ;  /* 0x0000001f00237202 */ /* 0x000fce0000000f00 */
.L_x_2750:
        /* <DEDUP_REMOVED lines=9> */
.L_x_2749:
[----:B------:R-:W-:Y:S05]  /*51950*/  BSYNC.RECONVERGENT B1 ;  /* 0x0000000000017941 */ /* 0x000fea0003800200 */
.L_x_2748:
[----:B------:R-:W-:Y:S04]  /*51960*/  BSSY.RECONVERGENT B1, `(.L_x_2751) ;  /* 0x0000017000017945 */ /* 0x000fe80003800200 */
[----:B------:R-:W-:Y:S05]  /*51970*/  @!P1 BRA `(.L_x_2752) ;  /* 0x0000000000549947 */ /* 0x000fea0003800000 */
[----:B------:R-:W-:-:S07]  /*51980*/  IMAD.MOV.U32 R35, RZ, RZ, RZ ;  /* 0x000000ffff237224 */ /* 0x000fce00078e00ff */
.L_x_2754:
        /* <DEDUP_REMOVED lines=16> */
.L_x_2753:
[----:B------:R-:W-:-:S04]  /*51a90*/  ISETP.GT.AND P0, PT, R5, R32, PT ;  /* 0x000000200500720c */ /* 0x000fc80003f04270 */
[----:B------:R-:W-:Y:S02]  /*51aa0*/  SEL R4, R30, R31, P0 ;  /* 0x0000001f1e047207 */ /* 0x000fe40000000000 */
[----:B------:R-:W-:-:S03]  /*51ab0*/  SEL R31, R31, R30, P0 ;  /* 0x0000001e1f1f7207 */ /* 0x000fc60000000000 */
[----:B------:R-:W-:-:S07]  /*51ac0*/  IMAD.MOV.U32 R30, RZ, RZ, R4 ;  /* 0x000000ffff1e7224 */ /* 0x000fce00078e0004 */
.L_x_2752:
[----:B------:R-:W-:Y:S05]  /*51ad0*/  BSYNC.RECONVERGENT B1 ;  /* 0x0000000000017941 */ /* 0x000fea0003800200 */
.L_x_2751:
        /* <DEDUP_REMOVED lines=40> */
.L_x_2757:
        /* <DEDUP_REMOVED lines=9> */
.L_x_2756:
[----:B------:R-:W-:Y:S05]  /*51df0*/  BSYNC.RECONVERGENT B1 ;  /* 0x0000000000017941 */ /* 0x000fea0003800200 */
.L_x_2755:
[----:B------:R-:W-:Y:S04]  /*51e00*/  BSSY.RECONVERGENT B1, `(.L_x_2758) ;  /* 0x000000d000017945 */ /* 0x000fe80003800200 */
[----:B------:R-:W-:Y:S05]  /*51e10*/  @!P2 BRA `(.L_x_2759) ;  /* 0x00000000002ca947 */ /* 0x000fea0003800000 */
[----:B------:R-:W-:Y:S01]  /*51e20*/  IMAD.MOV.U32 R32, RZ, RZ, RZ ;  /* 0x000000ffff207224 */ /* 0x000fe200078e00ff */
[----:B------:R-:W-:-:S07]  /*51e30*/  MOV R35, R33 ;  /* 0x0000002100237202 */ /* 0x000fce0000000f00 */
.L_x_2760:
        /* <DEDUP_REMOVED lines=9> */
.L_x_2759:
[----:B------:R-:W-:Y:S05]  /*51ed0*/  BSYNC.RECONVERGENT B1 ;  /* 0x0000000000017941 */ /* 0x000fea0003800200 */
.L_x_2758:
[----:B------:R-:W-:Y:S04]  /*51ee0*/  BSSY.RECONVERGENT B1, `(.L_x_2761) ;  /* 0x0000017000017945 */ /* 0x000fe80003800200 */
[----:B------:R-:W-:Y:S05]  /*51ef0*/  @!P1 BRA `(.L_x_2762) ;  /* 0x0000000000549947 */ /* 0x000fea0003800000 */
[----:B------:R-:W-:-:S07]  /*51f00*/  IMAD.MOV.U32 R35, RZ, RZ, RZ ;  /* 0x000000ffff237224 */ /* 0x000fce00078e00ff */
.L_x_2764:
        /* <DEDUP_REMOVED lines=16> */
.L_x_2763:
[----:B------:R-:W-:-:S04]  /*52010*/  ISETP.GT.AND P0, PT, R5, R32, PT ;  /* 0x000000200500720c */ /* 0x000fc80003f04270 */
[----:B------:R-:W-:Y:S02]  /*52020*/  SEL R4, R34, R33, P0 ;  /* 0x0000002122047207 */ /* 0x000fe40000000000 */
[----:B------:R-:W-:-:S03]  /*52030*/  SEL R33, R33, R34, P0 ;  /* 0x0000002221217207 */ /* 0x000fc60000000000 */
[----:B------:R-:W-:-:S07]  /*52040*/  IMAD.MOV.U32 R34, RZ, RZ, R4 ;  /* 0x000000ffff227224 */ /* 0x000fce00078e0004 */
.L_x_2762:
[----:B------:R-:W-:Y:S05]  /*52050*/  BSYNC.RECONVERGENT B1 ;  /* 0x0000000000017941 */ /* 0x000fea0003800200 */
.L_x_2761:
        /* <DEDUP_REMOVED lines=40> */
.L_x_2767:
        /* <DEDUP_REMOVED lines=9> */
.L_x_2766:
[----:B------:R-:W-:Y:S05]  /*52370*/  BSYNC.RECONVERGENT B1 ;  /* 0x0000000000017941 */ /* 0x000fea0003800200 */
.L_x_2765:
[----:B------:R-:W-:Y:S04]  /*52380*/  BSSY.RECONVERGENT B1, `(.L_x_2768) ;  /* 0x000000d000017945 */ /* 0x000fe80003800200 */
[----:B------:R-:W-:Y:S05]  /*52390*/  @!P2 BRA `(.L_x_2769) ;  /* 0x00000000002ca947 */ /* 0x000fea0003800000 */
[----:B------:R-:W-:Y:S01]  /*523a0*/  IMAD.MOV.U32 R32, RZ, RZ, RZ ;  /* 0x000000ffff207224 */ /* 0x000fe200078e00ff */
[----:B------:R-:W-:-:S07]  /*523b0*/  MOV R35, R7 ;  /* 0x0000000700237202 */ /* 0x000fce0000000f00 */
.L_x_2770:
        /* <DEDUP_REMOVED lines=9> */
.L_x_2769:
[----:B------:R-:W-:Y:S05]  /*52450*/  BSYNC.RECONVERGENT B1 ;  /* 0x0000000000017941 */ /* 0x000fea0003800200 */
.L_x_2768:
[----:B------:R-:W-:Y:S04]  /*52460*/  BSSY.RECONVERGENT B1, `(.L_x_2771) ;  /* 0x0000017000017945 */ /* 0x000fe80003800200 */
[----:B------:R-:W-:Y:S05]  /*52470*/  @!P1 BRA `(.L_x_2772) ;  /* 0x0000000000549947 */ /* 0x000fea0003800000 */
[----:B------:R-:W-:-:S07]  /*52480*/  IMAD.MOV.U32 R35, RZ, RZ, RZ ;  /* 0x000000ffff237224 */ /* 0x000fce00078e00ff */
.L_x_2774:
        /* <DEDUP_REMOVED lines=16> */
.L_x_2773:
[----:B------:R-:W-:-:S04]  /*52590*/  ISETP.GT.AND P0, PT, R5, R32, PT ;  /* 0x000000200500720c */ /* 0x000fc80003f04270 */
[----:B------:R-:W-:Y:S02]  /*525a0*/  SEL R4, R2, R7, P0 ;  /* 0x0000000702047207 */ /* 0x000fe40000000000 */
[----:B------:R-:W-:-:S03]  /*525b0*/  SEL R7, R7, R2, P0 ;  /* 0x0000000207077207 */ /* 0x000fc60000000000 */
[----:B------:R-:W-:-:S07]  /*525c0*/  IMAD.MOV.U32 R2, RZ, RZ, R4 ;  /* 0x000000ffff027224 */ /* 0x000fce00078e0004 */
.L_x_2772:
[----:B------:R-:W-:Y:S05]  /*525d0*/  BSYNC.RECONVERGENT B1 ;  /* 0x0000000000017941 */ /* 0x000fea0003800200 */
.L_x_2771:
        /* <DEDUP_REMOVED lines=40> */
.L_x_2777:
        /* <DEDUP_REMOVED lines=9> */
.L_x_2776:
[----:B------:R-:W-:Y:S05]  /*528f0*/  BSYNC.RECONVERGENT B1 ;  /* 0x0000000000017941 */ /* 0x000fea0003800200 */
.L_x_2775:
[----:B------:R-:W-:Y:S04]  /*52900*/  BSSY.RECONVERGENT B1, `(.L_x_2778) ;  /* 0x000000d000017945 */ /* 0x000fe80003800200 */
[----:B------:R-:W-:Y:S05]  /*52910*/  @!P2 BRA `(.L_x_2779) ;  /* 0x00000000002ca947 */ /* 0x000fea0003800000 */
[----:B------:R-:W-:Y:S01]  /*52920*/  IMAD.MOV.U32 R32, RZ, RZ, RZ ;  /* 0x000000ffff207224 */ /* 0x000fe200078e00ff */
[----:B------:R-:W-:-:S07]  /*52930*/  MOV R35, R6 ;  /* 0x0000000600237202 */ /* 0x000fce0000000f00 */
.L_x_2780:
        /* <DEDUP_REMOVED lines=9> */
.L_x_2779:
[----:B------:R-:W-:Y:S05]  /*529d0*/  BSYNC.RECONVERGENT B1 ;  /* 0x0000000000017941 */ /* 0x000fea0003800200 */
.L_x_2778:
[----:B------:R-:W-:Y:S04]  /*529e0*/  BSSY.RECONVERGENT B1, `(.L_x_2781) ;  /* 0x0000017000017945 */ /* 0x000fe80003800200 */
[----:B------:R-:W-:Y:S05]  /*529f0*/  @!P1 BRA `(.L_x_2782) ;  /* 0x0000000000549947 */ /* 0x000fea0003800000 */
[----:B------:R-:W-:-:S07]  /*52a00*/  IMAD.MOV.U32 R35, RZ, RZ, RZ ;  /* 0x000000ffff237224 */ /* 0x000fce00078e00ff */
.L_x_2784:
        /* <DEDUP_REMOVED lines=16> */
.L_x_2783:
[----:B------:R-:W-:-:S04]  /*52b10*/  ISETP.GT.AND P0, PT, R5, R32, PT ;  /* 0x000000200500720c */ /* 0x000fc80003f04270 */
[----:B------:R-:W-:Y:S02]  /*52b20*/  SEL R4, R3, R6, P0 ;  /* 0x0000000603047207 */ /* 0x000fe40000000000 */
[----:B------:R-:W-:-:S03]  /*52b30*/  SEL R6, R6, R3, P0 ;  /* 0x0000000306067207 */ /* 0x000fc60000000000 */
[----:B------:R-:W-:-:S07]  /*52b40*/  IMAD.MOV.U32 R3, RZ, RZ, R4 ;  /* 0x000000ffff037224 */ /* 0x000fce00078e0004 */
.L_x_2782:
[----:B------:R-:W-:Y:S05]  /*52b50*/  BSYNC.RECONVERGENT B1 ;  /* 0x0000000000017941 */ /* 0x000fea0003800200 */
.L_x_2781:
        /* <DEDUP_REMOVED lines=40> */
.L_x_2787:
        /* <DEDUP_REMOVED lines=9> */
.L_x_2786:
[----:B------:R-:W-:Y:S05]  /*52e70*/  BSYNC.RECONVERGENT B1 ;  /* 0x0000000000017941 */ /* 0x000fea0003800200 */
.L_x_2785:
[----:B------:R-:W-:Y:S04]  /*52e80*/  BSSY.RECONVERGENT B1, `(.L_x_2788) ;  /* 0x000000d000017945 */ /* 0x000fe80003800200 */
[----:B------:R-:W-:Y:S05]  /*52e90*/  @!P2 BRA `(.L_x_2789) ;  /* 0x00000000002ca947 */ /* 0x000fea0003800000 */
[----:B------:R-:W-:Y:S01]  /*52ea0*/  IMAD.MOV.U32 R32, RZ, RZ, RZ ;  /* 0x000000ffff207224 */ /* 0x000fe200078e00ff */
[----:B------:R-:W-:-:S07]  /*52eb0*/  MOV R35, R0 ;  /* 0x0000000000237202 */ /* 0x000fce0000000f00 */
.L_x_2790:
        /* <DEDUP_REMOVED lines=9> */
.L_x_2789:
[----:B------:R-:W-:Y:S05]  /*52f50*/  BSYNC.RECONVERGENT B1 ;  /* 0x0000000000017941 */ /* 0x000fea0003800200 */
.L_x_2788:
[----:B------:R-:W-:Y:S04]  /*52f60*/  BSSY.RECONVERGENT B1, `(.L_x_2791) ;  /* 0x0000017000017945 */ /* 0x000fe80003800200 */
[----:B------:R-:W-:Y:S05]  /*52f70*/  @!P1 BRA `(.L_x_2792) ;  /* 0x0000000000549947 */ /* 0x000fea0003800000 */
[----:B------:R-:W-:-:S07]  /*52f80*/  IMAD.MOV.U32 R35, RZ, RZ, RZ ;  /* 0x000000ffff237224 */ /* 0x000fce00078e00ff */
.L_x_2794:
        /* <DEDUP_REMOVED lines=16> */
.L_x_2793:
[----:B------:R-:W-:-:S04]  /*53090*/  ISETP.GT.AND P0, PT, R5, R32, PT ;  /* 0x000000200500720c */ /* 0x000fc80003f04270 */
[----:B------:R-:W-:Y:S02]  /*530a0*/  SEL R4, R23, R0, P0 ;  /* 0x0000000017047207 */ /* 0x000fe40000000000 */
[----:B------:R-:W-:-:S03]  /*530b0*/  SEL R0, R0, R23, P0 ;  /* 0x0000001700007207 */ /* 0x000fc60000000000 */
[----:B------:R-:W-:-:S07]  /*530c0*/  IMAD.MOV.U32 R23, RZ, RZ, R4 ;  /* 0x000000ffff177224 */ /* 0x000fce00078e0004 */
.L_x_2792:
[----:B------:R-:W-:Y:S05]  /*530d0*/  BSYNC.RECONVERGENT B1 ;  /* 0x0000000000017941 */ /* 0x000fea0003800200 */
.L_x_2791:
        /* <DEDUP_REMOVED lines=40> */
.L_x_2797:
        /* <DEDUP_REMOVED lines=9> */
.L_x_2796:
[----:B------:R-:W-:Y:S05]  /*533f0*/  BSYNC.RECONVERGENT B1 ;  /* 0x0000000000017941 */ /* 0x000fea0003800200 */
.L_x_2795:
[----:B------:R-:W-:Y:S04]  /*53400*/  BSSY.RECONVERGENT B1, `(.L_x_2798) ;  /* 0x000000d000017945 */ /* 0x000fe80003800200 */
[----:B------:R-:W-:Y:S05]  /*53410*/  @!P2 BRA `(.L_x_2799) ;  /* 0x00000000002ca947 */ /* 0x000fea0003800000 */
[----:B------:R-:W-:Y:S01]  /*53420*/  IMAD.MOV.U32 R32, RZ, RZ, RZ ;  /* 0x000000ffff207224 */ /* 0x000fe200078e00ff */
[----:B------:R-:W-:-:S07]  /*53430*/  MOV R35, R22 ;  /* 0x0000001600237202 */ /* 0x000fce0000000f00 */
.L_x_2800:
        /* <DEDUP_REMOVED lines=9> */
.L_x_2799:
[----:B------:R-:W-:Y:S05]  /*534d0*/  BSYNC.RECONVERGENT B1 ;  /* 0x0000000000017941 */ /* 0x000fea0003800200 */
.L_x_2798:
[----:B------:R-:W-:Y:S04]  /*534e0*/  BSSY.RECONVERGENT B1, `(.L_x_2801) ;  /* 0x0000017000017945 */ /* 0x000fe80003800200 */
[----:B------:R-:W-:Y:S05]  /*534f0*/  @!P1 BRA `(.L_x_2802) ;  /* 0x0000000000549947 */ /* 0x000fea0003800000 */
[----:B------:R-:W-:-:S07]  /*53500*/  IMAD.MOV.U32 R35, RZ, RZ, RZ ;  /* 0x000000ffff237224 */ /* 0x000fce00078e00ff */
.L_x_2804:
        /* <DEDUP_REMOVED lines=16> */
.L_x_2803:
[----:B------:R-:W-:-:S04]  /*53610*/  ISETP.GT.AND P0, PT, R5, R32, PT ;  /* 0x000000200500720c */ /* 0x000fc80003f04270 */
[----:B------:R-:W-:Y:S02]  /*53620*/  SEL R4, R25, R22, P0 ;  /* 0x0000001619047207 */ /* 0x000fe40000000000 */
[----:B------:R-:W-:-:S03]  /*53630*/  SEL R22, R22, R25, P0 ;  /* 0x0000001916167207 */ /* 0x000fc60000000000 */
[----:B------:R-:W-:-:S07]  /*53640*/  IMAD.MOV.U32 R25, RZ, RZ, R4 ;  /* 0x000000ffff197224 */ /* 0x000fce00078e0004 */
.L_x_2802:
[----:B------:R-:W-:Y:S05]  /*53650*/  BSYNC.RECONVERGENT B1 ;  /* 0x0000000000017941 */ /* 0x000fea0003800200 */
.L_x_2801:
        /* <DEDUP_REMOVED lines=40> */
.L_x_2807:
        /* <DEDUP_REMOVED lines=9> */
.L_x_2806:
[----:B------:R-:W-:Y:S05]  /*53970*/  BSYNC.RECONVERGENT B1 ;  /* 0x0000000000017941 */ /* 0x000fea0003800200 */
.L_x_2805:
[----:B------:R-:W-:Y:S04]  /*53980*/  BSSY.RECONVERGENT B1, `(.L_x_2808) ;  /* 0x000000d000017945 */ /* 0x000fe80003800200 */
[----:B------:R-:W-:Y:S05]  /*53990*/  @!P2 BRA `(.L_x_2809) ;  /* 0x00000000002ca947 */ /* 0x000fea0003800000 */
[----:B------:R-:W-:Y:S01]  /*539a0*/  IMAD.MOV.U32 R32, RZ, RZ, RZ ;  /* 0x000000ffff207224 */ /* 0x000fe200078e00ff */
[----:B------:R-:W-:-:S07]  /*539b0*/  MOV R35, R24 ;  /* 0x0000001800237202 */ /* 0x000fce0000000f00 */
.L_x_2810:
        /* <DEDUP_REMOVED lines=9> */
.L_x_2809:
[----:B------:R-:W-:Y:S05]  /*53a50*/  BSYNC.RECONVERGENT B1 ;  /* 0x0000000000017941 */ /* 0x000fea0003800200 */
.L_x_2808:
[----:B------:R-:W-:Y:S04]  /*53a60*/  BSSY.RECONVERGENT B1, `(.L_x_2811) ;  /* 0x0000017000017945 */ /* 0x000fe80003800200 */
[----:B------:R-:W-:Y:S05]  /*53a70*/  @!P1 BRA `(.L_x_2812) ;  /* 0x0000000000549947 */ /* 0x000fea0003800000 */
[----:B------:R-:W-:-:S07]  /*53a80*/  IMAD.MOV.U32 R35, RZ, RZ, RZ ;  /* 0x000000ffff237224 */ /* 0x000fce00078e00ff */
.L_x_2814:
        /* <DEDUP_REMOVED lines=16> */
.L_x_2813:
[----:B------:R-:W-:-:S04]  /*53b90*/  ISETP.GT.AND P0, PT, R5, R32, PT ;  /* 0x000000200500720c */ /* 0x000fc80003f04270 */
[----:B------:R-:W-:Y:S02]  /*53ba0*/  SEL R4, R27, R24, P0 ;  /* 0x000000181b047207 */ /* 0x000fe40000000000 */
[----:B------:R-:W-:-:S03]  /*53bb0*/  SEL R24, R24, R27, P0 ;  /* 0x0000001b18187207 */ /* 0x000fc60000000000 */
[----:B------:R-:W-:-:S07]  /*53bc0*/  IMAD.MOV.U32 R27, RZ, RZ, R4 ;  /* 0x000000ffff1b7224 */ /* 0x000fce00078e0004 */
.L_x_2812:
[----:B------:R-:W-:Y:S05]  /*53bd0*/  BSYNC.RECONVERGENT B1 ;  /* 0x0000000000017941 */ /* 0x000fea0003800200 */
.L_x_2811:
        /* <DEDUP_REMOVED lines=40> */
.L_x_2817:
        /* <DEDUP_REMOVED lines=9> */
.L_x_2816:
[----:B------:R-:W-:Y:S05]  /*53ef0*/  BSYNC.RECONVERGENT B1 ;  /* 0x0000000000017941 */ /* 0x000fea0003800200 */
.L_x_2815:
[----:B------:R-:W-:Y:S04]  /*53f00*/  BSSY.RECONVERGENT B1, `(.L_x_2818) ;  /* 0x000000d000017945 */ /* 0x000fe80003800200 */
[----:B------:R-:W-:Y:S05]  /*53f10*/  @!P2 BRA `(.L_x_2819) ;  /* 0x00000000002ca947 */ /* 0x000fea0003800000 */
[----:B------:R-:W-:Y:S01]  /*53f20*/  IMAD.MOV.U32 R32, RZ, RZ, RZ ;  /* 0x000000ffff207224 */ /* 0x000fe200078e00ff */
[----:B------:R-:W-:-:S07]  /*53f30*/  MOV R35, R26 ;  /* 0x0000001a00237202 */ /* 0x000fce0000000f00 */
.L_x_2820:
        /* <DEDUP_REMOVED lines=9> */
.L_x_2819:
[----:B------:R-:W-:Y:S05]  /*53fd0*/  BSYNC.RECONVERGENT B1 ;  /* 0x0000000000017941 */ /* 0x000fea0003800200 */
.L_x_2818:
[----:B------:R-:W-:Y:S04]  /*53fe0*/  BSSY.RECONVERGENT B1, `(.L_x_2821) ;  /* 0x0000017000017945 */ /* 0x000fe80003800200 */
[----:B------:R-:W-:Y:S05]  /*53ff0*/  @!P1 BRA `(.L_x_2822) ;  /* 0x0000000000549947 */ /* 0x000fea0003800000 */
[----:B------:R-:W-:-:S07]  /*54000*/  IMAD.MOV.U32 R35, RZ, RZ, RZ ;  /* 0x000000ffff237224 */ /* 0x000fce00078e00ff */
.L_x_2824:
        /* <DEDUP_REMOVED lines=16> */
.L_x_2823:
[----:B------:R-:W-:-:S04]  /*54110*/  ISETP.GT.AND P0, PT, R5, R32, PT ;  /* 0x000000200500720c */ /* 0x000fc80003f04270 */
[----:B------:R-:W-:Y:S02]  /*54120*/  SEL R4, R29, R26, P0 ;  /* 0x0000001a1d047207 */ /* 0x000fe40000000000 */
[----:B------:R-:W-:-:S03]  /*54130*/  SEL R26, R26, R29, P0 ;  /* 0x0000001d1a1a7207 */ /* 0x000fc60000000000 */
[----:B------:R-:W-:-:S07]  /*54140*/  IMAD.MOV.U32 R29, RZ, RZ, R4 ;  /* 0x000000ffff1d7224 */ /* 0x000fce00078e0004 */
.L_x_2822:
[----:B------:R-:W-:Y:S05]  /*54150*/  BSYNC.RECONVERGENT B1 ;  /* 0x0000000000017941 */ /* 0x000fea0003800200 */
.L_x_2821:
        /* <DEDUP_REMOVED lines=40> */
.L_x_2827:
        /* <DEDUP_REMOVED lines=9> */
.L_x_2826:
[----:B------:R-:W-:Y:S05]  /*54470*/  BSYNC.RECONVERGENT B1 ;  /* 0x0000000000017941 */ /* 0x000fea0003800200 */
.L_x_2825:
[----:B------:R-:W-:Y:S04]  /*54480*/  BSSY.RECONVERGENT B1, `(.L_x_2828) ;  /* 0x000000d000017945 */ /* 0x000fe80003800200 */
[----:B------:R-:W-:Y:S05]  /*54490*/  @!P2 BRA `(.L_x_2829) ;  /* 0x00000000002ca947 */ /* 0x000fea0003800000 */
[----:B------:R-:W-:Y:S01]  /*544a0*/  IMAD.MOV.U32 R32, RZ, RZ, RZ ;  /* 0x000000ffff207224 */ /* 0x000fe200078e00ff */
[----:B------:R-:W-:-:S07]  /*544b0*/  MOV R35, R28 ;  /* 0x0000001c00237202 */ /* 0x000fce0000000f00 */
.L_x_2830:
        /* <DEDUP_REMOVED lines=9> */
.L_x_2829:
[----:B------:R-:W-:Y:S05]  /*54550*/  BSYNC.RECONVERGENT B1 ;  /* 0x0000000000017941 */ /* 0x000fea0003800200 */
.L_x_2828:
[----:B------:R-:W-:Y:S04]  /*54560*/  BSSY.RECONVERGENT B1, `(.L_x_2831) ;  /* 0x0000017000017945 */ /* 0x000fe80003800200 */
[----:B------:R-:W-:Y:S05]  /*54570*/  @!P1 BRA `(.L_x_2832) ;  /* 0x0000000000549947 */ /* 0x000fea0003800000 */
[----:B------:R-:W-:-:S07]  /*54580*/  IMAD.MOV.U32 R35, RZ, RZ, RZ ;  /* 0x000000ffff237224 */ /* 0x000fce00078e00ff */
.L_x_2834:
        /* <DEDUP_REMOVED lines=16> */
.L_x_2833:
[----:B------:R-:W-:-:S04]  /*54690*/  ISETP.GT.AND P0, PT, R5, R32, PT ;  /* 0x000000200500720c */ /* 0x000fc80003f04270 */
[----:B------:R-:W-:Y:S02]  /*546a0*/  SEL R4, R31, R28, P0 ;  /* 0x0000001c1f047207 */ /* 0x000fe40000000000 */
[----:B------:R-:W-:-:S03]  /*546b0*/  SEL R28, R28, R31, P0 ;  /* 0x0000001f1c1c7207 */ /* 0x000fc60000000000 */
[----:B------:R-:W-:-:S07]  /*546c0*/  IMAD.MOV.U32 R31, RZ, RZ, R4 ;  /* 0x000000ffff1f7224 */ /* 0x000fce00078e0004 */
.L_x_2832:
[----:B------:R-:W-:Y:S05]  /*546d0*/  BSYNC.RECONVERGENT B1 ;  /* 0x0000000000017941 */ /* 0x000fea0003800200 */
.L_x_2831:
        /* <DEDUP_REMOVED lines=40> */
.L_x_2837:
        /* <DEDUP_REMOVED lines=9> */
.L_x_2836:
[----:B------:R-:W-:Y:S05]  /*549f0*/  BSYNC.RECONVERGENT B1 ;  /* 0x0000000000017941 */ /* 0x000fea0003800200 */
.L_x_2835:
[----:B------:R-:W-:Y:S04]  /*54a00*/  BSSY.RECONVERGENT B1, `(.L_x_2838) ;  /* 0x000000d000017945 */ /* 0x000fe80003800200 */
[----:B------:R-:W-:Y:S05]  /*54a10*/  @!P2 BRA `(.L_x_2839) ;  /* 0x00000000002ca947 */ /* 0x000fea0003800000 */
[----:B------:R-:W-:Y:S01]  /*54a20*/  IMAD.MOV.U32 R32, RZ, RZ, RZ ;  /* 0x000000ffff207224 */ /* 0x000fe200078e00ff */
[----:B------:R-:W-:-:S07]  /*54a30*/  MOV R35, R30 ;  /* 0x0000001e00237202 */ /* 0x000fce0000000f00 */
.L_x_2840:
        /* <DEDUP_REMOVED lines=9> */
.L_x_2839:
[----:B------:R-:W-:Y:S05]  /*54ad0*/  BSYNC.RECONVERGENT B1 ;  /* 0x0000000000017941 */ /* 0x000fea0003800200 */
.L_x_2838:
[----:B------:R-:W-:Y:S04]  /*54ae0*/  BSSY.RECONVERGENT B1, `(.L_x_2841) ;  /* 0x0000017000017945 */ /* 0x000fe80003800200 */
[----:B------:R-:W-:Y:S05]  /*54af0*/  @!P1 BRA `(.L_x_2842) ;  /* 0x0000000000549947 */ /* 0x000fea0003800000 */
[----:B------:R-:W-:-:S07]  /*54b00*/  IMAD.MOV.U32 R35, RZ, RZ, RZ ;  /* 0x000000ffff237224 */ /* 0x000fce00078e00ff */
.L_x_2844:
        /* <DEDUP_REMOVED lines=16> */
.L_x_2843:
[----:B------:R-:W-:-:S04]  /*54c10*/  ISETP.GT.AND P0, PT, R5, R32, PT ;  /* 0x000000200500720c */ /* 0x000fc80003f04270 */
[----:B------:R-:W-:Y:S02]  /*54c20*/  SEL R4, R33, R30, P0 ;  /* 0x0000001e21047207 */ /* 0x000fe40000000000 */
[----:B------:R-:W-:-:S03]  /*54c30*/  SEL R30, R30, R33, P0 ;  /* 0x000000211e1e7207 */ /* 0x000fc60000000000 */
[----:B------:R-:W-:-:S07]  /*54c40*/  IMAD.MOV.U32 R33, RZ, RZ, R4 ;  /* 0x000000ffff217224 */ /* 0x000fce00078e0004 */
.L_x_2842:
[----:B------:R-:W-:Y:S05]  /*54c50*/  BSYNC.RECONVERGENT B1 ;  /* 0x0000000000017941 */ /* 0x000fea0003800200 */
.L_x_2841:
        /* <DEDUP_REMOVED lines=40> */
.L_x_2847:
        /* <DEDUP_REMOVED lines=9> */
.L_x_2846:
[----:B------:R-:W-:Y:S05]  /*54f70*/  BSYNC.RECONVERGENT B1 ;  /* 0x0000000000017941 */ /* 0x000fea0003800200 */
.L_x_2845:
[----:B------:R-:W-:Y:S04]  /*54f80*/  BSSY.RECONVERGENT B1, `(.L_x_2848) ;  /* 0x000000d000017945 */ /* 0x000fe80003800200 */
[----:B------:R-:W-:Y:S05]  /*54f90*/  @!P2 BRA `(.L_x_2849) ;  /* 0x00000000002ca947 */ /* 0x000fea0003800000 */
[----:B------:R-:W-:Y:S01]  /*54fa0*/  IMAD.MOV.U32 R32, RZ, RZ, RZ ;  /* 0x000000ffff207224 */ /* 0x000fe200078e00ff */
[----:B------:R-:W-:-:S07]  /*54fb0*/  MOV R35, R34 ;  /* 0x0000002200237202 */ /* 0x000fce0000000f00 */
.L_x_2850:
        /* <DEDUP_REMOVED lines=9> */
.L_x_2849:
[----:B------:R-:W-:Y:S05]  /*55050*/  BSYNC.RECONVERGENT B1 ;  /* 0x0000000000017941 */ /* 0x000fea0003800200 */
.L_x_2848:
[----:B------:R-:W-:Y:S04]  /*55060*/  BSSY.RECONVERGENT B1, `(.L_x_2851) ;  /* 0x0000017000017945 */ /* 0x000fe80003800200 */
[----:B------:R-:W-:Y:S05]  /*55070*/  @!P1 BRA `(.L_x_2852) ;  /* 0x0000000000549947 */ /* 0x000fea0003800000 */
[----:B------:R-:W-:-:S07]  /*55080*/  IMAD.MOV.U32 R35, RZ, RZ, RZ ;  /* 0x000000ffff237224 */ /* 0x000fce00078e00ff */
.L_x_2854:
        /* <DEDUP_REMOVED lines=16> */
.L_x_2853:
[----:B------:R-:W-:-:S04]  /*55190*/  ISETP.GT.AND P0, PT, R5, R32, PT ;  /* 0x000000200500720c */ /* 0x000fc80003f04270 */
[----:B------:R-:W-:Y:S02]  /*551a0*/  SEL R4, R7, R34, P0 ;  /* 0x0000002207047207 */ /* 0x000fe40000000000 */
[----:B------:R-:W-:-:S03]  /*551b0*/  SEL R34, R34, R7, P0 ;  /* 0x0000000722227207 */ /* 0x000fc60000000000 */
[----:B------:R-:W-:-:S07]  /*551c0*/  IMAD.MOV.U32 R7, RZ, RZ, R4 ;  /* 0x000000ffff077224 */ /* 0x000fce00078e0004 */
.L_x_2852:
[----:B------:R-:W-:Y:S05]  /*551d0*/  BSYNC.RECONVERGENT B1 ;  /* 0x0000000000017941 */ /* 0x000fea0003800200 */
.L_x_2851:
        /* <DEDUP_REMOVED lines=40> */
.L_x_2857:
        /* <DEDUP_REMOVED lines=9> */
.L_x_2856:
[----:B------:R-:W-:Y:S05]  /*554f0*/  BSYNC.RECONVERGENT B1 ;  /* 0x0000000000017941 */ /* 0x000fea0003800200 */
.L_x_2855:
[----:B------:R-:W-:Y:S04]  /*55500*/  BSSY.RECONVERGENT B1, `(.L_x_2858) ;  /* 0x000000d000017945 */ /* 0x000fe80003800200 */
[----:B------:R-:W-:Y:S05]  /*55510*/  @!P2 BRA `(.L_x_2859) ;  /* 0x00000000002ca947 */ /* 0x000fea0003800000 */
[----:B------:R-:W-:Y:S01]  /*55520*/  IMAD.MOV.U32 R32, RZ, RZ, RZ ;  /* 0x000000ffff207224 */ /* 0x000fe200078e00ff */
[----:B------:R-:W-:-:S07]  /*55530*/  MOV R35, R3 ;  /* 0x0000000300237202 */ /* 0x000fce0000000f00 */
.L_x_2860:
        /* <DEDUP_REMOVED lines=9> */
.L_x_2859:
[----:B------:R-:W-:Y:S05]  /*555d0*/  BSYNC.RECONVERGENT B1 ;  /* 0x0000000000017941 */ /* 0x000fea0003800200 */
.L_x_2858:
[----:B------:R-:W-:Y:S04]  /*555e0*/  BSSY.RECONVERGENT B1, `(.L_x_2861) ;  /* 0x0000017000017945 */ /* 0x000fe80003800200 */
[----:B------:R-:W-:Y:S05]  /*555f0*/  @!P1 BRA `(.L_x_2862) ;  /* 0x0000000000549947 */ /* 0x000fea0003800000 */
[----:B------:R-:W-:-:S07]  /*55600*/  IMAD.MOV.U32 R35, RZ, RZ, RZ ;  /* 0x000000ffff237224 */ /* 0x000fce00078e00ff */
.L_x_2864:
        /* <DEDUP_REMOVED lines=16> */
.L_x_2863:
[----:B------:R-:W-:-:S04]  /*55710*/  ISETP.GT.AND P0, PT, R5, R32, PT ;  /* 0x000000200500720c */ /* 0x000fc80003f04270 */
[----:B------:R-:W-:Y:S02]  /*55720*/  SEL R4, R0, R3, P0 ;  /* 0x0000000300047207 */ /* 0x000fe40000000000 */
[----:B------:R-:W-:-:S03]  /*55730*/  SEL R3, R3, R0, P0 ;  /* 0x0000000003037207 */ /* 0x000fc60000000000 */
[----:B------:R-:W-:-:S07]  /*55740*/  IMAD.MOV.U32 R0, RZ, RZ, R4 ;  /* 0x000000ffff007224 */ /* 0x000fce00078e0004 */
.L_x_2862:
[----:B------:R-:W-:Y:S05]  /*55750*/  BSYNC.RECONVERGENT B1 ;  /* 0x0000000000017941 */ /* 0x000fea0003800200 */
.L_x_2861:
        /* <DEDUP_REMOVED lines=40> */
.L_x_2867:
        /* <DEDUP_REMOVED lines=9> */
.L_x_2866:
[----:B------:R-:W-:Y:S05]  /*55a70*/  BSYNC.RECONVERGENT B1 ;  /* 0x0000000000017941 */ /* 0x000fea0003800200 */
.L_x_2865:
[----:B------:R-:W-:Y:S04]  /*55a80*/  BSSY.RECONVERGENT B1, `(.L_x_2868) ;  /* 0x000000d000017945 */ /* 0x000fe80003800200 */
[----:B------:R-:W-:Y:S05]  /*55a90*/  @!P2 BRA `(.L_x_2869) ;  /* 0x00000000002ca947 */ /* 0x000fea0003800000 */
[----:B------:R-:W-:Y:S01]  /*55aa0*/  IMAD.MOV.U32 R32, RZ, RZ, RZ ;  /* 0x000000ffff207224 */ /* 0x000fe200078e00ff */
[----:B------:R-:W-:-:S07]  /*55ab0*/  MOV R35, R23 ;  /* 0x0000001700237202 */ /* 0x000fce0000000f00 */
.L_x_2870:
        /* <DEDUP_REMOVED lines=9> */
.L_x_2869:
[----:B------:R-:W-:Y:S05]  /*55b50*/  BSYNC.RECONVERGENT B1 ;  /* 0x0000000000017941 */ /* 0x000fea0003800200 */
.L_x_2868:
[----:B------:R-:W-:Y:S04]  /*55b60*/  BSSY.RECONVERGENT B1, `(.L_x_2871) ;  /* 0x0000017000017945 */ /* 0x000fe80003800200 */
[----:B------:R-:W-:Y:S05]  /*55b70*/  @!P1 BRA `(.L_x_2872) ;  /* 0x0000000000549947 */ /* 0x000fea0003800000 */
[----:B------:R-:W-:-:S07]  /*55b80*/  IMAD.MOV.U32 R35, RZ, RZ, RZ ;  /* 0x000000ffff237224 */ /* 0x000fce00078e00ff */
.L_x_2874:
        /* <DEDUP_REMOVED lines=16> */
.L_x_2873:
[----:B------:R-:W-:-:S04]  /*55c90*/  ISETP.GT.AND P0, PT, R5, R32, PT ;  /* 0x000000200500720c */ /* 0x000fc80003f04270 */
[----:B------:R-:W-:Y:S02]  /*55ca0*/  SEL R4, R22, R23, P0 ;  /* 0x0000001716047207 */ /* 0x000fe40000000000 */
[----:B------:R-:W-:-:S03]  /*55cb0*/  SEL R23, R23, R22, P0 ;  /* 0x0000001617177207 */ /* 0x000fc60000000000 */
[----:B------:R-:W-:-:S07]  /*55cc0*/  IMAD.MOV.U32 R22, RZ, RZ, R4 ;  /* 0x000000ffff167224 */ /* 0x000fce00078e0004 */
.L_x_2872:
[----:B------:R-:W-:Y:S05]  /*55cd0*/  BSYNC.RECONVERGENT B1 ;  /* 0x0000000000017941 */ /* 0x000fea0003800200 */
.L_x_2871:
        /* <DEDUP_REMOVED lines=40> */
.L_x_2877:
        /* <DEDUP_REMOVED lines=9> */
.L_x_2876:
[----:B------:R-:W-:Y:S05]  /*55ff0*/  BSYNC.RECONVERGENT B1 ;  /* 0x0000000000017941 */ /* 0x000fea0003800200 */
.L_x_2875:
[----:B------:R-:W-:Y:S04]  /*56000*/  BSSY.RECONVERGENT B1, `(.L_x_2878) ;  /* 0x000000d000017945 */ /* 0x000fe80003800200 */
[----:B------:R-:W-:Y:S05]  /*56010*/  @!P2 BRA `(.L_x_2879) ;  /* 0x00000000002ca947 */ /* 0x000fea0003800000 */
[----:B------:R-:W-:Y:S01]  /*56020*/  IMAD.MOV.U32 R32, RZ, RZ, RZ ;  /* 0x000000ffff207224 */ /* 0x000fe200078e00ff */
[----:B------:R-:W-:-:S07]  /*56030*/  MOV R35, R25 ;  /* 0x0000001900237202 */ /* 0x000fce0000000f00 */
.L_x_2880:
        /* <DEDUP_REMOVED lines=9> */
.L_x_2879:
[----:B------:R-:W-:Y:S05]  /*560d0*/  BSYNC.RECONVERGENT B1 ;  /* 0x0000000000017941 */ /* 0x000fea0003800200 */
.L_x_2878:
[----:B------:R-:W-:Y:S04]  /*560e0*/  BSSY.RECONVERGENT B1, `(.L_x_2881) ;  /* 0x0000017000017945 */ /* 0x000fe80003800200 */
[----:B------:R-:W-:Y:S05]  /*560f0*/  @!P1 BRA `(.L_x_2882) ;  /* 0x0000000000549947 */ /* 0x000fea0003800000 */
[----:B------:R-:W-:-:S07]  /*56100*/  IMAD.MOV.U32 R35, RZ, RZ, RZ ;  /* 0x000000ffff237224 */ /* 0x000fce00078e00ff */
.L_x_2884:
        /* <DEDUP_REMOVED lines=16> */
.L_x_2883:
[----:B------:R-:W-:-:S04]  /*56210*/  ISETP.GT.AND P0, PT, R5, R32, PT ;  /* 0x000000200500720c */ /* 0x000fc80003f04270 */
[----:B------:R-:W-:Y:S02]  /*56220*/  SEL R4, R24, R25, P0 ;  /* 0x0000001918047207 */ /* 0x000fe40000000000 */
[----:B------:R-:W-:-:S03]  /*56230*/  SEL R25, R25, R24, P0 ;  /* 0x0000001819197207 */ /* 0x000fc60000000000 */
[----:B------:R-:W-:-:S07]  /*56240*/  IMAD.MOV.U32 R24, RZ, RZ, R4 ;  /* 0x000000ffff187224 */ /* 0x000fce00078e0004 */
.L_x_2882:
[----:B------:R-:W-:Y:S05]  /*56250*/  BSYNC.RECONVERGENT B1 ;  /* 0x0000000000017941 */ /* 0x000fea0003800200 */
.L_x_2881:
        /* <DEDUP_REMOVED lines=40> */
.L_x_2887:
        /* <DEDUP_REMOVED lines=9> */
.L_x_2886:
[----:B------:R-:W-:Y:S05]  /*56570*/  BSYNC.RECONVERGENT B1 ;  /* 0x0000000000017941 */ /* 0x000fea0003800200 */
.L_x_2885:
[----:B------:R-:W-:Y:S04]  /*56580*/  BSSY.RECONVERGENT B1, `(.L_x_2888) ;  /* 0x000000d000017945 */ /* 0x000fe80003800200 */
[----:B------:R-:W-:Y:S05]  /*56590*/  @!P2 BRA `(.L_x_2889) ;  /* 0x00000000002ca947 */ /* 0x000fea0003800000 */
[----:B------:R-:W-:Y:S01]  /*565a0*/  IMAD.MOV.U32 R32, RZ, RZ, RZ ;  /* 0x000000ffff207224 */ /* 0x000fe200078e00ff */
[----:B------:R-:W-:-:S07]  /*565b0*/  MOV R35, R27 ;  /* 0x0000001b00237202 */ /* 0x000fce0000000f00 */
.L_x_2890:
        /* <DEDUP_REMOVED lines=9> */
.L_x_2889:
[----:B------:R-:W-:Y:S05]  /*56650*/  BSYNC.RECONVERGENT B1 ;  /* 0x0000000000017941 */ /* 0x000fea0003800200 */
.L_x_2888:
[----:B------:R-:W-:Y:S04]  /*56660*/  BSSY.RECONVERGENT B1, `(.L_x_2891) ;  /* 0x0000017000017945 */ /* 0x000fe80003800200 */
[----:B------:R-:W-:Y:S05]  /*56670*/  @!P1 BRA `(.L_x_2892) ;  /* 0x0000000000549947 */ /* 0x000fea0003800000 */
[----:B------:R-:W-:-:S07]  /*56680*/  IMAD.MOV.U32 R35, RZ, RZ, RZ ;  /* 0x000000ffff237224 */ /* 0x000fce00078e00ff */
.L_x_2894:
        /* <DEDUP_REMOVED lines=16> */
.L_x_2893:
[----:B------:R-:W-:-:S04]  /*56790*/  ISETP.GT.AND P0, PT, R5, R32, PT ;  /* 0x000000200500720c */ /* 0x000fc80003f04270 */
[----:B------:R-:W-:Y:S02]  /*567a0*/  SEL R4, R26, R27, P0 ;  /* 0x0000001b1a047207 */ /* 0x000fe40000000000 */
[----:B------:R-:W-:-:S03]  /*567b0*/  SEL R27, R27, R26, P0 ;  /* 0x0000001a1b1b7207 */ /* 0x000fc60000000000 */
[----:B------:R-:W-:-:S07]  /*567c0*/  IMAD.MOV.U32 R26, RZ, RZ, R4 ;  /* 0x000000ffff1a7224 */ /* 0x000fce00078e0004 */
.L_x_2892:
[----:B------:R-:W-:Y:S05]  /*567d0*/  BSYNC.RECONVERGENT B1 ;  /* 0x0000000000017941 */ /* 0x000fea0003800200 */
.L_x_2891:
        /* <DEDUP_REMOVED lines=40> */
.L_x_2897:
        /* <DEDUP_REMOVED lines=9> */
.L_x_2896:
[----:B------:R-:W-:Y:S05]  /*56af0*/  BSYNC.RECONVERGENT B1 ;  /* 0x0000000000017941 */ /* 0x000fea0003800200 */
.L_x_2895:
[----:B------:R-:W-:Y:S04]  /*56b00*/  BSSY.RECONVERGENT B1, `(.L_x_2898) ;  /* 0x000000d000017945 */ /* 0x000fe80003800200 */
[----:B------:R-:W-:Y:S05]  /*56b10*/  @!P2 BRA `(.L_x_2899) ;  /* 0x00000000002ca947 */ /* 0x000fea0003800000 */
[----:B------:R-:W-:Y:S01]  /*56b20*/  IMAD.MOV.U32 R32, RZ, RZ, RZ ;  /* 0x000000ffff207224 */ /* 0x000fe200078e00ff */
[----:B------:R-:W-:-:S07]  /*56b30*/  MOV R35, R29 ;  /* 0x0000001d00237202 */ /* 0x000fce0000000f00 */
.L_x_2900:
        /* <DEDUP_REMOVED lines=9> */
.L_x_2899:
[----:B------:R-:W-:Y:S05]  /*56bd0*/  BSYNC.RECONVERGENT B1 ;  /* 0x0000000000017941 */ /* 0x000fea0003800200 */
.L_x_2898:
[----:B------:R-:W-:Y:S04]  /*56be0*/  BSSY.RECONVERGENT B1, `(.L_x_2901) ;  /* 0x0000017000017945 */ /* 0x000fe80003800200 */
[----:B------:R-:W-:Y:S05]  /*56bf0*/  @!P1 BRA `(.L_x_2902) ;  /* 0x0000000000549947 */ /* 0x000fea0003800000 */
[----:B------:R-:W-:-:S07]  /*56c00*/  IMAD.MOV.U32 R35, RZ, RZ, RZ ;  /* 0x000000ffff237224 */ /* 0x000fce00078e00ff */
.L_x_2904:
        /* <DEDUP_REMOVED lines=16> */
.L_x_2903:
[----:B------:R-:W-:-:S04]  /*56d10*/  ISETP.GT.AND P0, PT, R5, R32, PT ;  /* 0x000000200500720c */ /* 0x000fc80003f04270 */
[----:B------:R-:W-:Y:S02]  /*56d20*/  SEL R4, R28, R29, P0 ;  /* 0x0000001d1c047207 */ /* 0x000fe40000000000 */
[----:B------:R-:W-:-:S03]  /*56d30*/  SEL R29, R29, R28, P0 ;  /* 0x0000001c1d1d7207 */ /* 0x000fc60000000000 */
[----:B------:R-:W-:-:S07]  /*56d40*/  IMAD.MOV.U32 R28, RZ, RZ, R4 ;  /* 0x000000ffff1c7224 */ /* 0x000fce00078e0004 */
.L_x_2902:
[----:B------:R-:W-:Y:S05]  /*56d50*/  BSYNC.RECONVERGENT B1 ;  /* 0x0000000000017941 */ /* 0x000fea0003800200 */
.L_x_2901:
        /* <DEDUP_REMOVED lines=40> */
.L_x_2907:
        /* <DEDUP_REMOVED lines=9> */
.L_x_2906:
[----:B------:R-:W-:Y:S05]  /*57070*/  BSYNC.RECONVERGENT B1 ;  /* 0x0000000000017941 */ /* 0x000fea0003800200 */
.L_x_2905:
[----:B------:R-:W-:Y:S04]  /*57080*/  BSSY.RECONVERGENT B1, `(.L_x_2908) ;  /* 0x000000d000017945 */ /* 0x000fe80003800200 */
[----:B------:R-:W-:Y:S05]  /*57090*/  @!P2 BRA `(.L_x_2909) ;  /* 0x00000000002ca947 */ /* 0x000fea0003800000 */
[----:B------:R-:W-:Y:S01]  /*570a0*/  IMAD.MOV.U32 R32, RZ, RZ, RZ ;  /* 0x000000ffff207224 */ /* 0x000fe200078e00ff */
[----:B------:R-:W-:-:S07]  /*570b0*/  MOV R35, R31 ;  /* 0x0000001f00237202 */ /* 0x000fce0000000f00 */
.L_x_2910:
        /* <DEDUP_REMOVED lines=9> */
.L_x_2909:
[----:B------:R-:W-:Y:S05]  /*57150*/  BSYNC.RECONVERGENT B1 ;  /* 0x0000000000017941 */ /* 0x000fea0003800200 */
.L_x_2908:
[----:B------:R-:W-:Y:S04]  /*57160*/  BSSY.RECONVERGENT B1, `(.L_x_2911) ;  /* 0x0000017000017945 */ /* 0x000fe80003800200 */
[----:B------:R-:W-:Y:S05]  /*57170*/  @!P1 BRA `(.L_x_2912) ;  /* 0x0000000000549947 */ /* 0x000fea0003800000 */
[----:B------:R-:W-:-:S07]  /*57180*/  IMAD.MOV.U32 R35, RZ, RZ, RZ ;  /* 0x000000ffff237224 */ /* 0x000fce00078e00ff */
.L_x_2914:
        /* <DEDUP_REMOVED lines=16> */
.L_x_2913:
[----:B------:R-:W-:-:S04]  /*57290*/  ISETP.GT.AND P0, PT, R5, R32, PT ;  /* 0x000000200500720c */ /* 0x000fc80003f04270 */
[----:B------:R-:W-:Y:S02]  /*572a0*/  SEL R4, R30, R31, P0 ;  /* 0x0000001f1e047207 */ /* 0x000fe40000000000 */
[----:B------:R-:W-:-:S03]  /*572b0*/  SEL R31, R31, R30, P0 ;  /* 0x0000001e1f1f7207 */ /* 0x000fc60000000000 */
[----:B------:R-:W-:-:S07]  /*572c0*/  IMAD.MOV.U32 R30, RZ, RZ, R4 ;  /* 0x000000ffff1e7224 */ /* 0x000fce00078e0004 */
.L_x_2912:
[----:B------:R-:W-:Y:S05]  /*572d0*/  BSYNC.RECONVERGENT B1 ;  /* 0x0000000000017941 */ /* 0x000fea0003800200 */
.L_x_2911:
        /* <DEDUP_REMOVED lines=40> */
.L_x_2917:
        /* <DEDUP_REMOVED lines=9> */
.L_x_2916:
[----:B------:R-:W-:Y:S05]  /*575f0*/  BSYNC.RECONVERGENT B1 ;  /* 0x0000000000017941 */ /* 0x000fea0003800200 */
.L_x_2915:
[----:B------:R-:W-:Y:S04]  /*57600*/  BSSY.RECONVERGENT B1, `(.L_x_2918) ;  /* 0x000000d000017945 */ /* 0x000fe80003800200 */
[----:B------:R-:W-:Y:S05]  /*57610*/  @!P2 BRA `(.L_x_2919) ;  /* 0x00000000002ca947 */ /* 0x000fea0003800000 */
[----:B------:R-:W-:Y:S01]  /*57620*/  IMAD.MOV.U32 R32, RZ, RZ, RZ ;  /* 0x000000ffff207224 */ /* 0x000fe200078e00ff */
[----:B------:R-:W-:-:S07]  /*57630*/  MOV R35, R33 ;  /* 0x0000002100237202 */ /* 0x000fce0000000f00 */
.L_x_2920:
        /* <DEDUP_REMOVED lines=9> */
.L_x_2919:
[----:B------:R-:W-:Y:S05]  /*576d0*/  BSYNC.RECONVERGENT B1 ;  /* 0x0000000000017941 */ /* 0x000fea0003800200 */
.L_x_2918:
[----:B------:R-:W-:Y:S04]  /*576e0*/  BSSY.RECONVERGENT B1, `(.L_x_2921) ;  /* 0x0000017000017945 */ /* 0x000fe80003800200 */
[----:B------:R-:W-:Y:S05]  /*576f0*/  @!P1 BRA `(.L_x_2922) ;  /* 0x0000000000549947 */ /* 0x000fea0003800000 */
[----:B------:R-:W-:-:S07]  /*57700*/  IMAD.MOV.U32 R35, RZ, RZ, RZ ;  /* 0x000000ffff237224 */ /* 0x000fce00078e00ff */
.L_x_2924:
        /* <DEDUP_REMOVED lines=16> */
.L_x_2923:
[----:B------:R-:W-:-:S04]  /*57810*/  ISETP.GT.AND P0, PT, R5, R32, PT ;  /* 0x000000200500720c */ /* 0x000fc80003f04270 */
[----:B------:R-:W-:Y:S02]  /*57820*/  SEL R4, R34, R33, P0 ;  /* 0x0000002122047207 */ /* 0x000fe40000000000 */
[----:B------:R-:W-:-:S03]  /*57830*/  SEL R33, R33, R34, P0 ;  /* 0x0000002221217207 */ /* 0x000fc60000000000 */
[----:B------:R-:W-:-:S07]  /*57840*/  IMAD.MOV.U32 R34, RZ, RZ, R4 ;  /* 0x000000ffff227224 */ /* 0x000fce00078e0004 */
.L_x_2922:
[----:B------:R-:W-:Y:S05]  /*57850*/  BSYNC.RECONVERGENT B1 ;  /* 0x0000000000017941 */ /* 0x000fea0003800200 */
.L_x_2921:
        /* <DEDUP_REMOVED lines=40> */
.L_x_2927:
        /* <DEDUP_REMOVED lines=9> */
.L_x_2926:
[----:B------:R-:W-:Y:S05]  /*57b70*/  BSYNC.RECONVERGENT B1 ;  /* 0x0000000000017941 */ /* 0x000fea0003800200 */
.L_x_2925:
[----:B------:R-:W-:Y:S04]  /*57b80*/  BSSY.RECONVERGENT B1, `(.L_x_2928) ;  /* 0x000000d000017945 */ /* 0x000fe80003800200 */
[----:B------:R-:W-:Y:S05]  /*57b90*/  @!P2 BRA `(.L_x_2929) ;  /* 0x00000000002ca947 */ /* 0x000fea0003800000 */
[----:B------:R-:W-:Y:S01]  /*57ba0*/  IMAD.MOV.U32 R32, RZ, RZ, RZ ;  /* 0x000000ffff207224 */ /* 0x000fe200078e00ff */
[----:B------:R-:W-:-:S07]  /*57bb0*/  MOV R35, R7 ;  /* 0x0000000700237202 */ /* 0x000fce0000000f00 */
.L_x_2930:
        /* <DEDUP_REMOVED lines=9> */
.L_x_2929:
[----:B------:R-:W-:Y:S05]  /*57c50*/  BSYNC.RECONVERGENT B1 ;  /* 0x0000000000017941 */ /* 0x000fea0003800200 */
.L_x_2928:
[----:B------:R-:W-:Y:S04]  /*57c60*/  BSSY.RECONVERGENT B1, `(.L_x_2931) ;  /* 0x0000017000017945 */ /* 0x000fe80003800200 */
[----:B------:R-:W-:Y:S05]  /*57c70*/  @!P1 BRA `(.L_x_2932) ;  /* 0x0000000000549947 */ /* 0x000fea0003800000 */
[----:B------:R-:W-:-:S07]  /*57c80*/  IMAD.MOV.U32 R35, RZ, RZ, RZ ;  /* 0x000000ffff237224 */ /* 0x000fce00078e00ff */
.L_x_2934:
        /* <DEDUP_REMOVED lines=16> */
.L_x_2933:
[----:B------:R-:W-:-:S04]  /*57d90*/  ISETP.GT.AND P0, PT, R5, R32, PT ;  /* 0x000000200500720c */ /* 0x000fc80003f04270 */
[----:B------:R-:W-:Y:S02]  /*57da0*/  SEL R4, R2, R7, P0 ;  /* 0x0000000702047207 */ /* 0x000fe40000000000 */
[----:B------:R-:W-:-:S03]  /*57db0*/  SEL R7, R7, R2, P0 ;  /* 0x0000000207077207 */ /* 0x000fc60000000000 */
[----:B------:R-:W-:-:S07]  /*57dc0*/  IMAD.MOV.U32 R2, RZ, RZ, R4 ;  /* 0x000000ffff027224 */ /* 0x000fce00078e0004 */
.L_x_2932:
[----:B------:R-:W-:Y:S05]  /*57dd0*/  BSYNC.RECONVERGENT B1 ;  /* 0x0000000000017941 */ /* 0x000fea0003800200 */
.L_x_2931:
        /* <DEDUP_REMOVED lines=40> */
.L_x_2937:
        /* <DEDUP_REMOVED lines=9> */
.L_x_2936:
[----:B------:R-:W-:Y:S05]  /*580f0*/  BSYNC.RECONVERGENT B1 ;  /* 0x0000000000017941 */ /* 0x000fea0003800200 */
.L_x_2935:
[----:B------:R-:W-:Y:S04]  /*58100*/  BSSY.RECONVERGENT B1, `(.L_x_2938) ;  /* 0x000000d000017945 */ /* 0x000fe80003800200 */
[----:B------:R-:W-:Y:S05]  /*58110*/  @!P2 BRA `(.L_x_2939) ;  /* 0x00000000002ca947 */ /* 0x000fea0003800000 */
[----:B------:R-:W-:Y:S01]  /*58120*/  IMAD.MOV.U32 R32, RZ, RZ, RZ ;  /* 0x000000ffff207224 */ /* 0x000fe200078e00ff */
[----:B------:R-:W-:-:S07]  /*58130*/  MOV R35, R6 ;  /* 0x0000000600237202 */ /* 0x000fce0000000f00 */
.L_x_2940:
        /* <DEDUP_REMOVED lines=9> */
.L_x_2939:
[----:B------:R-:W-:Y:S05]  /*581d0*/  BSYNC.RECONVERGENT B1 ;  /* 0x0000000000017941 */ /* 0x000fea0003800200 */
.L_x_2938:
[----:B------:R-:W-:Y:S04]  /*581e0*/  BSSY.RECONVERGENT B1, `(.L_x_2941) ;  /* 0x0000017000017945 */ /* 0x000fe80003800200 */
[----:B------:R-:W-:Y:S05]  /*581f0*/  @!P1 BRA `(.L_x_2942) ;  /* 0x0000000000549947 */ /* 0x000fea0003800000 */
[----:B------:R-:W-:-:S07]  /*58200*/  IMAD.MOV.U32 R35, RZ, RZ, RZ ;  /* 0x000000ffff237224 */ /* 0x000fce00078e00ff */
.L_x_2944:
        /* <DEDUP_REMOVED lines=16> */
.L_x_2943:
[----:B------:R-:W-:-:S04]  /*58310*/  ISETP.GT.AND P0, PT, R5, R32, PT ;  /* 0x000000200500720c */ /* 0x000fc80003f04270 */
[----:B------:R-:W-:Y:S02]  /*58320*/  SEL R4, R3, R6, P0 ;  /* 0x0000000603047207 */ /* 0x000fe40000000000 */
[----:B------:R-:W-:-:S03]  /*58330*/  SEL R6, R6, R3, P0 ;  /* 0x0000000306067207 */ /* 0x000fc60000000000 */
[----:B------:R-:W-:-:S07]  /*58340*/  IMAD.MOV.U32 R3, RZ, RZ, R4 ;  /* 0x000000ffff037224 */ /* 0x000fce00078e0004 */
.L_x_2942:
[----:B------:R-:W-:Y:S05]  /*58350*/  BSYNC.RECONVERGENT B1 ;  /* 0x0000000000017941 */ /* 0x000fea0003800200 */
.L_x_2941:
        /* <DEDUP_REMOVED lines=40> */
.L_x_2947:
        /* <DEDUP_REMOVED lines=9> */
.L_x_2946:
[----:B------:R-:W-:Y:S05]  /*58670*/  BSYNC.RECONVERGENT B1 ;  /* 0x0000000000017941 */ /* 0x000fea0003800200 */
.L_x_2945:
[----:B------:R-:W-:Y:S04]  /*58680*/  BSSY.RECONVERGENT B1, `(.L_x_2948) ;  /* 0x000000d000017945 */ /* 0x000fe80003800200 */
[----:B------:R-:W-:Y:S05]  /*58690*/  @!P2 BRA `(.L_x_2949) ;  /* 0x00000000002ca947 */ /* 0x000fea0003800000 */
[----:B------:R-:W-:Y:S01]  /*586a0*/  IMAD.MOV.U32 R32, RZ, RZ, RZ ;  /* 0x000000ffff207224 */ /* 0x000fe200078e00ff */
[----:B------:R-:W-:-:S07]  /*586b0*/  MOV R35, R0 ;  /* 0x0000000000237202 */ /* 0x000fce0000000f00 */
.L_x_2950:
        /* <DEDUP_REMOVED lines=9> */
.L_x_2949:
[----:B------:R-:W-:Y:S05]  /*58750*/  BSYNC.RECONVERGENT B1 ;  /* 0x0000000000017941 */ /* 0x000fea0003800200 */
.L_x_2948:
[----:B------:R-:W-:Y:S04]  /*58760*/  BSSY.RECONVERGENT B1, `(.L_x_2951) ;  /* 0x0000017000017945 */ /* 0x000fe80003800200 */
[----:B------:R-:W-:Y:S05]  /*58770*/  @!P1 BRA `(.L_x_2952) ;  /* 0x0000000000549947 */ /* 0x000fea0003800000 */
[----:B------:R-:W-:-:S07]  /*58780*/  IMAD.MOV.U32 R35, RZ, RZ, RZ ;  /* 0x000000ffff237224 */ /* 0x000fce00078e00ff */
.L_x_2954:
        /* <DEDUP_REMOVED lines=16> */
.L_x_2953:
[----:B------:R-:W-:-:S04]  /*58890*/  ISETP.GT.AND P0, PT, R5, R32, PT ;  /* 0x000000200500720c */ /* 0x000fc80003f04270 */
[----:B------:R-:W-:Y:S02]  /*588a0*/  SEL R4, R23, R0, P0 ;  /* 0x0000000017047207 */ /* 0x000fe40000000000 */
[----:B------:R-:W-:-:S03]  /*588b0*/  SEL R0, R0, R23, P0 ;  /* 0x0000001700007207 */ /* 0x000fc60000000000 */
[----:B------:R-:W-:-:S07]  /*588c0*/  IMAD.MOV.U32 R23, RZ, RZ, R4 ;  /* 0x000000ffff177224 */ /* 0x000fce00078e0004 */
.L_x_2952:
[----:B------:R-:W-:Y:S05]  /*588d0*/  BSYNC.RECONVERGENT B1 ;  /* 0x0000000000017941 */ /* 0x000fea0003800200 */
.L_x_2951:
        /* <DEDUP_REMOVED lines=40> */
.L_x_2957:
        /* <DEDUP_REMOVED lines=9> */
.L_x_2956:
[----:B------:R-:W-:Y:S05]  /*58bf0*/  BSYNC.RECONVERGENT B1 ;  /* 0x0000000000017941 */ /* 0x000fea0003800200 */
.L_x_2955:
[----:B------:R-:W-:Y:S04]  /*58c00*/  BSSY.RECONVERGENT B1, `(.L_x_2958) ;  /* 0x000000d000017945 */ /* 0x000fe80003800200 */
[----:B------:R-:W-:Y:S05]  /*58c10*/  @!P2 BRA `(.L_x_2959) ;  /* 0x00000000002ca947 */ /* 0x000fea0003800000 */
[----:B------:R-:W-:Y:S01]  /*58c20*/  IMAD.MOV.U32 R32, RZ, RZ, RZ ;  /* 0x000000ffff207224 */ /* 0x000fe200078e00ff */
[----:B------:R-:W-:-:S07]  /*58c30*/  MOV R35, R22 ;  /* 0x0000001600237202 */ /* 0x000fce0000000f00 */
.L_x_2960:
        /* <DEDUP_REMOVED lines=9> */
.L_x_2959:
[----:B------:R-:W-:Y:S05]  /*58cd0*/  BSYNC.RECONVERGENT B1 ;  /* 0x0000000000017941 */ /* 0x000fea0003800200 */
.L_x_2958:
[----:B------:R-:W-:Y:S04]  /*58ce0*/  BSSY.RECONVERGENT B1, `(.L_x_2961) ;  /* 0x0000017000017945 */ /* 0x000fe80003800200 */
[----:B------:R-:W-:Y:S05]  /*58cf0*/  @!P1 BRA `(.L_x_2962) ;  /* 0x0000000000549947 */ /* 0x000fea0003800000 */
[----:B------:R-:W-:-:S07]  /*58d00*/  IMAD.MOV.U32 R35, RZ, RZ, RZ ;  /* 0x000000ffff237224 */ /* 0x000fce00078e00ff */
.L_x_2964:
        /* <DEDUP_REMOVED lines=16> */
.L_x_2963:
[----:B------:R-:W-:-:S04]  /*58e10*/  ISETP.GT.AND P0, PT, R5, R32, PT ;  /* 0x000000200500720c */ /* 0x000fc80003f04270 */
[----:B------:R-:W-:Y:S02]  /*58e20*/  SEL R4, R25, R22, P0 ;  /* 0x0000001619047207 */ /* 0x000fe40000000000 */
[----:B------:R-:W-:-:S03]  /*58e30*/  SEL R22, R22, R25, P0 ;  /* 0x0000001916167207 */ /* 0x000fc60000000000 */
[----:B------:R-:W-:-:S07]  /*58e40*/  IMAD.MOV.U32 R25, RZ, RZ, R4 ;  /* 0x000000ffff197224 */ /* 0x000fce00078e0004 */
.L_x_2962:
[----:B------:R-:W-:Y:S05]  /*58e50*/  BSYNC.RECONVERGENT B1 ;  /* 0x0000000000017941 */ /* 0x000fea0003800200 */
.L_x_2961:
        /* <DEDUP_REMOVED lines=40> */
.L_x_2967:
        /* <DEDUP_REMOVED lines=9> */
.L_x_2966:
[----:B------:R-:W-:Y:S05]  /*59170*/  BSYNC.RECONVERGENT B1 ;  /* 0x0000000000017941 */ /* 0x000fea0003800200 */
.L_x_2965:
[----:B------:R-:W-:Y:S04]  /*59180*/  BSSY.RECONVERGENT B1, `(.L_x_2968) ;  /* 0x000000d000017945 */ /* 0x000fe80003800200 */
[----:B------:R-:W-:Y:S05]  /*59190*/  @!P2 BRA `(.L_x_2969) ;  /* 0x00000000002ca947 */ /* 0x000fea0003800000 */
[----:B------:R-:W-:Y:S01]  /*591a0*/  IMAD.MOV.U32 R32, RZ, RZ, RZ ;  /* 0x000000ffff207224 */ /* 0x000fe200078e00ff */
[----:B------:R-:W-:-:S07]  /*591b0*/  MOV R35, R24 ;  /* 0x0000001800237202 */ /* 0x000fce0000000f00 */
.L_x_2970:
        /* <DEDUP_REMOVED lines=9> */
.L_x_2969:
[----:B------:R-:W-:Y:S05]  /*59250*/  BSYNC.RECONVERGENT B1 ;  /* 0x0000000000017941 */ /* 0x000fea0003800200 */
.L_x_2968:
[----:B------:R-:W-:Y:S04]  /*59260*/  BSSY.RECONVERGENT B1, `(.L_x_2971) ;  /* 0x0000017000017945 */ /* 0x000fe80003800200 */
[----:B------:R-:W-:Y:S05]  /*59270*/  @!P1 BRA `(.L_x_2972) ;  /* 0x0000000000549947 */ /* 0x000fea0003800000 */
[----:B------:R-:W-:-:S07]  /*59280*/  IMAD.MOV.U32 R35, RZ, RZ, RZ ;  /* 0x000000ffff237224 */ /* 0x000fce00078e00ff */
.L_x_2974:
        /* <DEDUP_REMOVED lines=16> */
.L_x_2973:
[----:B------:R-:W-:-:S04]  /*59390*/  ISETP.GT.AND P0, PT, R5, R32, PT ;  /* 0x000000200500720c */ /* 0x000fc80003f04270 */
[----:B------:R-:W-:Y:S02]  /*593a0*/  SEL R4, R27, R24, P0 ;  /* 0x000000181b047207 */ /* 0x000fe40000000000 */
[----:B------:R-:W-:-:S03]  /*593b0*/  SEL R24, R24, R27, P0 ;  /* 0x0000001b18187207 */ /* 0x000fc60000000000 */
[----:B------:R-:W-:-:S07]  /*593c0*/  IMAD.MOV.U32 R27, RZ, RZ, R4 ;  /* 0x000000ffff1b7224 */ /* 0x000fce00078e0004 */
.L_x_2972:
[----:B------:R-:W-:Y:S05]  /*593d0*/  BSYNC.RECONVERGENT B1 ;  /* 0x0000000000017941 */ /* 0x000fea0003800200 */
.L_x_2971:
        /* <DEDUP_REMOVED lines=40> */
.L_x_2977:
        /* <DEDUP_REMOVED lines=9> */
.L_x_2976:
[----:B------:R-:W-:Y:S05]  /*596f0*/  BSYNC.RECONVERGENT B1 ;  /* 0x0000000000017941 */ /* 0x000fea0003800200 */
.L_x_2975:
[----:B------:R-:W-:Y:S04]  /*59700*/  BSSY.RECONVERGENT B1, `(.L_x_2978) ;  /* 0x000000d000017945 */ /* 0x000fe80003800200 */
[----:B------:R-:W-:Y:S05]  /*59710*/  @!P2 BRA `(.L_x_2979) ;  /* 0x00000000002ca947 */ /* 0x000fea0003800000 */
[----:B------:R-:W-:Y:S01]  /*59720*/  IMAD.MOV.U32 R32, RZ, RZ, RZ ;  /* 0x000000ffff207224 */ /* 0x000fe200078e00ff */
[----:B------:R-:W-:-:S07]  /*59730*/  MOV R35, R26 ;  /* 0x0000001a00237202 */ /* 0x000fce0000000f00 */
.L_x_2980:
        /* <DEDUP_REMOVED lines=9> */
.L_x_2979:
[----:B------:R-:W-:Y:S05]  /*597d0*/  BSYNC.RECONVERGENT B1 ;  /* 0x0000000000017941 */ /* 0x000fea0003800200 */
.L_x_2978:
[----:B------:R-:W-:Y:S04]  /*597e0*/  BSSY.RECONVERGENT B1, `(.L_x_2981) ;  /* 0x0000017000017945 */ /* 0x000fe80003800200 */
[----:B------:R-:W-:Y:S05]  /*597f0*/  @!P1 BRA `(.L_x_2982) ;  /* 0x0000000000549947 */ /* 0x000fea0003800000 */
[----:B------:R-:W-:-:S07]  /*59800*/  IMAD.MOV.U32 R35, RZ, RZ, RZ ;  /* 0x000000ffff237224 */ /* 0x000fce00078e00ff */
.L_x_2984:
        /* <DEDUP_REMOVED lines=16> */
.L_x_2983:
[----:B------:R-:W-:-:S04]  /*59910*/  ISETP.GT.AND P0, PT, R5, R32, PT ;  /* 0x000000200500720c */ /* 0x000fc80003f04270 */
[----:B------:R-:W-:Y:S02]  /*59920*/  SEL R4, R29, R26, P0 ;  /* 0x0000001a1d047207 */ /* 0x000fe40000000000 */
[----:B------:R-:W-:-:S03]  /*59930*/  SEL R26, R26, R29, P0 ;  /* 0x0000001d1a1a7207 */ /* 0x000fc60000000000 */
[----:B------:R-:W-:-:S07]  /*59940*/  IMAD.MOV.U32 R29, RZ, RZ, R4 ;  /* 0x000000ffff1d7224 */ /* 0x000fce00078e0004 */
.L_x_2982:
[----:B------:R-:W-:Y:S05]  /*59950*/  BSYNC.RECONVERGENT B1 ;  /* 0x0000000000017941 */ /* 0x000fea0003800200 */
.L_x_2981:
        /* <DEDUP_REMOVED lines=40> */
.L_x_2987:
        /* <DEDUP_REMOVED lines=9> */
.L_x_2986:
[----:B------:R-:W-:Y:S05]  /*59c70*/  BSYNC.RECONVERGENT B1 ;  /* 0x0000000000017941 */ /* 0x000fea0003800200 */
.L_x_2985:
[----:B------:R-:W-:Y:S04]  /*59c80*/  BSSY.RECONVERGENT B1, `(.L_x_2988) ;  /* 0x000000d000017945 */ /* 0x000fe80003800200 */
[----:B------:R-:W-:Y:S05]  /*59c90*/  @!P2 BRA `(.L_x_2989) ;  /* 0x00000000002ca947 */ /* 0x000fea0003800000 */
[----:B------:R-:W-:Y:S01]  /*59ca0*/  IMAD.MOV.U32 R32, RZ, RZ, RZ ;  /* 0x000000ffff207224 */ /* 0x000fe200078e00ff */
[----:B------:R-:W-:-:S07]  /*59cb0*/  MOV R35, R28 ;  /* 0x0000001c00237202 */ /* 0x000fce0000000f00 */
.L_x_2990:
        /* <DEDUP_REMOVED lines=9> */
.L_x_2989:
[----:B------:R-:W-:Y:S05]  /*59d50*/  BSYNC.RECONVERGENT B1 ;  /* 0x0000000000017941 */ /* 0x000fea0003800200 */
.L_x_2988:
[----:B------:R-:W-:Y:S04]  /*59d60*/  BSSY.RECONVERGENT B1, `(.L_x_2991) ;  /* 0x0000017000017945 */ /* 0x000fe80003800200 */
[----:B------:R-:W-:Y:S05]  /*59d70*/  @!P1 BRA `(.L_x_2992) ;  /* 0x0000000000549947 */ /* 0x000fea0003800000 */
[----:B------:R-:W-:-:S07]  /*59d80*/  IMAD.MOV.U32 R35, RZ, RZ, RZ ;  /* 0x000000ffff237224 */ /* 0x000fce00078e00ff */
.L_x_2994:
        /* <DEDUP_REMOVED lines=16> */
.L_x_2993:
[----:B------:R-:W-:-:S04]  /*59e90*/  ISETP.GT.AND P0, PT, R5, R32, PT ;  /* 0x000000200500720c */ /* 0x000fc80003f04270 */
[----:B------:R-:W-:Y:S02]  /*59ea0*/  SEL R4, R31, R28, P0 ;  /* 0x0000001c1f047207 */ /* 0x000fe40000000000 */
[----:B------:R-:W-:-:S03]  /*59eb0*/  SEL R28, R28, R31, P0 ;  /* 0x0000001f1c1c7207 */ /* 0x000fc60000000000 */
[----:B------:R-:W-:-:S07]  /*59ec0*/  IMAD.MOV.U32 R31, RZ, RZ, R4 ;  /* 0x000000ffff1f7224 */ /* 0x000fce00078e0004 */
.L_x_2992:
[----:B------:R-:W-:Y:S05]  /*59ed0*/  BSYNC.RECONVERGENT B1 ;  /* 0x0000000000017941 */ /* 0x000fea0003800200 */
.L_x_2991:
        /* <DEDUP_REMOVED lines=40> */
.L_x_2997:
        /* <DEDUP_REMOVED lines=9> */
.L_x_2996:
[----:B------:R-:W-:Y:S05]  /*5a1f0*/  BSYNC.RECONVERGENT B1 ;  /* 0x0000000000017941 */ /* 0x000fea0003800200 */
.L_x_2995:
[----:B------:R-:W-:Y:S04]  /*5a200*/  BSSY.RECONVERGENT B1, `(.L_x_2998) ;  /* 0x000000d000017945 */ /* 0x000fe80003800200 */
[----:B------:R-:W-:Y:S05]  /*5a210*/  @!P2 BRA `(.L_x_2999) ;  /* 0x00000000002ca947 */ /* 0x000fea0003800000 */
[----:B------:R-:W-:Y:S01]  /*5a220*/  IMAD.MOV.U32 R32, RZ, RZ, RZ ;  /* 0x000000ffff207224 */ /* 0x000fe200078e00ff */
[----:B------:R-:W-:-:S07]  /*5a230*/  MOV R35, R30 ;  /* 0x0000001e00237202 */ /* 0x000fce0000000f00 */
.L_x_3000:
        /* <DEDUP_REMOVED lines=9> */
.L_x_2999:
[----:B------:R-:W-:Y:S05]  /*5a2d0*/  BSYNC.RECONVERGENT B1 ;  /* 0x0000000000017941 */ /* 0x000fea0003800200 */
.L_x_2998:
[----:B------:R-:W-:Y:S04]  /*5a2e0*/  BSSY.RECONVERGENT B1, `(.L_x_3001) ;  /* 0x0000017000017945 */ /* 0x000fe80003800200 */
[----:B------:R-:W-:Y:S05]  /*5a2f0*/  @!P1 BRA `(.L_x_3002) ;  /* 0x0000000000549947 */ /* 0x000fea0003800000 */
[----:B------:R-:W-:-:S07]  /*5a300*/  IMAD.MOV.U32 R35, RZ, RZ, RZ ;  /* 0x000000ffff237224 */ /* 0x000fce00078e00ff */
.L_x_3004:
        /* <DEDUP_REMOVED lines=16> */
.L_x_3003:
[----:B------:R-:W-:-:S04]  /*5a410*/  ISETP.GT.AND P0, PT, R5, R32, PT ;  /* 0x000000200500720c */ /* 0x000fc80003f04270 */
[----:B------:R-:W-:Y:S02]  /*5a420*/  SEL R4, R33, R30, P0 ;  /* 0x0000001e21047207 */ /* 0x000fe40000000000 */
[----:B------:R-:W-:-:S03]  /*5a430*/  SEL R30, R30, R33, P0 ;  /* 0x000000211e1e7207 */ /* 0x000fc60000000000 */
[----:B------:R-:W-:-:S07]  /*5a440*/  IMAD.MOV.U32 R33, RZ, RZ, R4 ;  /* 0x000000ffff217224 */ /* 0x000fce00078e0004 */
.L_x_3002:
[----:B------:R-:W-:Y:S05]  /*5a450*/  BSYNC.RECONVERGENT B1 ;  /* 0x0000000000017941 */ /* 0x000fea0003800200 */
.L_x_3001:
        /* <DEDUP_REMOVED lines=40> */
.L_x_3007:
        /* <DEDUP_REMOVED lines=9> */
.L_x_3006:
[----:B------:R-:W-:Y:S05]  /*5a770*/  BSYNC.RECONVERGENT B1 ;  /* 0x0000000000017941 */ /* 0x000fea0003800200 */
.L_x_3005:
[----:B------:R-:W-:Y:S04]  /*5a780*/  BSSY.RECONVERGENT B1, `(.L_x_3008) ;  /* 0x000000d000017945 */ /* 0x000fe80003800200 */
[----:B------:R-:W-:Y:S05]  /*5a790*/  @!P2 BRA `(.L_x_3009) ;  /* 0x00000000002ca947 */ /* 0x000fea0003800000 */
[----:B------:R-:W-:Y:S01]  /*5a7a0*/  IMAD.MOV.U32 R32, RZ, RZ, RZ ;  /* 0x000000ffff207224 */ /* 0x000fe200078e00ff */
[----:B------:R-:W-:-:S07]  /*5a7b0*/  MOV R35, R34 ;  /* 0x0000002200237202 */ /* 0x000fce0000000f00 */
.L_x_3010:
        /* <DEDUP_REMOVED lines=9> */
.L_x_3009:
[----:B------:R-:W-:Y:S05]  /*5a850*/  BSYNC.RECONVERGENT B1 ;  /* 0x0000000000017941 */ /* 0x000fea0003800200 */
.L_x_3008:
[----:B------:R-:W-:Y:S04]  /*5a860*/  BSSY.RECONVERGENT B1, `(.L_x_3011) ;  /* 0x0000017000017945 */ /* 0x000fe80003800200 */
[----:B------:R-:W-:Y:S05]  /*5a870*/  @!P1 BRA `(.L_x_3012) ;  /* 0x0000000000549947 */ /* 0x000fea0003800000 */
[----:B------:R-:W-:-:S07]  /*5a880*/  IMAD.MOV.U32 R35, RZ, RZ, RZ ;  /* 0x000000ffff237224 */ /* 0x000fce00078e00ff */
.L_x_3014:
        /* <DEDUP_REMOVED lines=16> */
.L_x_3013:
[----:B------:R-:W-:-:S04]  /*5a990*/  ISETP.GT.AND P0, PT, R5, R32, PT ;  /* 0x000000200500720c */ /* 0x000fc80003f04270 */
[----:B------:R-:W-:Y:S02]  /*5a9a0*/  SEL R4, R7, R34, P0 ;  /* 0x0000002207047207 */ /* 0x000fe40000000000 */
[----:B------:R-:W-:-:S03]  /*5a9b0*/  SEL R34, R34, R7, P0 ;  /* 0x0000000722227207 */ /* 0x000fc60000000000 */
[----:B------:R-:W-:-:S07]  /*5a9c0*/  IMAD.MOV.U32 R7, RZ, RZ, R4 ;  /* 0x000000ffff077224 */ /* 0x000fce00078e0004 */
.L_x_3012:
[----:B------:R-:W-:Y:S05]  /*5a9d0*/  BSYNC.RECONVERGENT B1 ;  /* 0x0000000000017941 */ /* 0x000fea0003800200 */
.L_x_3011:
        /* <DEDUP_REMOVED lines=40> */
.L_x_3017:
        /* <DEDUP_REMOVED lines=9> */
.L_x_3016:
[----:B------:R-:W-:Y:S05]  /*5acf0*/  BSYNC.RECONVERGENT B1 ;  /* 0x0000000000017941 */ /* 0x000fea0003800200 */
.L_x_3015:
[----:B------:R-:W-:Y:S04]  /*5ad00*/  BSSY.RECONVERGENT B1, `(.L_x_3018) ;  /* 0x000000d000017945 */ /* 0x000fe80003800200 */
[----:B------:R-:W-:Y:S05]  /*5ad10*/  @!P2 BRA `(.L_x_3019) ;  /* 0x00000000002ca947 */ /* 0x000fea0003800000 */
[----:B------:R-:W-:Y:S01]  /*5ad20*/  IMAD.MOV.U32 R32, RZ, RZ, RZ ;  /* 0x000000ffff207224 */ /* 0x000fe200078e00ff */
[----:B------:R-:W-:-:S07]  /*5ad30*/  MOV R35, R3 ;  /* 0x0000000300237202 */ /* 0x000fce0000000f00 */
.L_x_3020:
        /* <DEDUP_REMOVED lines=9> */
.L_x_3019:
[----:B------:R-:W-:Y:S05]  /*5add0*/  BSYNC.RECONVERGENT B1 ;  /* 0x0000000000017941 */ /* 0x000fea0003800200 */
.L_x_3018:
[----:B------:R-:W-:Y:S04]  /*5ade0*/  BSSY.RECONVERGENT B1, `(.L_x_3021) ;  /* 0x0000017000017945 */ /* 0x000fe80003800200 */
[----:B------:R-:W-:Y:S05]  /*5adf0*/  @!P1 BRA `(.L_x_3022) ;  /* 0x0000000000549947 */ /* 0x000fea0003800000 */
[----:B------:R-:W-:-:S07]  /*5ae00*/  IMAD.MOV.U32 R35, RZ, RZ, RZ ;  /* 0x000000ffff237224 */ /* 0x000fce00078e00ff */
.L_x_3024:
        /* <DEDUP_REMOVED lines=16> */
.L_x_3023:
[----:B------:R-:W-:-:S04]  /*5af10*/  ISETP.GT.AND P0, PT, R5, R32, PT ;  /* 0x000000200500720c */ /* 0x000fc80003f04270 */
[----:B------:R-:W-:Y:S02]  /*5af20*/  SEL R4, R0, R3, P0 ;  /* 0x0000000300047207 */ /* 0x000fe40000000000 */
[----:B------:R-:W-:-:S03]  /*5af30*/  SEL R3, R3, R0, P0 ;  /* 0x0000000003037207 */ /* 0x000fc60000000000 */
[----:B------:R-:W-:-:S07]  /*5af40*/  IMAD.MOV.U32 R0, RZ, RZ, R4 ;  /* 0x000000ffff007224 */ /* 0x000fce00078e0004 */
.L_x_3022:
[----:B------:R-:W-:Y:S05]  /*5af50*/  BSYNC.RECONVERGENT B1 ;  /* 0x0000000000017941 */ /* 0x000fea0003800200 */
.L_x_3021:
        /* <DEDUP_REMOVED lines=40> */
.L_x_3027:
        /* <DEDUP_REMOVED lines=9> */
.L_x_3026:
[----:B------:R-:W-:Y:S05]  /*5b270*/  BSYNC.RECONVERGENT B1 ;  /* 0x0000000000017941 */ /* 0x000fea0003800200 */
.L_x_3025:
[----:B------:R-:W-:Y:S04]  /*5b280*/  BSSY.RECONVERGENT B1, `(.L_x_3028) ;  /* 0x000000d000017945 */ /* 0x000fe80003800200 */
[----:B------:R-:W-:Y:S05]  /*5b290*/  @!P2 BRA `(.L_x_3029) ;  /* 0x00000000002ca947 */ /* 0x000fea0003800000 */
[----:B------:R-:W-:Y:S01]  /*5b2a0*/  IMAD.MOV.U32 R32, RZ, RZ, RZ ;  /* 0x000000ffff207224 */ /* 0x000fe200078e00ff */
[----:B------:R-:W-:-:S07]  /*5b2b0*/  MOV R35, R23 ;  /* 0x0000001700237202 */ /* 0x000fce0000000f00 */
.L_x_3030:
        /* <DEDUP_REMOVED lines=9> */
.L_x_3029:
[----:B------:R-:W-:Y:S05]  /*5b350*/  BSYNC.RECONVERGENT B1 ;  /* 0x0000000000017941 */ /* 0x000fea0003800200 */
.L_x_3028:
[----:B------:R-:W-:Y:S04]  /*5b360*/  BSSY.RECONVERGENT B1, `(.L_x_3031) ;  /* 0x0000017000017945 */ /* 0x000fe80003800200 */
[----:B------:R-:W-:Y:S05]  /*5b370*/  @!P1 BRA `(.L_x_3032) ;  /* 0x0000000000549947 */ /* 0x000fea0003800000 */
[----:B------:R-:W-:-:S07]  /*5b380*/  IMAD.MOV.U32 R35, RZ, RZ, RZ ;  /* 0x000000ffff237224 */ /* 0x000fce00078e00ff */
.L_x_3034:
        /* <DEDUP_REMOVED lines=16> */
.L_x_3033:
[----:B------:R-:W-:-:S04]  /*5b490*/  ISETP.GT.AND P0, PT, R5, R32, PT ;  /* 0x000000200500720c */ /* 0x000fc80003f04270 */
[----:B------:R-:W-:Y:S02]  /*5b4a0*/  SEL R4, R22, R23, P0 ;  /* 0x0000001716047207 */ /* 0x000fe40000000000 */
[----:B------:R-:W-:-:S03]  /*5b4b0*/  SEL R23, R23, R22, P0 ;  /* 0x0000001617177207 */ /* 0x000fc60000000000 */
[----:B------:R-:W-:-:S07]  /*5b4c0*/  IMAD.MOV.U32 R22, RZ, RZ, R4 ;  /* 0x000000ffff167224 */ /* 0x000fce00078e0004 */
.L_x_3032:
[----:B------:R-:W-:Y:S05]  /*5b4d0*/  BSYNC.RECONVERGENT B1 ;  /* 0x0000000000017941 */ /* 0x000fea0003800200 */
.L_x_3031:
        /* <DEDUP_REMOVED lines=40> */
.L_x_3037:
        /* <DEDUP_REMOVED lines=9> */
.L_x_3036:
[----:B------:R-:W-:Y:S05]  /*5b7f0*/  BSYNC.RECONVERGENT B1 ;  /* 0x0000000000017941 */ /* 0x000fea0003800200 */
.L_x_3035:
[----:B------:R-:W-:Y:S04]  /*5b800*/  BSSY.RECONVERGENT B1, `(.L_x_3038) ;  /* 0x000000d000017945 */ /* 0x000fe80003800200 */
[----:B------:R-:W-:Y:S05]  /*5b810*/  @!P2 BRA `(.L_x_3039) ;  /* 0x00000000002ca947 */ /* 0x000fea0003800000 */
[----:B------:R-:W-:Y:S01]  /*5b820*/  IMAD.MOV.U32 R32, RZ, RZ, RZ ;  /* 0x000000ffff207224 */ /* 0x000fe200078e00ff */
[----:B------:R-:W-:-:S07]  /*5b830*/  MOV R35, R25 ;  /* 0x0000001900237202 */ /* 0x000fce0000000f00 */
.L_x_3040:
        /* <DEDUP_REMOVED lines=9> */
.L_x_3039:
[----:B------:R-:W-:Y:S05]  /*5b8d0*/  BSYNC.RECONVERGENT B1 ;  /* 0x0000000000017941 */ /* 0x000fea0003800200 */
.L_x_3038:
[----:B------:R-:W-:Y:S04]  /*5b8e0*/  BSSY.RECONVERGENT B1, `(.L_x_3041) ;  /* 0x0000017000017945 */ /* 0x000fe80003800200 */
[----:B------:R-:W-:Y:S05]  /*5b8f0*/  @!P1 BRA `(.L_x_3042) ;  /* 0x0000000000549947 */ /* 0x000fea0003800000 */
[----:B------:R-:W-:-:S07]  /*5b900*/  IMAD.MOV.U32 R35, RZ, RZ, RZ ;  /* 0x000000ffff237224 */ /* 0x000fce00078e00ff */
.L_x_3044:
        /* <DEDUP_REMOVED lines=16> */
.L_x_3043:
[----:B------:R-:W-:-:S04]  /*5ba10*/  ISETP.GT.AND P0, PT, R5, R32, PT ;  /* 0x000000200500720c */ /* 0x000fc80003f04270 */
[----:B------:R-:W-:Y:S02]  /*5ba20*/  SEL R4, R24, R25, P0 ;  /* 0x0000001918047207 */ /* 0x000fe40000000000 */
[----:B------:R-:W-:-:S03]  /*5ba30*/  SEL R25, R25, R24, P0 ;  /* 0x0000001819197207 */ /* 0x000fc60000000000 */
[----:B------:R-:W-:-:S07]  /*5ba40*/  IMAD.MOV.U32 R24, RZ, RZ, R4 ;  /* 0x000000ffff187224 */ /* 0x000fce00078e0004 */
.L_x_3042:
[----:B------:R-:W-:Y:S05]  /*5ba50*/  BSYNC.RECONVERGENT B1 ;  /* 0x0000000000017941 */ /* 0x000fea0003800200 */
.L_x_3041:
        /* <DEDUP_REMOVED lines=40> */
.L_x_3047:
        /* <DEDUP_REMOVED lines=9> */
.L_x_3046:
[----:B------:R-:W-:Y:S05]  /*5bd70*/  BSYNC.RECONVERGENT B1 ;  /* 0x0000000000017941 */ /* 0x000fea0003800200 */
.L_x_3045:
[----:B------:R-:W-:Y:S04]  /*5bd80*/  BSSY.RECONVERGENT B1, `(.L_x_3048) ;  /* 0x000000d000017945 */ /* 0x000fe80003800200 */
[----:B------:R-:W-:Y:S05]  /*5bd90*/  @!P2 BRA `(.L_x_3049) ;  /* 0x00000000002ca947 */ /* 0x000fea0003800000 */
[----:B------:R-:W-:Y:S01]  /*5bda0*/  IMAD.MOV.U32 R32, RZ, RZ, RZ ;  /* 0x000000ffff207224 */ /* 0x000fe200078e00ff */
[----:B------:R-:W-:-:S07]  /*5bdb0*/  MOV R35, R27 ;  /* 0x0000001b00237202 */ /* 0x000fce0000000f00 */
.L_x_3050:
        /* <DEDUP_REMOVED lines=9> */
.L_x_3049:
[----:B------:R-:W-:Y:S05]  /*5be50*/  BSYNC.RECONVERGENT B1 ;  /* 0x0000000000017941 */ /* 0x000fea0003800200 */
.L_x_3048:
[----:B------:R-:W-:Y:S04]  /*5be60*/  BSSY.RECONVERGENT B1, `(.L_x_3051) ;  /* 0x0000017000017945 */ /* 0x000fe80003800200 */
[----:B------:R-:W-:Y:S05]  /*5be70*/  @!P1 BRA `(.L_x_3052) ;  /* 0x0000000000549947 */ /* 0x000fea0003800000 */
[----:B------:R-:W-:-:S07]  /*5be80*/  IMAD.MOV.U32 R35, RZ, RZ, RZ ;  /* 0x000000ffff237224 */ /* 0x000fce00078e00ff */
.L_x_3054:
        /* <DEDUP_REMOVED lines=16> */
.L_x_3053:
[----:B------:R-:W-:-:S04]  /*5bf90*/  ISETP.GT.AND P0, PT, R5, R32, PT ;  /* 0x000000200500720c */ /* 0x000fc80003f04270 */
[----:B------:R-:W-:Y:S02]  /*5bfa0*/  SEL R4, R26, R27, P0 ;  /* 0x0000001b1a047207 */ /* 0x000fe40000000000 */
[----:B------:R-:W-:-:S03]  /*5bfb0*/  SEL R27, R27, R26, P0 ;  /* 0x0000001a1b1b7207 */ /* 0x000fc60000000000 */
[----:B------:R-:W-:-:S07]  /*5bfc0*/  IMAD.MOV.U32 R26, RZ, RZ, R4 ;  /* 0x000000ffff1a7224 */ /* 0x000fce00078e0004 */
.L_x_3052:
[----:B------:R-:W-:Y:S05]  /*5bfd0*/  BSYNC.RECONVERGENT B1 ;  /* 0x0000000000017941 */ /* 0x000fea0003800200 */
.L_x_3051:
        /* <DEDUP_REMOVED lines=40> */
.L_x_3057:
        /* <DEDUP_REMOVED lines=9> */
.L_x_3056:
[----:B------:R-:W-:Y:S05]  /*5c2f0*/  BSYNC.RECONVERGENT B1 ;  /* 0x0000000000017941 */ /* 0x000fea0003800200 */
.L_x_3055:
[----:B------:R-:W-:Y:S04]  /*5c300*/  BSSY.RECONVERGENT B1, `(.L_x_3058) ;  /* 0x000000d000017945 */ /* 0x000fe80003800200 */
[----:B------:R-:W-:Y:S05]  /*5c310*/  @!P2 BRA `(.L_x_3059) ;  /* 0x00000000002ca947 */ /* 0x000fea0003800000 */
[----:B------:R-:W-:Y:S01]  /*5c320*/  IMAD.MOV.U32 R32, RZ, RZ, RZ ;  /* 0x000000ffff207224 */ /* 0x000fe200078e00ff */
[----:B------:R-:W-:-:S07]  /*5c330*/  MOV R35, R29 ;  /* 0x0000001d00237202 */ /* 0x000fce0000000f00 */
.L_x_3060:
        /* <DEDUP_REMOVED lines=9> */
.L_x_3059:
[----:B------:R-:W-:Y:S05]  /*5c3d0*/  BSYNC.RECONVERGENT B1 ;  /* 0x0000000000017941 */ /* 0x000fea0003800200 */
.L_x_3058:
[----:B------:R-:W-:Y:S04]  /*5c3e0*/  BSSY.RECONVERGENT B1, `(.L_x_3061) ;  /* 0x0000017000017945 */ /* 0x000fe80003800200 */
[----:B------:R-:W-:Y:S05]  /*5c3f0*/  @!P1 BRA `(.L_x_3062) ;  /* 0x0000000000549947 */ /* 0x000fea0003800000 */
[----:B------:R-:W-:-:S07]  /*5c400*/  IMAD.MOV.U32 R35, RZ, RZ, RZ ;  /* 0x000000ffff237224 */ /* 0x000fce00078e00ff */
.L_x_3064:
        /* <DEDUP_REMOVED lines=16> */
.L_x_3063:
[----:B------:R-:W-:-:S04]  /*5c510*/  ISETP.GT.AND P0, PT, R5, R32, PT ;  /* 0x000000200500720c */ /* 0x000fc80003f04270 */
[----:B------:R-:W-:Y:S02]  /*5c520*/  SEL R4, R28, R29, P0 ;  /* 0x0000001d1c047207 */ /* 0x000fe40000000000 */
[----:B------:R-:W-:-:S03]  /*5c530*/  SEL R29, R29, R28, P0 ;  /* 0x0000001c1d1d7207 */ /* 0x000fc60000000000 */
[----:B------:R-:W-:-:S07]  /*5c540*/  IMAD.MOV.U32 R28, RZ, RZ, R4 ;  /* 0x000000ffff1c7224 */ /* 0x000fce00078e0004 */
.L_x_3062:
[----:B------:R-:W-:Y:S05]  /*5c550*/  BSYNC.RECONVERGENT B1 ;  /* 0x0000000000017941 */ /* 0x000fea0003800200 */
.L_x_3061:
        /* <DEDUP_REMOVED lines=40> */
.L_x_3067:
        /* <DEDUP_REMOVED lines=9> */
.L_x_3066:
[----:B------:R-:W-:Y:S05]  /*5c870*/  BSYNC.RECONVERGENT B1 ;  /* 0x0000000000017941 */ /* 0x000fea0003800200 */
.L_x_3065:
[----:B------:R-:W-:Y:S04]  /*5c880*/  BSSY.RECONVERGENT B1, `(.L_x_3068) ;  /* 0x000000d000017945 */ /* 0x000fe80003800200 */
[----:B------:R-:W-:Y:S05]  /*5c890*/  @!P2 BRA `(.L_x_3069) ;  /* 0x00000000002ca947 */ /* 0x000fea0003800000 */
[----:B------:R-:W-:Y:S01]  /*5c8a0*/  IMAD.MOV.U32 R32, RZ, RZ, RZ ;  /* 0x000000ffff207224 */ /* 0x000fe200078e00ff */
[----:B------:R-:W-:-:S07]  /*5c8b0*/  MOV R35, R31 ;  /* 0x0000001f00237202 */ /* 0x000fce0000000f00 */
.L_x_3070:
        /* <DEDUP_REMOVED lines=9> */
.L_x_3069:
[----:B------:R-:W-:Y:S05]  /*5c950*/  BSYNC.RECONVERGENT B1 ;  /* 0x0000000000017941 */ /* 0x000fea0003800200 */
.L_x_3068:
[----:B------:R-:W-:Y:S04]  /*5c960*/  BSSY.RECONVERGENT B1, `(.L_x_3071) ;  /* 0x0000017000017945 */ /* 0x000fe80003800200 */
[----:B------:R-:W-:Y:S05]  /*5c970*/  @!P1 BRA `(.L_x_3072) ;  /* 0x0000000000549947 */ /* 0x000fea0003800000 */
[----:B------:R-:W-:-:S07]  /*5c980*/  IMAD.MOV.U32 R35, RZ, RZ, RZ ;  /* 0x000000ffff237224 */ /* 0x000fce00078e00ff */
.L_x_3074:
        /* <DEDUP_REMOVED lines=16> */
.L_x_3073:
[----:B------:R-:W-:-:S04]  /*5ca90*/  ISETP.GT.AND P0, PT, R5, R32, PT ;  /* 0x000000200500720c */ /* 0x000fc80003f04270 */
[----:B------:R-:W-:Y:S02]  /*5caa0*/  SEL R4, R30, R31, P0 ;  /* 0x0000001f1e047207 */ /* 0x000fe40000000000 */
[----:B------:R-:W-:-:S03]  /*5cab0*/  SEL R31, R31, R30, P0 ;  /* 0x0000001e1f1f7207 */ /* 0x000fc60000000000 */
[----:B------:R-:W-:-:S07]  /*5cac0*/  IMAD.MOV.U32 R30, RZ, RZ, R4 ;  /* 0x000000ffff1e7224 */ /* 0x000fce00078e0004 */
.L_x_3072:
[----:B------:R-:W-:Y:S05]  /*5cad0*/  BSYNC.RECONVERGENT B1 ;  /* 0x0000000000017941 */ /* 0x000fea0003800200 */
.L_x_3071:
        /* <DEDUP_REMOVED lines=40> */
.L_x_3077:
        /* <DEDUP_REMOVED lines=9> */
.L_x_3076:
[----:B------:R-:W-:Y:S05]  /*5cdf0*/  BSYNC.RECONVERGENT B1 ;  /* 0x0000000000017941 */ /* 0x000fea0003800200 */
.L_x_3075:
[----:B------:R-:W-:Y:S04]  /*5ce00*/  BSSY.RECONVERGENT B1, `(.L_x_3078) ;  /* 0x000000d000017945 */ /* 0x000fe80003800200 */
[----:B------:R-:W-:Y:S05]  /*5ce10*/  @!P2 BRA `(.L_x_3079) ;  /* 0x00000000002ca947 */ /* 0x000fea0003800000 */
[----:B------:R-:W-:Y:S01]  /*5ce20*/  IMAD.MOV.U32 R32, RZ, RZ, RZ ;  /* 0x000000ffff207224 */ /* 0x000fe200078e00ff */
[----:B------:R-:W-:-:S07]  /*5ce30*/  MOV R35, R33 ;  /* 0x0000002100237202 */ /* 0x000fce0000000f00 */
.L_x_3080:
        /* <DEDUP_REMOVED lines=9> */
.L_x_3079:
[----:B------:R-:W-:Y:S05]  /*5ced0*/  BSYNC.RECONVERGENT B1 ;  /* 0x0000000000017941 */ /* 0x000fea0003800200 */
.L_x_3078:
[----:B------:R-:W-:Y:S04]  /*5cee0*/  BSSY.RECONVERGENT B1, `(.L_x_3081) ;  /* 0x0000017000017945 */ /* 0x000fe80003800200 */
[----:B------:R-:W-:Y:S05]  /*5cef0*/  @!P1 BRA `(.L_x_3082) ;  /* 0x0000000000549947 */ /* 0x000fea0003800000 */
[----:B------:R-:W-:-:S07]  /*5cf00*/  IMAD.MOV.U32 R35, RZ, RZ, RZ ;  /* 0x000000ffff237224 */ /* 0x000fce00078e00ff */
.L_x_3084:
        /* <DEDUP_REMOVED lines=16> */
.L_x_3083:
[----:B------:R-:W-:-:S04]  /*5d010*/  ISETP.GT.AND P0, PT, R5, R32, PT ;  /* 0x000000200500720c */ /* 0x000fc80003f04270 */
[----:B------:R-:W-:Y:S02]  /*5d020*/  SEL R4, R34, R33, P0 ;  /* 0x0000002122047207 */ /* 0x000fe40000000000 */
[----:B------:R-:W-:-:S03]  /*5d030*/  SEL R33, R33, R34, P0 ;  /* 0x0000002221217207 */ /* 0x000fc60000000000 */
[----:B------:R-:W-:-:S07]  /*5d040*/  IMAD.MOV.U32 R34, RZ, RZ, R4 ;  /* 0x000000ffff227224 */ /* 0x000fce00078e0004 */
.L_x_3082:
[----:B------:R-:W-:Y:S05]  /*5d050*/  BSYNC.RECONVERGENT B1 ;  /* 0x0000000000017941 */ /* 0x000fea0003800200 */
.L_x_3081:
        /* <DEDUP_REMOVED lines=40> */
.L_x_3087:
        /* <DEDUP_REMOVED lines=9> */
.L_x_3086:
[----:B------:R-:W-:Y:S05]  /*5d370*/  BSYNC.RECONVERGENT B1 ;  /* 0x0000000000017941 */ /* 0x000fea0003800200 */
.L_x_3085:
[----:B------:R-:W-:Y:S04]  /*5d380*/  BSSY.RECONVERGENT B1, `(.L_x_3088) ;  /* 0x000000d000017945 */ /* 0x000fe80003800200 */
[----:B------:R-:W-:Y:S05]  /*5d390*/  @!P2 BRA `(.L_x_3089) ;  /* 0x00000000002ca947 */ /* 0x000fea0003800000 */
[----:B------:R-:W-:Y:S01]  /*5d3a0*/  IMAD.MOV.U32 R32, RZ, RZ, RZ ;  /* 0x000000ffff207224 */ /* 0x000fe200078e00ff */
[----:B------:R-:W-:-:S07]  /*5d3b0*/  MOV R35, R7 ;  /* 0x0000000700237202 */ /* 0x000fce0000000f00 */
.L_x_3090:
        /* <DEDUP_REMOVED lines=9> */
.L_x_3089:
[----:B------:R-:W-:Y:S05]  /*5d450*/  BSYNC.RECONVERGENT B1 ;  /* 0x0000000000017941 */ /* 0x000fea0003800200 */
.L_x_3088:
[----:B------:R-:W-:Y:S04]  /*5d460*/  BSSY.RECONVERGENT B1, `(.L_x_3091) ;  /* 0x0000017000017945 */ /* 0x000fe80003800200 */
[----:B------:R-:W-:Y:S05]  /*5d470*/  @!P1 BRA `(.L_x_3092) ;  /* 0x0000000000549947 */ /* 0x000fea0003800000 */
[----:B------:R-:W-:-:S07]  /*5d480*/  IMAD.MOV.U32 R35, RZ, RZ, RZ ;  /* 0x000000ffff237224 */ /* 0x000fce00078e00ff */
.L_x_3094:
        /* <DEDUP_REMOVED lines=16> */
.L_x_3093:
[----:B------:R-:W-:-:S04]  /*5d590*/  ISETP.GT.AND P0, PT, R5, R32, PT ;  /* 0x000000200500720c */ /* 0x000fc80003f04270 */
[----:B------:R-:W-:Y:S02]  /*5d5a0*/  SEL R4, R2, R7, P0 ;  /* 0x0000000702047207 */ /* 0x000fe40000000000 */
[----:B------:R-:W-:-:S03]  /*5d5b0*/  SEL R7, R7, R2, P0 ;  /* 0x0000000207077207 */ /* 0x000fc60000000000 */
[----:B------:R-:W-:-:S07]  /*5d5c0*/  IMAD.MOV.U32 R2, RZ, RZ, R4 ;  /* 0x000000ffff027224 */ /* 0x000fce00078e0004 */
.L_x_3092:
[----:B------:R-:W-:Y:S05]  /*5d5d0*/  BSYNC.RECONVERGENT B1 ;  /* 0x0000000000017941 */ /* 0x000fea0003800200 */
.L_x_3091:
        /* <DEDUP_REMOVED lines=40> */
.L_x_3097:
        /* <DEDUP_REMOVED lines=9> */
.L_x_3096:
[----:B------:R-:W-:Y:S05]  /*5d8f0*/  BSYNC.RECONVERGENT B1 ;  /* 0x0000000000017941 */ /* 0x000fea0003800200 */
.L_x_3095:
[----:B------:R-:W-:Y:S04]  /*5d900*/  BSSY.RECONVERGENT B1, `(.L_x_3098) ;  /* 0x000000d000017945 */ /* 0x000fe80003800200 */
[----:B------:R-:W-:Y:S05]  /*5d910*/  @!P2 BRA `(.L_x_3099) ;  /* 0x00000000002ca947 */ /* 0x000fea0003800000 */
[----:B------:R-:W-:Y:S01]  /*5d920*/  IMAD.MOV.U32 R32, RZ, RZ, RZ ;  /* 0x000000ffff207224 */ /* 0x000fe200078e00ff */
[----:B------:R-:W-:-:S07]  /*5d930*/  MOV R35, R6 ;  /* 0x0000000600237202 */ /* 0x000fce0000000f00 */
.L_x_3100:
        /* <DEDUP_REMOVED lines=9> */
.L_x_3099:
[----:B------:R-:W-:Y:S05]  /*5d9d0*/  BSYNC.RECONVERGENT B1 ;  /* 0x0000000000017941 */ /* 0x000fea0003800200 */
.L_x_3098:
[----:B------:R-:W-:Y:S04]  /*5d9e0*/  BSSY.RECONVERGENT B1, `(.L_x_3101) ;  /* 0x0000017000017945 */ /* 0x000fe80003800200 */
[----:B------:R-:W-:Y:S05]  /*5d9f0*/  @!P1 BRA `(.L_x_3102) ;  /* 0x0000000000549947 */ /* 0x000fea0003800000 */
[----:B------:R-:W-:-:S07]  /*5da00*/  IMAD.MOV.U32 R35, RZ, RZ, RZ ;  /* 0x000000ffff237224 */ /* 0x000fce00078e00ff */
.L_x_3104:
        /* <DEDUP_REMOVED lines=16> */
.L_x_3103:
[----:B------:R-:W-:-:S04]  /*5db10*/  ISETP.GT.AND P0, PT, R5, R32, PT ;  /* 0x000000200500720c */ /* 0x000fc80003f04270 */
[----:B------:R-:W-:Y:S02]  /*5db20*/  SEL R4, R3, R6, P0 ;  /* 0x0000000603047207 */ /* 0x000fe40000000000 */
[----:B------:R-:W-:-:S03]  /*5db30*/  SEL R6, R6, R3, P0 ;  /* 0x0000000306067207 */ /* 0x000fc60000000000 */
[----:B------:R-:W-:-:S07]  /*5db40*/  IMAD.MOV.U32 R3, RZ, RZ, R4 ;  /* 0x000000ffff037224 */ /* 0x000fce00078e0004 */
.L_x_3102:
[----:B------:R-:W-:Y:S05]  /*5db50*/  BSYNC.RECONVERGENT B1 ;  /* 0x0000000000017941 */ /* 0x000fea0003800200 */
.L_x_3101:
        /* <DEDUP_REMOVED lines=40> */
.L_x_3107:
        /* <DEDUP_REMOVED lines=9> */
.L_x_3106:
[----:B------:R-:W-:Y:S05]  /*5de70*/  BSYNC.RECONVERGENT B1 ;  /* 0x0000000000017941 */ /* 0x000fea0003800200 */
.L_x_3105:
[----:B------:R-:W-:Y:S04]  /*5de80*/  BSSY.RECONVERGENT B1, `(.L_x_3108) ;  /* 0x000000d000017945 */ /* 0x000fe80003800200 */
[----:B------:R-:W-:Y:S05]  /*5de90*/  @!P2 BRA `(.L_x_3109) ;  /* 0x00000000002ca947 */ /* 0x000fea0003800000 */
[----:B------:R-:W-:Y:S01]  /*5dea0*/  IMAD.MOV.U32 R32, RZ, RZ, RZ ;  /* 0x000000ffff207224 */ /* 0x000fe200078e00ff */
[----:B------:R-:W-:-:S07]  /*5deb0*/  MOV R35, R0 ;  /* 0x0000000000237202 */ /* 0x000fce0000000f00 */
.L_x_3110:
        /* <DEDUP_REMOVED lines=9> */
.L_x_3109:
[----:B------:R-:W-:Y:S05]  /*5df50*/  BSYNC.RECONVERGENT B1 ;  /* 0x0000000000017941 */ /* 0x000fea0003800200 */
.L_x_3108:
[----:B------:R-:W-:Y:S04]  /*5df60*/  BSSY.RECONVERGENT B1, `(.L_x_3111) ;  /* 0x0000017000017945 */ /* 0x000fe80003800200 */
[----:B------:R-:W-:Y:S05]  /*5df70*/  @!P1 BRA `(.L_x_3112) ;  /* 0x0000000000549947 */ /* 0x000fea0003800000 */
[----:B------:R-:W-:-:S07]  /*5df80*/  IMAD.MOV.U32 R35, RZ, RZ, RZ ;  /* 0x000000ffff237224 */ /* 0x000fce00078e00ff */
.L_x_3114:
        /* <DEDUP_REMOVED lines=16> */
.L_x_3113:
[----:B------:R-:W-:-:S04]  /*5e090*/  ISETP.GT.AND P0, PT, R5, R32, PT ;  /* 0x000000200500720c */ /* 0x000fc80003f04270 */
[----:B------:R-:W-:Y:S02]  /*5e0a0*/  SEL R4, R23, R0, P0 ;  /* 0x0000000017047207 */ /* 0x000fe40000000000 */
[----:B------:R-:W-:-:S03]  /*5e0b0*/  SEL R0, R0, R23, P0 ;  /* 0x0000001700007207 */ /* 0x000fc60000000000 */
[----:B------:R-:W-:-:S07]  /*5e0c0*/  IMAD.MOV.U32 R23, RZ, RZ, R4 ;  /* 0x000000ffff177224 */ /* 0x000fce00078e0004 */
.L_x_3112:
[----:B------:R-:W-:Y:S05]  /*5e0d0*/  BSYNC.RECONVERGENT B1 ;  /* 0x0000000000017941 */ /* 0x000fea0003800200 */
.L_x_3111:
        /* <DEDUP_REMOVED lines=40> */
.L_x_3117:
        /* <DEDUP_REMOVED lines=9> */
.L_x_3116:
[----:B------:R-:W-:Y:S05]  /*5e3f0*/  BSYNC.RECONVERGENT B1 ;  /* 0x0000000000017941 */ /* 0x000fea0003800200 */
.L_x_3115:
[----:B------:R-:W-:Y:S04]  /*5e400*/  BSSY.RECONVERGENT B1, `(.L_x_3118) ;  /* 0x000000d000017945 */ /* 0x000fe80003800200 */
[----:B------:R-:W-:Y:S05]  /*5e410*/  @!P2 BRA `(.L_x_3119) ;  /* 0x00000000002ca947 */ /* 0x000fea0003800000 */
[----:B------:R-:W-:Y:S01]  /*5e420*/  IMAD.MOV.U32 R32, RZ, RZ, RZ ;  /* 0x000000ffff207224 */ /* 0x000fe200078e00ff */
[----:B------:R-:W-:-:S07]  /*5e430*/  MOV R35, R22 ;  /* 0x0000001600237202 */ /* 0x000fce0000000f00 */
.L_x_3120:
        /* <DEDUP_REMOVED lines=9> */
.L_x_3119:
[----:B------:R-:W-:Y:S05]  /*5e4d0*/  BSYNC.RECONVERGENT B1 ;  /* 0x0000000000017941 */ /* 0x000fea0003800200 */
.L_x_3118:
[----:B------:R-:W-:Y:S04]  /*5e4e0*/  BSSY.RECONVERGENT B1, `(.L_x_3121) ;  /* 0x0000017000017945 */ /* 0x000fe80003800200 */
[----:B------:R-:W-:Y:S05]  /*5e4f0*/  @!P1 BRA `(.L_x_3122) ;  /* 0x0000000000549947 */ /* 0x000fea0003800000 */
[----:B------:R-:W-:-:S07]  /*5e500*/  IMAD.MOV.U32 R35, RZ, RZ, RZ ;  /* 0x000000ffff237224 */ /* 0x000fce00078e00ff */
.L_x_3124:
        /* <DEDUP_REMOVED lines=16> */
.L_x_3123:
[----:B------:R-:W-:-:S04]  /*5e610*/  ISETP.GT.AND P0, PT, R5, R32, PT ;  /* 0x000000200500720c */ /* 0x000fc80003f04270 */
[----:B------:R-:W-:Y:S02]  /*5e620*/  SEL R4, R25, R22, P0 ;  /* 0x0000001619047207 */ /* 0x000fe40000000000 */
[----:B------:R-:W-:-:S03]  /*5e630*/  SEL R22, R22, R25, P0 ;  /* 0x0000001916167207 */ /* 0x000fc60000000000 */
[----:B------:R-:W-:-:S07]  /*5e640*/  IMAD.MOV.U32 R25, RZ, RZ, R4 ;  /* 0x000000ffff197224 */ /* 0x000fce00078e0004 */
.L_x_3122:
[----:B------:R-:W-:Y:S05]  /*5e650*/  BSYNC.RECONVERGENT B1 ;  /* 0x0000000000017941 */ /* 0x000fea0003800200 */
.L_x_3121:
        /* <DEDUP_REMOVED lines=40> */
.L_x_3127:
        /* <DEDUP_REMOVED lines=9> */
.L_x_3126:
[----:B------:R-:W-:Y:S05]  /*5e970*/  BSYNC.RECONVERGENT B1 ;  /* 0x0000000000017941 */ /* 0x000fea0003800200 */
.L_x_3125:
[----:B------:R-:W-:Y:S04]  /*5e980*/  BSSY.RECONVERGENT B1, `(.L_x_3128) ;  /* 0x000000d000017945 */ /* 0x000fe80003800200 */
[----:B------:R-:W-:Y:S05]  /*5e990*/  @!P2 BRA `(.L_x_3129) ;  /* 0x00000000002ca947 */ /* 0x000fea0003800000 */
[----:B------:R-:W-:Y:S01]  /*5e9a0*/  IMAD.MOV.U32 R32, RZ, RZ, RZ ;  /* 0x000000ffff207224 */ /* 0x000fe200078e00ff */
[----:B------:R-:W-:-:S07]  /*5e9b0*/  MOV R35, R24 ;  /* 0x0000001800237202 */ /* 0x000fce0000000f00 */
.L_x_3130:
        /* <DEDUP_REMOVED lines=9> */
.L_x_3129:
[----:B------:R-:W-:Y:S05]  /*5ea50*/  BSYNC.RECONVERGENT B1 ;  /* 0x0000000000017941 */ /* 0x000fea0003800200 */
.L_x_3128:
[----:B------:R-:W-:Y:S04]  /*5ea60*/  BSSY.RECONVERGENT B1, `(.L_x_3131) ;  /* 0x0000017000017945 */ /* 0x000fe80003800200 */
[----:B------:R-:W-:Y:S05]  /*5ea70*/  @!P1 BRA `(.L_x_3132) ;  /* 0x0000000000549947 */ /* 0x000fea0003800000 */
[----:B------:R-:W-:-:S07]  /*5ea80*/  IMAD.MOV.U32 R35, RZ, RZ, RZ ;  /* 0x000000ffff237224 */ /* 0x000fce00078e00ff */
.L_x_3134:
        /* <DEDUP_REMOVED lines=16> */
.L_x_3133:
[----:B------:R-:W-:-:S04]  /*5eb90*/  ISETP.GT.AND P0, PT, R5, R32, PT ;  /* 0x000000200500720c */ /* 0x000fc80003f04270 */
[----:B------:R-:W-:Y:S02]  /*5eba0*/  SEL R4, R27, R24, P0 ;  /* 0x000000181b047207 */ /* 0x000fe40000000000 */
[----:B------:R-:W-:-:S03]  /*5ebb0*/  SEL R24, R24, R27, P0 ;  /* 0x0000001b18187207 */ /* 0x000fc60000000000 */
[----:B------:R-:W-:-:S07]  /*5ebc0*/  IMAD.MOV.U32 R27, RZ, RZ, R4 ;  /* 0x000000ffff1b7224 */ /* 0x000fce00078e0004 */
.L_x_3132:
[----:B------:R-:W-:Y:S05]  /*5ebd0*/  BSYNC.RECONVERGENT B1 ;  /* 0x0000000000017941 */ /* 0x000fea0003800200 */
.L_x_3131:
        /* <DEDUP_REMOVED lines=40> */
.L_x_3137:
        /* <DEDUP_REMOVED lines=9> */
.L_x_3136:
[----:B------:R-:W-:Y:S05]  /*5eef0*/  BSYNC.RECONVERGENT B1 ;  /* 0x0000000000017941 */ /* 0x000fea0003800200 */
.L_x_3135:
[----:B------:R-:W-:Y:S04]  /*5ef00*/  BSSY.RECONVERGENT B1, `(.L_x_3138) ;  /* 0x000000d000017945 */ /* 0x000fe80003800200 */
[----:B------:R-:W-:Y:S05]  /*5ef10*/  @!P2 BRA `(.L_x_3139) ;  /* 0x00000000002ca947 */ /* 0x000fea0003800000 */
[----:B------:R-:W-:Y:S01]  /*5ef20*/  IMAD.MOV.U32 R32, RZ, RZ, RZ ;  /* 0x000000ffff207224 */ /* 0x000fe200078e00ff */
[----:B------:R-:W-:-:S07]  /*5ef30*/  MOV R35, R26 ;  /* 0x0000001a00237202 */ /* 0x000fce0000000f00 */
.L_x_3140:
        /* <DEDUP_REMOVED lines=9> */
.L_x_3139:
[----:B------:R-:W-:Y:S05]  /*5efd0*/  BSYNC.RECONVERGENT B1 ;  /* 0x0000000000017941 */ /* 0x000fea0003800200 */
.L_x_3138:
[----:B------:R-:W-:Y:S04]  /*5efe0*/  BSSY.RECONVERGENT B1, `(.L_x_3141) ;  /* 0x0000017000017945 */ /* 0x000fe80003800200 */
[----:B------:R-:W-:Y:S05]  /*5eff0*/  @!P1 BRA `(.L_x_3142) ;  /* 0x0000000000549947 */ /* 0x000fea0003800000 */
[----:B------:R-:W-:-:S07]  /*5f000*/  IMAD.MOV.U32 R35, RZ, RZ, RZ ;  /* 0x000000ffff237224 */ /* 0x000fce00078e00ff */
.L_x_3144:
        /* <DEDUP_REMOVED lines=16> */
.L_x_3143:
[----:B------:R-:W-:-:S04]  /*5f110*/  ISETP.GT.AND P0, PT, R5, R32, PT ;  /* 0x000000200500720c */ /* 0x000fc80003f04270 */
[----:B------:R-:W-:Y:S02]  /*5f120*/  SEL R4, R29, R26, P0 ;  /* 0x0000001a1d047207 */ /* 0x000fe40000000000 */
[----:B------:R-:W-:-:S03]  /*5f130*/  SEL R26, R26, R29, P0 ;  /* 0x0000001d1a1a7207 */ /* 0x000fc60000000000 */
[----:B------:R-:W-:-:S07]  /*5f140*/  IMAD.MOV.U32 R29, RZ, RZ, R4 ;  /* 0x000000ffff1d7224 */ /* 0x000fce00078e0004 */
.L_x_3142:
[----:B------:R-:W-:Y:S05]  /*5f150*/  BSYNC.RECONVERGENT B1 ;  /* 0x0000000000017941 */ /* 0x000fea0003800200 */
.L_x_3141:
        /* <DEDUP_REMOVED lines=40> */
.L_x_3147:
        /* <DEDUP_REMOVED lines=9> */
.L_x_3146:
[----:B------:R-:W-:Y:S05]  /*5f470*/  BSYNC.RECONVERGENT B1 ;  /* 0x0000000000017941 */ /* 0x000fea0003800200 */
.L_x_3145:
[----:B------:R-:W-:Y:S04]  /*5f480*/  BSSY.RECONVERGENT B1, `(.L_x_3148) ;  /* 0x000000d000017945 */ /* 0x000fe80003800200 */
[----:B------:R-:W-:Y:S05]  /*5f490*/  @!P2 BRA `(.L_x_3149) ;  /* 0x00000000002ca947 */ /* 0x000fea0003800000 */
[----:B------:R-:W-:Y:S01]  /*5f4a0*/  IMAD.MOV.U32 R32, RZ, RZ, RZ ;  /* 0x000000ffff207224 */ /* 0x000fe200078e00ff */
[----:B------:R-:W-:-:S07]  /*5f4b0*/  MOV R35, R28 ;  /* 0x0000001c00237202 */ /* 0x000fce0000000f00 */
.L_x_3150:
        /* <DEDUP_REMOVED lines=9> */
.L_x_3149:
[----:B------:R-:W-:Y:S05]  /*5f550*/  BSYNC.RECONVERGENT B1 ;  /* 0x0000000000017941 */ /* 0x000fea0003800200 */
.L_x_3148:
[----:B------:R-:W-:Y:S04]  /*5f560*/  BSSY.RECONVERGENT B1, `(.L_x_3151) ;  /* 0x0000017000017945 */ /* 0x000fe80003800200 */
[----:B------:R-:W-:Y:S05]  /*5f570*/  @!P1 BRA `(.L_x_3152) ;  /* 0x0000000000549947 */ /* 0x000fea0003800000 */
[----:B------:R-:W-:-:S07]  /*5f580*/  IMAD.MOV.U32 R35, RZ, RZ, RZ ;  /* 0x000000ffff237224 */ /* 0x000fce00078e00ff */
.L_x_3154:
        /* <DEDUP_REMOVED lines=16> */
.L_x_3153:
[----:B------:R-:W-:-:S04]  /*5f690*/  ISETP.GT.AND P0, PT, R5, R32, PT ;  /* 0x000000200500720c */ /* 0x000fc80003f04270 */
[----:B------:R-:W-:Y:S02]  /*5f6a0*/  SEL R4, R31, R28, P0 ;  /* 0x0000001c1f047207 */ /* 0x000fe40000000000 */
[----:B------:R-:W-:-:S03]  /*5f6b0*/  SEL R28, R28, R31, P0 ;  /* 0x0000001f1c1c7207 */ /* 0x000fc60000000000 */
[----:B------:R-:W-:-:S07]  /*5f6c0*/  IMAD.MOV.U32 R31, RZ, RZ, R4 ;  /* 0x000000ffff1f7224 */ /* 0x000fce00078e0004 */
.L_x_3152:
[----:B------:R-:W-:Y:S05]  /*5f6d0*/  BSYNC.RECONVERGENT B1 ;  /* 0x0000000000017941 */ /* 0x000fea0003800200 */
.L_x_3151:
        /* <DEDUP_REMOVED lines=40> */
.L_x_3157:
        /* <DEDUP_REMOVED lines=9> */
.L_x_3156:
[----:B------:R-:W-:Y:S05]  /*5f9f0*/  BSYNC.RECONVERGENT B1 ;  /* 0x0000000000017941 */ /* 0x000fea0003800200 */
.L_x_3155:
[----:B------:R-:W-:Y:S04]  /*5fa00*/  BSSY.RECONVERGENT B1, `(.L_x_3158) ;  /* 0x000000d000017945 */ /* 0x000fe80003800200 */
[----:B------:R-:W-:Y:S05]  /*5fa10*/  @!P2 BRA `(.L_x_3159) ;  /* 0x00000000002ca947 */ /* 0x000fea0003800000 */
[----:B------:R-:W-:Y:S01]  /*5fa20*/  IMAD.MOV.U32 R32, RZ, RZ, RZ ;  /* 0x000000ffff207224 */ /* 0x000fe200078e00ff */
[----:B------:R-:W-:-:S07]  /*5fa30*/  MOV R35, R30 ;  /* 0x0000001e00237202 */ /* 0x000fce0000000f00 */
.L_x_3160:
        /* <DEDUP_REMOVED lines=9> */
.L_x_3159:
[----:B------:R-:W-:Y:S05]  /*5fad0*/  BSYNC.RECONVERGENT B1 ;  /* 0x0000000000017941 */ /* 0x000fea0003800200 */
.L_x_3158:
[----:B------:R-:W-:Y:S04]  /*5fae0*/  BSSY.RECONVERGENT B1, `(.L_x_3161) ;  /* 0x0000017000017945 */ /* 0x000fe80003800200 */
[----:B------:R-:W-:Y:S05]  /*5faf0*/  @!P1 BRA `(.L_x_3162) ;  /* 0x0000000000549947 */ /* 0x000fea0003800000 */
[----:B------:R-:W-:-:S07]  /*5fb00*/  IMAD.MOV.U32 R35, RZ, RZ, RZ ;  /* 0x000000ffff237224 */ /* 0x000fce00078e00ff */
.L_x_3164:
        /* <DEDUP_REMOVED lines=16> */
.L_x_3163:
[----:B------:R-:W-:-:S04]  /*5fc10*/  ISETP.GT.AND P0, PT, R5, R32, PT ;  /* 0x000000200500720c */ /* 0x000fc80003f04270 */
[----:B------:R-:W-:Y:S02]  /*5fc20*/  SEL R4, R33, R30, P0 ;  /* 0x0000001e21047207 */ /* 0x000fe40000000000 */
[----:B------:R-:W-:-:S03]  /*5fc30*/  SEL R30, R30, R33, P0 ;  /* 0x000000211e1e7207 */ /* 0x000fc60000000000 */
[----:B------:R-:W-:-:S07]  /*5fc40*/  IMAD.MOV.U32 R33, RZ, RZ, R4 ;  /* 0x000000ffff217224 */ /* 0x000fce00078e0004 */
.L_x_3162:
[----:B------:R-:W-:Y:S05]  /*5fc50*/  BSYNC.RECONVERGENT B1 ;  /* 0x0000000000017941 */ /* 0x000fea0003800200 */
.L_x_3161:
        /* <DEDUP_REMOVED lines=40> */
.L_x_3167:
        /* <DEDUP_REMOVED lines=9> */
.L_x_3166:
[----:B------:R-:W-:Y:S05]  /*5ff70*/  BSYNC.RECONVERGENT B1 ;  /* 0x0000000000017941 */ /* 0x000fea0003800200 */
.L_x_3165:
[----:B------:R-:W-:Y:S04]  /*5ff80*/  BSSY.RECONVERGENT B1, `(.L_x_3168) ;  /* 0x000000d000017945 */ /* 0x000fe80003800200 */
[----:B------:R-:W-:Y:S05]  /*5ff90*/  @!P2 BRA `(.L_x_3169) ;  /* 0x00000000002ca947 */ /* 0x000fea0003800000 */
[----:B------:R-:W-:Y:S01]  /*5ffa0*/  IMAD.MOV.U32 R32, RZ, RZ, RZ ;  /* 0x000000ffff207224 */ /* 0x000fe200078e00ff */
[----:B------:R-:W-:-:S07]  /*5ffb0*/  MOV R35, R34 ;  /* 0x0000002200237202 */ /* 0x000fce0000000f00 */
.L_x_3170:
        /* <DEDUP_REMOVED lines=9> */
.L_x_3169:
[----:B------:R-:W-:Y:S05]  /*60050*/  BSYNC.RECONVERGENT B1 ;  /* 0x0000000000017941 */ /* 0x000fea0003800200 */
.L_x_3168:
[----:B------:R-:W-:Y:S04]  /*60060*/  BSSY.RECONVERGENT B1, `(.L_x_3171) ;  /* 0x0000017000017945 */ /* 0x000fe80003800200 */
[----:B------:R-:W-:Y:S05]  /*60070*/  @!P1 BRA `(.L_x_3172) ;  /* 0x0000000000549947 */ /* 0x000fea0003800000 */
[----:B------:R-:W-:-:S07]  /*60080*/  IMAD.MOV.U32 R35, RZ, RZ, RZ ;  /* 0x000000ffff237224 */ /* 0x000fce00078e00ff */
.L_x_3174:
        /* <DEDUP_REMOVED lines=16> */
.L_x_3173:
[----:B------:R-:W-:-:S04]  /*60190*/  ISETP.GT.AND P0, PT, R5, R32, PT ;  /* 0x000000200500720c */ /* 0x000fc80003f04270 */
[----:B------:R-:W-:Y:S02]  /*601a0*/  SEL R4, R7, R34, P0 ;  /* 0x0000002207047207 */ /* 0x000fe40000000000 */
[----:B------:R-:W-:-:S03]  /*601b0*/  SEL R34, R34, R7, P0 ;  /* 0x0000000722227207 */ /* 0x000fc60000000000 */
[----:B------:R-:W-:-:S07]  /*601c0*/  IMAD.MOV.U32 R7, RZ, RZ, R4 ;  /* 0x000000ffff077224 */ /* 0x000fce00078e0004 */
.L_x_3172:
[----:B------:R-:W-:Y:S05]  /*601d0*/  BSYNC.RECONVERGENT B1 ;  /* 0x0000000000017941 */ /* 0x000fea0003800200 */
.L_x_3171:
        /* <DEDUP_REMOVED lines=40> */
.L_x_3177:
        /* <DEDUP_REMOVED lines=9> */
.L_x_3176:
[----:B------:R-:W-:Y:S05]  /*604f0*/  BSYNC.RECONVERGENT B1 ;  /* 0x0000000000017941 */ /* 0x000fea0003800200 */
.L_x_3175:
[----:B------:R-:W-:Y:S04]  /*60500*/  BSSY.RECONVERGENT B1, `(.L_x_3178) ;  /* 0x000000d000017945 */ /* 0x000fe80003800200 */
[----:B------:R-:W-:Y:S05]  /*60510*/  @!P2 BRA `(.L_x_3179) ;  /* 0x00000000002ca947 */ /* 0x000fea0003800000 */
[----:B------:R-:W-:Y:S01]  /*60520*/  IMAD.MOV.U32 R32, RZ, RZ, RZ ;  /* 0x000000ffff207224 */ /* 0x000fe200078e00ff */
[----:B------:R-:W-:-:S07]  /*60530*/  MOV R35, R3 ;  /* 0x0000000300237202 */ /* 0x000fce0000000f00 */
.L_x_3180:
        /* <DEDUP_REMOVED lines=9> */
.L_x_3179:
[----:B------:R-:W-:Y:S05]  /*605d0*/  BSYNC.RECONVERGENT B1 ;  /* 0x0000000000017941 */ /* 0x000fea0003800200 */
.L_x_3178:
[----:B------:R-:W-:Y:S04]  /*605e0*/  BSSY.RECONVERGENT B1, `(.L_x_3181) ;  /* 0x0000017000017945 */ /* 0x000fe80003800200 */
[----:B------:R-:W-:Y:S05]  /*605f0*/  @!P1 BRA `(.L_x_3182) ;  /* 0x0000000000549947 */ /* 0x000fea0003800000 */
[----:B------:R-:W-:-:S07]  /*60600*/  IMAD.MOV.U32 R35, RZ, RZ, RZ ;  /* 0x000000ffff237224 */ /* 0x000fce00078e00ff */
.L_x_3184:
        /* <DEDUP_REMOVED lines=16> */
.L_x_3183:
[----:B------:R-:W-:-:S04]  /*60710*/  ISETP.GT.AND P0, PT, R5, R32, PT ;  /* 0x000000200500720c */ /* 0x000fc80003f04270 */
[----:B------:R-:W-:Y:S02]  /*60720*/  SEL R4, R0, R3, P0 ;  /* 0x0000000300047207 */ /* 0x000fe40000000000 */
[----:B------:R-:W-:-:S03]  /*60730*/  SEL R3, R3, R0, P0 ;  /* 0x0000000003037207 */ /* 0x000fc60000000000 */
[----:B------:R-:W-:-:S07]  /*60740*/  IMAD.MOV.U32 R0, RZ, RZ, R4 ;  /* 0x000000ffff007224 */ /* 0x000fce00078e0004 */
.L_x_3182:
[----:B------:R-:W-:Y:S05]  /*60750*/  BSYNC.RECONVERGENT B1 ;  /* 0x0000000000017941 */ /* 0x000fea0003800200 */
.L_x_3181:
        /* <DEDUP_REMOVED lines=40> */
.L_x_3187:
        /* <DEDUP_REMOVED lines=9> */
.L_x_3186:
[----:B------:R-:W-:Y:S05]  /*60a70*/  BSYNC.RECONVERGENT B1 ;  /* 0x0000000000017941 */ /* 0x000fea0003800200 */
.L_x_3185:
[----:B------:R-:W-:Y:S04]  /*60a80*/  BSSY.RECONVERGENT B1, `(.L_x_3188) ;  /* 0x000000d000017945 */ /* 0x000fe80003800200 */
[----:B------:R-:W-:Y:S05]  /*60a90*/  @!P2 BRA `(.L_x_3189) ;  /* 0x00000000002ca947 */ /* 0x000fea0003800000 */
[----:B------:R-:W-:Y:S01]  /*60aa0*/  IMAD.MOV.U32 R32, RZ, RZ, RZ ;  /* 0x000000ffff207224 */ /* 0x000fe200078e00ff */
[----:B------:R-:W-:-:S07]  /*60ab0*/  MOV R35, R23 ;  /* 0x0000001700237202 */ /* 0x000fce0000000f00 */
.L_x_3190:
        /* <DEDUP_REMOVED lines=9> */
.L_x_3189:
[----:B------:R-:W-:Y:S05]  /*60b50*/  BSYNC.RECONVERGENT B1 ;  /* 0x0000000000017941 */ /* 0x000fea0003800200 */
.L_x_3188:
[----:B------:R-:W-:Y:S04]  /*60b60*/  BSSY.RECONVERGENT B1, `(.L_x_3191) ;  /* 0x0000017000017945 */ /* 0x000fe80003800200 */
[----:B------:R-:W-:Y:S05]  /*60b70*/  @!P1 BRA `(.L_x_3192) ;  /* 0x0000000000549947 */ /* 0x000fea0003800000 */
[----:B------:R-:W-:-:S07]  /*60b80*/  IMAD.MOV.U32 R35, RZ, RZ, RZ ;  /* 0x000000ffff237224 */ /* 0x000fce00078e00ff */
.L_x_3194:
        /* <DEDUP_REMOVED lines=16> */
.L_x_3193:
[----:B------:R-:W-:-:S04]  /*60c90*/  ISETP.GT.AND P0, PT, R5, R32, PT ;  /* 0x000000200500720c */ /* 0x000fc80003f04270 */
[----:B------:R-:W-:Y:S02]  /*60ca0*/  SEL R4, R22, R23, P0 ;  /* 0x0000001716047207 */ /* 0x000fe40000000000 */
[----:B------:R-:W-:-:S03]  /*60cb0*/  SEL R23, R23, R22, P0 ;  /* 0x0000001617177207 */ /* 0x000fc60000000000 */
[----:B------:R-:W-:-:S07]  /*60cc0*/  IMAD.MOV.U32 R22, RZ, RZ, R4 ;  /* 0x000000ffff167224 */ /* 0x000fce00078e0004 */
.L_x_3192:
[----:B------:R-:W-:Y:S05]  /*60cd0*/  BSYNC.RECONVERGENT B1 ;  /* 0x0000000000017941 */ /* 0x000fea0003800200 */
.L_x_3191:
        /* <DEDUP_REMOVED lines=40> */
.L_x_3197:
        /* <DEDUP_REMOVED lines=9> */
.L_x_3196:
[----:B------:R-:W-:Y:S05]  /*60ff0*/  BSYNC.RECONVERGENT B1 ;  /* 0x0000000000017941 */ /* 0x000fea0003800200 */
.L_x_3195:
[----:B------:R-:W-:Y:S04]  /*61000*/  BSSY.RECONVERGENT B1, `(.L_x_3198) ;  /* 0x000000d000017945 */ /* 0x000fe80003800200 */
[----:B------:R-:W-:Y:S05]  /*61010*/  @!P2 BRA `(.L_x_3199) ;  /* 0x00000000002ca947 */ /* 0x000fea0003800000 */
[----:B------:R-:W-:Y:S01]  /*61020*/  IMAD.MOV.U32 R32, RZ, RZ, RZ ;  /* 0x000000ffff207224 */ /* 0x000fe200078e00ff */
[----:B------:R-:W-:-:S07]  /*61030*/  MOV R35, R25 ;  /* 0x0000001900237202 */ /* 0x000fce0000000f00 */
.L_x_3200:
        /* <DEDUP_REMOVED lines=9> */
.L_x_3199:
[----:B------:R-:W-:Y:S05]  /*610d0*/  BSYNC.RECONVERGENT B1 ;  /* 0x0000000000017941 */ /* 0x000fea0003800200 */
.L_x_3198:
[----:B------:R-:W-:Y:S04]  /*610e0*/  BSSY.RECONVERGENT B1, `(.L_x_3201) ;  /* 0x0000017000017945 */ /* 0x000fe80003800200 */
[----:B------:R-:W-:Y:S05]  /*610f0*/  @!P1 BRA `(.L_x_3202) ;  /* 0x0000000000549947 */ /* 0x000fea0003800000 */
[----:B------:R-:W-:-:S07]  /*61100*/  IMAD.MOV.U32 R35, RZ, RZ, RZ ;  /* 0x000000ffff237224 */ /* 0x000fce00078e00ff */
.L_x_3204:
        /* <DEDUP_REMOVED lines=16> */
.L_x_3203:
[----:B------:R-:W-:-:S04]  /*61210*/  ISETP.GT.AND P0, PT, R5, R32, PT ;  /* 0x000000200500720c */ /* 0x000fc80003f04270 */
[----:B------:R-:W-:Y:S02]  /*61220*/  SEL R4, R24, R25, P0 ;  /* 0x0000001918047207 */ /* 0x000fe40000000000 */
[----:B------:R-:W-:-:S03]  /*61230*/  SEL R25, R25, R24, P0 ;  /* 0x0000001819197207 */ /* 0x000fc60000000000 */
[----:B------:R-:W-:-:S07]  /*61240*/  IMAD.MOV.U32 R24, RZ, RZ, R4 ;  /* 0x000000ffff187224 */ /* 0x000fce00078e0004 */
.L_x_3202:
[----:B------:R-:W-:Y:S05]  /*61250*/  BSYNC.RECONVERGENT B1 ;  /* 0x0000000000017941 */ /* 0x000fea0003800200 */
.L_x_3201:
        /* <DEDUP_REMOVED lines=40> */
.L_x_3207:
        /* <DEDUP_REMOVED lines=9> */
.L_x_3206:
[----:B------:R-:W-:Y:S05]  /*61570*/  BSYNC.RECONVERGENT B1 ;  /* 0x0000000000017941 */ /* 0x000fea0003800200 */
.L_x_3205:
[----:B------:R-:W-:Y:S04]  /*61580*/  BSSY.RECONVERGENT B1, `(.L_x_3208) ;  /* 0x000000d000017945 */ /* 0x000fe80003800200 */
[----:B------:R-:W-:Y:S05]  /*61590*/  @!P2 BRA `(.L_x_3209) ;  /* 0x00000000002ca947 */ /* 0x000fea0003800000 */
[----:B------:R-:W-:Y:S01]  /*615a0*/  IMAD.MOV.U32 R32, RZ, RZ, RZ ;  /* 0x000000ffff207224 */ /* 0x000fe200078e00ff */
[----:B------:R-:W-:-:S07]  /*615b0*/  MOV R35, R27 ;  /* 0x0000001b00237202 */ /* 0x000fce0000000f00 */
.L_x_3210:
        /* <DEDUP_REMOVED lines=9> */
.L_x_3209:
[----:B------:R-:W-:Y:S05]  /*61650*/  BSYNC.RECONVERGENT B1 ;  /* 0x0000000000017941 */ /* 0x000fea0003800200 */
.L_x_3208:
[----:B------:R-:W-:Y:S04]  /*61660*/  BSSY.RECONVERGENT B1, `(.L_x_3211) ;  /* 0x0000017000017945 */ /* 0x000fe80003800200 */
[----:B------:R-:W-:Y:S05]  /*61670*/  @!P1 BRA `(.L_x_3212) ;  /* 0x0000000000549947 */ /* 0x000fea0003800000 */
[----:B------:R-:W-:-:S07]  /*61680*/  IMAD.MOV.U32 R35, RZ, RZ, RZ ;  /* 0x000000ffff237224 */ /* 0x000fce00078e00ff */
.L_x_3214:
        /* <DEDUP_REMOVED lines=16> */
.L_x_3213:
[----:B------:R-:W-:-:S04]  /*61790*/  ISETP.GT.AND P0, PT, R5, R32, PT ;  /* 0x000000200500720c */ /* 0x000fc80003f04270 */
[----:B------:R-:W-:Y:S02]  /*617a0*/  SEL R4, R26, R27, P0 ;  /* 0x0000001b1a047207 */ /* 0x000fe40000000000 */
[----:B------:R-:W-:-:S03]  /*617b0*/  SEL R27, R27, R26, P0 ;  /* 0x0000001a1b1b7207 */ /* 0x000fc60000000000 */
[----:B------:R-:W-:-:S07]  /*617c0*/  IMAD.MOV.U32 R26, RZ, RZ, R4 ;  /* 0x000000ffff1a7224 */ /* 0x000fce00078e0004 */
.L_x_3212:
[----:B------:R-:W-:Y:S05]  /*617d0*/  BSYNC.RECONVERGENT B1 ;  /* 0x0000000000017941 */ /* 0x000fea0003800200 */
.L_x_3211:
        /* <DEDUP_REMOVED lines=40> */
.L_x_3217:
        /* <DEDUP_REMOVED lines=9> */
.L_x_3216:
[----:B------:R-:W-:Y:S05]  /*61af0*/  BSYNC.RECONVERGENT B1 ;  /* 0x0000000000017941 */ /* 0x000fea0003800200 */
.L_x_3215:
[----:B------:R-:W-:Y:S04]  /*61b00*/  BSSY.RECONVERGENT B1, `(.L_x_3218) ;  /* 0x000000d000017945 */ /* 0x000fe80003800200 */
[----:B------:R-:W-:Y:S05]  /*61b10*/  @!P2 BRA `(.L_x_3219) ;  /* 0x00000000002ca947 */ /* 0x000fea0003800000 */
[----:B------:R-:W-:Y:S01]  /*61b20*/  IMAD.MOV.U32 R32, RZ, RZ, RZ ;  /* 0x000000ffff207224 */ /* 0x000fe200078e00ff */
[----:B------:R-:W-:-:S07]  /*61b30*/  MOV R35, R29 ;  /* 0x0000001d00237202 */ /* 0x000fce0000000f00 */
.L_x_3220:
        /* <DEDUP_REMOVED lines=9> */
.L_x_3219:
[----:B------:R-:W-:Y:S05]  /*61bd0*/  BSYNC.RECONVERGENT B1 ;  /* 0x0000000000017941 */ /* 0x000fea0003800200 */
.L_x_3218:
[----:B------:R-:W-:Y:S04]  /*61be0*/  BSSY.RECONVERGENT B1, `(.L_x_3221) ;  /* 0x0000017000017945 */ /* 0x000fe80003800200 */
[----:B------:R-:W-:Y:S05]  /*61bf0*/  @!P1 BRA `(.L_x_3222) ;  /* 0x0000000000549947 */ /* 0x000fea0003800000 */
[----:B------:R-:W-:-:S07]  /*61c00*/  IMAD.MOV.U32 R35, RZ, RZ, RZ ;  /* 0x000000ffff237224 */ /* 0x000fce00078e00ff */
.L_x_3224:
        /* <DEDUP_REMOVED lines=16> */
.L_x_3223:
[----:B------:R-:W-:-:S04]  /*61d10*/  ISETP.GT.AND P0, PT, R5, R32, PT ;  /* 0x000000200500720c */ /* 0x000fc80003f04270 */
[----:B------:R-:W-:Y:S02]  /*61d20*/  SEL R4, R28, R29, P0 ;  /* 0x0000001d1c047207 */ /* 0x000fe40000000000 */
[----:B------:R-:W-:-:S03]  /*61d30*/  SEL R29, R29, R28, P0 ;  /* 0x0000001c1d1d7207 */ /* 0x000fc60000000000 */
[----:B------:R-:W-:-:S07]  /*61d40*/  IMAD.MOV.U32 R28, RZ, RZ, R4 ;  /* 0x000000ffff1c7224 */ /* 0x000fce00078e0004 */
.L_x_3222:
[----:B------:R-:W-:Y:S05]  /*61d50*/  BSYNC.RECONVERGENT B1 ;  /* 0x0000000000017941 */ /* 0x000fea0003800200 */
.L_x_3221:
        /* <DEDUP_REMOVED lines=40> */
.L_x_3227:
        /* <DEDUP_REMOVED lines=9> */
.L_x_3226:
[----:B------:R-:W-:Y:S05]  /*62070*/  BSYNC.RECONVERGENT B1 ;  /* 0x0000000000017941 */ /* 0x000fea0003800200 */
.L_x_3225:
[----:B------:R-:W-:Y:S04]  /*62080*/  BSSY.RECONVERGENT B1, `(.L_x_3228) ;  /* 0x000000d000017945 */ /* 0x000fe80003800200 */
[----:B------:R-:W-:Y:S05]  /*62090*/  @!P2 BRA `(.L_x_3229) ;  /* 0x00000000002ca947 */ /* 0x000fea0003800000 */
[----:B------:R-:W-:Y:S01]  /*620a0*/  IMAD.MOV.U32 R32, RZ, RZ, RZ ;  /* 0x000000ffff207224 */ /* 0x000fe200078e00ff */
[----:B------:R-:W-:-:S07]  /*620b0*/  MOV R35, R31 ;  /* 0x0000001f00237202 */ /* 0x000fce0000000f00 */
.L_x_3230:
        /* <DEDUP_REMOVED lines=9> */
.L_x_3229:
[----:B------:R-:W-:Y:S05]  /*62150*/  BSYNC.RECONVERGENT B1 ;  /* 0x0000000000017941 */ /* 0x000fea0003800200 */
.L_x_3228:
[----:B------:R-:W-:Y:S04]  /*62160*/  BSSY.RECONVERGENT B1, `(.L_x_3231) ;  /* 0x0000017000017945 */ /* 0x000fe80003800200 */
[----:B------:R-:W-:Y:S05]  /*62170*/  @!P1 BRA `(.L_x_3232) ;  /* 0x0000000000549947 */ /* 0x000fea0003800000 */
[----:B------:R-:W-:-:S07]  /*62180*/  IMAD.MOV.U32 R35, RZ, RZ, RZ ;  /* 0x000000ffff237224 */ /* 0x000fce00078e00ff */
.L_x_3234:
        /* <DEDUP_REMOVED lines=16> */
.L_x_3233:
[----:B------:R-:W-:-:S04]  /*62290*/  ISETP.GT.AND P0, PT, R5, R32, PT ;  /* 0x000000200500720c */ /* 0x000fc80003f04270 */
[----:B------:R-:W-:Y:S02]  /*622a0*/  SEL R4, R30, R31, P0 ;  /* 0x0000001f1e047207 */ /* 0x000fe40000000000 */
[----:B------:R-:W-:-:S03]  /*622b0*/  SEL R31, R31, R30, P0 ;  /* 0x0000001e1f1f7207 */ /* 0x000fc60000000000 */
[----:B------:R-:W-:-:S07]  /*622c0*/  IMAD.MOV.U32 R30, RZ, RZ, R4 ;  /* 0x000000ffff1e7224 */ /* 0x000fce00078e0004 */
.L_x_3232:
[----:B------:R-:W-:Y:S05]  /*622d0*/  BSYNC.RECONVERGENT B1 ;  /* 0x0000000000017941 */ /* 0x000fea0003800200 */
.L_x_3231:
        /* <DEDUP_REMOVED lines=40> */
.L_x_3237:
        /* <DEDUP_REMOVED lines=9> */
.L_x_3236:
[----:B------:R-:W-:Y:S05]  /*625f0*/  BSYNC.RECONVERGENT B1 ;  /* 0x0000000000017941 */ /* 0x000fea0003800200 */
.L_x_3235:
[----:B------:R-:W-:Y:S04]  /*62600*/  BSSY.RECONVERGENT B1, `(.L_x_3238) ;  /* 0x000000d000017945 */ /* 0x000fe80003800200 */
[----:B------:R-:W-:Y:S05]  /*62610*/  @!P2 BRA `(.L_x_3239) ;  /* 0x00000000002ca947 */ /* 0x000fea0003800000 */
[----:B------:R-:W-:Y:S01]  /*62620*/  IMAD.MOV.U32 R32, RZ, RZ, RZ ;  /* 0x000000ffff207224 */ /* 0x000fe200078e00ff */
[----:B------:R-:W-:-:S07]  /*62630*/  MOV R35, R33 ;  /* 0x0000002100237202 */ /* 0x000fce0000000f00 */
.L_x_3240:
        /* <DEDUP_REMOVED lines=9> */
.L_x_3239:
[----:B------:R-:W-:Y:S05]  /*626d0*/  BSYNC.RECONVERGENT B1 ;  /* 0x0000000000017941 */ /* 0x000fea0003800200 */
.L_x_3238:
[----:B------:R-:W-:Y:S04]  /*626e0*/  BSSY.RECONVERGENT B1, `(.L_x_3241) ;  /* 0x0000017000017945 */ /* 0x000fe80003800200 */
[----:B------:R-:W-:Y:S05]  /*626f0*/  @!P1 BRA `(.L_x_3242) ;  /* 0x0000000000549947 */ /* 0x000fea0003800000 */
[----:B------:R-:W-:-:S07]  /*62700*/  IMAD.MOV.U32 R35, RZ, RZ, RZ ;  /* 0x000000ffff237224 */ /* 0x000fce00078e00ff */
.L_x_3244:
        /* <DEDUP_REMOVED lines=16> */
.L_x_3243:
[----:B------:R-:W-:-:S04]  /*62810*/  ISETP.GT.AND P0, PT, R5, R32, PT ;  /* 0x000000200500720c */ /* 0x000fc80003f04270 */
[----:B------:R-:W-:Y:S02]  /*62820*/  SEL R4, R34, R33, P0 ;  /* 0x0000002122047207 */ /* 0x000fe40000000000 */
[----:B------:R-:W-:-:S03]  /*62830*/  SEL R33, R33, R34, P0 ;  /* 0x0000002221217207 */ /* 0x000fc60000000000 */
[----:B------:R-:W-:-:S07]  /*62840*/  IMAD.MOV.U32 R34, RZ, RZ, R4 ;  /* 0x000000ffff227224 */ /* 0x000fce00078e0004 */
.L_x_3242:
[----:B------:R-:W-:Y:S05]  /*62850*/  BSYNC.RECONVERGENT B1 ;  /* 0x0000000000017941 */ /* 0x000fea0003800200 */
.L_x_3241:
        /* <DEDUP_REMOVED lines=40> */
.L_x_3247:
        /* <DEDUP_REMOVED lines=9> */
.L_x_3246:
[----:B------:R-:W-:Y:S05]  /*62b70*/  BSYNC.RECONVERGENT B1 ;  /* 0x0000000000017941 */ /* 0x000fea0003800200 */
.L_x_3245:
[----:B------:R-:W-:Y:S04]  /*62b80*/  BSSY.RECONVERGENT B1, `(.L_x_3248) ;  /* 0x000000d000017945 */ /* 0x000fe80003800200 */
[----:B------:R-:W-:Y:S05]  /*62b90*/  @!P2 BRA `(.L_x_3249) ;  /* 0x00000000002ca947 */ /* 0x000fea0003800000 */
[----:B------:R-:W-:Y:S01]  /*62ba0*/  IMAD.MOV.U32 R32, RZ, RZ, RZ ;  /* 0x000000ffff207224 */ /* 0x000fe200078e00ff */
[----:B------:R-:W-:-:S07]  /*62bb0*/  MOV R35, R7 ;  /* 0x0000000700237202 */ /* 0x000fce0000000f00 */
.L_x_3250:
        /* <DEDUP_REMOVED lines=9> */
.L_x_3249:
[----:B------:R-:W-:Y:S05]  /*62c50*/  BSYNC.RECONVERGENT B1 ;  /* 0x0000000000017941 */ /* 0x000fea0003800200 */
.L_x_3248:
[----:B------:R-:W-:Y:S04]  /*62c60*/  BSSY.RECONVERGENT B1, `(.L_x_3251) ;  /* 0x0000017000017945 */ /* 0x000fe80003800200 */
[----:B------:R-:W-:Y:S05]  /*62c70*/  @!P1 BRA `(.L_x_3252) ;  /* 0x0000000000549947 */ /* 0x000fea0003800000 */
[----:B------:R-:W-:-:S07]  /*62c80*/  IMAD.MOV.U32 R35, RZ, RZ, RZ ;  /* 0x000000ffff237224 */ /* 0x000fce00078e00ff */
.L_x_3254:
        /* <DEDUP_REMOVED lines=16> */
.L_x_3253:
[----:B------:R-:W-:-:S04]  /*62d90*/  ISETP.GT.AND P0, PT, R5, R32, PT ;  /* 0x000000200500720c */ /* 0x000fc80003f04270 */
[----:B------:R-:W-:Y:S02]  /*62da0*/  SEL R4, R2, R7, P0 ;  /* 0x0000000702047207 */ /* 0x000fe40000000000 */
[----:B------:R-:W-:-:S03]  /*62db0*/  SEL R7, R7, R2, P0 ;  /* 0x0000000207077207 */ /* 0x000fc60000000000 */
[----:B------:R-:W-:-:S07]  /*62dc0*/  IMAD.MOV.U32 R2, RZ, RZ, R4 ;  /* 0x000000ffff027224 */ /* 0x000fce00078e0004 */
.L_x_3252:
[----:B------:R-:W-:Y:S05]  /*62dd0*/  BSYNC.RECONVERGENT B1 ;  /* 0x0000000000017941 */ /* 0x000fea0003800200 */
.L_x_3251:
        /* <DEDUP_REMOVED lines=40> */
.L_x_3257:
        /* <DEDUP_REMOVED lines=9> */
.L_x_3256:
[----:B------:R-:W-:Y:S05]  /*630f0*/  BSYNC.RECONVERGENT B1 ;  /* 0x0000000000017941 */ /* 0x000fea0003800200 */
.L_x_3255:
[----:B------:R-:W-:Y:S04]  /*63100*/  BSSY.RECONVERGENT B1, `(.L_x_3258) ;  /* 0x000000d000017945 */ /* 0x000fe80003800200 */
[----:B------:R-:W-:Y:S05]  /*63110*/  @!P2 BRA `(.L_x_3259) ;  /* 0x00000000002ca947 */ /* 0x000fea0003800000 */
[----:B------:R-:W-:Y:S01]  /*63120*/  IMAD.MOV.U32 R32, RZ, RZ, RZ ;  /* 0x000000ffff207224 */ /* 0x000fe200078e00ff */
[----:B------:R-:W-:-:S07]  /*63130*/  MOV R35, R6 ;  /* 0x0000000600237202 */ /* 0x000fce0000000f00 */
.L_x_3260:
        /* <DEDUP_REMOVED lines=9> */
.L_x_3259:
[----:B------:R-:W-:Y:S05]  /*631d0*/  BSYNC.RECONVERGENT B1 ;  /* 0x0000000000017941 */ /* 0x000fea0003800200 */
.L_x_3258:
[----:B------:R-:W-:Y:S04]  /*631e0*/  BSSY.RECONVERGENT B1, `(.L_x_3261) ;  /* 0x0000017000017945 */ /* 0x000fe80003800200 */
[----:B------:R-:W-:Y:S05]  /*631f0*/  @!P1 BRA `(.L_x_3262) ;  /* 0x0000000000549947 */ /* 0x000fea0003800000 */
[----:B------:R-:W-:-:S07]  /*63200*/  IMAD.MOV.U32 R35, RZ, RZ, RZ ;  /* 0x000000ffff237224 */ /* 0x000fce00078e00ff */
.L_x_3264:
        /* <DEDUP_REMOVED lines=16> */
.L_x_3263:
[----:B------:R-:W-:-:S04]  /*63310*/  ISETP.GT.AND P0, PT, R5, R32, PT ;  /* 0x000000200500720c */ /* 0x000fc80003f04270 */
[----:B------:R-:W-:Y:S02]  /*63320*/  SEL R4, R3, R6, P0 ;  /* 0x0000000603047207 */ /* 0x000fe40000000000 */
[----:B------:R-:W-:-:S03]  /*63330*/  SEL R6, R6, R3, P0 ;  /* 0x0000000306067207 */ /* 0x000fc60000000000 */
[----:B------:R-:W-:-:S07]  /*63340*/  IMAD.MOV.U32 R3, RZ, RZ, R4 ;  /* 0x000000ffff037224 */ /* 0x000fce00078e0004 */
.L_x_3262:
[----:B------:R-:W-:Y:S05]  /*63350*/  BSYNC.RECONVERGENT B1 ;  /* 0x0000000000017941 */ /* 0x000fea0003800200 */
.L_x_3261:
        /* <DEDUP_REMOVED lines=40> */
.L_x_3267:
        /* <DEDUP_REMOVED lines=9> */
.L_x_3266:
[----:B------:R-:W-:Y:S05]  /*63670*/  BSYNC.RECONVERGENT B1 ;  /* 0x0000000000017941 */ /* 0x000fea0003800200 */
.L_x_3265:
[----:B------:R-:W-:Y:S04]  /*63680*/  BSSY.RECONVERGENT B1, `(.L_x_3268) ;  /* 0x000000d000017945 */ /* 0x000fe80003800200 */
[----:B------:R-:W-:Y:S05]  /*63690*/  @!P2 BRA `(.L_x_3269) ;  /* 0x00000000002ca947 */ /* 0x000fea0003800000 */
[----:B------:R-:W-:Y:S01]  /*636a0*/  IMAD.MOV.U32 R32, RZ, RZ, RZ ;  /* 0x000000ffff207224 */ /* 0x000fe200078e00ff */
[----:B------:R-:W-:-:S07]  /*636b0*/  MOV R35, R0 ;  /* 0x0000000000237202 */ /* 0x000fce0000000f00 */
.L_x_3270:
        /* <DEDUP_REMOVED lines=9> */
.L_x_3269:
[----:B------:R-:W-:Y:S05]  /*63750*/  BSYNC.RECONVERGENT B1 ;  /* 0x0000000000017941 */ /* 0x000fea0003800200 */
.L_x_3268:
[----:B------:R-:W-:Y:S04]  /*63760*/  BSSY.RECONVERGENT B1, `(.L_x_3271) ;  /* 0x0000017000017945 */ /* 0x000fe80003800200 */
[----:B------:R-:W-:Y:S05]  /*63770*/  @!P1 BRA `(.L_x_3272) ;  /* 0x0000000000549947 */ /* 0x000fea0003800000 */
[----:B------:R-:W-:-:S07]  /*63780*/  IMAD.MOV.U32 R35, RZ, RZ, RZ ;  /* 0x000000ffff237224 */ /* 0x000fce00078e00ff */
.L_x_3274:
        /* <DEDUP_REMOVED lines=16> */
.L_x_3273:
[----:B------:R-:W-:-:S04]  /*63890*/  ISETP.GT.AND P0, PT, R5, R32, PT ;  /* 0x000000200500720c */ /* 0x000fc80003f04270 */
[----:B------:R-:W-:Y:S02]  /*638a0*/  SEL R4, R23, R0, P0 ;  /* 0x0000000017047207 */ /* 0x000fe40000000000 */
[----:B------:R-:W-:-:S03]  /*638b0*/  SEL R0, R0, R23, P0 ;  /* 0x0000001700007207 */ /* 0x000fc60000000000 */
[----:B------:R-:W-:-:S07]  /*638c0*/  IMAD.MOV.U32 R23, RZ, RZ, R4 ;  /* 0x000000ffff177224 */ /* 0x000fce00078e0004 */
.L_x_3272:
[----:B------:R-:W-:Y:S05]  /*638d0*/  BSYNC.RECONVERGENT B1 ;  /* 0x0000000000017941 */ /* 0x000fea0003800200 */
.L_x_3271:
        /* <DEDUP_REMOVED lines=40> */
.L_x_3277:
        /* <DEDUP_REMOVED lines=9> */
.L_x_3276:
[----:B------:R-:W-:Y:S05]  /*63bf0*/  BSYNC.RECONVERGENT B1 ;  /* 0x0000000000017941 */ /* 0x000fea0003800200 */
.L_x_3275:
[----:B------:R-:W-:Y:S04]  /*63c00*/  BSSY.RECONVERGENT B1, `(.L_x_3278) ;  /* 0x000000d000017945 */ /* 0x000fe80003800200 */
[----:B------:R-:W-:Y:S05]  /*63c10*/  @!P2 BRA `(.L_x_3279) ;  /* 0x00000000002ca947 */ /* 0x000fea0003800000 */
[----:B------:R-:W-:Y:S01]  /*63c20*/  IMAD.MOV.U32 R32, RZ, RZ, RZ ;  /* 0x000000ffff207224 */ /* 0x000fe200078e00ff */
[----:B------:R-:W-:-:S07]  /*63c30*/  MOV R35, R22 ;  /* 0x0000001600237202 */ /* 0x000fce0000000f00 */
.L_x_3280:
        /* <DEDUP_REMOVED lines=9> */
.L_x_3279:
[----:B------:R-:W-:Y:S05]  /*63cd0*/  BSYNC.RECONVERGENT B1 ;  /* 0x0000000000017941 */ /* 0x000fea0003800200 */
.L_x_3278:
[----:B------:R-:W-:Y:S04]  /*63ce0*/  BSSY.RECONVERGENT B1, `(.L_x_3281) ;  /* 0x0000017000017945 */ /* 0x000fe80003800200 */
[----:B------:R-:W-:Y:S05]  /*63cf0*/  @!P1 BRA `(.L_x_3282) ;  /* 0x0000000000549947 */ /* 0x000fea0003800000 */
[----:B------:R-:W-:-:S07]  /*63d00*/  IMAD.MOV.U32 R35, RZ, RZ, RZ ;  /* 0x000000ffff237224 */ /* 0x000fce00078e00ff */
.L_x_3284:
        /* <DEDUP_REMOVED lines=16> */
.L_x_3283:
[----:B------:R-:W-:-:S04]  /*63e10*/  ISETP.GT.AND P0, PT, R5, R32, PT ;  /* 0x000000200500720c */ /* 0x000fc80003f04270 */
[----:B------:R-:W-:Y:S02]  /*63e20*/  SEL R4, R25, R22, P0 ;  /* 0x0000001619047207 */ /* 0x000fe40000000000 */
[----:B------:R-:W-:-:S03]  /*63e30*/  SEL R22, R22, R25, P0 ;  /* 0x0000001916167207 */ /* 0x000fc60000000000 */
[----:B------:R-:W-:-:S07]  /*63e40*/  IMAD.MOV.U32 R25, RZ, RZ, R4 ;  /* 0x000000ffff197224 */ /* 0x000fce00078e0004 */
.L_x_3282:
[----:B------:R-:W-:Y:S05]  /*63e50*/  BSYNC.RECONVERGENT B1 ;  /* 0x0000000000017941 */ /* 0x000fea0003800200 */
.L_x_3281:
        /* <DEDUP_REMOVED lines=40> */
.L_x_3287:
        /* <DEDUP_REMOVED lines=9> */
.L_x_3286:
[----:B------:R-:W-:Y:S05]  /*64170*/  BSYNC.RECONVERGENT B1 ;  /* 0x0000000000017941 */ /* 0x000fea0003800200 */
.L_x_3285:
[----:B------:R-:W-:Y:S04]  /*64180*/  BSSY.RECONVERGENT B1, `(.L_x_3288) ;  /* 0x000000d000017945 */ /* 0x000fe80003800200 */
[----:B------:R-:W-:Y:S05]  /*64190*/  @!P2 BRA `(.L_x_3289) ;  /* 0x00000000002ca947 */ /* 0x000fea0003800000 */
[----:B------:R-:W-:Y:S01]  /*641a0*/  IMAD.MOV.U32 R32, RZ, RZ, RZ ;  /* 0x000000ffff207224 */ /* 0x000fe200078e00ff */
[----:B------:R-:W-:-:S07]  /*641b0*/  MOV R35, R24 ;  /* 0x0000001800237202 */ /* 0x000fce0000000f00 */
.L_x_3290:
        /* <DEDUP_REMOVED lines=9> */
.L_x_3289:
[----:B------:R-:W-:Y:S05]  /*64250*/  BSYNC.RECONVERGENT B1 ;  /* 0x0000000000017941 */ /* 0x000fea0003800200 */
.L_x_3288:
[----:B------:R-:W-:Y:S04]  /*64260*/  BSSY.RECONVERGENT B1, `(.L_x_3291) ;  /* 0x0000017000017945 */ /* 0x000fe80003800200 */
[----:B------:R-:W-:Y:S05]  /*64270*/  @!P1 BRA `(.L_x_3292) ;  /* 0x0000000000549947 */ /* 0x000fea0003800000 */
[----:B------:R-:W-:-:S07]  /*64280*/  IMAD.MOV.U32 R35, RZ, RZ, RZ ;  /* 0x000000ffff237224 */ /* 0x000fce00078e00ff */
.L_x_3294:
        /* <DEDUP_REMOVED lines=16> */
.L_x_3293:
[----:B------:R-:W-:-:S04]  /*64390*/  ISETP.GT.AND P0, PT, R5, R32, PT ;  /* 0x000000200500720c */ /* 0x000fc80003f04270 */
[----:B------:R-:W-:Y:S02]  /*643a0*/  SEL R4, R27, R24, P0 ;  /* 0x000000181b047207 */ /* 0x000fe40000000000 */
[----:B------:R-:W-:-:S03]  /*643b0*/  SEL R24, R24, R27, P0 ;  /* 0x0000001b18187207 */ /* 0x000fc60000000000 */
[----:B------:R-:W-:-:S07]  /*643c0*/  IMAD.MOV.U32 R27, RZ, RZ, R4 ;  /* 0x000000ffff1b7224 */ /* 0x000fce00078e0004 */
.L_x_3292:
[----:B------:R-:W-:Y:S05]  /*643d0*/  BSYNC.RECONVERGENT B1 ;  /* 0x0000000000017941 */ /* 0x000fea0003800200 */
.L_x_3291:
        /* <DEDUP_REMOVED lines=40> */
.L_x_3297:
        /* <DEDUP_REMOVED lines=9> */
.L_x_3296:
[----:B------:R-:W-:Y:S05]  /*646f0*/  BSYNC.RECONVERGENT B1 ;  /* 0x0000000000017941 */ /* 0x000fea0003800200 */
.L_x_3295:
[----:B------:R-:W-:Y:S04]  /*64700*/  BSSY.RECONVERGENT B1, `(.L_x_3298) ;  /* 0x000000d000017945 */ /* 0x000fe80003800200 */
[----:B------:R-:W-:Y:S05]  /*64710*/  @!P2 BRA `(.L_x_3299) ;  /* 0x00000000002ca947 */ /* 0x000fea0003800000 */
[----:B------:R-:W-:Y:S01]  /*64720*/  IMAD.MOV.U32 R32, RZ, RZ, RZ ;  /* 0x000000ffff207224 */ /* 0x000fe200078e00ff */
[----:B------:R-:W-:-:S07]  /*64730*/  MOV R35, R26 ;  /* 0x0000001a00237202 */ /* 0x000fce0000000f00 */
.L_x_3300:
        /* <DEDUP_REMOVED lines=9> */
.L_x_3299:
[----:B------:R-:W-:Y:S05]  /*647d0*/  BSYNC.RECONVERGENT B1 ;  /* 0x0000000000017941 */ /* 0x000fea0003800200 */
.L_x_3298:
[----:B------:R-:W-:Y:S04]  /*647e0*/  BSSY.RECONVERGENT B1, `(.L_x_3301) ;  /* 0x0000017000017945 */ /* 0x000fe80003800200 */
[----:B------:R-:W-:Y:S05]  /*647f0*/  @!P1 BRA `(.L_x_3302) ;  /* 0x0000000000549947 */ /* 0x000fea0003800000 */
[----:B------:R-:W-:-:S07]  /*64800*/  IMAD.MOV.U32 R35, RZ, RZ, RZ ;  /* 0x000000ffff237224 */ /* 0x000fce00078e00ff */
.L_x_3304:
        /* <DEDUP_REMOVED lines=16> */
.L_x_3303:
[----:B------:R-:W-:-:S04]  /*64910*/  ISETP.GT.AND P0, PT, R5, R32, PT ;  /* 0x000000200500720c */ /* 0x000fc80003f04270 */
[----:B------:R-:W-:Y:S02]  /*64920*/  SEL R4, R29, R26, P0 ;  /* 0x0000001a1d047207 */ /* 0x000fe40000000000 */
[----:B------:R-:W-:-:S03]  /*64930*/  SEL R26, R26, R29, P0 ;  /* 0x0000001d1a1a7207 */ /* 0x000fc60000000000 */
[----:B------:R-:W-:-:S07]  /*64940*/  IMAD.MOV.U32 R29, RZ, RZ, R4 ;  /* 0x000000ffff1d7224 */ /* 0x000fce00078e0004 */
.L_x_3302:
[----:B------:R-:W-:Y:S05]  /*64950*/  BSYNC.RECONVERGENT B1 ;  /* 0x0000000000017941 */ /* 0x000fea0003800200 */
.L_x_3301:
        /* <DEDUP_REMOVED lines=40> */
.L_x_3307:
        /* <DEDUP_REMOVED lines=9> */
.L_x_3306:
[----:B------:R-:W-:Y:S05]  /*64c70*/  BSYNC.RECONVERGENT B1 ;  /* 0x0000000000017941 */ /* 0x000fea0003800200 */
.L_x_3305:
[----:B------:R-:W-:Y:S04]  /*64c80*/  BSSY.RECONVERGENT B1, `(.L_x_3308) ;  /* 0x000000d000017945 */ /* 0x000fe80003800200 */
[----:B------:R-:W-:Y:S05]  /*64c90*/  @!P2 BRA `(.L_x_3309) ;  /* 0x00000000002ca947 */ /* 0x000fea0003800000 */
[----:B------:R-:W-:Y:S01]  /*64ca0*/  IMAD.MOV.U32 R32, RZ, RZ, RZ ;  /* 0x000000ffff207224 */ /* 0x000fe200078e00ff */
[----:B------:R-:W-:-:S07]  /*64cb0*/  MOV R35, R28 ;  /* 0x0000001c00237202 */ /* 0x000fce0000000f00 */
.L_x_3310:
        /* <DEDUP_REMOVED lines=9> */
.L_x_3309:
[----:B------:R-:W-:Y:S05]  /*64d50*/  BSYNC.RECONVERGENT B1 ;  /* 0x0000000000017941 */ /* 0x000fea0003800200 */
.L_x_3308:
[----:B------:R-:W-:Y:S04]  /*64d60*/  BSSY.RECONVERGENT B1, `(.L_x_3311) ;  /* 0x0000017000017945 */ /* 0x000fe80003800200 */
[----:B------:R-:W-:Y:S05]  /*64d70*/  @!P1 BRA `(.L_x_3312) ;  /* 0x0000000000549947 */ /* 0x000fea0003800000 */
[----:B------:R-:W-:-:S07]  /*64d80*/  IMAD.MOV.U32 R35, RZ, RZ, RZ ;  /* 0x000000ffff237224 */ /* 0x000fce00078e00ff */
.L_x_3314:
        /* <DEDUP_REMOVED lines=16> */
.L_x_3313:
[----:B------:R-:W-:-:S04]  /*64e90*/  ISETP.GT.AND P0, PT, R5, R32, PT ;  /* 0x000000200500720c */ /* 0x000fc80003f04270 */
[----:B------:R-:W-:Y:S02]  /*64ea0*/  SEL R4, R31, R28, P0 ;  /* 0x0000001c1f047207 */ /* 0x000fe40000000000 */
[----:B------:R-:W-:-:S03]  /*64eb0*/  SEL R28, R28, R31, P0 ;  /* 0x0000001f1c1c7207 */ /* 0x000fc60000000000 */
[----:B------:R-:W-:-:S07]  /*64ec0*/  IMAD.MOV.U32 R31, RZ, RZ, R4 ;  /* 0x000000ffff1f7224 */ /* 0x000fce00078e0004 */
.L_x_3312:
[----:B------:R-:W-:Y:S05]  /*64ed0*/  BSYNC.RECONVERGENT B1 ;  /* 0x0000000000017941 */ /* 0x000fea0003800200 */
.L_x_3311:
        /* <DEDUP_REMOVED lines=40> */
.L_x_3317:
        /* <DEDUP_REMOVED lines=9> */
.L_x_3316:
[----:B------:R-:W-:Y:S05]  /*651f0*/  BSYNC.RECONVERGENT B1 ;  /* 0x0000000000017941 */ /* 0x000fea0003800200 */
.L_x_3315:
[----:B------:R-:W-:Y:S04]  /*65200*/  BSSY.RECONVERGENT B1, `(.L_x_3318) ;  /* 0x000000d000017945 */ /* 0x000fe80003800200 */
[----:B------:R-:W-:Y:S05]  /*65210*/  @!P2 BRA `(.L_x_3319) ;  /* 0x00000000002ca947 */ /* 0x000fea0003800000 */
[----:B------:R-:W-:Y:S01]  /*65220*/  IMAD.MOV.U32 R32, RZ, RZ, RZ ;  /* 0x000000ffff207224 */ /* 0x000fe200078e00ff */
[----:B------:R-:W-:-:S07]  /*65230*/  MOV R35, R30 ;  /* 0x0000001e00237202 */ /* 0x000fce0000000f00 */
.L_x_3320:
        /* <DEDUP_REMOVED lines=9> */
.L_x_3319:
[----:B------:R-:W-:Y:S05]  /*652d0*/  BSYNC.RECONVERGENT B1 ;  /* 0x0000000000017941 */ /* 0x000fea0003800200 */
.L_x_3318:
[----:B------:R-:W-:Y:S04]  /*652e0*/  BSSY.RECONVERGENT B1, `(.L_x_3321) ;  /* 0x0000017000017945 */ /* 0x000fe80003800200 */
[----:B------:R-:W-:Y:S05]  /*652f0*/  @!P1 BRA `(.L_x_3322) ;  /* 0x0000000000549947 */ /* 0x000fea0003800000 */
[----:B------:R-:W-:-:S07]  /*65300*/  IMAD.MOV.U32 R35, RZ, RZ, RZ ;  /* 0x000000ffff237224 */ /* 0x000fce00078e00ff */
.L_x_3324:
        /* <DEDUP_REMOVED lines=16> */
.L_x_3323:
[----:B------:R-:W-:-:S04]  /*65410*/  ISETP.GT.AND P0, PT, R5, R32, PT ;  /* 0x000000200500720c */ /* 0x000fc80003f04270 */
[----:B------:R-:W-:Y:S02]  /*65420*/  SEL R4, R33, R30, P0 ;  /* 0x0000001e21047207 */ /* 0x000fe40000000000 */
[----:B------:R-:W-:-:S03]  /*65430*/  SEL R30, R30, R33, P0 ;  /* 0x000000211e1e7207 */ /* 0x000fc60000000000 */
[----:B------:R-:W-:-:S07]  /*65440*/  IMAD.MOV.U32 R33, RZ, RZ, R4 ;  /* 0x000000ffff217224 */ /* 0x000fce00078e0004 */
.L_x_3322:
[----:B------:R-:W-:Y:S05]  /*65450*/  BSYNC.RECONVERGENT B1 ;  /* 0x0000000000017941 */ /* 0x000fea0003800200 */
.L_x_3321:
        /* <DEDUP_REMOVED lines=40> */
.L_x_3327:
        /* <DEDUP_REMOVED lines=9> */
.L_x_3326:
[----:B------:R-:W-:Y:S05]  /*65770*/  BSYNC.RECONVERGENT B1 ;  /* 0x0000000000017941 */ /* 0x000fea0003800200 */
.L_x_3325:
[----:B------:R-:W-:Y:S04]  /*65780*/  BSSY.RECONVERGENT B1, `(.L_x_3328) ;  /* 0x000000d000017945 */ /* 0x000fe80003800200 */
[----:B------:R-:W-:Y:S05]  /*65790*/  @!P2 BRA `(.L_x_3329) ;  /* 0x00000000002ca947 */ /* 0x000fea0003800000 */
[----:B------:R-:W-:Y:S01]  /*657a0*/  IMAD.MOV.U32 R32, RZ, RZ, RZ ;  /* 0x000000ffff207224 */ /* 0x000fe200078e00ff */
[----:B------:R-:W-:-:S07]  /*657b0*/  MOV R35, R34 ;  /* 0x0000002200237202 */ /* 0x000fce0000000f00 */
.L_x_3330:
        /* <DEDUP_REMOVED lines=9> */
.L_x_3329:
[----:B------:R-:W-:Y:S05]  /*65850*/  BSYNC.RECONVERGENT B1 ;  /* 0x0000000000017941 */ /* 0x000fea0003800200 */
.L_x_3328:
[----:B------:R-:W-:Y:S04]  /*65860*/  BSSY.RECONVERGENT B1, `(.L_x_3331) ;  /* 0x0000017000017945 */ /* 0x000fe80003800200 */
[----:B------:R-:W-:Y:S05]  /*65870*/  @!P1 BRA `(.L_x_3332) ;  /* 0x0000000000549947 */ /* 0x000fea0003800000 */
[----:B------:R-:W-:-:S07]  /*65880*/  IMAD.MOV.U32 R35, RZ, RZ, RZ ;  /* 0x000000ffff237224 */ /* 0x000fce00078e00ff */
.L_x_3334:
        /* <DEDUP_REMOVED lines=16> */
.L_x_3333:
[----:B------:R-:W-:-:S04]  /*65990*/  ISETP.GT.AND P0, PT, R5, R32, PT ;  /* 0x000000200500720c */ /* 0x000fc80003f04270 */
[----:B------:R-:W-:Y:S02]  /*659a0*/  SEL R4, R7, R34, P0 ;  /* 0x0000002207047207 */ /* 0x000fe40000000000 */
[----:B------:R-:W-:-:S03]  /*659b0*/  SEL R34, R34, R7, P0 ;  /* 0x0000000722227207 */ /* 0x000fc60000000000 */
[----:B------:R-:W-:-:S07]  /*659c0*/  IMAD.MOV.U32 R7, RZ, RZ, R4 ;  /* 0x000000ffff077224 */ /* 0x000fce00078e0004 */
.L_x_3332:
[----:B------:R-:W-:Y:S05]  /*659d0*/  BSYNC.RECONVERGENT B1 ;  /* 0x0000000000017941 */ /* 0x000fea0003800200 */
.L_x_3331:
        /* <DEDUP_REMOVED lines=40> */
.L_x_3337:
        /* <DEDUP_REMOVED lines=9> */
.L_x_3336:
[----:B------:R-:W-:Y:S05]  /*65cf0*/  BSYNC.RECONVERGENT B1 ;  /* 0x0000000000017941 */ /* 0x000fea0003800200 */
.L_x_3335:
[----:B------:R-:W-:Y:S04]  /*65d00*/  BSSY.RECONVERGENT B1, `(.L_x_3338) ;  /* 0x000000d000017945 */ /* 0x000fe80003800200 */
[----:B------:R-:W-:Y:S05]  /*65d10*/  @!P2 BRA `(.L_x_3339) ;  /* 0x00000000002ca947 */ /* 0x000fea0003800000 */
[----:B------:R-:W-:Y:S01]  /*65d20*/  IMAD.MOV.U32 R32, RZ, RZ, RZ ;  /* 0x000000ffff207224 */ /* 0x000fe200078e00ff */
[----:B------:R-:W-:-:S07]  /*65d30*/  MOV R35, R3 ;  /* 0x0000000300237202 */ /* 0x000fce0000000f00 */
.L_x_3340:
        /* <DEDUP_REMOVED lines=9> */
.L_x_3339:
[----:B------:R-:W-:Y:S05]  /*65dd0*/  BSYNC.RECONVERGENT B1 ;  /* 0x0000000000017941 */ /* 0x000fea0003800200 */
.L_x_3338:
[----:B------:R-:W-:Y:S04]  /*65de0*/  BSSY.RECONVERGENT B1, `(.L_x_3341) ;  /* 0x0000017000017945 */ /* 0x000fe80003800200 */
[----:B------:R-:W-:Y:S05]  /*65df0*/  @!P1 BRA `(.L_x_3342) ;  /* 0x0000000000549947 */ /* 0x000fea0003800000 */
[----:B------:R-:W-:-:S07]  /*65e00*/  IMAD.MOV.U32 R35, RZ, RZ, RZ ;  /* 0x000000ffff237224 */ /* 0x000fce00078e00ff */
.L_x_3344:
        /* <DEDUP_REMOVED lines=16> */
.L_x_3343:
[----:B------:R-:W-:-:S04]  /*65f10*/  ISETP.GT.AND P0, PT, R5, R32, PT ;  /* 0x000000200500720c */ /* 0x000fc80003f04270 */
[----:B------:R-:W-:Y:S02]  /*65f20*/  SEL R4, R0, R3, P0 ;  /* 0x0000000300047207 */ /* 0x000fe40000000000 */
[----:B------:R-:W-:-:S03]  /*65f30*/  SEL R3, R3, R0, P0 ;  /* 0x0000000003037207 */ /* 0x000fc60000000000 */
[----:B------:R-:W-:-:S07]  /*65f40*/  IMAD.MOV.U32 R0, RZ, RZ, R4 ;  /* 0x000000ffff007224 */ /* 0x000fce00078e0004 */
.L_x_3342:
[----:B------:R-:W-:Y:S05]  /*65f50*/  BSYNC.RECONVERGENT B1 ;  /* 0x0000000000017941 */ /* 0x000fea0003800200 */
.L_x_3341:
        /* <DEDUP_REMOVED lines=40> */
.L_x_3347:
        /* <DEDUP_REMOVED lines=9> */
.L_x_3346:
[----:B------:R-:W-:Y:S05]  /*66270*/  BSYNC.RECONVERGENT B1 ;  /* 0x0000000000017941 */ /* 0x000fea0003800200 */
.L_x_3345:
[----:B------:R-:W-:Y:S04]  /*66280*/  BSSY.RECONVERGENT B1, `(.L_x_3348) ;  /* 0x000000d000017945 */ /* 0x000fe80003800200 */
[----:B------:R-:W-:Y:S05]  /*66290*/  @!P2 BRA `(.L_x_3349) ;  /* 0x00000000002ca947 */ /* 0x000fea0003800000 */
[----:B------:R-:W-:Y:S01]  /*662a0*/  IMAD.MOV.U32 R32, RZ, RZ, RZ ;  /* 0x000000ffff207224 */ /* 0x000fe200078e00ff */
[----:B------:R-:W-:-:S07]  /*662b0*/  MOV R35, R23 ;  /* 0x0000001700237202 */ /* 0x000fce0000000f00 */
.L_x_3350:
        /* <DEDUP_REMOVED lines=9> */
.L_x_3349:
[----:B------:R-:W-:Y:S05]  /*66350*/  BSYNC.RECONVERGENT B1 ;  /* 0x0000000000017941 */ /* 0x000fea0003800200 */
.L_x_3348:
[----:B------:R-:W-:Y:S04]  /*66360*/  BSSY.RECONVERGENT B1, `(.L_x_3351) ;  /* 0x0000017000017945 */ /* 0x000fe80003800200 */
[----:B------:R-:W-:Y:S05]  /*66370*/  @!P1 BRA `(.L_x_3352) ;  /* 0x0000000000549947 */ /* 0x000fea0003800000 */
[----:B------:R-:W-:-:S07]  /*66380*/  IMAD.MOV.U32 R35, RZ, RZ, RZ ;  /* 0x000000ffff237224 */ /* 0x000fce00078e00ff */
.L_x_3354:
        /* <DEDUP_REMOVED lines=16> */
.L_x_3353:
[----:B------:R-:W-:-:S04]  /*66490*/  ISETP.GT.AND P0, PT, R5, R32, PT ;  /* 0x000000200500720c */ /* 0x000fc80003f04270 */
[----:B------:R-:W-:Y:S02]  /*664a0*/  SEL R4, R22, R23, P0 ;  /* 0x0000001716047207 */ /* 0x000fe40000000000 */
[----:B------:R-:W-:-:S03]  /*664b0*/  SEL R23, R23, R22, P0 ;  /* 0x0000001617177207 */ /* 0x000fc60000000000 */
[----:B------:R-:W-:-:S07]  /*664c0*/  IMAD.MOV.U32 R22, RZ, RZ, R4 ;  /* 0x000000ffff167224 */ /* 0x000fce00078e0004 */
.L_x_3352:
[----:B------:R-:W-:Y:S05]  /*664d0*/  BSYNC.RECONVERGENT B1 ;  /* 0x0000000000017941 */ /* 0x000fea0003800200 */
.L_x_3351:
        /* <DEDUP_REMOVED lines=40> */
.L_x_3357:
        /* <DEDUP_REMOVED lines=9> */
.L_x_3356:
[----:B------:R-:W-:Y:S05]  /*667f0*/  BSYNC.RECONVERGENT B1 ;  /* 0x0000000000017941 */ /* 0x000fea0003800200 */
.L_x_3355:
[----:B------:R-:W-:Y:S04]  /*66800*/  BSSY.RECONVERGENT B1, `(.L_x_3358) ;  /* 0x000000d000017945 */ /* 0x000fe80003800200 */
[----:B------:R-:W-:Y:S05]  /*66810*/  @!P2 BRA `(.L_x_3359) ;  /* 0x00000000002ca947 */ /* 0x000fea0003800000 */
[----:B------:R-:W-:Y:S01]  /*66820*/  IMAD.MOV.U32 R32, RZ, RZ, RZ ;  /* 0x000000ffff207224 */ /* 0x000fe200078e00ff */
[----:B------:R-:W-:-:S07]  /*66830*/  MOV R35, R25 ;  /* 0x0000001900237202 */ /* 0x000fce0000000f00 */
.L_x_3360:
        /* <DEDUP_REMOVED lines=9> */
.L_x_3359:
[----:B------:R-:W-:Y:S05]  /*668d0*/  BSYNC.RECONVERGENT B1 ;  /* 0x0000000000017941 */ /* 0x000fea0003800200 */
.L_x_3358:
[----:B------:R-:W-:Y:S04]  /*668e0*/  BSSY.RECONVERGENT B1, `(.L_x_3361) ;  /* 0x0000017000017945 */ /* 0x000fe80003800200 */
[----:B------:R-:W-:Y:S05]  /*668f0*/  @!P1 BRA `(.L_x_3362) ;  /* 0x0000000000549947 */ /* 0x000fea0003800000 */
[----:B------:R-:W-:-:S07]  /*66900*/  IMAD.MOV.U32 R35, RZ, RZ, RZ ;  /* 0x000000ffff237224 */ /* 0x000fce00078e00ff */
.L_x_3364:
        /* <DEDUP_REMOVED lines=16> */
.L_x_3363:
[----:B------:R-:W-:-:S04]  /*66a10*/  ISETP.GT.AND P0, PT, R5, R32, PT ;  /* 0x000000200500720c */ /* 0x000fc80003f04270 */
[----:B------:R-:W-:Y:S02]  /*66a20*/  SEL R4, R24, R25, P0 ;  /* 0x0000001918047207 */ /* 0x000fe40000000000 */
[----:B------:R-:W-:-:S03]  /*66a30*/  SEL R25, R25, R24, P0 ;  /* 0x0000001819197207 */ /* 0x000fc60000000000 */
[----:B------:R-:W-:-:S07]  /*66a40*/  IMAD.MOV.U32 R24, RZ, RZ, R4 ;  /* 0x000000ffff187224 */ /* 0x000fce00078e0004 */
.L_x_3362:
[----:B------:R-:W-:Y:S05]  /*66a50*/  BSYNC.RECONVERGENT B1 ;  /* 0x0000000000017941 */ /* 0x000fea0003800200 */
.L_x_3361:
        /* <DEDUP_REMOVED lines=40> */
.L_x_3367:
        /* <DEDUP_REMOVED lines=9> */
.L_x_3366:
[----:B------:R-:W-:Y:S05]  /*66d70*/  BSYNC.RECONVERGENT B1 ;  /* 0x0000000000017941 */ /* 0x000fea0003800200 */
.L_x_3365:
[----:B------:R-:W-:Y:S04]  /*66d80*/  BSSY.RECONVERGENT B1, `(.L_x_3368) ;  /* 0x000000d000017945 */ /* 0x000fe80003800200 */
[----:B------:R-:W-:Y:S05]  /*66d90*/  @!P2 BRA `(.L_x_3369) ;  /* 0x00000000002ca947 */ /* 0x000fea0003800000 */
[----:B------:R-:W-:Y:S01]  /*66da0*/  IMAD.MOV.U32 R32, RZ, RZ, RZ ;  /* 0x000000ffff207224 */ /* 0x000fe200078e00ff */
[----:B------:R-:W-:-:S07]  /*66db0*/  MOV R35, R27 ;  /* 0x0000001b00237202 */ /* 0x000fce0000000f00 */
.L_x_3370:
        /* <DEDUP_REMOVED lines=9> */
.L_x_3369:
[----:B------:R-:W-:Y:S05]  /*66e50*/  BSYNC.RECONVERGENT B1 ;  /* 0x0000000000017941 */ /* 0x000fea0003800200 */
.L_x_3368:
[----:B------:R-:W-:Y:S04]  /*66e60*/  BSSY.RECONVERGENT B1, `(.L_x_3371) ;  /* 0x0000017000017945 */ /* 0x000fe80003800200 */
[----:B------:R-:W-:Y:S05]  /*66e70*/  @!P1 BRA `(.L_x_3372) ;  /* 0x0000000000549947 */ /* 0x000fea0003800000 */
[----:B------:R-:W-:-:S07]  /*66e80*/  IMAD.MOV.U32 R35, RZ, RZ, RZ ;  /* 0x000000ffff237224 */ /* 0x000fce00078e00ff */
.L_x_3374:
        /* <DEDUP_REMOVED lines=16> */
.L_x_3373:
[----:B------:R-:W-:-:S04]  /*66f90*/  ISETP.GT.AND P0, PT, R5, R32, PT ;  /* 0x000000200500720c */ /* 0x000fc80003f04270 */
[----:B------:R-:W-:Y:S02]  /*66fa0*/  SEL R4, R26, R27, P0 ;  /* 0x0000001b1a047207 */ /* 0x000fe40000000000 */
[----:B------:R-:W-:-:S03]  /*66fb0*/  SEL R27, R27, R26, P0 ;  /* 0x0000001a1b1b7207 */ /* 0x000fc60000000000 */
[----:B------:R-:W-:-:S07]  /*66fc0*/  IMAD.MOV.U32 R26, RZ, RZ, R4 ;  /* 0x000000ffff1a7224 */ /* 0x000fce00078e0004 */
.L_x_3372:
[----:B------:R-:W-:Y:S05]  /*66fd0*/  BSYNC.RECONVERGENT B1 ;  /* 0x0000000000017941 */ /* 0x000fea0003800200 */
.L_x_3371:
        /* <DEDUP_REMOVED lines=40> */
.L_x_3377:
        /* <DEDUP_REMOVED lines=9> */
.L_x_3376:
[----:B------:R-:W-:Y:S05]  /*672f0*/  BSYNC.RECONVERGENT B1 ;  /* 0x0000000000017941 */ /* 0x000fea0003800200 */
.L_x_3375:
[----:B------:R-:W-:Y:S04]  /*67300*/  BSSY.RECONVERGENT B1, `(.L_x_3378) ;  /* 0x000000d000017945 */ /* 0x000fe80003800200 */
[----:B------:R-:W-:Y:S05]  /*67310*/  @!P2 BRA `(.L_x_3379) ;  /* 0x00000000002ca947 */ /* 0x000fea0003800000 */
[----:B------:R-:W-:Y:S01]  /*67320*/  IMAD.MOV.U32 R32, RZ, RZ, RZ ;  /* 0x000000ffff207224 */ /* 0x000fe200078e00ff */
[----:B------:R-:W-:-:S07]  /*67330*/  MOV R35, R29 ;  /* 0x0000001d00237202 */ /* 0x000fce0000000f00 */
.L_x_3380:
        /* <DEDUP_REMOVED lines=9> */
.L_x_3379:
[----:B------:R-:W-:Y:S05]  /*673d0*/  BSYNC.RECONVERGENT B1 ;  /* 0x0000000000017941 */ /* 0x000fea0003800200 */
.L_x_3378:
[----:B------:R-:W-:Y:S04]  /*673e0*/  BSSY.RECONVERGENT B1, `(.L_x_3381) ;  /* 0x0000017000017945 */ /* 0x000fe80003800200 */
[----:B------:R-:W-:Y:S05]  /*673f0*/  @!P1 BRA `(.L_x_3382) ;  /* 0x0000000000549947 */ /* 0x000fea0003800000 */
[----:B------:R-:W-:-:S07]  /*67400*/  IMAD.MOV.U32 R35, RZ, RZ, RZ ;  /* 0x000000ffff237224 */ /* 0x000fce00078e00ff */
.L_x_3384:
        /* <DEDUP_REMOVED lines=16> */
.L_x_3383:
[----:B------:R-:W-:-:S04]  /*67510*/  ISETP.GT.AND P0, PT, R5, R32, PT ;  /* 0x000000200500720c */ /* 0x000fc80003f04270 */
[----:B------:R-:W-:Y:S02]  /*67520*/  SEL R4, R28, R29, P0 ;  /* 0x0000001d1c047207 */ /* 0x000fe40000000000 */
[----:B------:R-:W-:-:S03]  /*67530*/  SEL R29, R29, R28, P0 ;  /* 0x0000001c1d1d7207 */ /* 0x000fc60000000000 */
[----:B------:R-:W-:-:S07]  /*67540*/  IMAD.MOV.U32 R28, RZ, RZ, R4 ;  /* 0x000000ffff1c7224 */ /* 0x000fce00078e0004 */
.L_x_3382:
[----:B------:R-:W-:Y:S05]  /*67550*/  BSYNC.RECONVERGENT B1 ;  /* 0x0000000000017941 */ /* 0x000fea0003800200 */
.L_x_3381:
        /* <DEDUP_REMOVED lines=40> */
.L_x_3387:
        /* <DEDUP_REMOVED lines=9> */
.L_x_3386:
[----:B------:R-:W-:Y:S05]  /*67870*/  BSYNC.RECONVERGENT B1 ;  /* 0x0000000000017941 */ /* 0x000fea0003800200 */
.L_x_3385:
[----:B------:R-:W-:Y:S04]  /*67880*/  BSSY.RECONVERGENT B1, `(.L_x_3388) ;  /* 0x000000d000017945 */ /* 0x000fe80003800200 */
[----:B------:R-:W-:Y:S05]  /*67890*/  @!P2 BRA `(.L_x_3389) ;  /* 0x00000000002ca947 */ /* 0x000fea0003800000 */
[----:B------:R-:W-:Y:S01]  /*678a0*/  IMAD.MOV.U32 R32, RZ, RZ, RZ ;  /* 0x000000ffff207224 */ /* 0x000fe200078e00ff */
[----:B------:R-:W-:-:S07]  /*678b0*/  MOV R35, R31 ;  /* 0x0000001f00237202 */ /* 0x000fce0000000f00 */
.L_x_3390:
        /* <DEDUP_REMOVED lines=9> */
.L_x_3389:
[----:B------:R-:W-:Y:S05]  /*67950*/  BSYNC.RECONVERGENT B1 ;  /* 0x0000000000017941 */ /* 0x000fea0003800200 */
.L_x_3388:
[----:B------:R-:W-:Y:S04]  /*67960*/  BSSY.RECONVERGENT B1, `(.L_x_3391) ;  /* 0x0000017000017945 */ /* 0x000fe80003800200 */
[----:B------:R-:W-:Y:S05]  /*67970*/  @!P1 BRA `(.L_x_3392) ;  /* 0x0000000000549947 */ /* 0x000fea0003800000 */
[----:B------:R-:W-:-:S07]  /*67980*/  IMAD.MOV.U32 R35, RZ, RZ, RZ ;  /* 0x000000ffff237224 */ /* 0x000fce00078e00ff */
.L_x_3394:
        /* <DEDUP_REMOVED lines=16> */
.L_x_3393:
[----:B------:R-:W-:-:S04]  /*67a90*/  ISETP.GT.AND P0, PT, R5, R32, PT ;  /* 0x000000200500720c */ /* 0x000fc80003f04270 */
[----:B------:R-:W-:Y:S02]  /*67aa0*/  SEL R4, R30, R31, P0 ;  /* 0x0000001f1e047207 */ /* 0x000fe40000000000 */
[----:B------:R-:W-:-:S03]  /*67ab0*/  SEL R31, R31, R30, P0 ;  /* 0x0000001e1f1f7207 */ /* 0x000fc60000000000 */
[----:B------:R-:W-:-:S07]  /*67ac0*/  IMAD.MOV.U32 R30, RZ, RZ, R4 ;  /* 0x000000ffff1e7224 */ /* 0x000fce00078e0004 */
.L_x_3392:
[----:B------:R-:W-:Y:S05]  /*67ad0*/  BSYNC.RECONVERGENT B1 ;  /* 0x0000000000017941 */ /* 0x000fea0003800200 */
.L_x_3391:
        /* <DEDUP_REMOVED lines=40> */
.L_x_3397:
        /* <DEDUP_REMOVED lines=9> */
.L_x_3396:
[----:B------:R-:W-:Y:S05]  /*67df0*/  BSYNC.RECONVERGENT B1 ;  /* 0x0000000000017941 */ /* 0x000fea0003800200 */
.L_x_3395:
[----:B------:R-:W-:Y:S04]  /*67e00*/  BSSY.RECONVERGENT B1, `(.L_x_3398) ;  /* 0x000000d000017945 */ /* 0x000fe80003800200 */
[----:B------:R-:W-:Y:S05]  /*67e10*/  @!P2 BRA `(.L_x_3399) ;  /* 0x00000000002ca947 */ /* 0x000fea0003800000 */
[----:B------:R-:W-:Y:S01]  /*67e20*/  IMAD.MOV.U32 R32, RZ, RZ, RZ ;  /* 0x000000ffff207224 */ /* 0x000fe200078e00ff */
[----:B------:R-:W-:-:S07]  /*67e30*/  MOV R35, R33 ;  /* 0x0000002100237202 */ /* 0x000fce0000000f00 */
.L_x_3400:
        /* <DEDUP_REMOVED lines=9> */
.L_x_3399:
[----:B------:R-:W-:Y:S05]  /*67ed0*/  BSYNC.RECONVERGENT B1 ;  /* 0x0000000000017941 */ /* 0x000fea0003800200 */
.L_x_3398:
[----:B------:R-:W-:Y:S04]  /*67ee0*/  BSSY.RECONVERGENT B1, `(.L_x_3401) ;  /* 0x0000017000017945 */ /* 0x000fe80003800200 */
[----:B------:R-:W-:Y:S05]  /*67ef0*/  @!P1 BRA `(.L_x_3402) ;  /* 0x0000000000549947 */ /* 0x000fea0003800000 */
[----:B------:R-:W-:-:S07]  /*67f00*/  IMAD.MOV.U32 R35, RZ, RZ, RZ ;  /* 0x000000ffff237224 */ /* 0x000fce00078e00ff */
.L_x_3404:
        /* <DEDUP_REMOVED lines=16> */
.L_x_3403:
[----:B------:R-:W-:-:S04]  /*68010*/  ISETP.GT.AND P0, PT, R5, R32, PT ;  /* 0x000000200500720c */ /* 0x000fc80003f04270 */
[----:B------:R-:W-:Y:S02]  /*68020*/  SEL R4, R34, R33, P0 ;  /* 0x0000002122047207 */ /* 0x000fe40000000000 */
[----:B------:R-:W-:-:S03]  /*68030*/  SEL R33, R33, R34, P0 ;  /* 0x0000002221217207 */ /* 0x000fc60000000000 */
[----:B------:R-:W-:-:S07]  /*68040*/  IMAD.MOV.U32 R34, RZ, RZ, R4 ;  /* 0x000000ffff227224 */ /* 0x000fce00078e0004 */
.L_x_3402:
[----:B------:R-:W-:Y:S05]  /*68050*/  BSYNC.RECONVERGENT B1 ;  /* 0x0000000000017941 */ /* 0x000fea0003800200 */
.L_x_3401:
        /* <DEDUP_REMOVED lines=40> */
.L_x_3407:
        /* <DEDUP_REMOVED lines=9> */
.L_x_3406:
[----:B------:R-:W-:Y:S05]  /*68370*/  BSYNC.RECONVERGENT B1 ;  /* 0x0000000000017941 */ /* 0x000fea0003800200 */
.L_x_3405:
[----:B------:R-:W-:Y:S04]  /*68380*/  BSSY.RECONVERGENT B1, `(.L_x_3408) ;  /* 0x000000d000017945 */ /* 0x000fe80003800200 */
[----:B------:R-:W-:Y:S05]  /*68390*/  @!P2 BRA `(.L_x_3409) ;  /* 0x00000000002ca947 */ /* 0x000fea0003800000 */
[----:B------:R-:W-:Y:S01]  /*683a0*/  IMAD.MOV.U32 R32, RZ, RZ, RZ ;  /* 0x000000ffff207224 */ /* 0x000fe200078e00ff */
[----:B------:R-:W-:-:S07]  /*683b0*/  MOV R35, R7 ;  /* 0x0000000700237202 */ /* 0x000fce0000000f00 */
.L_x_3410:
        /* <DEDUP_REMOVED lines=9> */
.L_x_3409:
[----:B------:R-:W-:Y:S05]  /*68450*/  BSYNC.RECONVERGENT B1 ;  /* 0x0000000000017941 */ /* 0x000fea0003800200 */
.L_x_3408:
[----:B------:R-:W-:Y:S04]  /*68460*/  BSSY.RECONVERGENT B1, `(.L_x_3411) ;  /* 0x0000017000017945 */ /* 0x000fe80003800200 */
[----:B------:R-:W-:Y:S05]  /*68470*/  @!P1 BRA `(.L_x_3412) ;  /* 0x0000000000549947 */ /* 0x000fea0003800000 */
[----:B------:R-:W-:-:S07]  /*68480*/  IMAD.MOV.U32 R35, RZ, RZ, RZ ;  /* 0x000000ffff237224 */ /* 0x000fce00078e00ff */
.L_x_3414:
        /* <DEDUP_REMOVED lines=16> */
.L_x_3413:
[----:B------:R-:W-:-:S04]  /*68590*/  ISETP.GT.AND P0, PT, R5, R32, PT ;  /* 0x000000200500720c */ /* 0x000fc80003f04270 */
[----:B------:R-:W-:Y:S02]  /*685a0*/  SEL R4, R2, R7, P0 ;  /* 0x0000000702047207 */ /* 0x000fe40000000000 */
[----:B------:R-:W-:-:S03]  /*685b0*/  SEL R7, R7, R2, P0 ;  /* 0x0000000207077207 */ /* 0x000fc60000000000 */
[----:B------:R-:W-:-:S07]  /*685c0*/  IMAD.MOV.U32 R2, RZ, RZ, R4 ;  /* 0x000000ffff027224 */ /* 0x000fce00078e0004 */
.L_x_3412:
[----:B------:R-:W-:Y:S05]  /*685d0*/  BSYNC.RECONVERGENT B1 ;  /* 0x0000000000017941 */ /* 0x000fea0003800200 */
.L_x_3411:
        /* <DEDUP_REMOVED lines=40> */
.L_x_3417:
        /* <DEDUP_REMOVED lines=9> */
.L_x_3416:
[----:B------:R-:W-:Y:S05]  /*688f0*/  BSYNC.RECONVERGENT B1 ;  /* 0x0000000000017941 */ /* 0x000fea0003800200 */
.L_x_3415:
[----:B------:R-:W-:Y:S04]  /*68900*/  BSSY.RECONVERGENT B1, `(.L_x_3418) ;  /* 0x000000d000017945 */ /* 0x000fe80003800200 */
[----:B------:R-:W-:Y:S05]  /*68910*/  @!P2 BRA `(.L_x_3419) ;  /* 0x00000000002ca947 */ /* 0x000fea0003800000 */
[----:B------:R-:W-:Y:S01]  /*68920*/  IMAD.MOV.U32 R32, RZ, RZ, RZ ;  /* 0x000000ffff207224 */ /* 0x000fe200078e00ff */
[----:B------:R-:W-:-:S07]  /*68930*/  MOV R35, R6 ;  /* 0x0000000600237202 */ /* 0x000fce0000000f00 */
.L_x_3420:
        /* <DEDUP_REMOVED lines=9> */
.L_x_3419:
[----:B------:R-:W-:Y:S05]  /*689d0*/  BSYNC.RECONVERGENT B1 ;  /* 0x0000000000017941 */ /* 0x000fea0003800200 */
.L_x_3418:
[----:B------:R-:W-:Y:S04]  /*689e0*/  BSSY.RECONVERGENT B1, `(.L_x_3421) ;  /* 0x0000017000017945 */ /* 0x000fe80003800200 */
[----:B------:R-:W-:Y:S05]  /*689f0*/  @!P1 BRA `(.L_x_3422) ;  /* 0x0000000000549947 */ /* 0x000fea0003800000 */
[----:B------:R-:W-:-:S07]  /*68a00*/  IMAD.MOV.U32 R35, RZ, RZ, RZ ;  /* 0x000000ffff237224 */ /* 0x000fce00078e00ff */
.L_x_3424:
        /* <DEDUP_REMOVED lines=16> */
.L_x_3423:
[----:B------:R-:W-:-:S04]  /*68b10*/  ISETP.GT.AND P0, PT, R5, R32, PT ;  /* 0x000000200500720c */ /* 0x000fc80003f04270 */
[----:B------:R-:W-:Y:S02]  /*68b20*/  SEL R4, R3, R6, P0 ;  /* 0x0000000603047207 */ /* 0x000fe40000000000 */
[----:B------:R-:W-:-:S03]  /*68b30*/  SEL R6, R6, R3, P0 ;  /* 0x0000000306067207 */ /* 0x000fc60000000000 */
[----:B------:R-:W-:-:S07]  /*68b40*/  IMAD.MOV.U32 R3, RZ, RZ, R4 ;  /* 0x000000ffff037224 */ /* 0x000fce00078e0004 */
.L_x_3422:
[----:B------:R-:W-:Y:S05]  /*68b50*/  BSYNC.RECONVERGENT B1 ;  /* 0x0000000000017941 */ /* 0x000fea0003800200 */
.L_x_3421:
        /* <DEDUP_REMOVED lines=40> */
.L_x_3427:
        /* <DEDUP_REMOVED lines=9> */
.L_x_3426:
[----:B------:R-:W-:Y:S05]  /*68e70*/  BSYNC.RECONVERGENT B1 ;  /* 0x0000000000017941 */ /* 0x000fea0003800200 */
.L_x_3425:
[----:B------:R-:W-:Y:S04]  /*68e80*/  BSSY.RECONVERGENT B1, `(.L_x_3428) ;  /* 0x000000d000017945 */ /* 0x000fe80003800200 */
[----:B------:R-:W-:Y:S05]  /*68e90*/  @!P2 BRA `(.L_x_3429) ;  /* 0x00000000002ca947 */ /* 0x000fea0003800000 */
[----:B------:R-:W-:Y:S01]  /*68ea0*/  IMAD.MOV.U32 R32, RZ, RZ, RZ ;  /* 0x000000ffff207224 */ /* 0x000fe200078e00ff */
[----:B------:R-:W-:-:S07]  /*68eb0*/  MOV R35, R0 ;  /* 0x0000000000237202 */ /* 0x000fce0000000f00 */
.L_x_3430:
        /* <DEDUP_REMOVED lines=9> */
.L_x_3429:
[----:B------:R-:W-:Y:S05]  /*68f50*/  BSYNC.RECONVERGENT B1 ;  /* 0x0000000000017941 */ /* 0x000fea0003800200 */
.L_x_3428:
[----:B------:R-:W-:Y:S04]  /*68f60*/  BSSY.RECONVERGENT B1, `(.L_x_3431) ;  /* 0x0000017000017945 */ /* 0x000fe80003800200 */
[----:B------:R-:W-:Y:S05]  /*68f70*/  @!P1 BRA `(.L_x_3432) ;  /* 0x0000000000549947 */ /* 0x000fea0003800000 */
[----:B------:R-:W-:-:S07]  /*68f80*/  IMAD.MOV.U32 R35, RZ, RZ, RZ ;  /* 0x000000ffff237224 */ /* 0x000fce00078e00ff */
.L_x_3434:
        /* <DEDUP_REMOVED lines=16> */
.L_x_3433:
[----:B------:R-:W-:-:S04]  /*69090*/  ISETP.GT.AND P0, PT, R5, R32, PT ;  /* 0x000000200500720c */ /* 0x000fc80003f04270 */
[----:B------:R-:W-:Y:S02]  /*690a0*/  SEL R4, R23, R0, P0 ;  /* 0x0000000017047207 */ /* 0x000fe40000000000 */
[----:B------:R-:W-:-:S03]  /*690b0*/  SEL R0, R0, R23, P0 ;  /* 0x0000001700007207 */ /* 0x000fc60000000000 */
[----:B------:R-:W-:-:S07]  /*690c0*/  IMAD.MOV.U32 R23, RZ, RZ, R4 ;  /* 0x000000ffff177224 */ /* 0x000fce00078e0004 */
.L_x_3432:
[----:B------:R-:W-:Y:S05]  /*690d0*/  BSYNC.RECONVERGENT B1 ;  /* 0x0000000000017941 */ /* 0x000fea0003800200 */
.L_x_3431:
        /* <DEDUP_REMOVED lines=40> */
.L_x_3437:
        /* <DEDUP_REMOVED lines=9> */
.L_x_3436:
[----:B------:R-:W-:Y:S05]  /*693f0*/  BSYNC.RECONVERGENT B1 ;  /* 0x0000000000017941 */ /* 0x000fea0003800200 */
.L_x_3435:
[----:B------:R-:W-:Y:S04]  /*69400*/  BSSY.RECONVERGENT B1, `(.L_x_3438) ;  /* 0x000000d000017945 */ /* 0x000fe80003800200 */
[----:B------:R-:W-:Y:S05]  /*69410*/  @!P2 BRA `(.L_x_3439) ;  /* 0x00000000002ca947 */ /* 0x000fea0003800000 */
[----:B------:R-:W-:Y:S01]  /*69420*/  IMAD.MOV.U32 R32, RZ, RZ, RZ ;  /* 0x000000ffff207224 */ /* 0x000fe200078e00ff */
[----:B------:R-:W-:-:S07]  /*69430*/  MOV R35, R22 ;  /* 0x0000001600237202 */ /* 0x000fce0000000f00 */
.L_x_3440:
        /* <DEDUP_REMOVED lines=9> */
.L_x_3439:
[----:B------:R-:W-:Y:S05]  /*694d0*/  BSYNC.RECONVERGENT B1 ;  /* 0x0000000000017941 */ /* 0x000fea0003800200 */
.L_x_3438:
[----:B------:R-:W-:Y:S04]  /*694e0*/  BSSY.RECONVERGENT B1, `(.L_x_3441) ;  /* 0x0000017000017945 */ /* 0x000fe80003800200 */
[----:B------:R-:W-:Y:S05]  /*694f0*/  @!P1 BRA `(.L_x_3442) ;  /* 0x0000000000549947 */ /* 0x000fea0003800000 */
[----:B------:R-:W-:-:S07]  /*69500*/  IMAD.MOV.U32 R35, RZ, RZ, RZ ;  /* 0x000000ffff237224 */ /* 0x000fce00078e00ff */
.L_x_3444:
        /* <DEDUP_REMOVED lines=16> */
.L_x_3443:
[----:B------:R-:W-:-:S04]  /*69610*/  ISETP.GT.AND P0, PT, R5, R32, PT ;  /* 0x000000200500720c */ /* 0x000fc80003f04270 */
[----:B------:R-:W-:Y:S02]  /*69620*/  SEL R4, R25, R22, P0 ;  /* 0x0000001619047207 */ /* 0x000fe40000000000 */
[----:B------:R-:W-:-:S03]  /*69630*/  SEL R22, R22, R25, P0 ;  /* 0x0000001916167207 */ /* 0x000fc60000000000 */
[----:B------:R-:W-:-:S07]  /*69640*/  IMAD.MOV.U32 R25, RZ, RZ, R4 ;  /* 0x000000ffff197224 */ /* 0x000fce00078e0004 */
.L_x_3442:
[----:B------:R-:W-:Y:S05]  /*69650*/  BSYNC.RECONVERGENT B1 ;  /* 0x0000000000017941 */ /* 0x000fea0003800200 */
.L_x_3441:
        /* <DEDUP_REMOVED lines=40> */
.L_x_3447:
        /* <DEDUP_REMOVED lines=9> */
.L_x_3446:
[----:B------:R-:W-:Y:S05]  /*69970*/  BSYNC.RECONVERGENT B1 ;  /* 0x0000000000017941 */ /* 0x000fea0003800200 */
.L_x_3445:
[----:B------:R-:W-:Y:S04]  /*69980*/  BSSY.RECONVERGENT B1, `(.L_x_3448) ;  /* 0x000000d000017945 */ /* 0x000fe80003800200 */
[----:B------:R-:W-:Y:S05]  /*69990*/  @!P2 BRA `(.L_x_3449) ;  /* 0x00000000002ca947 */ /* 0x000fea0003800000 */
[----:B------:R-:W-:Y:S01]  /*699a0*/  IMAD.MOV.U32 R32, RZ, RZ, RZ ;  /* 0x000000ffff207224 */ /* 0x000fe200078e00ff */
[----:B------:R-:W-:-:S07]  /*699b0*/  MOV R35, R24 ;  /* 0x0000001800237202 */ /* 0x000fce0000000f00 */
.L_x_3450:
        /* <DEDUP_REMOVED lines=9> */
.L_x_3449:
[----:B------:R-:W-:Y:S05]  /*69a50*/  BSYNC.RECONVERGENT B1 ;  /* 0x0000000000017941 */ /* 0x000fea0003800200 */
.L_x_3448:
[----:B------:R-:W-:Y:S04]  /*69a60*/  BSSY.RECONVERGENT B1, `(.L_x_3451) ;  /* 0x0000017000017945 */ /* 0x000fe80003800200 */
[----:B------:R-:W-:Y:S05]  /*69a70*/  @!P1 BRA `(.L_x_3452) ;  /* 0x0000000000549947 */ /* 0x000fea0003800000 */
[----:B------:R-:W-:-:S07]  /*69a80*/  IMAD.MOV.U32 R35, RZ, RZ, RZ ;  /* 0x000000ffff237224 */ /* 0x000fce00078e00ff */
.L_x_3454:
        /* <DEDUP_REMOVED lines=16> */
.L_x_3453:
[----:B------:R-:W-:-:S04]  /*69b90*/  ISETP.GT.AND P0, PT, R5, R32, PT ;  /* 0x000000200500720c */ /* 0x000fc80003f04270 */
[----:B------:R-:W-:Y:S02]  /*69ba0*/  SEL R4, R27, R24, P0 ;  /* 0x000000181b047207 */ /* 0x000fe40000000000 */
[----:B------:R-:W-:-:S03]  /*69bb0*/  SEL R24, R24, R27, P0 ;  /* 0x0000001b18187207 */ /* 0x000fc60000000000 */
[----:B------:R-:W-:-:S07]  /*69bc0*/  IMAD.MOV.U32 R27, RZ, RZ, R4 ;  /* 0x000000ffff1b7224 */ /* 0x000fce00078e0004 */
.L_x_3452:
[----:B------:R-:W-:Y:S05]  /*69bd0*/  BSYNC.RECONVERGENT B1 ;  /* 0x0000000000017941 */ /* 0x000fea0003800200 */
.L_x_3451:
        /* <DEDUP_REMOVED lines=40> */
.L_x_3457:
        /* <DEDUP_REMOVED lines=9> */
.L_x_3456:
[----:B------:R-:W-:Y:S05]  /*69ef0*/  BSYNC.RECONVERGENT B1 ;  /* 0x0000000000017941 */ /* 0x000fea0003800200 */
.L_x_3455:
[----:B------:R-:W-:Y:S04]  /*69f00*/  BSSY.RECONVERGENT B1, `(.L_x_3458) ;  /* 0x000000d000017945 */ /* 0x000fe80003800200 */
[----:B------:R-:W-:Y:S05]  /*69f10*/  @!P2 BRA `(.L_x_3459) ;  /* 0x00000000002ca947 */ /* 0x000fea0003800000 */
[----:B------:R-:W-:Y:S01]  /*69f20*/  IMAD.MOV.U32 R32, RZ, RZ, RZ ;  /* 0x000000ffff207224 */ /* 0x000fe200078e00ff */
[----:B------:R-:W-:-:S07]  /*69f30*/  MOV R35, R26 ;  /* 0x0000001a00237202 */ /* 0x000fce0000000f00 */
.L_x_3460:
        /* <DEDUP_REMOVED lines=9> */
.L_x_3459:
[----:B------:R-:W-:Y:S05]  /*69fd0*/  BSYNC.RECONVERGENT B1 ;  /* 0x0000000000017941 */ /* 0x000fea0003800200 */
.L_x_3458:
[----:B------:R-:W-:Y:S04]  /*69fe0*/  BSSY.RECONVERGENT B1, `(.L_x_3461) ;  /* 0x0000017000017945 */ /* 0x000fe80003800200 */
[----:B------:R-:W-:Y:S05]  /*69ff0*/  @!P1 BRA `(.L_x_3462) ;  /* 0x0000000000549947 */ /* 0x000fea0003800000 */
[----:B------:R-:W-:-:S07]  /*6a000*/  IMAD.MOV.U32 R35, RZ, RZ, RZ ;  /* 0x000000ffff237224 */ /* 0x000fce00078e00ff */
.L_x_3464:
        /* <DEDUP_REMOVED lines=16> */
.L_x_3463:
[----:B------:R-:W-:-:S04]  /*6a110*/  ISETP.GT.AND P0, PT, R5, R32, PT ;  /* 0x000000200500720c */ /* 0x000fc80003f04270 */
[----:B------:R-:W-:Y:S02]  /*6a120*/  SEL R4, R29, R26, P0 ;  /* 0x0000001a1d047207 */ /* 0x000fe40000000000 */
[----:B------:R-:W-:-:S03]  /*6a130*/  SEL R26, R26, R29, P0 ;  /* 0x0000001d1a1a7207 */ /* 0x000fc60000000000 */
[----:B------:R-:W-:-:S07]  /*6a140*/  IMAD.MOV.U32 R29, RZ, RZ, R4 ;  /* 0x000000ffff1d7224 */ /* 0x000fce00078e0004 */
.L_x_3462:
[----:B------:R-:W-:Y:S05]  /*6a150*/  BSYNC.RECONVERGENT B1 ;  /* 0x0000000000017941 */ /* 0x000fea0003800200 */
.L_x_3461:
        /* <DEDUP_REMOVED lines=40> */
.L_x_3467:
        /* <DEDUP_REMOVED lines=9> */
.L_x_3466:
[----:B------:R-:W-:Y:S05]  /*6a470*/  BSYNC.RECONVERGENT B1 ;  /* 0x0000000000017941 */ /* 0x000fea0003800200 */
.L_x_3465:
[----:B------:R-:W-:Y:S04]  /*6a480*/  BSSY.RECONVERGENT B1, `(.L_x_3468) ;  /* 0x000000d000017945 */ /* 0x000fe80003800200 */
[----:B------:R-:W-:Y:S05]  /*6a490*/  @!P2 BRA `(.L_x_3469) ;  /* 0x00000000002ca947 */ /* 0x000fea0003800000 */
[----:B------:R-:W-:Y:S01]  /*6a4a0*/  IMAD.MOV.U32 R32, RZ, RZ, RZ ;  /* 0x000000ffff207224 */ /* 0x000fe200078e00ff */
[----:B------:R-:W-:-:S07]  /*6a4b0*/  MOV R35, R28 ;  /* 0x0000001c00237202 */ /* 0x000fce0000000f00 */
.L_x_3470:
        /* <DEDUP_REMOVED lines=9> */
.L_x_3469:
[----:B------:R-:W-:Y:S05]  /*6a550*/  BSYNC.RECONVERGENT B1 ;  /* 0x0000000000017941 */ /* 0x000fea0003800200 */
.L_x_3468:
[----:B------:R-:W-:Y:S04]  /*6a560*/  BSSY.RECONVERGENT B1, `(.L_x_3471) ;  /* 0x0000017000017945 */ /* 0x000fe80003800200 */
[----:B------:R-:W-:Y:S05]  /*6a570*/  @!P1 BRA `(.L_x_3472) ;  /* 0x0000000000549947 */ /* 0x000fea0003800000 */
[----:B------:R-:W-:-:S07]  /*6a580*/  IMAD.MOV.U32 R35, RZ, RZ, RZ ;  /* 0x000000ffff237224 */ /* 0x000fce00078e00ff */
.L_x_3474:
        /* <DEDUP_REMOVED lines=16> */
.L_x_3473:
[----:B------:R-:W-:-:S04]  /*6a690*/  ISETP.GT.AND P0, PT, R5, R32, PT ;  /* 0x000000200500720c */ /* 0x000fc80003f04270 */
[----:B------:R-:W-:Y:S02]  /*6a6a0*/  SEL R4, R31, R28, P0 ;  /* 0x0000001c1f047207 */ /* 0x000fe40000000000 */
[----:B------:R-:W-:-:S03]  /*6a6b0*/  SEL R28, R28, R31, P0 ;  /* 0x0000001f1c1c7207 */ /* 0x000fc60000000000 */
[----:B------:R-:W-:-:S07]  /*6a6c0*/  IMAD.MOV.U32 R31, RZ, RZ, R4 ;  /* 0x000000ffff1f7224 */ /* 0x000fce00078e0004 */
.L_x_3472:
[----:B------:R-:W-:Y:S05]  /*6a6d0*/  BSYNC.RECONVERGENT B1 ;  /* 0x0000000000017941 */ /* 0x000fea0003800200 */
.L_x_3471:
        /* <DEDUP_REMOVED lines=40> */
.L_x_3477:
        /* <DEDUP_REMOVED lines=9> */
.L_x_3476:
[----:B------:R-:W-:Y:S05]  /*6a9f0*/  BSYNC.RECONVERGENT B1 ;  /* 0x0000000000017941 */ /* 0x000fea0003800200 */
.L_x_3475:
[----:B------:R-:W-:Y:S04]  /*6aa00*/  BSSY.RECONVERGENT B1, `(.L_x_3478) ;  /* 0x000000d000017945 */ /* 0x000fe80003800200 */
[----:B------:R-:W-:Y:S05]  /*6aa10*/  @!P2 BRA `(.L_x_3479) ;  /* 0x00000000002ca947 */ /* 0x000fea0003800000 */
[----:B------:R-:W-:Y:S01]  /*6aa20*/  IMAD.MOV.U32 R32, RZ, RZ, RZ ;  /* 0x000000ffff207224 */ /* 0x000fe200078e00ff */
[----:B------:R-:W-:-:S07]  /*6aa30*/  MOV R35, R30 ;  /* 0x0000001e00237202 */ /* 0x000fce0000000f00 */
.L_x_3480:
        /* <DEDUP_REMOVED lines=9> */
.L_x_3479:
[----:B------:R-:W-:Y:S05]  /*6aad0*/  BSYNC.RECONVERGENT B1 ;  /* 0x0000000000017941 */ /* 0x000fea0003800200 */
.L_x_3478:
[----:B------:R-:W-:Y:S04]  /*6aae0*/  BSSY.RECONVERGENT B1, `(.L_x_3481) ;  /* 0x0000017000017945 */ /* 0x000fe80003800200 */
[----:B------:R-:W-:Y:S05]  /*6aaf0*/  @!P1 BRA `(.L_x_3482) ;  /* 0x0000000000549947 */ /* 0x000fea0003800000 */
[----:B------:R-:W-:-:S07]  /*6ab00*/  IMAD.MOV.U32 R35, RZ, RZ, RZ ;  /* 0x000000ffff237224 */ /* 0x000fce00078e00ff */
.L_x_3484:
        /* <DEDUP_REMOVED lines=16> */
.L_x_3483:
[----:B------:R-:W-:-:S04]  /*6ac10*/  ISETP.GT.AND P0, PT, R5, R32, PT ;  /* 0x000000200500720c */ /* 0x000fc80003f04270 */
[----:B------:R-:W-:Y:S02]  /*6ac20*/  SEL R4, R33, R30, P0 ;  /* 0x0000001e21047207 */ /* 0x000fe40000000000 */
[----:B------:R-:W-:-:S03]  /*6ac30*/  SEL R30, R30, R33, P0 ;  /* 0x000000211e1e7207 */ /* 0x000fc60000000000 */
[----:B------:R-:W-:-:S07]  /*6ac40*/  IMAD.MOV.U32 R33, RZ, RZ, R4 ;  /* 0x000000ffff217224 */ /* 0x000fce00078e0004 */
.L_x_3482:
[----:B------:R-:W-:Y:S05]  /*6ac50*/  BSYNC.RECONVERGENT B1 ;  /* 0x0000000000017941 */ /* 0x000fea0003800200 */
.L_x_3481:
        /* <DEDUP_REMOVED lines=40> */
.L_x_3487:
        /* <DEDUP_REMOVED lines=9> */
.L_x_3486:
[----:B------:R-:W-:Y:S05]  /*6af70*/  BSYNC.RECONVERGENT B1 ;  /* 0x0000000000017941 */ /* 0x000fea0003800200 */
.L_x_3485:
[----:B------:R-:W-:Y:S04]  /*6af80*/  BSSY.RECONVERGENT B1, `(.L_x_3488) ;  /* 0x000000d000017945 */ /* 0x000fe80003800200 */
[----:B------:R-:W-:Y:S05]  /*6af90*/  @!P2 BRA `(.L_x_3489) ;  /* 0x00000000002ca947 */ /* 0x000fea0003800000 */
[----:B------:R-:W-:Y:S01]  /*6afa0*/  IMAD.MOV.U32 R32, RZ, RZ, RZ ;  /* 0x000000ffff207224 */ /* 0x000fe200078e00ff */
[----:B------:R-:W-:-:S07]  /*6afb0*/  MOV R35, R34 ;  /* 0x0000002200237202 */ /* 0x000fce0000000f00 */
.L_x_3490:
        /* <DEDUP_REMOVED lines=9> */
.L_x_3489:
[----:B------:R-:W-:Y:S05]  /*6b050*/  BSYNC.RECONVERGENT B1 ;  /* 0x0000000000017941 */ /* 0x000fea0003800200 */
.L_x_3488:
[----:B------:R-:W-:Y:S05]  /*6b060*/  @!P1 BRA `(.L_x_2134) ;  /* 0x0000000000549947 */ /* 0x000fea0003800000 */
[----:B------:R-:W-:-:S07]  /*6b070*/  IMAD.MOV.U32 R35, RZ, RZ, RZ ;  /* 0x000000ffff237224 */ /* 0x000fce00078e00ff */
.L_x_3492:
        /* <DEDUP_REMOVED lines=16> */
.L_x_3491:
[----:B------:R-:W-:-:S04]  /*6b180*/  ISETP.GT.AND P0, PT, R5, R32, PT ;  /* 0x000000200500720c */ /* 0x000fc80003f04270 */
[----:B------:R-:W-:Y:S02]  /*6b190*/  SEL R4, R7, R34, P0 ;  /* 0x0000002207047207 */ /* 0x000fe40000000000 */
[----:B------:R-:W-:-:S03]  /*6b1a0*/  SEL R34, R34, R7, P0 ;  /* 0x0000000722227207 */ /* 0x000fc60000000000 */
[----:B------:R-:W-:-:S07]  /*6b1b0*/  IMAD.MOV.U32 R7, RZ, RZ, R4 ;  /* 0x000000ffff077224 */ /* 0x000fce00078e0004 */
.L_x_2134:
[----:B------:R-:W-:Y:S05]  /*6b1c0*/  BSYNC.RECONVERGENT B0 ;  /* 0x0000000000007941 */ /* 0x000fea0003800200 */
.L_x_2133:
[----:B------:R-:W-:Y:S02]  /*6b1d0*/  HFMA2 R4, -RZ, RZ, 0, 4.0531158447265625e-06 ;  /* 0x00000044ff047431 */ /* 0x000fe400000001ff */
[----:B------:R-:W-:-:S03]  /*6b1e0*/  IMAD.MOV.U32 R32, RZ, RZ, 0x2 ;  /* 0x00000002ff207424 */ /* 0x000fc600078e00ff */
[----:B------:R-:W-:-:S07]  /*6b1f0*/  IMAD R35, R21, R4, UR4 ;  /* 0x0000000415237e24 */ /* 0x000fce000f8e0204 */
.L_x_3676:
[----:B------:R-:W-:Y:S01]  /*6b200*/  IADD3 R4, PT, PT, -R32, RZ, RZ ;  /* 0x000000ff20047210 */ /* 0x000fe20007ffe1ff */
[----:B------:R-:W-:Y:S01]  /*6b210*/  BAR.SYNC.DEFER_BLOCKING 0x0 ;  /* 0x0000000000007b1d */ /* 0x000fe20000010000 */
[----:B--2---:R-:W-:Y:S02]  /*6b220*/  SHF.R.U32.HI R37, RZ, 0x1, R32 ;  /* 0x00000001ff257819 */ /* 0x004fe40000011620 */
[----:B------:R-:W-:-:S03]  /*6b230*/  LOP3.LUT R4, R21, R4, RZ, 0xc0, !PT ;  /* 0x0000000415047212 */ /* 0x000fc600078ec0ff */
[----:B------:R-:W-:Y:S02]  /*6b240*/  BSSY.RECONVERGENT B0, `(.L_x_3493) ;  /* 0x000008b000007945 */ /* 0x000fe40003800200 */
[----:B------:R-:W-:-:S05]  /*6b250*/  IMAD R4, R4, 0x11, RZ ;  /* 0x0000001104047824 */ /* 0x000fca00078e02ff */
[----:B------:R-:W-:Y:S01]  /*6b260*/  VIMNMX R36, PT, PT, R4, UR10, PT ;  /* 0x0000000a04247c48 */ /* 0x000fe2000bfe0100 */
[----:B------:R-:W-:-:S04]  /*6b270*/  VIADD R4, R32, 0xffffffff ;  /* 0xffffffff20047836 */ /* 0x000fc80000000000 */
[----:B------:R-:W-:Y:S01]  /*6b280*/  IMAD R5, R37, 0x11, R36 ;  /* 0x0000001125057824 */ /* 0x000fe200078e0224 */
[----:B------:R-:W-:-:S04]  /*6b290*/  LOP3.LUT R4, R4, R21, RZ, 0xc0, !PT ;  /* 0x0000001504047212 */ /* 0x000fc800078ec0ff */
[----:B------:R-:W-:Y:S01]  /*6b2a0*/  VIMNMX R5, PT, PT, R5, UR10, PT ;  /* 0x0000000a05057c48 */ /* 0x000fe2000bfe0100 */
[----:B------:R0:W-:Y:S04]  /*6b2b0*/  STS [R35+0x8], R0 ;  /* 0x0000080023007388 */ /* 0x0001e80000000800 */
[----:B------:R-:W-:Y:S01]  /*6b2c0*/  IMAD R37, R37, 0x11, R5 ;  /* 0x0000001125257824 */ /* 0x000fe200078e0205 */
[----:B------:R1:W-:Y:S04]  /*6b2d0*/  STS [R35+0x4], R3 ;  /* 0x0000040323007388 */ /* 0x0003e80000000800 */
[----:B------:R2:W-:Y:S01]  /*6b2e0*/  STS [R35], R6 ;  /* 0x0000000623007388 */ /* 0x0005e20000000800 */
[----:B0-----:R-:W-:Y:S01]  /*6b2f0*/  IMAD R0, R4, 0x11, RZ ;  /* 0x0000001104007824 */ /* 0x001fe200078e02ff */
[----:B------:R-:W-:-:S02]  /*6b300*/  VIMNMX R4, PT, PT, R37, UR10, PT ;  /* 0x0000000a25047c48 */ /* 0x000fc4000bfe0100 */
[----:B------:R0:W-:Y:S02]  /*6b310*/  STS [R35+0x3c], R7 ;  /* 0x00003c0723007388 */ /* 0x0001e40000000800 */
[----:B------:R-:W-:Y:S02]  /*6b320*/  VIMNMX R0, PT, PT, R0, UR10, PT ;  /* 0x0000000a00007c48 */ /* 0x000fe4000bfe0100 */
[C---:B-1----:R-:W-:Y:S01]  /*6b330*/  IADD3 R3, PT, PT, -R5.reuse, R4, RZ ;  /* 0x0000000405037210 */ /* 0x042fe20007ffe1ff */
[----:B------:R1:W-:Y:S01]  /*6b340*/  STS [R35+0xc], R23 ;  /* 0x00000c1723007388 */ /* 0x0003e20000000800 */
[----:B--2---:R-:W-:Y:S02]  /*6b350*/  VIADDMNMX R6, R5, -R36, R0, PT ;  /* 0x8000002405067246 */ /* 0x004fe40003800100 */
[C---:B------:R-:W-:Y:S01]  /*6b360*/  ISETP.GE.AND P0, PT, R0.reuse, R3, PT ;  /* 0x000000030000720c */ /* 0x040fe20003f06270 */
[----:B------:R-:W-:Y:S01]  /*6b370*/  IMAD.IADD R3, R0, 0x1, -R3 ;  /* 0x0000000100037824 */ /* 0x000fe200078e0a03 */
[----:B------:R1:W-:Y:S04]  /*6b380*/  STS [R35+0x10], R22 ;  /* 0x0000101623007388 */ /* 0x0003e80000000800 */
[----:B0-----:R-:W-:Y:S01]  /*6b390*/  SEL R7, R3, RZ, P0 ;  /* 0x000000ff03077207 */ /* 0x001fe20000000000 */
        /* <DEDUP_REMOVED lines=14> */
[----:B-1----:R-:W-:Y:S01]  /*6b480*/  MOV R2, R6 ;  /* 0x0000000600027202 */ /* 0x002fe20000000f00 */
[----:B------:R-:W-:-:S07]  /*6b490*/  IMAD.IADD R3, R0, 0x1, R5 ;  /* 0x0000000100037824 */ /* 0x000fce00078e0205 */
.L_x_3505:
[----:B------:R-:W0:Y:S01]  /*6b4a0*/  S2UR UR5, SR_CgaCtaId ;  /* 0x00000000000579c3 */ /* 0x000e220000008800 */
[----:B------:R-:W-:Y:S01]  /*6b4b0*/  IADD3 R6, PT, PT, R2, -R7, RZ ;  /* 0x8000000702067210 */ /* 0x000fe20007ffe0ff */
[----:B------:R-:W-:Y:S01]  /*6b4c0*/  UMOV UR4, 0x400 ;  /* 0x0000040000047882 */ /* 0x000fe20000000000 */
[----:B------:R-:W-:Y:S01]  /*6b4d0*/  IMAD.MOV.U32 R29, RZ, RZ, 0x3e055027 ;  /* 0x3e055027ff1d7424 */ /* 0x000fe200078e00ff */
[----:B------:R-:W-:Y:S01]  /*6b4e0*/  BSSY.RECONVERGENT B1, `(.L_x_3495) ;  /* 0x0000039000017945 */ /* 0x000fe20003800200 */
[----:B------:R-:W-:-:S04]  /*6b4f0*/  LEA.HI R6, R6, R6, RZ, 0x1 ;  /* 0x0000000606067211 */ /* 0x000fc800078f08ff */
[----:B------:R-:W-:-:S04]  /*6b500*/  LEA.HI.SX32 R23, R6, R7, 0x1f ;  /* 0x0000000706177211 */ /* 0x000fc800078ffaff */
[----:B------:R-:W-:Y:S01]  /*6b510*/  LOP3.LUT R22, RZ, R23, RZ, 0x33, !PT ;  /* 0x00000017ff167212 */ /* 0x000fe200078e33ff */
[----:B------:R-:W-:-:S03]  /*6b520*/  IMAD.IADD R6, R36, 0x1, R23 ;  /* 0x0000000124067824 */ /* 0x000fc600078e0217 */
[----:B------:R-:W-:Y:S01]  /*6b530*/  IADD3 R22, PT, PT, R3, R22, RZ ;  /* 0x0000001603167210 */ /* 0x000fe20007ffe0ff */
[----:B0-----:R-:W-:-:S06]  /*6b540*/  ULEA UR4, UR5, UR4, 0x18 ;  /* 0x0000000405047291 */ /* 0x001fcc000f8ec0ff */
[----:B------:R-:W-:Y:S02]  /*6b550*/  LEA R6, R6, UR4, 0x2 ;  /* 0x0000000406067c11 */ /* 0x000fe4000f8e10ff */
[----:B------:R-:W-:-:S04]  /*6b560*/  LEA R25, R22, UR4, 0x2 ;  /* 0x0000000416197c11 */ /* 0x000fc8000f8e10ff */
        /* <DEDUP_REMOVED lines=38> */
[----:B------:R-:W-:-:S07]  /*6b7d0*/  IMAD.MOV.U32 R24, RZ, RZ, RZ ;  /* 0x000000ffff187224 */ /* 0x000fce00078e00ff */
.L_x_3497:
        /* <DEDUP_REMOVED lines=9> */
.L_x_3496:
[----:B------:R-:W-:Y:S05]  /*6b870*/  BSYNC.RECONVERGENT B1 ;  /* 0x0000000000017941 */ /* 0x000fea0003800200 */
.L_x_3495:
[----:B------:R-:W-:Y:S01]  /*6b880*/  BSSY.RECONVERGENT B1, `(.L_x_3498) ;  /* 0x000000d000017945 */ /* 0x000fe20003800200 */
[----:B------:R-:W-:-:S03]  /*6b890*/  MOV R25, RZ ;  /* 0x000000ff00197202 */ /* 0x000fc60000000f00 */
[----:B------:R-:W-:Y:S05]  /*6b8a0*/  @!P2 BRA `(.L_x_3499) ;  /* 0x000000000028a947 */ /* 0x000fea0003800000 */
[----:B------:R-:W-:-:S07]  /*6b8b0*/  IMAD.MOV.U32 R25, RZ, RZ, RZ ;  /* 0x000000ffff197224 */ /* 0x000fce00078e00ff */
.L_x_3500:
        /* <DEDUP_REMOVED lines=9> */
.L_x_3499:
[----:B------:R-:W-:Y:S05]  /*6b950*/  BSYNC.RECONVERGENT B1 ;  /* 0x0000000000017941 */ /* 0x000fea0003800200 */
.L_x_3498:
[----:B------:R-:W-:Y:S04]  /*6b960*/  BSSY.RECONVERGENT B1, `(.L_x_3501) ;  /* 0x0000014000017945 */ /* 0x000fe80003800200 */
[----:B------:R-:W-:Y:S05]  /*6b970*/  @!P3 BRA `(.L_x_3502) ;  /* 0x000000000048b947 */ /* 0x000fea0003800000 */
[----:B------:R-:W-:-:S07]  /*6b980*/  HFMA2 R27, -RZ, RZ, 0, 0 ;  /* 0x00000000ff1b7431 */ /* 0x000fce00000001ff */
.L_x_3504:
        /* <DEDUP_REMOVED lines=16> */
.L_x_3503:
[----:B------:R-:W-:-:S13]  /*6ba90*/  ISETP.GT.AND P0, PT, R6, R25, PT ;  /* 0x000000190600720c */ /* 0x000fda0003f04270 */
.L_x_3502:
[----:B------:R-:W-:Y:S05]  /*6baa0*/  BSYNC.RECONVERGENT B1 ;  /* 0x0000000000017941 */ /* 0x000fea0003800200 */
.L_x_3501:
[----:B------:R-:W-:Y:S02]  /*6bab0*/  @P0 IADD3 R7, PT, PT, R23, 0x1, RZ ;  /* 0x0000000117070810 */ /* 0x000fe40007ffe0ff */
[----:B------:R-:W-:-:S04]  /*6bac0*/  SEL R2, R2, R23, P0 ;  /* 0x0000001702027207 */ /* 0x000fc80000000000 */
[----:B------:R-:W-:-:S13]  /*6bad0*/  ISETP.GE.AND P0, PT, R7, R2, PT ;  /* 0x000000020700720c */ /* 0x000fda0003f06270 */
[----:B------:R-:W-:Y:S05]  /*6bae0*/  @!P0 BRA `(.L_x_3505) ;  /* 0xfffffff8006c8947 */ /* 0x000fea000383ffff */
.L_x_3494:
[----:B------:R-:W-:Y:S05]  /*6baf0*/  BSYNC.RECONVERGENT B0 ;  /* 0x0000000000007941 */ /* 0x000fea0003800200 */
.L_x_3493:
[----:B------:R-:W0:Y:S01]  /*6bb00*/  S2UR UR5, SR_CgaCtaId ;  /* 0x00000000000579c3 */ /* 0x000e220000008800 */
[----:B------:R-:W-:Y:S01]  /*6bb10*/  UMOV UR4, 0x400 ;  /* 0x0000040000047882 */ /* 0x000fe20000000000 */
[----:B-1----:R-:W-:Y:S01]  /*6bb20*/  IMAD.IADD R2, R36, 0x1, R7 ;  /* 0x0000000124027824 */ /* 0x002fe200078e0207 */
[----:B------:R-:W-:Y:S01]  /*6bb30*/  IADD3 R3, PT, PT, -R7, R5, R0 ;  /* 0x0000000507037210 */ /* 0x000fe20007ffe100 */
[----:B------:R-:W-:Y:S01]  /*6bb40*/  BSSY.RECONVERGENT B0, `(.L_x_3506) ;  /* 0x0000060000007945 */ /* 0x000fe20003800200 */
[----:B------:R-:W-:Y:S02]  /*6bb50*/  PLOP3.LUT P0, PT, PT, PT, PT, 0x8, 0x80 ;  /* 0x000000000080781c */ /* 0x000fe40003f0e170 */
[----:B------:R-:W-:Y:S01]  /*6bb60*/  ISETP.GE.AND P1, PT, R3, R4, PT ;  /* 0x000000040300720c */ /* 0x000fe20003f26270 */
[----:B0-----:R-:W-:-:S06]  /*6bb70*/  ULEA UR4, UR5, UR4, 0x18 ;  /* 0x0000000405047291 */ /* 0x001fcc000f8ec0ff */
[----:B------:R-:W-:Y:S02]  /*6bb80*/  LEA R0, R2, UR4, 0x2 ;  /* 0x0000000402007c11 */ /* 0x000fe4000f8e10ff */
[----:B------:R-:W-:-:S03]  /*6bb90*/  LEA R7, R3, UR4, 0x2 ;  /* 0x0000000403077c11 */ /* 0x000fc6000f8e10ff */
[----:B------:R0:W1:Y:S04]  /*6bba0*/  LDS R36, [R0] ;  /* 0x0000000000247984 */ /* 0x0000680000000800 */
[----:B------:R0:W2:Y:S01]  /*6bbb0*/  LDS R37, [R7] ;  /* 0x0000000007257984 */ /* 0x0000a20000000800 */
[----:B------:R-:W-:Y:S05]  /*6bbc0*/  @P1 BRA `(.L_x_3507) ;  /* 0x00000004005c1947 */ /* 0x000fea0003800000 */
[----:B------:R-:W-:Y:S02]  /*6bbd0*/  ISETP.GE.AND P1, PT, R2, R5, PT ;  /* 0x000000050200720c */ /* 0x000fe40003f26270 */
[----:B------:R-:W-:-:S11]  /*6bbe0*/  PLOP3.LUT P0, PT, PT, PT, PT, 0x80, 0x8 ;  /* 0x000000000008781c */ /* 0x000fd60003f0f070 */
[----:B------:R-:W-:Y:S05]  /*6bbf0*/  @P1 BRA `(.L_x_3507) ;  /* 0x0000000400501947 */ /* 0x000fea0003800000 */
[----:B-12---:R-:W-:Y:S01]  /*6bc00*/  VIMNMX R6, PT, PT, R36, R37, !PT ;  /* 0x0000002524067248 */ /* 0x006fe20007fe0100 */
        /* <DEDUP_REMOVED lines=33> */
[----:B------:R-:W-:Y:S02]  /*6be20*/  PLOP3.LUT P0, PT, PT, PT, PT, 0x8, 0x80 ;  /* 0x000000000080781c */ /* 0x000fe40003f0e170 */
[----:B------:R-:W1:Y:S02]  /*6be30*/  F2I.U32.TRUNC.NTZ R6, R6 ;  /* 0x0000000600067305 */ /* 0x000e64000020f000 */
[----:B-1----:R-:W-:Y:S01]  /*6be40*/  ISETP.NE.AND P3, PT, R6, RZ, PT ;  /* 0x000000ff0600720c */ /* 0x002fe20003f65270 */
[----:B------:R-:W-:-:S12]  /*6be50*/  @!P1 BRA `(.L_x_3509) ;  /* 0x00000000002c9947 */ /* 0x000fd80003800000 */
[----:B------:R-:W-:Y:S01]  /*6be60*/  IMAD.MOV.U32 R23, RZ, RZ, RZ ;  /* 0x000000ffff177224 */ /* 0x000fe200078e00ff */
[----:B------:R-:W-:-:S07]  /*6be70*/  MOV R24, R37 ;  /* 0x0000002500187202 */ /* 0x000fce0000000f00 */
.L_x_3510:
        /* <DEDUP_REMOVED lines=9> */
.L_x_3509:
[----:B------:R-:W-:Y:S05]  /*6bf10*/  BSYNC.RECONVERGENT B1 ;  /* 0x0000000000017941 */ /* 0x000fea0003800200 */
.L_x_3508:
[----:B------:R-:W-:Y:S04]  /*6bf20*/  BSSY.RECONVERGENT B1, `(.L_x_3511) ;  /* 0x000000d000017945 */ /* 0x000fe80003800200 */
[----:B------:R-:W-:Y:S05]  /*6bf30*/  @!P2 BRA `(.L_x_3512) ;  /* 0x00000000002ca947 */ /* 0x000fea0003800000 */
[----:B------:R-:W-:Y:S01]  /*6bf40*/  IMAD.MOV.U32 R22, RZ, RZ, RZ ;  /* 0x000000ffff167224 */ /* 0x000fe200078e00ff */
[----:B------:R-:W-:-:S07]  /*6bf50*/  MOV R24, R36 ;  /* 0x0000002400187202 */ /* 0x000fce0000000f00 */
.L_x_3513:
        /* <DEDUP_REMOVED lines=9> */
.L_x_3512:
[----:B------:R-:W-:Y:S05]  /*6bff0*/  BSYNC.RECONVERGENT B1 ;  /* 0x0000000000017941 */ /* 0x000fea0003800200 */
.L_x_3511:
[----:B------:R-:W-:Y:S05]  /*6c000*/  @!P3 BRA `(.L_x_3507) ;  /* 0x00000000004cb947 */ /* 0x000fea0003800000 */
[----:B------:R-:W-:-:S07]  /*6c010*/  IMAD.MOV.U32 R25, RZ, RZ, RZ ;  /* 0x000000ffff197224 */ /* 0x000fce00078e00ff */
.L_x_3515:
        /* <DEDUP_REMOVED lines=17> */
.L_x_3514:
[----:B------:R-:W-:-:S13]  /*6c130*/  ISETP.LE.AND P0, PT, R23, R22, PT ;  /* 0x000000161700720c */ /* 0x000fda0003f03270 */
.L_x_3507:
[----:B------:R-:W-:Y:S05]  /*6c140*/  BSYNC.RECONVERGENT B0 ;  /* 0x0000000000007941 */ /* 0x000fea0003800200 */
.L_x_3506:
[----:B-12---:R-:W-:Y:S01]  /*6c150*/  SEL R6, R37, R36, P0 ;  /* 0x0000002425067207 */ /* 0x006fe20000000000 */
[C---:B------:R-:W-:Y:S01]  /*6c160*/  VIADD R23, R3.reuse, 0x1 ;  /* 0x0000000103177836 */ /* 0x040fe20000000000 */
[----:B------:R1:W2:Y:S01]  /*6c170*/  @P0 LDS R37, [R7+0x4] ;  /* 0x0000040007250984 */ /* 0x0002a20000000800 */
[----:B------:R-:W-:Y:S01]  /*6c180*/  @!P0 IADD3 R23, PT, PT, R3, RZ, RZ ;  /* 0x000000ff03178210 */ /* 0x000fe20007ffe0ff */
[----:B------:R-:W-:Y:S01]  /*6c190*/  BSSY.RECONVERGENT B0, `(.L_x_3516) ;  /* 0x000005e000007945 */ /* 0x000fe20003800200 */
[C---:B------:R-:W-:Y:S01]  /*6c1a0*/  VIADD R22, R2.reuse, 0x1 ;  /* 0x0000000102167836 */ /* 0x040fe20000000000 */
[----:B------:R1:W3:Y:S01]  /*6c1b0*/  @!P0 LDS R36, [R0+0x4] ;  /* 0x0000040000248984 */ /* 0x0002e20000000800 */
[----:B------:R-:W-:Y:S02]  /*6c1c0*/  ISETP.GE.AND P2, PT, R23, R4, PT ;  /* 0x000000041700720c */ /* 0x000fe40003f46270 */
[----:B------:R-:W-:Y:S02]  /*6c1d0*/  PLOP3.LUT P1, PT, PT, PT, PT, 0x8, 0x80 ;  /* 0x000000000080781c */ /* 0x000fe40003f2e170 */
[----:B------:R-:W-:-:S09]  /*6c1e0*/  @P0 IADD3 R22, PT, PT, R2, RZ, RZ ;  /* 0x000000ff02160210 */ /* 0x000fd20007ffe0ff */
[----:B------:R-:W-:Y:S05]  /*6c1f0*/  @P2 BRA `(.L_x_3517) ;  /* 0x00000004005c2947 */ /* 0x000fea0003800000 */
[----:B------:R-:W-:Y:S02]  /*6c200*/  ISETP.GE.AND P0, PT, R22, R5, PT ;  /* 0x000000051600720c */ /* 0x000fe40003f06270 */
[----:B------:R-:W-:-:S11]  /*6c210*/  PLOP3.LUT P1, PT, PT, PT, PT, 0x80, 0x8 ;  /* 0x000000000008781c */ /* 0x000fd60003f2f070 */
[----:B------:R-:W-:Y:S05]  /*6c220*/  @P0 BRA `(.L_x_3517) ;  /* 0x0000000400500947 */ /* 0x000fea0003800000 */
[C---:B0123--:R-:W-:Y:S01]  /*6c230*/  VIMNMX R0, PT, PT, R36.reuse, R37, !PT ;  /* 0x0000002524007248 */ /* 0x04ffe20007fe0100 */
        /* <DEDUP_REMOVED lines=37> */
[----:B------:R-:W-:Y:S02]  /*6c490*/  HFMA2 R3, -RZ, RZ, 0, 0 ;  /* 0x00000000ff037431 */ /* 0x000fe400000001ff */
[----:B------:R-:W-:-:S07]  /*6c4a0*/  IMAD.MOV.U32 R7, RZ, RZ, R37 ;  /* 0x000000ffff077224 */ /* 0x000fce00078e0025 */
.L_x_3520:
        /* <DEDUP_REMOVED lines=9> */
.L_x_3519:
[----:B------:R-:W-:Y:S05]  /*6c540*/  BSYNC.RECONVERGENT B1 ;  /* 0x0000000000017941 */ /* 0x000fea0003800200 */
.L_x_3518:
[----:B------:R-:W-:Y:S04]  /*6c550*/  BSSY.RECONVERGENT B1, `(.L_x_3521) ;  /* 0x000000d000017945 */ /* 0x000fe80003800200 */
[----:B------:R-:W-:Y:S05]  /*6c560*/  @!P3 BRA `(.L_x_3522) ;  /* 0x00000000002cb947 */ /* 0x000fea0003800000 */
[----:B------:R-:W-:Y:S01]  /*6c570*/  MOV R2, RZ ;  /* 0x000000ff00027202 */ /* 0x000fe20000000f00 */
[----:B------:R-:W-:-:S07]  /*6c580*/  IMAD.MOV.U32 R7, RZ, RZ, R36 ;  /* 0x000000ffff077224 */ /* 0x000fce00078e0024 */
.L_x_3523:
        /* <DEDUP_REMOVED lines=9> */
.L_x_3522:
[----:B------:R-:W-:Y:S05]  /*6c620*/  BSYNC.RECONVERGENT B1 ;  /* 0x0000000000017941 */ /* 0x000fea0003800200 */
.L_x_3521:
[----:B------:R-:W-:Y:S05]  /*6c630*/  @!P2 BRA `(.L_x_3517) ;  /* 0x00000000004ca947 */ /* 0x000fea0003800000 */
[----:B------:R-:W-:-:S07]  /*6c640*/  HFMA2 R7, -RZ, RZ, 0, 0 ;  /* 0x00000000ff077431 */ /* 0x000fce00000001ff */
.L_x_3525:
        /* <DEDUP_REMOVED lines=17> */
.L_x_3524:
[----:B------:R-:W-:-:S13]  /*6c760*/  ISETP.LE.AND P1, PT, R3, R2, PT ;  /* 0x000000020300720c */ /* 0x000fda0003f23270 */
.L_x_3517:
[----:B------:R-:W-:Y:S05]  /*6c770*/  BSYNC.RECONVERGENT B0 ;  /* 0x0000000000007941 */ /* 0x000fea0003800200 */
.L_x_3516:
[----:B01----:R-:W-:Y:S01]  /*6c780*/  VIADD R7, R23, 0x1 ;  /* 0x0000000117077836 */ /* 0x003fe20000000000 */
[C---:B------:R-:W-:Y:S01]  /*6c790*/  IADD3 R0, PT, PT, R22.reuse, 0x1, RZ ;  /* 0x0000000116007810 */ /* 0x040fe20007ffe0ff */
[----:B------:R-:W-:Y:S01]  /*6c7a0*/  @!P1 IMAD.MOV R7, RZ, RZ, R23 ;  /* 0x000000ffff079224 */ /* 0x000fe200078e0217 */
[----:B------:R-:W-:Y:S01]  /*6c7b0*/  @P1 IADD3 R0, PT, PT, R22, RZ, RZ ;  /* 0x000000ff16001210 */ /* 0x000fe20007ffe0ff */
[----:B------:R-:W-:Y:S01]  /*6c7c0*/  BSSY.RECONVERGENT B0, `(.L_x_3526) ;  /* 0x0000060000007945 */ /* 0x000fe20003800200 */
[----:B--23--:R-:W-:Y:S02]  /*6c7d0*/  SEL R3, R37, R36, P1 ;  /* 0x0000002425037207 */ /* 0x00cfe40000800000 */
        /* <DEDUP_REMOVED lines=48> */
[----:B------:R-:W-:Y:S01]  /*6cae0*/  IMAD.MOV.U32 R23, RZ, RZ, RZ ;  /* 0x000000ffff177224 */ /* 0x000fe200078e00ff */
[----:B------:R-:W-:-:S07]  /*6caf0*/  MOV R24, R37 ;  /* 0x0000002500187202 */ /* 0x000fce0000000f00 */
.L_x_3530:
        /* <DEDUP_REMOVED lines=9> */
.L_x_3529:
[----:B------:R-:W-:Y:S05]  /*6cb90*/  BSYNC.RECONVERGENT B1 ;  /* 0x0000000000017941 */ /* 0x000fea0003800200 */
.L_x_3528:
[----:B------:R-:W-:Y:S04]  /*6cba0*/  BSSY.RECONVERGENT B1, `(.L_x_3531) ;  /* 0x000000d000017945 */ /* 0x000fe80003800200 */
[----:B------:R-:W-:Y:S05]  /*6cbb0*/  @!P3 BRA `(.L_x_3532) ;  /* 0x00000000002cb947 */ /* 0x000fea0003800000 */
[----:B------:R-:W-:Y:S01]  /*6cbc0*/  IMAD.MOV.U32 R22, RZ, RZ, RZ ;  /* 0x000000ffff167224 */ /* 0x000fe200078e00ff */
[----:B------:R-:W-:-:S07]  /*6cbd0*/  MOV R24, R36 ;  /* 0x0000002400187202 */ /* 0x000fce0000000f00 */
.L_x_3533:
        /* <DEDUP_REMOVED lines=9> */
.L_x_3532:
[----:B------:R-:W-:Y:S05]  /*6cc70*/  BSYNC.RECONVERGENT B1 ;  /* 0x0000000000017941 */ /* 0x000fea0003800200 */
.L_x_3531:
[----:B------:R-:W-:Y:S05]  /*6cc80*/  @!P2 BRA `(.L_x_3527) ;  /* 0x00000000004ca947 */ /* 0x000fea0003800000 */
[----:B------:R-:W-:-:S07]  /*6cc90*/  IMAD.MOV.U32 R25, RZ, RZ, RZ ;  /* 0x000000ffff197224 */ /* 0x000fce00078e00ff */
.L_x_3535:
        /* <DEDUP_REMOVED lines=17> */
.L_x_3534:
[----:B------:R-:W-:-:S13]  /*6cdb0*/  ISETP.LE.AND P0, PT, R23, R22, PT ;  /* 0x000000161700720c */ /* 0x000fda0003f03270 */
.L_x_3527:
[----:B------:R-:W-:Y:S05]  /*6cdc0*/  BSYNC.RECONVERGENT B0 ;  /* 0x0000000000007941 */ /* 0x000fea0003800200 */
.L_x_3526:
        /* <DEDUP_REMOVED lines=55> */
[----:B------:R-:W-:Y:S01]  /*6d140*/  MOV R24, RZ ;  /* 0x000000ff00187202 */ /* 0x000fe20000000f00 */
[----:B------:R-:W-:-:S07]  /*6d150*/  IMAD.MOV.U32 R25, RZ, RZ, R37 ;  /* 0x000000ffff197224 */ /* 0x000fce00078e0025 */
.L_x_3540:
        /* <DEDUP_REMOVED lines=9> */
.L_x_3539:
[----:B------:R-:W-:Y:S05]  /*6d1f0*/  BSYNC.RECONVERGENT B1 ;  /* 0x0000000000017941 */ /* 0x000fea0003800200 */
.L_x_3538:
[----:B------:R-:W-:Y:S04]  /*6d200*/  BSSY.RECONVERGENT B1, `(.L_x_3541) ;  /* 0x000000d000017945 */ /* 0x000fe80003800200 */
[----:B------:R-:W-:Y:S05]  /*6d210*/  @!P3 BRA `(.L_x_3542) ;  /* 0x00000000002cb947 */ /* 0x000fea0003800000 */
[----:B------:R-:W-:Y:S01]  /*6d220*/  MOV R7, RZ ;  /* 0x000000ff00077202 */ /* 0x000fe20000000f00 */
[----:B------:R-:W-:-:S07]  /*6d230*/  IMAD.MOV.U32 R25, RZ, RZ, R36 ;  /* 0x000000ffff197224 */ /* 0x000fce00078e0024 */
.L_x_3543:
        /* <DEDUP_REMOVED lines=9> */
.L_x_3542:
[----:B------:R-:W-:Y:S05]  /*6d2d0*/  BSYNC.RECONVERGENT B1 ;  /* 0x0000000000017941 */ /* 0x000fea0003800200 */
.L_x_3541:
[----:B------:R-:W-:Y:S05]  /*6d2e0*/  @!P2 BRA `(.L_x_3537) ;  /* 0x00000000004ca947 */ /* 0x000fea0003800000 */
[----:B------:R-:W-:-:S07]  /*6d2f0*/  HFMA2 R25, -RZ, RZ, 0, 0 ;  /* 0x00000000ff197431 */ /* 0x000fce00000001ff */
.L_x_3545:
        /* <DEDUP_REMOVED lines=17> */
.L_x_3544:
[----:B------:R-:W-:-:S13]  /*6d410*/  ISETP.LE.AND P0, PT, R24, R7, PT ;  /* 0x000000071800720c */ /* 0x000fda0003f03270 */
.L_x_3537:
[----:B------:R-:W-:Y:S05]  /*6d420*/  BSYNC.RECONVERGENT B0 ;  /* 0x0000000000007941 */ /* 0x000fea0003800200 */
.L_x_3536:
        /* <DEDUP_REMOVED lines=57> */
.L_x_3550:
        /* <DEDUP_REMOVED lines=9> */
.L_x_3549:
[----:B------:R-:W-:Y:S05]  /*6d850*/  BSYNC.RECONVERGENT B1 ;  /* 0x0000000000017941 */ /* 0x000fea0003800200 */
.L_x_3548:
[----:B------:R-:W-:Y:S04]  /*6d860*/  BSSY.RECONVERGENT B1, `(.L_x_3551) ;  /* 0x000000d000017945 */ /* 0x000fe80003800200 */
[----:B------:R-:W-:Y:S05]  /*6d870*/  @!P3 BRA `(.L_x_3552) ;  /* 0x00000000002cb947 */ /* 0x000fea0003800000 */
[----:B------:R-:W-:Y:S01]  /*6d880*/  IMAD.MOV.U32 R2, RZ, RZ, RZ ;  /* 0x000000ffff027224 */ /* 0x000fe200078e00ff */
[----:B------:R-:W-:-:S07]  /*6d890*/  MOV R26, R36 ;  /* 0x00000024001a7202 */ /* 0x000fce0000000f00 */
.L_x_3553:
        /* <DEDUP_REMOVED lines=9> */
.L_x_3552:
[----:B------:R-:W-:Y:S05]  /*6d930*/  BSYNC.RECONVERGENT B1 ;  /* 0x0000000000017941 */ /* 0x000fea0003800200 */
.L_x_3551:
[----:B------:R-:W-:Y:S05]  /*6d940*/  @!P2 BRA `(.L_x_3547) ;  /* 0x00000000004ca947 */ /* 0x000fea0003800000 */
[----:B------:R-:W-:-:S07]  /*6d950*/  IMAD.MOV.U32 R27, RZ, RZ, RZ ;  /* 0x000000ffff1b7224 */ /* 0x000fce00078e00ff */
.L_x_3555:
        /* <DEDUP_REMOVED lines=17> */
.L_x_3554:
[----:B------:R-:W-:-:S13]  /*6da70*/  ISETP.LE.AND P0, PT, R25, R2, PT ;  /* 0x000000021900720c */ /* 0x000fda0003f03270 */
.L_x_3547:
[----:B------:R-:W-:Y:S05]  /*6da80*/  BSYNC.RECONVERGENT B0 ;  /* 0x0000000000007941 */ /* 0x000fea0003800200 */
.L_x_3546:
[C---:B------:R-:W-:Y:S01]  /*6da90*/  IADD3 R25, PT, PT, R7.reuse, 0x1, RZ ;  /* 0x0000000107197810 */ /* 0x040fe20007ffe0ff */
[----:B0-----:R-:W-:Y:S01]  /*6daa0*/  VIADD R2, R22, 0x1 ;  /* 0x0000000116027836 */ /* 0x001fe20000000000 */
        /* <DEDUP_REMOVED lines=55> */
.L_x_3560:
        /* <DEDUP_REMOVED lines=9> */
.L_x_3559:
[----:B------:R-:W-:Y:S05]  /*6deb0*/  BSYNC.RECONVERGENT B1 ;  /* 0x0000000000017941 */ /* 0x000fea0003800200 */
.L_x_3558:
[----:B------:R-:W-:Y:S04]  /*6dec0*/  BSSY.RECONVERGENT B1, `(.L_x_3561) ;  /* 0x000000d000017945 */ /* 0x000fe80003800200 */
[----:B------:R-:W-:Y:S05]  /*6ded0*/  @!P3 BRA `(.L_x_3562) ;  /* 0x00000000002cb947 */ /* 0x000fea0003800000 */
[----:B------:R-:W-:Y:S01]  /*6dee0*/  MOV R24, RZ ;  /* 0x000000ff00187202 */ /* 0x000fe20000000f00 */
[----:B------:R-:W-:-:S07]  /*6def0*/  IMAD.MOV.U32 R27, RZ, RZ, R36 ;  /* 0x000000ffff1b7224 */ /* 0x000fce00078e0024 */
.L_x_3563:
        /* <DEDUP_REMOVED lines=9> */
.L_x_3562:
[----:B------:R-:W-:Y:S05]  /*6df90*/  BSYNC.RECONVERGENT B1 ;  /* 0x0000000000017941 */ /* 0x000fea0003800200 */
.L_x_3561:
[----:B------:R-:W-:Y:S05]  /*6dfa0*/  @!P2 BRA `(.L_x_3557) ;  /* 0x00000000004ca947 */ /* 0x000fea0003800000 */
[----:B------:R-:W-:-:S07]  /*6dfb0*/  HFMA2 R27, -RZ, RZ, 0, 0 ;  /* 0x00000000ff1b7431 */ /* 0x000fce00000001ff */
.L_x_3565:
        /* <DEDUP_REMOVED lines=17> */
.L_x_3564:
[----:B------:R-:W-:-:S13]  /*6e0d0*/  ISETP.LE.AND P0, PT, R7, R24, PT ;  /* 0x000000180700720c */ /* 0x000fda0003f03270 */
.L_x_3557:
[----:B------:R-:W-:Y:S05]  /*6e0e0*/  BSYNC.RECONVERGENT B0 ;  /* 0x0000000000007941 */ /* 0x000fea0003800200 */
.L_x_3556:
        /* <DEDUP_REMOVED lines=56> */
.L_x_3570:
        /* <DEDUP_REMOVED lines=9> */
.L_x_3569:
[----:B------:R-:W-:Y:S05]  /*6e500*/  BSYNC.RECONVERGENT B1 ;  /* 0x0000000000017941 */ /* 0x000fea0003800200 */
.L_x_3568:
[----:B------:R-:W-:Y:S04]  /*6e510*/  BSSY.RECONVERGENT B1, `(.L_x_3571) ;  /* 0x000000d000017945 */ /* 0x000fe80003800200 */
[----:B------:R-:W-:Y:S05]  /*6e520*/  @!P3 BRA `(.L_x_3572) ;  /* 0x00000000002cb947 */ /* 0x000fea0003800000 */
[----:B------:R-:W-:Y:S01]  /*6e530*/  IMAD.MOV.U32 R27, RZ, RZ, RZ ;  /* 0x000000ffff1b7224 */ /* 0x000fe200078e00ff */
[----:B------:R-:W-:-:S07]  /*6e540*/  MOV R28, R36 ;  /* 0x00000024001c7202 */ /* 0x000fce0000000f00 */
.L_x_3573:
        /* <DEDUP_REMOVED lines=9> */
.L_x_3572:
[----:B------:R-:W-:Y:S05]  /*6e5e0*/  BSYNC.RECONVERGENT B1 ;  /* 0x0000000000017941 */ /* 0x000fea0003800200 */
.L_x_3571:
[----:B------:R-:W-:Y:S05]  /*6e5f0*/  @!P2 BRA `(.L_x_3567) ;  /* 0x00000000004ca947 */ /* 0x000fea0003800000 */
[----:B------:R-:W-:-:S07]  /*6e600*/  IMAD.MOV.U32 R29, RZ, RZ, RZ ;  /* 0x000000ffff1d7224 */ /* 0x000fce00078e00ff */
.L_x_3575:
        /* <DEDUP_REMOVED lines=17> */
.L_x_3574:
[----:B------:R-:W-:-:S13]  /*6e720*/  ISETP.LE.AND P0, PT, R26, R27, PT ;  /* 0x0000001b1a00720c */ /* 0x000fda0003f03270 */
.L_x_3567:
[----:B------:R-:W-:Y:S05]  /*6e730*/  BSYNC.RECONVERGENT B0 ;  /* 0x0000000000007941 */ /* 0x000fea0003800200 */
.L_x_3566:
        /* <DEDUP_REMOVED lines=55> */
[----:B------:R-:W-:Y:S01]  /*6eab0*/  MOV R26, RZ ;  /* 0x000000ff001a7202 */ /* 0x000fe20000000f00 */
[----:B------:R-:W-:-:S07]  /*6eac0*/  IMAD.MOV.U32 R29, RZ, RZ, R37 ;  /* 0x000000ffff1d7224 */ /* 0x000fce00078e0025 */
.L_x_3580:
        /* <DEDUP_REMOVED lines=9> */
.L_x_3579:
[----:B------:R-:W-:Y:S05]  /*6eb60*/  BSYNC.RECONVERGENT B1 ;  /* 0x0000000000017941 */ /* 0x000fea0003800200 */
.L_x_3578:
[----:B------:R-:W-:Y:S04]  /*6eb70*/  BSSY.RECONVERGENT B1, `(.L_x_3581) ;  /* 0x000000d000017945 */ /* 0x000fe80003800200 */
[----:B------:R-:W-:Y:S05]  /*6eb80*/  @!P3 BRA `(.L_x_3582) ;  /* 0x00000000002cb947 */ /* 0x000fea0003800000 */
[----:B------:R-:W-:Y:S01]  /*6eb90*/  MOV R28, RZ ;  /* 0x000000ff001c7202 */ /* 0x000fe20000000f00 */
[----:B------:R-:W-:-:S07]  /*6eba0*/  IMAD.MOV.U32 R29, RZ, RZ, R36 ;  /* 0x000000ffff1d7224 */ /* 0x000fce00078e0024 */
.L_x_3583:
        /* <DEDUP_REMOVED lines=9> */
.L_x_3582:
[----:B------:R-:W-:Y:S05]  /*6ec40*/  BSYNC.RECONVERGENT B1 ;  /* 0x0000000000017941 */ /* 0x000fea0003800200 */
.L_x_3581:
[----:B------:R-:W-:Y:S05]  /*6ec50*/  @!P2 BRA `(.L_x_3577) ;  /* 0x00000000004ca947 */ /* 0x000fea0003800000 */
[----:B------:R-:W-:-:S07]  /*6ec60*/  HFMA2 R30, -RZ, RZ, 0, 0 ;  /* 0x00000000ff1e7431 */ /* 0x000fce00000001ff */
.L_x_3585:
        /* <DEDUP_REMOVED lines=17> */
.L_x_3584:
[----:B------:R-:W-:-:S13]  /*6ed80*/  ISETP.LE.AND P0, PT, R26, R33, PT ;  /* 0x000000211a00720c */ /* 0x000fda0003f03270 */
.L_x_3577:
[----:B------:R-:W-:Y:S05]  /*6ed90*/  BSYNC.RECONVERGENT B0 ;  /* 0x0000000000007941 */ /* 0x000fea0003800200 */
.L_x_3576:
        /* <DEDUP_REMOVED lines=44> */
[----:B------:R-:W-:-:S03]  /*6f060*/  MOV R29, 0x3ede5bd9 ;  /* 0x3ede5bd9001d7802 */ /* 0x000fc60000000f00 */
        /* <DEDUP_REMOVED lines=11> */
.L_x_3590:
        /* <DEDUP_REMOVED lines=9> */
.L_x_3589:
[----:B------:R-:W-:Y:S05]  /*6f1b0*/  BSYNC.RECONVERGENT B1 ;  /* 0x0000000000017941 */ /* 0x000fea0003800200 */
.L_x_3588:
[----:B------:R-:W-:Y:S04]  /*6f1c0*/  BSSY.RECONVERGENT B1, `(.L_x_3591) ;  /* 0x000000d000017945 */ /* 0x000fe80003800200 */
[----:B------:R-:W-:Y:S05]  /*6f1d0*/  @!P3 BRA `(.L_x_3592) ;  /* 0x00000000002cb947 */ /* 0x000fea0003800000 */
[----:B------:R-:W-:Y:S01]  /*6f1e0*/  IMAD.MOV.U32 R29, RZ, RZ, RZ ;  /* 0x000000ffff1d7224 */ /* 0x000fe200078e00ff */
[----:B------:R-:W-:-:S07]  /*6f1f0*/  MOV R30, R36 ;  /* 0x00000024001e7202 */ /* 0x000fce0000000f00 */
.L_x_3593:
        /* <DEDUP_REMOVED lines=9> */
.L_x_3592:
[----:B------:R-:W-:Y:S05]  /*6f290*/  BSYNC.RECONVERGENT B1 ;  /* 0x0000000000017941 */ /* 0x000fea0003800200 */
.L_x_3591:
[----:B------:R-:W-:Y:S05]  /*6f2a0*/  @!P2 BRA `(.L_x_3587) ;  /* 0x00000000004ca947 */ /* 0x000fea0003800000 */
[----:B------:R-:W-:-:S07]  /*6f2b0*/  IMAD.MOV.U32 R31, RZ, RZ, RZ ;  /* 0x000000ffff1f7224 */ /* 0x000fce00078e00ff */
.L_x_3595:
        /* <DEDUP_REMOVED lines=17> */
.L_x_3594:
[----:B------:R-:W-:-:S13]  /*6f3d0*/  ISETP.LE.AND P0, PT, R28, R29, PT ;  /* 0x0000001d1c00720c */ /* 0x000fda0003f03270 */
.L_x_3587:
[----:B------:R-:W-:Y:S05]  /*6f3e0*/  BSYNC.RECONVERGENT B0 ;  /* 0x0000000000007941 */ /* 0x000fea0003800200 */
.L_x_3586:
        /* <DEDUP_REMOVED lines=43> */
[----:B------:R-:W-:-:S03]  /*6f6a0*/  MOV R28, 0x7f800000 ;  /* 0x7f800000001c7802 */ /* 0x000fc60000000f00 */
[----:B------:R-:W-:Y:S02]  /*6f6b0*/  FFMA R30, R30, 0.69314718246459960938, R33 ;  /* 0x3f3172181e1e7823 */ /* 0x000fe40000000021 */
        /* <DEDUP_REMOVED lines=12> */
.L_x_3600:
        /* <DEDUP_REMOVED lines=9> */
.L_x_3599:
[----:B------:R-:W-:Y:S05]  /*6f810*/  BSYNC.RECONVERGENT B1 ;  /* 0x0000000000017941 */ /* 0x000fea0003800200 */
.L_x_3598:
[----:B------:R-:W-:Y:S04]  /*6f820*/  BSSY.RECONVERGENT B1, `(.L_x_3601) ;  /* 0x000000d000017945 */ /* 0x000fe80003800200 */
[----:B------:R-:W-:Y:S05]  /*6f830*/  @!P3 BRA `(.L_x_3602) ;  /* 0x00000000002cb947 */ /* 0x000fea0003800000 */
[----:B------:R-:W-:Y:S01]  /*6f840*/  MOV R30, RZ ;  /* 0x000000ff001e7202 */ /* 0x000fe20000000f00 */
[----:B------:R-:W-:-:S07]  /*6f850*/  IMAD.MOV.U32 R31, RZ, RZ, R36 ;  /* 0x000000ffff1f7224 */ /* 0x000fce00078e0024 */
.L_x_3603:
        /* <DEDUP_REMOVED lines=9> */
.L_x_3602:
[----:B------:R-:W-:Y:S05]  /*6f8f0*/  BSYNC.RECONVERGENT B1 ;  /* 0x0000000000017941 */ /* 0x000fea0003800200 */
.L_x_3601:
[----:B------:R-:W-:Y:S05]  /*6f900*/  @!P2 BRA `(.L_x_3597) ;  /* 0x00000000004ca947 */ /* 0x000fea0003800000 */
[----:B------:R-:W-:-:S07]  /*6f910*/  HFMA2 R34, -RZ, RZ, 0, 0 ;  /* 0x00000000ff227431 */ /* 0x000fce00000001ff */
.L_x_3605:
        /* <DEDUP_REMOVED lines=17> */
.L_x_3604:
[----:B------:R-:W-:-:S13]  /*6fa30*/  ISETP.LE.AND P0, PT, R28, R39, PT ;  /* 0x000000271c00720c */ /* 0x000fda0003f03270 */
.L_x_3597:
[----:B------:R-:W-:Y:S05]  /*6fa40*/  BSYNC.RECONVERGENT B0 ;  /* 0x0000000000007941 */ /* 0x000fea0003800200 */
.L_x_3596:
        /* <DEDUP_REMOVED lines=57> */
.L_x_3610:
        /* <DEDUP_REMOVED lines=9> */
.L_x_3609:
[----:B------:R-:W-:Y:S05]  /*6fe70*/  BSYNC.RECONVERGENT B1 ;  /* 0x0000000000017941 */ /* 0x000fea0003800200 */
.L_x_3608:
[----:B------:R-:W-:Y:S04]  /*6fe80*/  BSSY.RECONVERGENT B1, `(.L_x_3611) ;  /* 0x000000d000017945 */ /* 0x000fe80003800200 */
[----:B------:R-:W-:Y:S05]  /*6fe90*/  @!P3 BRA `(.L_x_3612) ;  /* 0x00000000002cb947 */ /* 0x000fea0003800000 */
[----:B------:R-:W-:Y:S01]  /*6fea0*/  IMAD.MOV.U32 R30, RZ, RZ, RZ ;  /* 0x000000ffff1e7224 */ /* 0x000fe200078e00ff */
[----:B------:R-:W-:-:S07]  /*6feb0*/  MOV R33, R36 ;  /* 0x0000002400217202 */ /* 0x000fce0000000f00 */
.L_x_3613:
        /* <DEDUP_REMOVED lines=9> */
.L_x_3612:
[----:B------:R-:W-:Y:S05]  /*6ff50*/  BSYNC.RECONVERGENT B1 ;  /* 0x0000000000017941 */ /* 0x000fea0003800200 */
.L_x_3611:
[----:B------:R-:W-:Y:S05]  /*6ff60*/  @!P2 BRA `(.L_x_3607) ;  /* 0x00000000004ca947 */ /* 0x000fea0003800000 */
[----:B------:R-:W-:-:S07]  /*6ff70*/  IMAD.MOV.U32 R34, RZ, RZ, RZ ;  /* 0x000000ffff227224 */ /* 0x000fce00078e00ff */
.L_x_3615:
        /* <DEDUP_REMOVED lines=17> */
.L_x_3614:
[----:B------:R-:W-:-:S13]  /*70090*/  ISETP.LE.AND P0, PT, R2, R41, PT ;  /* 0x000000290200720c */ /* 0x000fda0003f03270 */
.L_x_3607:
[----:B------:R-:W-:Y:S05]  /*700a0*/  BSYNC.RECONVERGENT B0 ;  /* 0x0000000000007941 */ /* 0x000fea0003800200 */
.L_x_3606:
        /* <DEDUP_REMOVED lines=57> */
.L_x_3620:
        /* <DEDUP_REMOVED lines=9> */
.L_x_3619:
[----:B------:R-:W-:Y:S05]  /*704d0*/  BSYNC.RECONVERGENT B1 ;  /* 0x0000000000017941 */ /* 0x000fea0003800200 */
.L_x_3618:
[----:B------:R-:W-:Y:S04]  /*704e0*/  BSSY.RECONVERGENT B1, `(.L_x_3621) ;  /* 0x000000d000017945 */ /* 0x000fe80003800200 */
[----:B------:R-:W-:Y:S05]  /*704f0*/  @!P3 BRA `(.L_x_3622) ;  /* 0x00000000002cb947 */ /* 0x000fea0003800000 */
[----:B------:R-:W-:Y:S01]  /*70500*/  MOV R33, RZ ;  /* 0x000000ff00217202 */ /* 0x000fe20000000f00 */
[----:B------:R-:W-:-:S07]  /*70510*/  IMAD.MOV.U32 R34, RZ, RZ, R36 ;  /* 0x000000ffff227224 */ /* 0x000fce00078e0024 */
.L_x_3623:
        /* <DEDUP_REMOVED lines=9> */
.L_x_3622:
[----:B------:R-:W-:Y:S05]  /*705b0*/  BSYNC.RECONVERGENT B1 ;  /* 0x0000000000017941 */ /* 0x000fea0003800200 */
.L_x_3621:
[----:B------:R-:W-:Y:S05]  /*705c0*/  @!P2 BRA `(.L_x_3617) ;  /* 0x00000000004ca947 */ /* 0x000fea0003800000 */
[----:B------:R-:W-:-:S07]  /*705d0*/  HFMA2 R34, -RZ, RZ, 0, 0 ;  /* 0x00000000ff227431 */ /* 0x000fce00000001ff */
.L_x_3625:
        /* <DEDUP_REMOVED lines=17> */
.L_x_3624:
[----:B------:R-:W-:-:S13]  /*706f0*/  ISETP.LE.AND P0, PT, R30, R33, PT ;  /* 0x000000211e00720c */ /* 0x000fda0003f03270 */
.L_x_3617:
[----:B------:R-:W-:Y:S05]  /*70700*/  BSYNC.RECONVERGENT B0 ;  /* 0x0000000000007941 */ /* 0x000fea0003800200 */
.L_x_3616:
        /* <DEDUP_REMOVED lines=57> */
.L_x_3630:
        /* <DEDUP_REMOVED lines=9> */
.L_x_3629:
[----:B------:R-:W-:Y:S05]  /*70b30*/  BSYNC.RECONVERGENT B1 ;  /* 0x0000000000017941 */ /* 0x000fea0003800200 */
.L_x_3628:
[----:B------:R-:W-:Y:S04]  /*70b40*/  BSSY.RECONVERGENT B1, `(.L_x_3631) ;  /* 0x000000d000017945 */ /* 0x000fe80003800200 */
[----:B------:R-:W-:Y:S05]  /*70b50*/  @!P3 BRA `(.L_x_3632) ;  /* 0x00000000002cb947 */ /* 0x000fea0003800000 */
[----:B------:R-:W-:Y:S01]  /*70b60*/  IMAD.MOV.U32 R34, RZ, RZ, RZ ;  /* 0x000000ffff227224 */ /* 0x000fe200078e00ff */
[----:B------:R-:W-:-:S07]  /*70b70*/  MOV R38, R36 ;  /* 0x0000002400267202 */ /* 0x000fce0000000f00 */
.L_x_3633:
[----:B------:R-:W-:-:S05]  /*70b80*/  IMAD.HI R39, R38, 0x66666667, RZ ;  /* 0x6666666726277827 */ /* 0x000fca00078e02ff */
[----:B------:R-:W-:-:S04]  /*70b90*/  SHF.R.U32.HI R40, RZ, 0x1f, R39 ;  /* 0x0000001fff287819 */ /* 0x000fc80000011627 */
[----:B------:R-:W-:Y:S01]  /*70ba0*/  LEA.HI.SX32 R39, R39, R40, 0x1e ;  /* 0x0000002827277211 */ /* 0x000fe200078ff2ff */
[----:B------:R-:W-:-:S04]  /*70bb0*/  VIADD R40, R38, 0x9 ;  /* 0x0000000926287836 */ /* 0x000fc80000000000 */
[----:B------:R-:W-:Y:S01]  /*70bc0*/  IMAD R41, R39, -0xa, R38 ;  /* 0xfffffff627297824 */ /* 0x000fe200078e0226 */
[----:B------:R-:W-:Y:S02]  /*70bd0*/  ISETP.GT.U32.AND P1, PT, R40, 0x12, PT ;  /* 0x000000122800780c */ /* 0x000fe40003f24070 */
[----:B------:R-:W-:Y:S01]  /*70be0*/  MOV R38, R39 ;  /* 0x0000002700267202 */ /* 0x000fe20000000f00 */
[----:B------:R-:W-:-:S10]  /*70bf0*/  IMAD R34, R34, 0xa, R41 ;  /* 0x0000000a22227824 */ /* 0x000fd400078e0229 */
[----:B------:R-:W-:Y:S05]  /*70c00*/  @P1 BRA `(.L_x_3633) ;  /* 0xfffffffc00dc1947 */ /* 0x000fea000383ffff */
.L_x_3632:
[----:B------:R-:W-:Y:S05]  /*70c10*/  BSYNC.RECONVERGENT B1 ;  /* 0x0000000000017941 */ /* 0x000fea0003800200 */
.L_x_3631:
[----:B------:R-:W-:Y:S05]  /*70c20*/  @!P2 BRA `(.L_x_3627) ;  /* 0x00000000004ca947 */ /* 0x000fea0003800000 */
[----:B------:R-:W-:-:S07]  /*70c30*/  IMAD.MOV.U32 R39, RZ, RZ, RZ ;  /* 0x000000ffff277224 */ /* 0x000fce00078e00ff */
.L_x_3635:
        /* <DEDUP_REMOVED lines=17> */
.L_x_3634:
[----:B------:R-:W-:-:S13]  /*70d50*/  ISETP.LE.AND P0, PT, R7, R34, PT ;  /* 0x000000220700720c */ /* 0x000fda0003f03270 */
.L_x_3627:
[----:B------:R-:W-:Y:S05]  /*70d60*/  BSYNC.RECONVERGENT B0 ;  /* 0x0000000000007941 */ /* 0x000fea0003800200 */
.L_x_3626:
        /* <DEDUP_REMOVED lines=40> */
[----:B------:R-:W-:Y:S01]  /*70ff0*/  FFMA R41, R34, R41, R34 ;  /* 0x0000002922297223 */ /* 0x000fe20000000022 */
[----:B------:R-:W-:Y:S01]  /*71000*/  FFMA R38, R39, 1.1920928955078125e-07, R38 ;  /* 0x3400000027267823 */ /* 0x000fe20000000026 */
[----:B------:R-:W-:Y:S01]  /*71010*/  MOV R34, 0x7f800000 ;  /* 0x7f80000000227802 */ /* 0x000fe20000000f00 */
[----:B------:R-:W-:Y:S02]  /*71020*/  IMAD.MOV.U32 R39, RZ, RZ, 0x3ede5bd9 ;  /* 0x3ede5bd9ff277424 */ /* 0x000fe400078e00ff */
[----:B------:R-:W-:-:S05]  /*71030*/  FFMA R38, R38, 0.69314718246459960938, R41 ;  /* 0x3f31721826267823 */ /* 0x000fca0000000029 */
        /* <DEDUP_REMOVED lines=12> */
.L_x_3640:
        /* <DEDUP_REMOVED lines=9> */
.L_x_3639:
[----:B------:R-:W-:Y:S05]  /*71190*/  BSYNC.RECONVERGENT B1 ;  /* 0x0000000000017941 */ /* 0x000fea0003800200 */
.L_x_3638:
[----:B------:R-:W-:Y:S04]  /*711a0*/  BSSY.RECONVERGENT B1, `(.L_x_3641) ;  /* 0x000000d000017945 */ /* 0x000fe80003800200 */
[----:B------:R-:W-:Y:S05]  /*711b0*/  @!P3 BRA `(.L_x_3642) ;  /* 0x00000000002cb947 */ /* 0x000fea0003800000 */
[----:B------:R-:W-:Y:S01]  /*711c0*/  MOV R38, RZ ;  /* 0x000000ff00267202 */ /* 0x000fe20000000f00 */
[----:B------:R-:W-:-:S07]  /*711d0*/  IMAD.MOV.U32 R39, RZ, RZ, R36 ;  /* 0x000000ffff277224 */ /* 0x000fce00078e0024 */
.L_x_3643:
        /* <DEDUP_REMOVED lines=9> */
.L_x_3642:
[----:B------:R-:W-:Y:S05]  /*71270*/  BSYNC.RECONVERGENT B1 ;  /* 0x0000000000017941 */ /* 0x000fea0003800200 */
.L_x_3641:
[----:B------:R-:W-:Y:S05]  /*71280*/  @!P2 BRA `(.L_x_3637) ;  /* 0x00000000004ca947 */ /* 0x000fea0003800000 */
[----:B------:R-:W-:-:S07]  /*71290*/  HFMA2 R40, -RZ, RZ, 0, 0 ;  /* 0x00000000ff287431 */ /* 0x000fce00000001ff */
.L_x_3645:
        /* <DEDUP_REMOVED lines=17> */
.L_x_3644:
[----:B------:R-:W-:-:S13]  /*713b0*/  ISETP.LE.AND P0, PT, R34, R43, PT ;  /* 0x0000002b2200720c */ /* 0x000fda0003f03270 */
.L_x_3637:
[----:B------:R-:W-:Y:S05]  /*713c0*/  BSYNC.RECONVERGENT B0 ;  /* 0x0000000000007941 */ /* 0x000fea0003800200 */
.L_x_3636:
[----:B------:R-:W3:Y:S01]  /*713d0*/  S2UR UR5, SR_CgaCtaId ;  /* 0x00000000000579c3 */ /* 0x000ee20000008800 */
[----:B------:R-:W-:Y:S01]  /*713e0*/  VIADD R39, R7, 0x1 ;  /* 0x0000000107277836 */ /* 0x000fe20000000000 */
[----:B------:R-:W-:Y:S01]  /*713f0*/  UMOV UR4, 0x400 ;  /* 0x0000040000047882 */ /* 0x000fe20000000000 */
[----:B------:R-:W-:Y:S01]  /*71400*/  @!P0 IMAD.MOV R39, RZ, RZ, R7 ;  /* 0x000000ffff278224 */ /* 0x000fe200078e0207 */
[C---:B0-----:R-:W-:Y:S01]  /*71410*/  IADD3 R34, PT, PT, R2.reuse, 0x1, RZ ;  /* 0x0000000102227810 */ /* 0x041fe20007ffe0ff */
[----:B------:R-:W-:Y:S01]  /*71420*/  BSSY.RECONVERGENT B0, `(.L_x_3646) ;  /* 0x0000063000007945 */ /* 0x000fe20003800200 */
[----:B------:R-:W-:Y:S02]  /*71430*/  @P0 IADD3 R34, PT, PT, R2, RZ, RZ ;  /* 0x000000ff02220210 */ /* 0x000fe40007ffe0ff */
[----:B------:R-:W-:Y:S02]  /*71440*/  ISETP.GE.AND P1, PT, R39, R4, PT ;  /* 0x000000042700720c */ /* 0x000fe40003f26270 */
[----:B-12---:R-:W-:Y:S01]  /*71450*/  SEL R33, R37, R36, P0 ;  /* 0x0000002425217207 */ /* 0x006fe20000000000 */
[----:B---3--:R-:W-:-:S06]  /*71460*/  ULEA UR4, UR5, UR4, 0x18 ;  /* 0x0000000405047291 */ /* 0x008fcc000f8ec0ff */
        /* <DEDUP_REMOVED lines=31> */
[----:B------:R-:W-:Y:S02]  /*71660*/  I2FP.F32.S32 R38, R7 ;  /* 0x0000000700267245 */ /* 0x000fe40000201400 */
[----:B------:R-:W-:Y:S02]  /*71670*/  FSEL R7, RZ, -23, P0 ;  /* 0xc1b80000ff077808 */ /* 0x000fe40000000000 */
[----:B------:R-:W-:Y:S02]  /*71680*/  ISETP.GT.U32.AND P0, PT, R2, 0x7f7fffff, PT ;  /* 0x7f7fffff0200780c */ /* 0x000fe40003f04070 */
[----:B------:R-:W-:Y:S01]  /*71690*/  MOV R41, 0x3ede5bd9 ;  /* 0x3ede5bd900297802 */ /* 0x000fe20000000f00 */
[----:B------:R-:W-:Y:S01]  /*716a0*/  FFMA R7, R38, 1.1920928955078125e-07, R7 ;  /* 0x3400000026077823 */ /* 0x000fe20000000007 */
[----:B------:R-:W-:-:S03]  /*716b0*/  HFMA2 R38, -RZ, RZ, 0, 0 ;  /* 0x00000000ff267431 */ /* 0x000fc600000001ff */
        /* <DEDUP_REMOVED lines=13> */
.L_x_3650:
        /* <DEDUP_REMOVED lines=9> */
.L_x_3649:
[----:B------:R-:W-:Y:S05]  /*71820*/  BSYNC.RECONVERGENT B1 ;  /* 0x0000000000017941 */ /* 0x000fea0003800200 */
.L_x_3648:
[----:B------:R-:W-:Y:S04]  /*71830*/  BSSY.RECONVERGENT B1, `(.L_x_3651) ;  /* 0x000000d000017945 */ /* 0x000fe80003800200 */
[----:B------:R-:W-:Y:S05]  /*71840*/  @!P3 BRA `(.L_x_3652) ;  /* 0x00000000002cb947 */ /* 0x000fea0003800000 */
[----:B------:R-:W-:Y:S01]  /*71850*/  IMAD.MOV.U32 R7, RZ, RZ, RZ ;  /* 0x000000ffff077224 */ /* 0x000fe200078e00ff */
[----:B------:R-:W-:-:S07]  /*71860*/  MOV R40, R36 ;  /* 0x0000002400287202 */ /* 0x000fce0000000f00 */
.L_x_3653:
        /* <DEDUP_REMOVED lines=9> */
.L_x_3652:
[----:B------:R-:W-:Y:S05]  /*71900*/  BSYNC.RECONVERGENT B1 ;  /* 0x0000000000017941 */ /* 0x000fea0003800200 */
.L_x_3651:
[----:B------:R-:W-:Y:S05]  /*71910*/  @!P2 BRA `(.L_x_3647) ;  /* 0x00000000004ca947 */ /* 0x000fea0003800000 */
[----:B------:R-:W-:-:S07]  /*71920*/  IMAD.MOV.U32 R41, RZ, RZ, RZ ;  /* 0x000000ffff297224 */ /* 0x000fce00078e00ff */
.L_x_3655:
        /* <DEDUP_REMOVED lines=17> */
.L_x_3654:
[----:B------:R-:W-:-:S13]  /*71a40*/  ISETP.LE.AND P0, PT, R38, R7, PT ;  /* 0x000000072600720c */ /* 0x000fda0003f03270 */
.L_x_3647:
[----:B------:R-:W-:Y:S05]  /*71a50*/  BSYNC.RECONVERGENT B0 ;  /* 0x0000000000007941 */ /* 0x000fea0003800200 */
.L_x_3646:
[----:B------:R-:W3:Y:S01]  /*71a60*/  S2UR UR5, SR_CgaCtaId ;  /* 0x00000000000579c3 */ /* 0x000ee20000008800 */
[C---:B0-----:R-:W-:Y:S01]  /*71a70*/  IADD3 R7, PT, PT, R39.reuse, 0x1, RZ ;  /* 0x0000000127077810 */ /* 0x041fe20007ffe0ff */
[----:B------:R-:W-:Y:S01]  /*71a80*/  UMOV UR4, 0x400 ;  /* 0x0000040000047882 */ /* 0x000fe20000000000 */
[----:B------:R-:W-:Y:S01]  /*71a90*/  @!P0 IADD3 R7, PT, PT, R39, RZ, RZ ;  /* 0x000000ff27078210 */ /* 0x000fe20007ffe0ff */
[----:B------:R-:W-:Y:S01]  /*71aa0*/  VIADD R2, R34, 0x1 ;  /* 0x0000000122027836 */ /* 0x000fe20000000000 */
[----:B------:R-:W-:Y:S01]  /*71ab0*/  BSSY.RECONVERGENT B0, `(.L_x_3656) ;  /* 0x0000063000007945 */ /* 0x000fe20003800200 */
[----:B------:R-:W-:Y:S01]  /*71ac0*/  @P0 IMAD.MOV R2, RZ, RZ, R34 ;  /* 0x000000ffff020224 */ /* 0x000fe200078e0222 */
        /* <DEDUP_REMOVED lines=36> */
[----:B------:R-:W-:-:S03]  /*71d10*/  ISETP.GT.U32.AND P0, PT, R38, 0x7f7fffff, PT ;  /* 0x7f7fffff2600780c */ /* 0x000fc60003f04070 */
[----:B------:R-:W-:-:S04]  /*71d20*/  FFMA R39, R40, 1.1920928955078125e-07, R39 ;  /* 0x3400000028277823 */ /* 0x000fc80000000027 */
[----:B------:R-:W-:Y:S01]  /*71d30*/  FFMA R42, R39, 0.69314718246459960938, R42 ;  /* 0x3f317218272a7823 */ /* 0x000fe2000000002a */
[----:B------:R-:W-:-:S05]  /*71d40*/  MOV R39, 0x7f800000 ;  /* 0x7f80000000277802 */ /* 0x000fca0000000f00 */
        /* <DEDUP_REMOVED lines=12> */
.L_x_3660:
        /* <DEDUP_REMOVED lines=9> */
.L_x_3659:
[----:B------:R-:W-:Y:S05]  /*71ea0*/  BSYNC.RECONVERGENT B1 ;  /* 0x0000000000017941 */ /* 0x000fea0003800200 */
.L_x_3658:
[----:B------:R-:W-:Y:S01]  /*71eb0*/  BSSY.RECONVERGENT B1, `(.L_x_3661) ;  /* 0x000000e000017945 */ /* 0x000fe20003800200 */
[----:B------:R-:W-:-:S03]  /*71ec0*/  IMAD.MOV.U32 R40, RZ, RZ, RZ ;  /* 0x000000ffff287224 */ /* 0x000fc600078e00ff */
[----:B------:R-:W-:Y:S05]  /*71ed0*/  @!P3 BRA `(.L_x_3662) ;  /* 0x00000000002cb947 */ /* 0x000fea0003800000 */
[----:B------:R-:W-:Y:S02]  /*71ee0*/  HFMA2 R40, -RZ, RZ, 0, 0 ;  /* 0x00000000ff287431 */ /* 0x000fe400000001ff */
[----:B------:R-:W-:-:S07]  /*71ef0*/  IMAD.MOV.U32 R41, RZ, RZ, R36 ;  /* 0x000000ffff297224 */ /* 0x000fce00078e0024 */
.L_x_3663:
        /* <DEDUP_REMOVED lines=9> */
.L_x_3662:
[----:B------:R-:W-:Y:S05]  /*71f90*/  BSYNC.RECONVERGENT B1 ;  /* 0x0000000000017941 */ /* 0x000fea0003800200 */
.L_x_3661:
[----:B------:R-:W-:Y:S05]  /*71fa0*/  @!P2 BRA `(.L_x_3657) ;  /* 0x00000000004ca947 */ /* 0x000fea0003800000 */
[----:B------:R-:W-:-:S07]  /*71fb0*/  MOV R42, RZ ;  /* 0x000000ff002a7202 */ /* 0x000fce0000000f00 */
.L_x_3665:
        /* <DEDUP_REMOVED lines=17> */
.L_x_3664:
[----:B------:R-:W-:-:S13]  /*720d0*/  ISETP.LE.AND P0, PT, R38, R45, PT ;  /* 0x0000002d2600720c */ /* 0x000fda0003f03270 */
.L_x_3657:
[----:B------:R-:W-:Y:S05]  /*720e0*/  BSYNC.RECONVERGENT B0 ;  /* 0x0000000000007941 */ /* 0x000fea0003800200 */
.L_x_3656:
[----:B------:R-:W3:Y:S01]  /*720f0*/  S2UR UR5, SR_CgaCtaId ;  /* 0x00000000000579c3 */ /* 0x000ee20000008800 */
[----:B------:R-:W-:Y:S01]  /*72100*/  UMOV UR4, 0x400 ;  /* 0x0000040000047882 */ /* 0x000fe20000000000 */
[----:B0-----:R-:W-:Y:S01]  /*72110*/  IADD3 R38, PT, PT, R2, 0x1, RZ ;  /* 0x0000000102267810 */ /* 0x001fe20007ffe0ff */
[----:B------:R-:W-:Y:S01]  /*72120*/  @P0 IMAD.MOV R38, RZ, RZ, R2 ;  /* 0x000000ffff260224 */ /* 0x000fe200078e0202 */
[----:B------:R-:W-:Y:S01]  /*72130*/  IADD3 R39, PT, PT, R7, 0x1, RZ ;  /* 0x0000000107277810 */ /* 0x000fe20007ffe0ff */
[----:B------:R-:W-:Y:S01]  /*72140*/  @!P0 IMAD.MOV R39, RZ, RZ, R7 ;  /* 0x000000ffff278224 */ /* 0x000fe200078e0207 */
[----:B-12---:R-:W-:Y:S01]  /*72150*/  SEL R7, R37, R36, P0 ;  /* 0x0000002425077207 */ /* 0x006fe20000000000 */
[----:B------:R-:W-:Y:S01]  /*72160*/  BSSY.RECONVERGENT B0, `(.L_x_3666) ;  /* 0x0000062000007945 */ /* 0x000fe20003800200 */
        /* <DEDUP_REMOVED lines=16> */
[----:B------:R-:W-:Y:S02]  /*72270*/  I2FP.F32.S32 R2, R2 ;  /* 0x0000000200027245 */ /* 0x000fe40000201400 */
[----:B------:R-:W-:-:S09]  /*72280*/  FSEL R38, RZ, -23, P0 ;  /* 0xc1b80000ff267808 */ /* 0x000fd20000000000 */
[----:B------:R-:W-:-:S05]  /*72290*/  @!P0 FMUL R2, R2, 8388608 ;  /* 0x4b00000002028820 */ /* 0x000fca0000400000 */
[C---:B------:R-:W-:Y:S02]  /*722a0*/  IADD3 R5, PT, PT, R2.reuse, -0x3f2aaaab, RZ ;  /* 0xc0d5555502057810 */ /* 0x040fe40007ffe0ff */
[----:B------:R-:W-:Y:S02]  /*722b0*/  ISETP.GT.U32.AND P0, PT, R2, 0x7f7fffff, PT ;  /* 0x7f7fffff0200780c */ /* 0x000fe40003f04070 */
[----:B------:R-:W-:-:S05]  /*722c0*/  LOP3.LUT R5, R5, 0xff800000, RZ, 0xc0, !PT ;  /* 0xff80000005057812 */ /* 0x000fca00078ec0ff */
[----:B------:R-:W-:Y:S01]  /*722d0*/  IMAD.IADD R4, R2, 0x1, -R5 ;  /* 0x0000000102047824 */ /* 0x000fe200078e0a05 */
        /* <DEDUP_REMOVED lines=16> */
[----:B------:R-:W-:Y:S01]  /*723e0*/  MOV R5, 0x3ede5bd9 ;  /* 0x3ede5bd900057802 */ /* 0x000fe20000000f00 */
[C---:B------:R-:W-:Y:S01]  /*723f0*/  @P0 FFMA R4, R2.reuse, R39, +INF ;  /* 0x7f80000002040423 */ /* 0x040fe20000000027 */
[----:B------:R-:W-:-:S03]  /*72400*/  FSETP.NEU.AND P0, PT, R2, RZ, PT ;  /* 0x000000ff0200720b */ /* 0x000fc60003f0d000 */
[----:B------:R-:W-:Y:S01]  /*72410*/  FFMA R4, R4, R5, 1 ;  /* 0x3f80000004047423 */ /* 0x000fe20000000005 */
[----:B------:R-:W-:-:S04]  /*72420*/  HFMA2 R5, -RZ, RZ, 0, 0 ;  /* 0x00000000ff057431 */ /* 0x000fc800000001ff */
[----:B------:R-:W-:Y:S02]  /*72430*/  FSEL R4, R4, -INF , P0 ;  /* 0xff80000004047808 */ /* 0x000fe40000000000 */
[----:B------:R-:W-:-:S04]  /*72440*/  ISETP.NE.AND P0, PT, R37, RZ, PT ;  /* 0x000000ff2500720c */ /* 0x000fc80003f05270 */
[----:B------:R-:W0:Y:S02]  /*72450*/  F2I.U32.TRUNC.NTZ R4, R4 ;  /* 0x0000000400047305 */ /* 0x000e24000020f000 */
[----:B0-----:R-:W-:-:S07]  /*72460*/  ISETP.NE.AND P2, PT, R4, RZ, PT ;  /* 0x000000ff0400720c */ /* 0x001fce0003f45270 */
[----:B------:R-:W-:Y:S06]  /*72470*/  @!P0 BRA `(.L_x_3669) ;  /* 0x00000000002c8947 */ /* 0x000fec0003800000 */
[----:B------:R-:W-:Y:S01]  /*72480*/  IMAD.MOV.U32 R5, RZ, RZ, RZ ;  /* 0x000000ffff057224 */ /* 0x000fe200078e00ff */
[----:B------:R-:W-:-:S07]  /*72490*/  MOV R2, R37 ;  /* 0x0000002500027202 */ /* 0x000fce0000000f00 */
.L_x_3670:
        /* <DEDUP_REMOVED lines=9> */
.L_x_3669:
[----:B------:R-:W-:Y:S05]  /*72530*/  BSYNC.RECONVERGENT B1 ;  /* 0x0000000000017941 */ /* 0x000fea0003800200 */
.L_x_3668:
[----:B------:R-:W-:Y:S04]  /*72540*/  BSSY.RECONVERGENT B1, `(.L_x_3671) ;  /* 0x000000d000017945 */ /* 0x000fe80003800200 */
[----:B------:R-:W-:Y:S05]  /*72550*/  @!P1 BRA `(.L_x_3672) ;  /* 0x00000000002c9947 */ /* 0x000fea0003800000 */
[----:B------:R-:W-:Y:S01]  /*72560*/  IMAD.MOV.U32 R38, RZ, RZ, RZ ;  /* 0x000000ffff267224 */ /* 0x000fe200078e00ff */
[----:B------:R-:W-:-:S07]  /*72570*/  MOV R2, R36 ;  /* 0x0000002400027202 */ /* 0x000fce0000000f00 */
.L_x_3673:
        /* <DEDUP_REMOVED lines=9> */
.L_x_3672:
[----:B------:R-:W-:Y:S05]  /*72610*/  BSYNC.RECONVERGENT B1 ;  /* 0x0000000000017941 */ /* 0x000fea0003800200 */
.L_x_3671:
[----:B------:R-:W-:Y:S01]  /*72620*/  IMAD.MOV.U32 R2, RZ, RZ, R36 ;  /* 0x000000ffff027224 */ /* 0x000fe200078e0024 */
[----:B------:R-:W-:Y:S06]  /*72630*/  @!P2 BRA `(.L_x_3667) ;  /* 0x000000000050a947 */ /* 0x000fec0003800000 */
[----:B------:R-:W-:-:S07]  /*72640*/  HFMA2 R39, -RZ, RZ, 0, 0 ;  /* 0x00000000ff277431 */ /* 0x000fce00000001ff */
.L_x_3675:
[----:B------:R-:W-:-:S04]  /*72650*/  IMAD.HI R2, R5, 0x66666667, RZ ;  /* 0x6666666705027827 */ /* 0x000fc800078e02ff */
[----:B------:R-:W-:Y:S01]  /*72660*/  IMAD.HI R43, R38, 0x66666667, RZ ;  /* 0x66666667262b7827 */ /* 0x000fe200078e02ff */
[----:B------:R-:W-:-:S04]  /*72670*/  SHF.R.U32.HI R41, RZ, 0x1f, R2 ;  /* 0x0000001fff297819 */ /* 0x000fc80000011602 */
[----:B------:R-:W-:Y:S02]  /*72680*/  LEA.HI.SX32 R40, R2, R41, 0x1e ;  /* 0x0000002902287211 */ /* 0x000fe400078ff2ff */
[----:B------:R-:W-:-:S04]  /*72690*/  SHF.R.U32.HI R2, RZ, 0x1f, R43 ;  /* 0x0000001fff027819 */ /* 0x000fc8000001162b */
[----:B------:R-:W-:Y:S01]  /*726a0*/  LEA.HI.SX32 R41, R43, R2, 0x1e ;  /* 0x000000022b297211 */ /* 0x000fe200078ff2ff */
[----:B------:R-:W-:-:S04]  /*726b0*/  IMAD R2, R40, -0xa, R5 ;  /* 0xfffffff628027824 */ /* 0x000fc800078e0205 */
        /* <DEDUP_REMOVED lines=10> */
.L_x_3674:
[----:B------:R-:W-:-:S04]  /*72760*/  ISETP.GT.AND P0, PT, R2, R5, PT ;  /* 0x000000050200720c */ /* 0x000fc80003f04270 */
[----:B------:R-:W-:-:S09]  /*72770*/  SEL R2, R36, R37, P0 ;  /* 0x0000002524027207 */ /* 0x000fd20000000000 */
.L_x_3667:
[----:B------:R-:W-:Y:S05]  /*72780*/  BSYNC.RECONVERGENT B0 ;  /* 0x0000000000007941 */ /* 0x000fea0003800200 */
.L_x_3666:
[C---:B------:R-:W-:Y:S01]  /*72790*/  ISETP.GE.U32.AND P0, PT, R32.reuse, 0x81, PT ;  /* 0x000000812000780c */ /* 0x040fe20003f06070 */
[----:B------:R-:W-:-:S12]  /*727a0*/  IMAD.SHL.U32 R32, R32, 0x2, RZ ;  /* 0x0000000220207824 */ /* 0x000fd800078e00ff */
[----:B------:R-:W-:Y:S05]  /*727b0*/  @!P0 BRA `(.L_x_3676) ;  /* 0xffffff8800908947 */ /* 0x000fea000383ffff */
[----:B------:R-:W0:Y:S01]  /*727c0*/  LDCU.U8 UR4, c[0x0][0x380] ;  /* 0x00007000ff0477ac */ /* 0x000e220008000000 */
[C---:B------:R-:W-:Y:S01]  /*727d0*/  IADD3 R4, PT, PT, R20.reuse, 0x40, RZ ;  /* 0x0000004014047810 */ /* 0x040fe20007ffe0ff */
[C---:B------:R-:W-:Y:S01]  /*727e0*/  VIADD R5, R20.reuse, 0x200 ;  /* 0x0000020014057836 */ /* 0x040fe20000000000 */
[C---:B------:R-:W-:Y:S01]  /*727f0*/  IADD3 R35, PT, PT, R20.reuse, 0xa0, RZ ;  /* 0x000000a014237810 */ /* 0x040fe20007ffe0ff */
[C---:B------:R-:W-:Y:S01]  /*72800*/  VIADD R32, R20.reuse, 0x80 ;  /* 0x0000008014207836 */ /* 0x040fe20000000000 */
[C---:B------:R-:W-:Y:S01]  /*72810*/  IADD3 R36, PT, PT, R20.reuse, 0xc0, RZ ;  /* 0x000000c014247810 */ /* 0x040fe20007ffe0ff */
[----:B--2---:R-:W-:Y:S01]  /*72820*/  VIADD R37, R20, 0xe0 ;  /* 0x000000e014257836 */ /* 0x004fe20000000000 */
[----:B0-----:R-:W-:Y:S02]  /*72830*/  UPRMT UR7, UR4, 0x8880, URZ ;  /* 0x0000888004077896 */ /* 0x001fe400080000ff */
[----:B------:R-:W-:-:S05]  /*72840*/  UIMAD.WIDE.U32 UR4, UR6, 0x1100, URZ ;  /* 0x00001100060478a5 */ /* 0x000fca000f8e00ff */
[----:B------:R-:W-:Y:S02]  /*72850*/  UMOV UR6, UR7 ;  /* 0x0000000700067c82 */ /* 0x000fe40008000000 */
[----:B------:R-:W-:Y:S01]  /*72860*/  UISETP.NE.AND UP0, UPT, UR6, URZ, UPT ;  /* 0x000000ff0600728c */ /* 0x000fe2000bf05270 */
[----:B------:R-:W-:Y:S08]  /*72870*/  BAR.SYNC.DEFER_BLOCKING 0x0 ;  /* 0x0000000000007b1d */ /* 0x000ff00000010000 */
[----:B------:R-:W-:Y:S05]  /*72880*/  BRA.U !UP0, `(.L_x_3677) ;  /* 0x0000000508607547 */ /* 0x000fea000b800000 */
[----:B------:R-:W0:Y:S01]  /*72890*/  S2UR UR7, SR_CgaCtaId ;  /* 0x00000000000779c3 */ /* 0x000e220000008800 */
[----:B------:R-:W-:Y:S01]  /*728a0*/  ISETP.NE.AND P0, PT, R21, RZ, PT ;  /* 0x000000ff1500720c */ /* 0x000fe20003f05270 */
[----:B------:R-:W-:Y:S01]  /*728b0*/  UMOV UR6, 0x400 ;  /* 0x0000040000067882 */ /* 0x000fe20000000000 */
[----:B------:R-:W-:Y:S01]  /*728c0*/  MOV R38, UR10 ;  /* 0x0000000a00267c02 */ /* 0x000fe20008000f00 */
[----:B------:R-:W-:Y:S04]  /*728d0*/  STS [R9], R6 ;  /* 0x0000000609007388 */ /* 0x000fe80000000800 */
[----:B------:R1:W-:Y:S04]  /*728e0*/  STS [R9+0x4], R3 ;  /* 0x0000040309007388 */ /* 0x0003e80000000800 */
[----:B------:R-:W-:Y:S04]  /*728f0*/  STS [R9+0x8], R0 ;  /* 0x0000080009007388 */ /* 0x000fe80000000800 */
[----:B------:R-:W-:Y:S04]  /*72900*/  STS [R9+0xc], R23 ;  /* 0x00000c1709007388 */ /* 0x000fe80000000800 */
[----:B------:R-:W-:Y:S01]  /*72910*/  STS [R9+0x10], R22 ;  /* 0x0000101609007388 */ /* 0x000fe20000000800 */
[----:B0-----:R-:W-:-:S03]  /*72920*/  ULEA UR6, UR7, UR6, 0x18 ;  /* 0x0000000607067291 */ /* 0x001fc6000f8ec0ff */
        /* <DEDUP_REMOVED lines=11> */
[----:B------:R0:W-:Y:S01]  /*729e0*/  STS [R9+0x40], R2 ;  /* 0x0000400209007388 */ /* 0x0001e20000000800 */
        /* <DEDUP_REMOVED lines=18> */
[----:B------:R-:W-:Y:S01]  /*72b10*/  @!P0 STS [UR6+0x4400], R38 ;  /* 0x00440026ff008988 */ /* 0x000fe20008000806 */
[----:B------:R-:W-:Y:S06]  /*72b20*/  BAR.SYNC.DEFER_BLOCKING 0x0 ;  /* 0x0000000000007b1d */ /* 0x000fec0000010000 */
[----:B-1----:R-:W0:Y:S01]  /*72b30*/  S2R R3, SR_TID.X ;  /* 0x0000000000037919 */ /* 0x002e220000002100 */
[----:B------:R-:W1:Y:S01]  /*72b40*/  LDS R26, [UR6+0x4400] ;  /* 0x00440006ff1a7984 */ /* 0x000e620008000800 */
[----:B------:R-:W3:Y:S01]  /*72b50*/  LDCU.64 UR6, c[0x0][0x398] ;  /* 0x00007300ff0677ac */ /* 0x000ee20008000a00 */
[----:B0-----:R-:W-:-:S02]  /*72b60*/  LOP3.LUT R2, R3, 0x3e0, RZ, 0xc0, !PT ;  /* 0x000003e003027812 */ /* 0x001fc400078ec0ff */
[----:B------:R-:W-:-:S03]  /*72b70*/  LOP3.LUT R3, R3, 0x1f, RZ, 0xc0, !PT ;  /* 0x0000001f03037812 */ /* 0x000fc600078ec0ff */
[----:B------:R-:W-:-:S05]  /*72b80*/  IMAD R2, R2, 0x11, RZ ;  /* 0x0000001102027824 */ /* 0x000fca00078e02ff */
[----:B------:R-:W-:-:S04]  /*72b90*/  IADD3 R3, P0, P3, R2, UR4, R3 ;  /* 0x0000000402037c10 */ /* 0x000fc8000fb1e003 */
[----:B--2---:R-:W-:Y:S02]  /*72ba0*/  IADD3.X R8, PT, PT, RZ, UR5, RZ, P0, P3 ;  /* 0x00000005ff087c10 */ /* 0x004fe400087e64ff */
[----:B---3--:R-:W-:-:S04]  /*72bb0*/  LEA R2, P3, R3, UR6, 0x2 ;  /* 0x0000000603027c11 */ /* 0x008fc8000f8610ff */
[----:B------:R-:W-:Y:S02]  /*72bc0*/  LEA.HI.X R3, R3, UR7, R8, 0x2, P3 ;  /* 0x0000000703037c11 */ /* 0x000fe400098f1408 */
[-C--:B-1----:R-:W-:Y:S02]  /*72bd0*/  ISETP.GE.AND P2, PT, R20, R26.reuse, PT ;  /* 0x0000001a1400720c */ /* 0x082fe40003f46270 */
[-C--:B------:R-:W-:Y:S02]  /*72be0*/  ISETP.GE.AND P1, PT, R19, R26.reuse, PT ;  /* 0x0000001a1300720c */ /* 0x080fe40003f26270 */
[-C--:B------:R-:W-:Y:S02]  /*72bf0*/  ISETP.GE.AND P0, PT, R4, R26.reuse, PT ;  /* 0x0000001a0400720c */ /* 0x080fe40003f06270 */
[-C--:B------:R-:W-:Y:S02]  /*72c00*/  ISETP.GE.AND P4, PT, R18, R26.reuse, PT ;  /* 0x0000001a1200720c */ /* 0x080fe40003f86270 */
[----:B------:R-:W-:-:S02]  /*72c10*/  ISETP.GE.AND P6, PT, R32, R26, PT ;  /* 0x0000001a2000720c */ /* 0x000fc40003fc6270 */
[-C--:B------:R-:W-:Y:S02]  /*72c20*/  ISETP.GE.AND P5, PT, R35, R26.reuse, PT ;  /* 0x0000001a2300720c */ /* 0x080fe40003fa6270 */
[-C--:B------:R-:W-:Y:S01]  /*72c30*/  ISETP.GE.AND P3, PT, R36, R26.reuse, PT ;  /* 0x0000001a2400720c */ /* 0x080fe20003f66270 */
[----:B------:R0:W-:Y:S01]  /*72c40*/  @!P2 STG.E desc[UR8][R2.64], R21 ;  /* 0x000000150200a986 */ /* 0x0001e2000c101908 */
[----:B------:R-:W-:-:S03]  /*72c50*/  ISETP.GE.AND P2, PT, R37, R26, PT ;  /* 0x0000001a2500720c */ /* 0x000fc60003f46270 */
        /* <DEDUP_REMOVED lines=27> */
.L_x_3677:
[----:B------:R-:W0:Y:S01]  /*72e10*/  S2UR UR7, SR_CgaCtaId ;  /* 0x00000000000779c3 */ /* 0x000e220000008800 */
[----:B------:R-:W-:Y:S01]  /*72e20*/  ISETP.NE.AND P0, PT, R21, RZ, PT ;  /* 0x000000ff1500720c */ /* 0x000fe20003f05270 */
[----:B------:R-:W-:Y:S01]  /*72e30*/  UMOV UR6, 0x400 ;  /* 0x0000040000067882 */ /* 0x000fe20000000000 */
[----:B------:R-:W-:Y:S01]  /*72e40*/  IMAD.U32 R38, RZ, RZ, UR10 ;  /* 0x0000000aff267e24 */ /* 0x000fe2000f8e00ff */
        /* <DEDUP_REMOVED lines=36> */
[----:B------:R-:W-:Y:S01]  /*73090*/  @!P0 STS [UR6+0x4400], R38 ;  /* 0x00440026ff008988 */ /* 0x000fe20008000806 */
[----:B------:R-:W-:Y:S01]  /*730a0*/  BAR.SYNC.DEFER_BLOCKING 0x0 ;  /* 0x0000000000007b1d */ /* 0x000fe20000010000 */
[----:B-1----:R-:W-:-:S05]  /*730b0*/  IADD3 R3, P0, PT, R20, UR4, RZ ;  /* 0x0000000414037c10 */ /* 0x002fca000ff1e0ff */
[----:B------:R-:W0:Y:S01]  /*730c0*/  LDS R26, [UR6+0x4400] ;  /* 0x00440006ff1a7984 */ /* 0x000e220008000800 */
[----:B------:R-:W1:Y:S01]  /*730d0*/  LDCU.64 UR6, c[0x0][0x3b0] ;  /* 0x00007600ff0677ac */ /* 0x000e620008000a00 */
[-C--:B0-----:R-:W-:Y:S02]  /*730e0*/  ISETP.GE.AND P2, PT, R20, R26.reuse, PT ;  /* 0x0000001a1400720c */ /* 0x081fe40003f46270 */
[-C--:B------:R-:W-:Y:S02]  /*730f0*/  ISETP.GE.AND P3, PT, R19, R26.reuse, PT ;  /* 0x0000001a1300720c */ /* 0x080fe40003f66270 */
[----:B------:R-:W-:Y:S02]  /*73100*/  ISETP.GE.AND P4, PT, R4, R26, PT ;  /* 0x0000001a0400720c */ /* 0x000fe40003f86270 */
[----:B------:R-:W-:Y:S02]  /*73110*/  IADD3.X R20, PT, PT, RZ, UR5, RZ, P0, !PT ;  /* 0x00000005ff147c10 */ /* 0x000fe400087fe4ff */
[----:B-1----:R-:W-:-:S02]  /*73120*/  LEA R2, P0, R3, UR6, 0x2 ;  /* 0x0000000603027c11 */ /* 0x002fc4000f8010ff */
[-C--:B------:R-:W-:Y:S02]  /*73130*/  ISETP.GE.AND P5, PT, R18, R26.reuse, PT ;  /* 0x0000001a1200720c */ /* 0x080fe40003fa6270 */
[----:B------:R-:W-:Y:S02]  /*73140*/  LEA.HI.X R3, R3, UR7, R20, 0x2, P0 ;  /* 0x0000000703037c11 */ /* 0x000fe400080f1414 */
[-C--:B------:R-:W-:Y:S02]  /*73150*/  ISETP.GE.AND P6, PT, R32, R26.reuse, PT ;  /* 0x0000001a2000720c */ /* 0x080fe40003fc6270 */
[-C--:B------:R-:W-:Y:S01]  /*73160*/  ISETP.GE.AND P0, PT, R35, R26.reuse, PT ;  /* 0x0000001a2300720c */ /* 0x080fe20003f06270 */
[----:B------:R0:W-:Y:S01]  /*73170*/  @!P2 STG.E desc[UR8][R2.64], R21 ;  /* 0x000000150200a986 */ /* 0x0001e2000c101908 */
        /* <DEDUP_REMOVED lines=29> */
.L_x_3678:
        /* <DEDUP_REMOVED lines=11> */
.L_x_7363:


//--------------------- .text._ZN3cub18CUB_300001_SM_10006detail10merge_sort26DeviceMergeSortMergeKernelINS2_10policy_hubIN6thrust24THRUST_300001_SM_1000_NS6detail15normal_iteratorINS6_10device_ptrIiEEEEE9Policy600ESB_PNS0_8NullTypeESB_SF_j14lex_comparatoriSE_EEvbT2_T3_T4_PT6_PT7_T5_PSJ_SJ_NS1_7vsmem_tE --------------------------
	.section	.text._ZN3cub18CUB_300001_SM_10006detail10merge_sort26DeviceMergeSortMergeKernelINS2_10policy_hubIN6thrust24THRUST_300001_SM_1000_NS6detail15normal_iteratorINS6_10device_ptrIiEEEEE9Policy600ESB_PNS0_8NullTypeESB_SF_j14lex_comparatoriSE_EEvbT2_T3_T4_PT6_PT7_T5_PSJ_SJ_NS1_7vsmem_tE,"ax",@progbits
	.align	128
        .global         _ZN3cub18CUB_300001_SM_10006detail10merge_sort26DeviceMergeSortMergeKernelINS2_10policy_hubIN6thrust24THRUST_300001_SM_1000_NS6detail15normal_iteratorINS6_10device_ptrIiEEEEE9Policy600ESB_PNS0_8NullTypeESB_SF_j14lex_comparatoriSE_EEvbT2_T3_T4_PT6_PT7_T5_PSJ_SJ_NS1_7vsmem_tE
        .type           _ZN3cub18CUB_300001_SM_10006detail10merge_sort26DeviceMergeSortMergeKernelINS2_10policy_hubIN6thrust24THRUST_300001_SM_1000_NS6detail15normal_iteratorINS6_10device_ptrIiEEEEE9Policy600ESB_PNS0_8NullTypeESB_SF_j14lex_comparatoriSE_EEvbT2_T3_T4_PT6_PT7_T5_PSJ_SJ_NS1_7vsmem_tE,@function
        .size           _ZN3cub18CUB_300001_SM_10006detail10merge_sort26DeviceMergeSortMergeKernelINS2_10policy_hubIN6thrust24THRUST_300001_SM_1000_NS6detail15normal_iteratorINS6_10device_ptrIiEEEEE9Policy600ESB_PNS0_8NullTypeESB_SF_j14lex_comparatoriSE_EEvbT2_T3_T4_PT6_PT7_T5_PSJ_SJ_NS1_7vsmem_tE,(.L_x_7364 - _ZN3cub18CUB_300001_SM_10006detail10merge_sort26DeviceMergeSortMergeKernelINS2_10policy_hubIN6thrust24THRUST_300001_SM_1000_NS6detail15normal_iteratorINS6_10device_ptrIiEEEEE9Policy600ESB_PNS0_8NullTypeESB_SF_j14lex_comparatoriSE_EEvbT2_T3_T4_PT6_PT7_T5_PSJ_SJ_NS1_7vsmem_tE)
        .other          _ZN3cub18CUB_300001_SM_10006detail10merge_sort26DeviceMergeSortMergeKernelINS2_10policy_hubIN6thrust24THRUST_300001_SM_1000_NS6detail15normal_iteratorINS6_10device_ptrIiEEEEE9Policy600ESB_PNS0_8NullTypeESB_SF_j14lex_comparatoriSE_EEvbT2_T3_T4_PT6_PT7_T5_PSJ_SJ_NS1_7vsmem_tE,@"STO_CUDA_ENTRY STV_DEFAULT"
_ZN3cub18CUB_300001_SM_10006detail10merge_sort26DeviceMergeSortMergeKernelINS2_10policy_hubIN6thrust24THRUST_300001_SM_1000_NS6detail15normal_iteratorINS6_10device_ptrIiEEEEE9Policy600ESB_PNS0_8NullTypeESB_SF_j14lex_comparatoriSE_EEvbT2_T3_T4_PT6_PT7_T5_PSJ_SJ_NS1_7vsmem_tE:
.text._ZN3cub18CUB_300001_SM_10006detail10merge_sort26DeviceMergeSortMergeKernelINS2_10policy_hubIN6thrust24THRUST_300001_SM_1000_NS6detail15normal_iteratorINS6_10device_ptrIiEEEEE9Policy600ESB_PNS0_8NullTypeESB_SF_j14lex_comparatoriSE_EEvbT2_T3_T4_PT6_PT7_T5_PSJ_SJ_NS1_7vsmem_tE:
        /* <DEDUP_REMOVED lines=8> */
[----:B------:R-:W0:Y:S01]  /*0080*/  LDC.64 R2, c[0x0][0x3b8] ;  /* 0x0000ee00ff027b82 */ /* 0x000e220000000a00 */
[----:B------:R-:W1:Y:S07]  /*0090*/  LDCU.U8 UR4, c[0x0][0x380] ;  /* 0x00007000ff0477ac */ /* 0x000e6e0008000000 */
[----:B------:R-:W2:Y:S08]  /*00a0*/  LDC R10, c[0x0][0x3c0] ;  /* 0x0000f000ff0a7b82 */ /* 0x000eb00000000800 */
[----:B------:R-:W3:Y:S01]  /*00b0*/  LDC R12, c[0x0][0x398] ;  /* 0x0000e600ff0c7b82 */ /* 0x000ee20000000800 */
[----:B0-----:R-:W-:-:S05]  /*00c0*/  IMAD.WIDE.U32 R2, R9, 0x4, R2 ;  /* 0x0000000409027825 */ /* 0x001fca00078e0002 */
[----:B------:R-:W4:Y:S04]  /*00d0*/  LDG.E R5, desc[UR8][R2.64+0x4] ;  /* 0x0000040802057981 */ /* 0x000f28000c1e1900 */
[----:B------:R3:W5:Y:S01]  /*00e0*/  LDG.E R4, desc[UR8][R2.64] ;  /* 0x0000000802047981 */ /* 0x000762000c1e1900 */
[----:B--2---:R-:W-:Y:S01]  /*00f0*/  IMAD.MOV R8, RZ, RZ, -R10 ;  /* 0x000000ffff087224 */ /* 0x004fe200078e0a0a */
[----:B-1----:R-:W-:Y:S01]  /*0100*/  UPRMT UR4, UR4, 0x8880, URZ ;  /* 0x0000888004047896 */ /* 0x002fe200080000ff */
[----:B------:R-:W-:-:S03]  /*0110*/  ACQBULK ;  /* 0x000000000000782e */ /* 0x000fc60000000000 */
[CC--:B------:R-:W-:Y:S01]  /*0120*/  LOP3.LUT R7, R9.reuse, R8.reuse, RZ, 0xc0, !PT ;  /* 0x0000000809077212 */ /* 0x0c0fe200078ec0ff */
[----:B------:R-:W-:Y:S01]  /*0130*/  UISETP.NE.AND UP0, UPT, UR4, URZ, UPT ;  /* 0x000000ff0400728c */ /* 0x000fe2000bf05270 */
[----:B------:R-:W-:-:S03]  /*0140*/  LOP3.LUT R8, R9, R8, RZ, 0xfc, !PT ;  /* 0x0000000809087212 */ /* 0x000fc600078efcff */
[----:B------:R-:W-:Y:S01]  /*0150*/  IMAD.IADD R6, R9, 0x1, -R7 ;  /* 0x0000000109067824 */ /* 0x000fe200078e0a07 */
[----:B------:R-:W-:Y:S01]  /*0160*/  ISETP.NE.AND P0, PT, R8, -0x1, PT ;  /* 0xffffffff0800780c */ /* 0x000fe20003f05270 */
[----:B------:R-:W-:Y:S02]  /*0170*/  IMAD R7, R7, 0x1100, RZ ;  /* 0x0000110007077824 */ /* 0x000fe400078e02ff */
[----:B------:R-:W-:Y:S01]  /*0180*/  IMAD R18, R6, 0x1100, RZ ;  /* 0x0000110006127824 */ /* 0x000fe200078e02ff */
[----:B------:R-:W-:Y:S01]  /*0190*/  SHF.R.U32.HI R6, RZ, 0x1, R10 ;  /* 0x00000001ff067819 */ /* 0x000fe2000001160a */
[----:B---3--:R-:W-:-:S03]  /*01a0*/  IMAD.IADD R3, R12, 0x1, -R7 ;  /* 0x000000010c037824 */ /* 0x008fc600078e0a07 */
[----:B------:R-:W-:Y:S01]  /*01b0*/  VIMNMX.U32 R2, PT, PT, R18, -0x1101, !PT ;  /* 0xffffeeff12027848 */ /* 0x000fe20007fe0000 */
[----:B------:R-:W-:-:S03]  /*01c0*/  IMAD R6, R6, 0x1100, RZ ;  /* 0x0000110006067824 */ /* 0x000fc600078e02ff */
[----:B------:R-:W-:Y:S02]  /*01d0*/  LOP3.LUT R2, RZ, R2, RZ, 0x33, !PT ;  /* 0x00000002ff027212 */ /* 0x000fe400078e33ff */
[----:B------:R-:W-:-:S05]  /*01e0*/  VIMNMX.U32 R9, PT, PT, R6, R3, !PT ;  /* 0x0000000306097248 */ /* 0x000fca0007fe0000 */
[----:B------:R-:W-:Y:S02]  /*01f0*/  IMAD.IADD R9, R9, 0x1, -R6 ;  /* 0x0000000109097824 */ /* 0x000fe400078e0a06 */
[--C-:B----4-:R-:W-:Y:S02]  /*0200*/  IMAD.IADD R5, R5, 0x1, -R7.reuse ;  /* 0x0000000105057824 */ /* 0x110fe400078e0a07 */
[----:B-----5:R-:W-:-:S03]  /*0210*/  IMAD.IADD R4, R4, 0x1, -R7 ;  /* 0x0000000104047824 */ /* 0x020fc600078e0a07 */
[----:B------:R-:W-:Y:S02]  /*0220*/  IADD3 R11, PT, PT, -R5, R18, R2 ;  /* 0x00000012050b7210 */ /* 0x000fe40007ffe102 */
[C---:B------:R-:W-:Y:S02]  /*0230*/  @!P0 VIMNMX.U32 R5, PT, PT, R6.reuse, R3, PT ;  /* 0x0000000306058248 */ /* 0x040fe40003fe0000 */
[----:B------:R-:W-:Y:S02]  /*0240*/  SEL R2, R6, R11, !P0 ;  /* 0x0000000b06027207 */ /* 0x000fe40004000000 */
[----:B------:R-:W-:Y:S01]  /*0250*/  VIADDMNMX.U32 R18, R18, -R4, R9, PT ;  /* 0x8000000412127246 */ /* 0x000fe20003800009 */
[----:B------:R-:W-:Y:S01]  /*0260*/  IMAD.IADD R21, R5, 0x1, -R4 ;  /* 0x0000000105157824 */ /* 0x000fe200078e0a04 */
[----:B------:R-:W-:Y:S01]  /*0270*/  VIMNMX.U32 R19, PT, PT, R9, R2, PT ;  /* 0x0000000209137248 */ /* 0x000fe20003fe0000 */
[----:B------:R-:W-:Y:S06]  /*0280*/  BRA.U !UP0, `(.L_x_3680) ;  /* 0x0000000508407547 */ /* 0x000fec000b800000 */
[----:B------:R-:W0:Y:S01]  /*0290*/  LDCU.64 UR4, c[0x0][0x388] ;  /* 0x00007100ff0477ac */ /* 0x000e220008000a00 */
[----:B------:R-:W-:Y:S01]  /*02a0*/  IADD3 R3, P1, P2, R18, R7, R6 ;  /* 0x0000000712037210 */ /* 0x000fe20007a3e006 */
[C---:B------:R-:W-:Y:S01]  /*02b0*/  IMAD.IADD R2, R0.reuse, 0x1, -R21 ;  /* 0x0000000100027824 */ /* 0x040fe200078e0a15 */
[C---:B------:R-:W-:Y:S01]  /*02c0*/  IADD3 R7, P4, P5, R0.reuse, R4, R7 ;  /* 0x0000000400077210 */ /* 0x040fe20007d9e007 */
[C---:B------:R-:W-:Y:S01]  /*02d0*/  VIADD R4, R0.reuse, 0x100 ;  /* 0x0000010000047836 */ /* 0x040fe20000000000 */
[----:B------:R-:W-:Y:S02]  /*02e0*/  IADD3.X R5, PT, PT, RZ, RZ, RZ, P1, P2 ;  /* 0x000000ffff057210 */ /* 0x000fe40000fe44ff */
[-C--:B------:R-:W-:Y:S02]  /*02f0*/  ISETP.GE.AND P3, PT, R0, R21.reuse, PT ;  /* 0x000000150000720c */ /* 0x080fe40003f66270 */
[----:B------:R-:W-:Y:S02]  /*0300*/  ISETP.GE.AND P2, PT, R4, R21, PT ;  /* 0x000000150400720c */ /* 0x000fe40003f46270 */
[----:B------:R-:W-:-:S02]  /*0310*/  IADD3 R4, PT, PT, R0, 0x200, RZ ;  /* 0x0000020000047810 */ /* 0x000fc40007ffe0ff */
[----:B------:R-:W-:Y:S02]  /*0320*/  IADD3.X R6, PT, PT, RZ, RZ, RZ, P4, P5 ;  /* 0x000000ffff067210 */ /* 0x000fe400027ea4ff */
[----:B------:R-:W-:Y:S02]  /*0330*/  IADD3 R3, P0, PT, R2, R3, RZ ;  /* 0x0000000302037210 */ /* 0x000fe40007f1e0ff */
[----:B------:R-:W-:Y:S02]  /*0340*/  ISETP.GE.AND P1, PT, R4, R21, PT ;  /* 0x000000150400720c */ /* 0x000fe40003f26270 */
[C---:B0-----:R-:W-:Y:S02]  /*0350*/  LEA R16, P4, R7.reuse, UR4, 0x2 ;  /* 0x0000000407107c11 */ /* 0x041fe4000f8810ff */
[----:B------:R-:W-:Y:S02]  /*0360*/  LEA.HI.X.SX32 R2, R2, R5, 0x1, P0 ;  /* 0x0000000502027211 */ /* 0x000fe400000f0eff */
[----:B------:R-:W-:-:S02]  /*0370*/  LEA.HI.X R17, R7, UR5, R6, 0x2, P4 ;  /* 0x0000000507117c11 */ /* 0x000fc4000a0f1406 */
        /* <DEDUP_REMOVED lines=10> */
[C---:B------:R-:W-:Y:S02]  /*0420*/  VIADD R4, R0.reuse, 0x600 ;  /* 0x0000060000047836 */ /* 0x040fe40000000000 */
[----:B------:R-:W-:Y:S01]  /*0430*/  VIADD R6, R0, 0x700 ;  /* 0x0000070000067836 */ /* 0x000fe20000000000 */
[-C--:B------:R-:W-:Y:S02]  /*0440*/  ISETP.GE.AND P5, PT, R2, R21.reuse, PT ;  /* 0x000000150200720c */ /* 0x080fe40003fa6270 */
[----:B------:R-:W-:Y:S01]  /*0450*/  ISETP.GE.AND P4, PT, R4, R21, PT ;  /* 0x000000150400720c */ /* 0x000fe20003f86270 */
[C---:B------:R-:W-:Y:S01]  /*0460*/  VIADD R4, R0.reuse, 0x900 ;  /* 0x0000090000047836 */ /* 0x040fe20000000000 */
[----:B------:R-:W-:-:S03]  /*0470*/  LOP3.LUT R2, R0, 0x800, RZ, 0xfc, !PT ;  /* 0x0000080000027812 */ /* 0x000fc600078efcff */
[----:B------:R0:W5:Y:S04]  /*0480*/  @P0 LDG.E R10, desc[UR8][R14.64+0xc00] ;  /* 0x000c00080e0a0981 */ /* 0x000168000c1e1900 */
[----:B------:R0:W5:Y:S04]  /*0490*/  @P6 LDG.E R9, desc[UR8][R14.64+0x1000] ;  /* 0x001000080e096981 */ /* 0x000168000c1e1900 */
[----:B------:R0:W5:Y:S04]  /*04a0*/  @P5 LDG.E R8, desc[UR8][R14.64+0x1400] ;  /* 0x001400080e085981 */ /* 0x000168000c1e1900 */
[----:B------:R0:W5:Y:S04]  /*04b0*/  @P4 LDG.E R7, desc[UR8][R14.64+0x1800] ;  /* 0x001800080e074981 */ /* 0x000168000c1e1900 */
[----:B------:R0:W5:Y:S01]  /*04c0*/  @P3 LDG.E R13, desc[UR8][R14.64] ;  /* 0x000000080e0d3981 */ /* 0x000162000c1e1900 */
[----:B------:R-:W-:-:S03]  /*04d0*/  ISETP.GE.AND P3, PT, R6, R21, PT ;  /* 0x000000150600720c */ /* 0x000fc60003f66270 */
[----:B------:R0:W5:Y:S01]  /*04e0*/  @!P2 LDG.E R12, desc[UR8][R16.64+0x400] ;  /* 0x00040008100ca981 */ /* 0x000162000c1e1900 */
[----:B------:R-:W-:-:S03]  /*04f0*/  ISETP.GE.AND P2, PT, R2, R21, PT ;  /* 0x000000150200720c */ /* 0x000fc60003f46270 */
[----:B------:R0:W5:Y:S01]  /*0500*/  @!P1 LDG.E R11, desc[UR8][R16.64+0x800] ;  /* 0x00080008100b9981 */ /* 0x000162000c1e1900 */
[----:B------:R-:W-:-:S05]  /*0510*/  ISETP.GE.AND P1, PT, R4, R21, PT ;  /* 0x000000150400720c */ /* 0x000fca0003f26270 */
[----:B------:R0:W5:Y:S04]  /*0520*/  @P3 LDG.E R6, desc[UR8][R14.64+0x1c00] ;  /* 0x001c00080e063981 */ /* 0x000168000c1e1900 */
[----:B------:R0:W5:Y:S04]  /*0530*/  @P2 LDG.E R5, desc[UR8][R14.64+0x2000] ;  /* 0x002000080e052981 */ /* 0x000168000c1e1900 */
[----:B------:R0:W5:Y:S01]  /*0540*/  @P1 LDG.E R4, desc[UR8][R14.64+0x2400] ;  /* 0x002400080e041981 */ /* 0x000162000c1e1900 */
[C---:B------:R-:W-:Y:S02]  /*0550*/  VIADD R2, R0.reuse, 0xa00 ;  /* 0x00000a0000027836 */ /* 0x040fe40000000000 */
[----:B------:R-:W-:Y:S01]  /*0560*/  VIADD R20, R0, 0xb00 ;  /* 0x00000b0000147836 */ /* 0x000fe20000000000 */
[----:B------:R0:W5:Y:S02]  /*0570*/  @!P0 LDG.E R10, desc[UR8][R16.64+0xc00] ;  /* 0x000c0008100a8981 */ /* 0x000164000c1e1900 */
[----:B------:R-:W-:-:S02]  /*0580*/  ISETP.GE.AND P0, PT, R2, R21, PT ;  /* 0x000000150200720c */ /* 0x000fc40003f06270 */
[----:B------:R-:W-:Y:S01]  /*0590*/  LOP3.LUT R2, R0, 0xc00, RZ, 0xfc, !PT ;  /* 0x00000c0000027812 */ /* 0x000fe200078efcff */
[----:B------:R0:W5:Y:S01]  /*05a0*/  @!P6 LDG.E R9, desc[UR8][R16.64+0x1000] ;  /* 0x001000081009e981 */ /* 0x000162000c1e1900 */
[-C--:B------:R-:W-:Y:S01]  /*05b0*/  ISETP.GE.AND P6, PT, R20, R21.reuse, PT ;  /* 0x000000151400720c */ /* 0x080fe20003fc6270 */
[----:B------:R-:W-:Y:S02]  /*05c0*/  VIADD R20, R0, 0xd00 ;  /* 0x00000d0000147836 */ /* 0x000fe40000000000 */
[----:B------:R0:W5:Y:S01]  /*05d0*/  @!P5 LDG.E R8, desc[UR8][R16.64+0x1400] ;  /* 0x001400081008d981 */ /* 0x000162000c1e1900 */
[-C--:B------:R-:W-:Y:S01]  /*05e0*/  ISETP.GE.AND P5, PT, R2, R21.reuse, PT ;  /* 0x000000150200720c */ /* 0x080fe20003fa6270 */
[----:B------:R-:W-:Y:S02]  /*05f0*/  VIADD R2, R0, 0xe00 ;  /* 0x00000e0000027836 */ /* 0x000fe40000000000 */
[----:B------:R0:W5:Y:S01]  /*0600*/  @!P4 LDG.E R7, desc[UR8][R16.64+0x1800] ;  /* 0x001800081007c981 */ /* 0x000162000c1e1900 */
[----:B------:R-:W-:-:S02]  /*0610*/  ISETP.GE.AND P4, PT, R20, R21, PT ;  /* 0x000000151400720c */ /* 0x000fc40003f86270 */
[----:B------:R-:W-:Y:S01]  /*0620*/  IADD3 R20, PT, PT, R0, 0xf00, RZ ;  /* 0x00000f0000147810 */ /* 0x000fe20007ffe0ff */
[----:B------:R0:W5:Y:S10]  /*0630*/  @P0 LDG.E R3, desc[UR8][R14.64+0x2800] ;  /* 0x002800080e030981 */ /* 0x000174000c1e1900 */
[----:B------:R0:W5:Y:S04]  /*0640*/  @P4 LDG.E R26, desc[UR8][R14.64+0x3400] ;  /* 0x003400080e1a4981 */ /* 0x000168000c1e1900 */
[----:B------:R0:W5:Y:S01]  /*0650*/  @!P3 LDG.E R6, desc[UR8][R16.64+0x1c00] ;  /* 0x001c00081006b981 */ /* 0x000162000c1e1900 */
[----:B------:R-:W-:-:S02]  /*0660*/  ISETP.GE.AND P3, PT, R2, R21, PT ;  /* 0x000000150200720c */ /* 0x000fc40003f66270 */
[----:B------:R-:W-:Y:S01]  /*0670*/  LOP3.LUT R2, R0, 0x1000, RZ, 0xfc, !PT ;  /* 0x0000100000027812 */ /* 0x000fe200078efcff */
        /* <DEDUP_REMOVED lines=17> */
.L_x_3680:
[----:B------:R-:W0:Y:S01]  /*0790*/  LDCU.64 UR4, c[0x0][0x3a0] ;  /* 0x00007400ff0477ac */ /* 0x000e220008000a00 */
[----:B------:R-:W-:Y:S01]  /*07a0*/  IADD3 R22, P0, PT, R7, R4, RZ ;  /* 0x0000000407167210 */ /* 0x000fe20007f1e0ff */
[C-C-:B------:R-:W-:Y:S01]  /*07b0*/  IMAD.IADD R5, R0.reuse, 0x1, -R21.reuse ;  /* 0x0000000100057824 */ /* 0x140fe200078e0a15 */
[C---:B------:R-:W-:Y:S01]  /*07c0*/  ISETP.GE.AND P1, PT, R0.reuse, R21, PT ;  /* 0x000000150000720c */ /* 0x040fe20003f26270 */
[----:B------:R-:W-:Y:S01]  /*07d0*/  VIADD R10, R0, 0x200 ;  /* 0x00000200000a7836 */ /* 0x000fe20000000000 */
[----:B------:R-:W-:Y:S01]  /*07e0*/  IADD3 R23, P4, P5, R18, R7, R6 ;  /* 0x0000000712177210 */ /* 0x000fe20007d9e006 */
[C---:B------:R-:W-:Y:S01]  /*07f0*/  VIADD R6, R0.reuse, 0x100 ;  /* 0x0000010000067836 */ /* 0x040fe20000000000 */
[----:B------:R-:W-:Y:S01]  /*0800*/  SEL R8, R0, R5, !P1 ;  /* 0x0000000500087207 */ /* 0x000fe20004800000 */
[----:B------:R-:W-:Y:S01]  /*0810*/  IMAD.X R24, RZ, RZ, RZ, P0 ;  /* 0x000000ffff187224 */ /* 0x000fe200000e06ff */
[----:B------:R-:W-:Y:S01]  /*0820*/  SEL R3, R22, R23, !P1 ;  /* 0x0000001716037207 */ /* 0x000fe20004800000 */
[----:B------:R-:W-:Y:S01]  /*0830*/  IMAD.IADD R2, R6, 0x1, -R21 ;  /* 0x0000000106027824 */ /* 0x000fe200078e0a15 */
[----:B------:R-:W-:Y:S01]  /*0840*/  SHF.R.S32.HI R9, RZ, 0x1f, R5 ;  /* 0x0000001fff097819 */ /* 0x000fe20000011405 */
[----:B------:R-:W-:Y:S01]  /*0850*/  IMAD.IADD R5, R10, 0x1, -R21 ;  /* 0x000000010a057824 */ /* 0x000fe200078e0a15 */
[----:B------:R-:W-:Y:S01]  /*0860*/  IADD3.X R25, PT, PT, RZ, RZ, RZ, P4, P5 ;  /* 0x000000ffff197210 */ /* 0x000fe200027ea4ff */
[----:B------:R-:W-:Y:S01]  /*0870*/  VIADD R20, R0, 0x600 ;  /* 0x0000060000147836 */ /* 0x000fe20000000000 */
[----:B------:R-:W-:Y:S01]  /*0880*/  IADD3 R8, P2, PT, R8, R3, RZ ;  /* 0x0000000308087210 */ /* 0x000fe20007f5e0ff */
[----:B------:R-:W-:Y:S01]  /*0890*/  VIADD R16, R0, 0x500 ;  /* 0x0000050000107836 */ /* 0x000fe20000000000 */
[----:B------:R-:W-:-:S02]  /*08a0*/  ISETP.GE.AND P3, PT, R6, R21, PT ;  /* 0x000000150600720c */ /* 0x000fc40003f66270 */
[----:B------:R-:W-:Y:S02]  /*08b0*/  SEL R9, R9, RZ, P1 ;  /* 0x000000ff09097207 */ /* 0x000fe40000800000 */
[----:B------:R-:W-:Y:S02]  /*08c0*/  SEL R4, R24, R25, !P1 ;  /* 0x0000001918047207 */ /* 0x000fe40004800000 */
[----:B------:R-:W-:Y:S02]  /*08d0*/  ISETP.GE.AND P0, PT, R10, R21, PT ;  /* 0x000000150a00720c */ /* 0x000fe40003f06270 */
[----:B------:R-:W-:Y:S01]  /*08e0*/  SEL R3, R6, R2, !P3 ;  /* 0x0000000206037207 */ /* 0x000fe20005800000 */
[----:B------:R-:W-:Y:S01]  /*08f0*/  IMAD.X R9, R9, 0x1, R4, P2 ;  /* 0x0000000109097824 */ /* 0x000fe200010e0604 */
[----:B------:R-:W-:Y:S02]  /*0900*/  SEL R6, R22, R23, !P3 ;  /* 0x0000001716067207 */ /* 0x000fe40005800000 */
[----:B------:R-:W-:Y:S01]  /*0910*/  SEL R7, R10, R5, !P0 ;  /* 0x000000050a077207 */ /* 0x000fe20004000000 */
[----:B------:R-:W-:Y:S01]  /*0920*/  VIADD R10, R0, 0x300 ;  /* 0x00000300000a7836 */ /* 0x000fe20000000000 */
[----:B0-----:R-:W-:-:S02]  /*0930*/  LEA R14, P2, R8, UR4, 0x2 ;  /* 0x00000004080e7c11 */ /* 0x001fc4000f8410ff */
[----:B------:R-:W-:Y:S02]  /*0940*/  SEL R4, R22, R23, !P0 ;  /* 0x0000001716047207 */ /* 0x000fe40004000000 */
[----:B------:R-:W-:Y:S02]  /*0950*/  LOP3.LUT R12, R0, 0x400, RZ, 0xfc, !PT ;  /* 0x00000400000c7812 */ /* 0x000fe400078efcff */
[----:B------:R-:W-:Y:S02]  /*0960*/  SHF.R.S32.HI R2, RZ, 0x1f, R2 ;  /* 0x0000001fff027819 */ /* 0x000fe40000011402 */
[----:B------:R-:W-:Y:S01]  /*0970*/  IADD3 R3, P5, PT, R3, R6, RZ ;  /* 0x0000000603037210 */ /* 0x000fe20007fbe0ff */
[----:B------:R-:W-:Y:S01]  /*0980*/  IMAD.IADD R6, R10, 0x1, -R21 ;  /* 0x000000010a067824 */ /* 0x000fe200078e0a15 */
[----:B------:R-:W-:Y:S02]  /*0990*/  LEA.HI.X R15, R8, UR5, R9, 0x2, P2 ;  /* 0x00000005080f7c11 */ /* 0x000fe400090f1409 */
[----:B------:R-:W-:-:S02]  /*09a0*/  IADD3 R7, P1, PT, R7, R4, RZ ;  /* 0x0000000407077210 */ /* 0x000fc40007f3e0ff */
[-C--:B------:R-:W-:Y:S02]  /*09b0*/  ISETP.GE.AND P2, PT, R10, R21.reuse, PT ;  /* 0x000000150a00720c */ /* 0x080fe40003f46270 */
[----:B------:R-:W-:Y:S02]  /*09c0*/  ISETP.GE.AND P4, PT, R12, R21, PT ;  /* 0x000000150c00720c */ /* 0x000fe40003f86270 */
[----:B------:R-:W-:Y:S02]  /*09d0*/  IADD3 R4, PT, PT, -R21, R12, RZ ;  /* 0x0000000c15047210 */ /* 0x000fe40007ffe1ff */
[----:B------:R-:W-:Y:S02]  /*09e0*/  SEL R13, R24, R25, !P3 ;  /* 0x00000019180d7207 */ /* 0x000fe40005800000 */
[----:B------:R-:W-:Y:S02]  /*09f0*/  SEL R2, R2, RZ, P3 ;  /* 0x000000ff02027207 */ /* 0x000fe40001800000 */
[----:B------:R-:W-:-:S02]  /*0a00*/  SEL R11, R10, R6, !P2 ;  /* 0x000000060a0b7207 */ /* 0x000fc40005000000 */
[----:B------:R-:W-:Y:S01]  /*0a10*/  SEL R10, R12, R4, !P4 ;  /* 0x000000040c0a7207 */ /* 0x000fe20006000000 */
[----:B------:R-:W-:Y:S01]  /*0a20*/  IMAD.X R12, R2, 0x1, R13, P5 ;  /* 0x00000001020c7824 */ /* 0x000fe200028e060d */
[CC--:B------:R-:W-:Y:S02]  /*0a30*/  SEL R8, R22.reuse, R23.reuse, !P2 ;  /* 0x0000001716087207 */ /* 0x0c0fe40005000000 */
[----:B------:R-:W-:Y:S02]  /*0a40*/  SEL R9, R22, R23, !P4 ;  /* 0x0000001716097207 */ /* 0x000fe40006000000 */
[----:B------:R-:W-:Y:S02]  /*0a50*/  LEA R2, P3, R3, UR4, 0x2 ;  /* 0x0000000403027c11 */ /* 0x000fe4000f8610ff */
[----:B------:R-:W-:Y:S02]  /*0a60*/  SHF.R.S32.HI R5, RZ, 0x1f, R5 ;  /* 0x0000001fff057819 */ /* 0x000fe40000011405 */
[----:B------:R-:W-:Y:S01]  /*0a70*/  IADD3 R11, P5, PT, R11, R8, RZ ;  /* 0x000000080b0b7210 */ /* 0x000fe20007fbe0ff */
[----:B------:R-:W-:Y:S01]  /*0a80*/  IMAD.IADD R8, R20, 0x1, -R21 ;  /* 0x0000000114087824 */ /* 0x000fe200078e0a15 */
[----:B------:R-:W-:-:S02]  /*0a90*/  IADD3 R10, P6, PT, R10, R9, RZ ;  /* 0x000000090a0a7210 */ /* 0x000fc40007fde0ff */
[----:B------:R-:W-:Y:S02]  /*0aa0*/  LEA.HI.X R3, R3, UR5, R12, 0x2, P3 ;  /* 0x0000000503037c11 */ /* 0x000fe400098f140c */
[----:B------:R-:W-:Y:S02]  /*0ab0*/  SEL R9, R24, R25, !P0 ;  /* 0x0000001918097207 */ /* 0x000fe40004000000 */
[----:B------:R-:W-:Y:S01]  /*0ac0*/  SEL R12, R5, RZ, P0 ;  /* 0x000000ff050c7207 */ /* 0x000fe20000000000 */
[----:B------:R-:W-:Y:S01]  /*0ad0*/  IMAD.IADD R5, R16, 0x1, -R21 ;  /* 0x0000000110057824 */ /* 0x000fe200078e0a15 */
[-C--:B------:R-:W-:Y:S02]  /*0ae0*/  ISETP.GE.AND P0, PT, R20, R21.reuse, PT ;  /* 0x000000151400720c */ /* 0x080fe40003f06270 */
[----:B------:R-:W-:Y:S01]  /*0af0*/  ISETP.GE.AND P3, PT, R16, R21, PT ;  /* 0x000000151000720c */ /* 0x000fe20003f66270 */
[----:B------:R-:W-:Y:S01]  /*0b00*/  IMAD.X R12, R12, 0x1, R9, P1 ;  /* 0x000000010c0c7824 */ /* 0x000fe200008e0609 */
[----:B------:R-:W-:-:S02]  /*0b10*/  SHF.R.S32.HI R6, RZ, 0x1f, R6 ;  /* 0x0000001fff067819 */ /* 0x000fc40000011406 */
[----:B------:R-:W-:Y:S02]  /*0b20*/  SEL R13, R20, R8, !P0 ;  /* 0x00000008140d7207 */ /* 0x000fe40004000000 */
[----:B------:R-:W-:Y:S02]  /*0b30*/  SEL R9, R16, R5, !P3 ;  /* 0x0000000510097207 */ /* 0x000fe40005800000 */
[----:B------:R-:W-:Y:S02]  /*0b40*/  SEL R20, R22, R23, !P3 ;  /* 0x0000001716147207 */ /* 0x000fe40005800000 */
[----:B------:R-:W-:Y:S02]  /*0b50*/  SEL R17, R6, RZ, P2 ;  /* 0x000000ff06117207 */ /* 0x000fe40001000000 */
[----:B------:R-:W-:Y:S02]  /*0b60*/  SEL R26, R24, R25, !P2 ;  /* 0x00000019181a7207 */ /* 0x000fe40005000000 */
[----:B------:R-:W-:-:S02]  /*0b70*/  SEL R16, R22, R23, !P0 ;  /* 0x0000001716107207 */ /* 0x000fc40004000000 */
[----:B------:R-:W-:Y:S01]  /*0b80*/  IADD3 R9, P2, PT, R9, R20, RZ ;  /* 0x0000001409097210 */ /* 0x000fe20007f5e0ff */
[----:B------:R-:W-:Y:S01]  /*0b90*/  IMAD.X R20, R17, 0x1, R26, P5 ;  /* 0x0000000111147824 */ /* 0x000fe200028e061a */
[----:B------:R-:W-:Y:S02]  /*0ba0*/  SHF.R.S32.HI R6, RZ, 0x1f, R4 ;  /* 0x0000001fff067819 */ /* 0x000fe40000011404 */
[----:B------:R-:W-:Y:S02]  /*0bb0*/  LEA R26, P5, R11, UR4, 0x2 ;  /* 0x000000040b1a7c11 */ /* 0x000fe4000f8a10ff */
[----:B------:R-:W-:Y:S02]  /*0bc0*/  IADD3 R4, P1, PT, R13, R16, RZ ;  /* 0x000000100d047210 */ /* 0x000fe40007f3e0ff */
[----:B------:R-:W-:Y:S01]  /*0bd0*/  SEL R16, R24, R25, !P4 ;  /* 0x0000001918107207 */ /* 0x000fe20006000000 */
[----:B------:R0:W5:Y:S01]  /*0be0*/  LDG.E R13, desc[UR8][R14.64] ;  /* 0x000000080e0d7981 */ /* 0x000162000c1e1900 */
[----:B------:R-:W-:-:S02]  /*0bf0*/  SEL R17, R6, RZ, P4 ;  /* 0x000000ff06117207 */ /* 0x000fc40002000000 */
[----:B------:R-:W-:Y:S02]  /*0c00*/  LEA R6, P4, R7, UR4, 0x2 ;  /* 0x0000000407067c11 */ /* 0x000fe4000f8810ff */
[----:B------:R-:W-:Y:S01]  /*0c10*/  LEA.HI.X R27, R11, UR5, R20, 0x2, P5 ;  /* 0x000000050b1b7c11 */ /* 0x000fe2000a8f1414 */
[C---:B------:R-:W-:Y:S01]  /*0c20*/  VIADD R20, R0.reuse, 0x700 ;  /* 0x0000070000147836 */ /* 0x040fe20000000000 */
[----:B------:R-:W-:Y:S01]  /*0c30*/  LEA.HI.X R7, R7, UR5, R12, 0x2, P4 ;  /* 0x0000000507077c11 */ /* 0x000fe2000a0f140c */
[----:B------:R-:W-:Y:S01]  /*0c40*/  IMAD.X R17, R17, 0x1, R16, P6 ;  /* 0x0000000111117824 */ /* 0x000fe200030e0610 */
[----:B------:R-:W-:Y:S01]  /*0c50*/  LOP3.LUT R28, R0, 0x800, RZ, 0xfc, !PT ;  /* 0x00000800001c7812 */ /* 0x000fe200078efcff */
[----:B------:R-:W5:Y:S01]  /*0c60*/  LDG.E R12, desc[UR8][R2.64] ;  /* 0x00000008020c7981 */ /* 0x000f62000c1e1900 */
[----:B------:R-:W-:Y:S02]  /*0c70*/  ISETP.GE.AND P5, PT, R20, R21, PT ;  /* 0x000000151400720c */ /* 0x000fe40003fa6270 */
[----:B------:R-:W-:Y:S01]  /*0c80*/  IADD3 R16, PT, PT, -R21, R20, RZ ;  /* 0x0000001415107210 */ /* 0x000fe20007ffe1ff */
[----:B------:R1:W5:Y:S01]  /*0c90*/  LDG.E R11, desc[UR8][R6.64] ;  /* 0x00000008060b7981 */ /* 0x000362000c1e1900 */
[----:B------:R-:W-:Y:S01]  /*0ca0*/  SHF.R.S32.HI R5, RZ, 0x1f, R5 ;  /* 0x0000001fff057819 */ /* 0x000fe20000011405 */
[----:B0-----:R-:W-:Y:S01]  /*0cb0*/  IMAD.IADD R14, R28, 0x1, -R21 ;  /* 0x000000011c0e7824 */ /* 0x001fe200078e0a15 */
[----:B------:R-:W-:-:S02]  /*0cc0*/  SEL R20, R20, R16, !P5 ;  /* 0x0000001014147207 */ /* 0x000fc40006800000 */
[----:B------:R-:W-:Y:S02]  /*0cd0*/  SEL R29, R22, R23, !P5 ;  /* 0x00000017161d7207 */ /* 0x000fe40006800000 */
[----:B------:R-:W-:Y:S02]  /*0ce0*/  SEL R15, R5, RZ, P3 ;  /* 0x000000ff050f7207 */ /* 0x000fe40001800000 */
[----:B-1----:R-:W-:Y:S02]  /*0cf0*/  SEL R6, R24, R25, !P3 ;  /* 0x0000001918067207 */ /* 0x002fe40005800000 */
[----:B------:R-:W-:Y:S02]  /*0d00*/  ISETP.GE.AND P4, PT, R28, R21, PT ;  /* 0x000000151c00720c */ /* 0x000fe40003f86270 */
[----:B------:R-:W-:Y:S01]  /*0d10*/  IADD3 R5, P3, PT, R20, R29, RZ ;  /* 0x0000001d14057210 */ /* 0x000fe20007f7e0ff */
[----:B------:R-:W-:Y:S01]  /*0d20*/  IMAD.X R20, R15, 0x1, R6, P2 ;  /* 0x000000010f147824 */ /* 0x000fe200010e0606 */
[----:B------:R-:W-:-:S02]  /*0d30*/  LEA R2, P6, R10, UR4, 0x2 ;  /* 0x000000040a027c11 */ /* 0x000fc4000f8c10ff */
[----:B------:R-:W-:Y:S02]  /*0d40*/  SEL R15, R28, R14, !P4 ;  /* 0x0000000e1c0f7207 */ /* 0x000fe40006000000 */
[----:B------:R-:W-:Y:S02]  /*0d50*/  SEL R28, R22, R23, !P4 ;  /* 0x00000017161c7207 */ /* 0x000fe40006000000 */
[----:B------:R-:W-:Y:S02]  /*0d60*/  LEA.HI.X R3, R10, UR5, R17, 0x2, P6 ;  /* 0x000000050a037c11 */ /* 0x000fe4000b0f1411 */
[----:B------:R-:W-:Y:S01]  /*0d70*/  LEA R6, P2, R9, UR4, 0x2 ;  /* 0x0000000409067c11 */ /* 0x000fe2000f8410ff */
[----:B------:R0:W5:Y:S01]  /*0d80*/  LDG.E R10, desc[UR8][R26.64] ;  /* 0x000000081a0a7981 */ /* 0x000162000c1e1900 */
[----:B------:R-:W-:Y:S01]  /*0d90*/  IADD3 R15, P6, PT, R15, R28, RZ ;  /* 0x0000001c0f0f7210 */ /* 0x000fe20007fde0ff */
[----:B------:R-:W-:Y:S01]  /*0da0*/  VIADD R28, R0, 0x900 ;  /* 0x00000900001c7836 */ /* 0x000fe20000000000 */
[----:B------:R-:W-:-:S02]  /*0db0*/  LEA.HI.X R7, R9, UR5, R20, 0x2, P2 ;  /* 0x0000000509077c11 */ /* 0x000fc400090f1414 */
[----:B------:R-:W-:Y:S01]  /*0dc0*/  SHF.R.S32.HI R8, RZ, 0x1f, R8 ;  /* 0x0000001fff087819 */ /* 0x000fe20000011408 */
[C---:B------:R-:W-:Y:S01]  /*0dd0*/  IMAD.IADD R20, R28.reuse, 0x1, -R21 ;  /* 0x000000011c147824 */ /* 0x040fe200078e0a15 */
[C---:B------:R-:W-:Y:S01]  /*0de0*/  ISETP.GE.AND P2, PT, R28.reuse, R21, PT ;  /* 0x000000151c00720c */ /* 0x040fe20003f46270 */
[----:B------:R1:W5:Y:S01]  /*0df0*/  LDG.E R9, desc[UR8][R2.64] ;  /* 0x0000000802097981 */ /* 0x000362000c1e1900 */
[----:B------:R-:W-:Y:S02]  /*0e00*/  SHF.R.S32.HI R16, RZ, 0x1f, R16 ;  /* 0x0000001fff107819 */ /* 0x000fe40000011410 */
[----:B------:R-:W-:Y:S02]  /*0e10*/  SEL R17, R28, R20, !P2 ;  /* 0x000000141c117207 */ /* 0x000fe40005000000 */
[----:B------:R-:W-:Y:S02]  /*0e20*/  SEL R28, R22, R23, !P2 ;  /* 0x00000017161c7207 */ /* 0x000fe40005000000 */
[----:B0-----:R-:W-:-:S02]  /*0e30*/  SEL R27, R24, R25, !P0 ;  /* 0x00000019181b7207 */ /* 0x001fc40004000000 */
[----:B------:R-:W-:Y:S02]  /*0e40*/  SEL R8, R8, RZ, P0 ;  /* 0x000000ff08087207 */ /* 0x000fe40000000000 */
[----:B------:R-:W-:Y:S02]  /*0e50*/  IADD3 R17, P0, PT, R17, R28, RZ ;  /* 0x0000001c11117210 */ /* 0x000fe40007f1e0ff */
[----:B------:R-:W-:Y:S02]  /*0e60*/  SEL R29, R24, R25, !P5 ;  /* 0x00000019181d7207 */ /* 0x000fe40006800000 */
[----:B------:R-:W-:Y:S01]  /*0e70*/  SEL R28, R16, RZ, P5 ;  /* 0x000000ff101c7207 */ /* 0x000fe20002800000 */
[----:B------:R-:W-:Y:S02]  /*0e80*/  VIADD R16, R0, 0xa00 ;  /* 0x00000a0000107836 */ /* 0x000fe40000000000 */
[----:B------:R-:W-:Y:S02]  /*0e90*/  IMAD.X R27, R8, 0x1, R27, P1 ;  /* 0x00000001081b7824 */ /* 0x000fe400008e061b */
[----:B------:R-:W-:Y:S01]  /*0ea0*/  IMAD.X R28, R28, 0x1, R29, P3 ;  /* 0x000000011c1c7824 */ /* 0x000fe200018e061d */
[----:B-1----:R-:W-:Y:S01]  /*0eb0*/  LEA R2, P3, R4, UR4, 0x2 ;  /* 0x0000000404027c11 */ /* 0x002fe2000f8610ff */
[C---:B------:R-:W-:Y:S01]  /*0ec0*/  IMAD.IADD R26, R16.reuse, 0x1, -R21 ;  /* 0x00000001101a7824 */ /* 0x040fe200078e0a15 */
[----:B------:R-:W-:Y:S01]  /*0ed0*/  ISETP.GE.AND P1, PT, R16, R21, PT ;  /* 0x000000151000720c */ /* 0x000fe20003f26270 */
[----:B------:R-:W5:Y:S01]  /*0ee0*/  LDG.E R8, desc[UR8][R6.64] ;  /* 0x0000000806087981 */ /* 0x000f62000c1e1900 */
[----:B------:R-:W-:-:S02]  /*0ef0*/  SHF.R.S32.HI R14, RZ, 0x1f, R14 ;  /* 0x0000001fff0e7819 */ /* 0x000fc4000001140e */
[----:B------:R-:W-:Y:S02]  /*0f00*/  LEA.HI.X R3, R4, UR5, R27, 0x2, P3 ;  /* 0x0000000504037c11 */ /* 0x000fe400098f141b */
[----:B------:R-:W-:Y:S02]  /*0f10*/  LEA R4, P5, R5, UR4, 0x2 ;  /* 0x0000000405047c11 */ /* 0x000fe4000f8a10ff */
[----:B------:R-:W-:Y:S02]  /*0f20*/  SEL R16, R16, R26, !P1 ;  /* 0x0000001a10107207 */ /* 0x000fe40004800000 */
[----:B------:R-:W-:Y:S01]  /*0f30*/  SEL R27, R22, R23, !P1 ;  /* 0x00000017161b7207 */ /* 0x000fe20004800000 */
[----:B------:R0:W5:Y:S01]  /*0f40*/  LDG.E R7, desc[UR8][R2.64] ;  /* 0x0000000802077981 */ /* 0x000162000c1e1900 */
[----:B------:R-:W-:Y:S02]  /*0f50*/  SHF.R.S32.HI R20, RZ, 0x1f, R20 ;  /* 0x0000001fff147819 */ /* 0x000fe40000011414 */
[----:B------:R-:W-:-:S02]  /*0f60*/  SEL R29, R24, R25, !P4 ;  /* 0x00000019181d7207 */ /* 0x000fc40006000000 */
[----:B------:R-:W-:Y:S02]  /*0f70*/  SEL R14, R14, RZ, P4 ;  /* 0x000000ff0e0e7207 */ /* 0x000fe40002000000 */
[----:B------:R-:W-:Y:S02]  /*0f80*/  LEA.HI.X R5, R5, UR5, R28, 0x2, P5 ;  /* 0x0000000505057c11 */ /* 0x000fe4000a8f141c */
[----:B------:R-:W-:Y:S02]  /*0f90*/  IADD3 R16, P3, PT, R16, R27, RZ ;  /* 0x0000001b10107210 */ /* 0x000fe40007f7e0ff */
[----:B------:R-:W-:Y:S01]  /*0fa0*/  SEL R28, R20, RZ, P2 ;  /* 0x000000ff141c7207 */ /* 0x000fe20001000000 */
[----:B------:R-:W-:Y:S01]  /*0fb0*/  IMAD.X R20, R14, 0x1, R29, P6 ;  /* 0x000000010e147824 */ /* 0x000fe200030e061d */
[----:B------:R-:W-:Y:S01]  /*0fc0*/  SEL R27, R24, R25, !P2 ;  /* 0x00000019181b7207 */ /* 0x000fe20005000000 */
[----:B------:R1:W5:Y:S01]  /*0fd0*/  LDG.E R6, desc[UR8][R4.64] ;  /* 0x0000000804067981 */ /* 0x000362000c1e1900 */
[----:B------:R-:W-:-:S03]  /*0fe0*/  IADD3 R29, PT, PT, R0, 0xb00, RZ ;  /* 0x00000b00001d7810 */ /* 0x000fc60007ffe0ff */
[----:B------:R-:W-:Y:S01]  /*0ff0*/  IMAD.X R28, R28, 0x1, R27, P0 ;  /* 0x000000011c1c7824 */ /* 0x000fe200000e061b */
[----:B------:R-:W-:Y:S01]  /*1000*/  LEA R14, P0, R15, UR4, 0x2 ;  /* 0x000000040f0e7c11 */ /* 0x000fe2000f8010ff */
[C---:B------:R-:W-:Y:S01]  /*1010*/  IMAD.IADD R27, R29.reuse, 0x1, -R21 ;  /* 0x000000011d1b7824 */ /* 0x040fe200078e0a15 */
[----:B------:R-:W-:Y:S02]  /*1020*/  ISETP.GE.AND P4, PT, R29, R21, PT ;  /* 0x000000151d00720c */ /* 0x000fe40003f86270 */
[----:B------:R-:W-:Y:S02]  /*1030*/  LEA.HI.X R15, R15, UR5, R20, 0x2, P0 ;  /* 0x000000050f0f7c11 */ /* 0x000fe400080f1414 */
[----:B------:R-:W-:Y:S02]  /*1040*/  SEL R20, R29, R27, !P4 ;  /* 0x0000001b1d147207 */ /* 0x000fe40006000000 */
[----:B0-----:R-:W-:Y:S01]  /*1050*/  SEL R3, R22, R23, !P4 ;  /* 0x0000001716037207 */ /* 0x001fe20006000000 */
[----:B------:R0:W5:Y:S01]  /*1060*/  LDG.E R5, desc[UR8][R14.64] ;  /* 0x000000080e057981 */ /* 0x000162000c1e1900 */
[----:B------:R-:W-:-:S02]  /*1070*/  LEA R2, P0, R17, UR4, 0x2 ;  /* 0x0000000411027c11 */ /* 0x000fc4000f8010ff */
[----:B------:R-:W-:Y:S02]  /*1080*/  SHF.R.S32.HI R26, RZ, 0x1f, R26 ;  /* 0x0000001fff1a7819 */ /* 0x000fe4000001141a */
[----:B------:R-:W-:Y:S02]  /*1090*/  IADD3 R20, P2, PT, R20, R3, RZ ;  /* 0x0000000314147210 */ /* 0x000fe40007f5e0ff */
[----:B------:R-:W-:Y:S02]  /*10a0*/  LEA.HI.X R3, R17, UR5, R28, 0x2, P0 ;  /* 0x0000000511037c11 */ /* 0x000fe400080f141c */
[----:B------:R-:W-:Y:S02]  /*10b0*/  SEL R28, R24, R25, !P1 ;  /* 0x00000019181c7207 */ /* 0x000fe40004800000 */
[----:B------:R-:W-:Y:S02]  /*10c0*/  SEL R17, R26, RZ, P1 ;  /* 0x000000ff1a117207 */ /* 0x000fe40000800000 */
[----:B------:R-:W-:-:S02]  /*10d0*/  SHF.R.S32.HI R27, RZ, 0x1f, R27 ;  /* 0x0000001fff1b7819 */ /* 0x000fc4000001141b */
[----:B-1----:R-:W-:Y:S01]  /*10e0*/  SEL R4, R24, R25, !P4 ;  /* 0x0000001918047207 */ /* 0x002fe20006000000 */
[----:B------:R-:W-:Y:S01]  /*10f0*/  IMAD.X R17, R17, 0x1, R28, P3 ;  /* 0x0000000111117824 */ /* 0x000fe200018e061c */
[----:B------:R-:W-:Y:S02]  /*1100*/  SEL R27, R27, RZ, P4 ;  /* 0x000000ff1b1b7207 */ /* 0x000fe40002000000 */
[----:B------:R-:W-:Y:S02]  /*1110*/  LOP3.LUT R28, R0, 0xc00, RZ, 0xfc, !PT ;  /* 0x00000c00001c7812 */ /* 0x000fe400078efcff */
[----:B------:R-:W-:Y:S01]  /*1120*/  LEA R26, P0, R16, UR4, 0x2 ;  /* 0x00000004101a7c11 */ /* 0x000fe2000f8010ff */
[----:B------:R-:W-:Y:S01]  /*1130*/  IMAD.X R29, R27, 0x1, R4, P2 ;  /* 0x000000011b1d7824 */ /* 0x000fe200010e0604 */
[C---:B------:R-:W-:Y:S01]  /*1140*/  ISETP.GE.AND P2, PT, R28.reuse, R21, PT ;  /* 0x000000151c00720c */ /* 0x040fe20003f46270 */
[----:B0-----:R-:W-:Y:S01]  /*1150*/  IMAD.IADD R15, R28, 0x1, -R21 ;  /* 0x000000011c0f7824 */ /* 0x001fe200078e0a15 */
[----:B------:R-:W-:Y:S01]  /*1160*/  LEA.HI.X R27, R16, UR5, R17, 0x2, P0 ;  /* 0x00000005101b7c11 */ /* 0x000fe200080f1411 */
[----:B------:R-:W5:Y:S01]  /*1170*/  LDG.E R4, desc[UR8][R2.64] ;  /* 0x0000000802047981 */ /* 0x000f62000c1e1900 */
[----:B------:R-:W-:-:S02]  /*1180*/  LEA R14, P0, R20, UR4, 0x2 ;  /* 0x00000004140e7c11 */ /* 0x000fc4000f8010ff */
[----:B------:R-:W-:Y:S02]  /*1190*/  SEL R17, R28, R15, !P2 ;  /* 0x0000000f1c117207 */ /* 0x000fe40005000000 */
[----:B------:R-:W-:Y:S02]  /*11a0*/  SHF.R.S32.HI R16, RZ, 0x1f, R15 ;  /* 0x0000001fff107819 */ /* 0x000fe4000001140f */
[----:B------:R-:W-:Y:S02]  /*11b0*/  SEL R28, R22, R23, !P2 ;  /* 0x00000017161c7207 */ /* 0x000fe40005000000 */
[----:B------:R-:W-:Y:S01]  /*11c0*/  LEA.HI.X R15, R20, UR5, R29, 0x2, P0 ;  /* 0x00000005140f7c11 */ /* 0x000fe200080f141d */
[----:B------:R0:W5:Y:S01]  /*11d0*/  LDG.E R3, desc[UR8][R26.64] ;  /* 0x000000081a037981 */ /* 0x000162000c1e1900 */
[----:B------:R-:W-:Y:S02]  /*11e0*/  IADD3 R17, P1, PT, R17, R28, RZ ;  /* 0x0000001c11117210 */ /* 0x000fe40007f3e0ff */
[----:B------:R-:W-:Y:S01]  /*11f0*/  SEL R16, R16, RZ, P2 ;  /* 0x000000ff10107207 */ /* 0x000fe20001000000 */
[----:B------:R-:W-:Y:S01]  /*1200*/  VIADD R20, R0, 0xd00 ;  /* 0x00000d0000147836 */ /* 0x000fe20000000000 */
[----:B------:R-:W-:Y:S01]  /*1210*/  SEL R29, R24, R25, !P2 ;  /* 0x00000019181d7207 */ /* 0x000fe20005000000 */
[----:B------:R1:W5:Y:S04]  /*1220*/  LDG.E R2, desc[UR8][R14.64] ;  /* 0x000000080e027981 */ /* 0x000368000c1e1900 */
[----:B------:R-:W-:Y:S01]  /*1230*/  IMAD.X R28, R16, 0x1, R29, P1 ;  /* 0x00000001101c7824 */ /* 0x000fe200008e061d */
[----:B------:R-:W-:Y:S01]  /*1240*/  LEA R16, P0, R17, UR4, 0x2 ;  /* 0x0000000411107c11 */ /* 0x000fe2000f8010ff */
[C---:B------:R-:W-:Y:S01]  /*1250*/  IMAD.IADD R29, R20.reuse, 0x1, -R21 ;  /* 0x00000001141d7824 */ /* 0x040fe200078e0a15 */
[----:B------:R-:W-:-:S02]  /*1260*/  ISETP.GE.AND P1, PT, R20, R21, PT ;  /* 0x000000151400720c */ /* 0x000fc40003f26270 */
[----:B------:R-:W-:Y:S02]  /*1270*/  LEA.HI.X R17, R17, UR5, R28, 0x2, P0 ;  /* 0x0000000511117c11 */ /* 0x000fe400080f141c */
[----:B------:R-:W-:Y:S02]  /*1280*/  SEL R28, R20, R29, !P1 ;  /* 0x0000001d141c7207 */ /* 0x000fe40004800000 */
[----:B------:R-:W-:Y:S02]  /*1290*/  SEL R20, R22, R23, !P1 ;  /* 0x0000001716147207 */ /* 0x000fe40004800000 */
[----:B------:R-:W-:Y:S01]  /*12a0*/  SHF.R.S32.HI R29, RZ, 0x1f, R29 ;  /* 0x0000001fff1d7819 */ /* 0x000fe2000001141d */
[----:B0-----:R-:W-:Y:S01]  /*12b0*/  VIADD R27, R0, 0xe00 ;  /* 0x00000e00001b7836 */ /* 0x001fe20000000000 */
[----:B------:R-:W-:Y:S02]  /*12c0*/  IADD3 R28, P0, PT, R28, R20, RZ ;  /* 0x000000141c1c7210 */ /* 0x000fe40007f1e0ff */
[----:B------:R-:W-:Y:S01]  /*12d0*/  SEL R26, R24, R25, !P1 ;  /* 0x00000019181a7207 */ /* 0x000fe20004800000 */
[----:B------:R0:W5:Y:S01]  /*12e0*/  LDG.E R20, desc[UR8][R16.64] ;  /* 0x0000000810147981 */ /* 0x000162000c1e1900 */
[----:B-1----:R-:W-:-:S02]  /*12f0*/  SEL R15, R29, RZ, P1 ;  /* 0x000000ff1d0f7207 */ /* 0x002fc40000800000 */
[----:B------:R-:W-:Y:S02]  /*1300*/  ISETP.GE.AND P1, PT, R27, R21, PT ;  /* 0x000000151b00720c */ /* 0x000fe40003f26270 */
[----:B------:R-:W-:Y:S01]  /*1310*/  IADD3.X R15, PT, PT, R15, R26, RZ, P0, !PT ;  /* 0x0000001a0f0f7210 */ /* 0x000fe200007fe4ff */
[C---:B------:R-:W-:Y:S01]  /*1320*/  IMAD.IADD R26, R27.reuse, 0x1, -R21 ;  /* 0x000000011b1a7824 */ /* 0x040fe200078e0a15 */
[----:B------:R-:W-:Y:S02]  /*1330*/  LEA R14, P0, R28, UR4, 0x2 ;  /* 0x000000041c0e7c11 */ /* 0x000fe4000f8010ff */
[----:B0-----:R-:W-:Y:S02]  /*1340*/  SEL R16, R22, R23, !P1 ;  /* 0x0000001716107207 */ /* 0x001fe40004800000 */
[----:B------:R-:W-:Y:S02]  /*1350*/  SEL R27, R27, R26, !P1 ;  /* 0x0000001a1b1b7207 */ /* 0x000fe40004800000 */
[----:B------:R-:W-:-:S02]  /*1360*/  SHF.R.S32.HI R26, RZ, 0x1f, R26 ;  /* 0x0000001fff1a7819 */ /* 0x000fc4000001141a */
[----:B------:R-:W-:Y:S02]  /*1370*/  LEA.HI.X R15, R28, UR5, R15, 0x2, P0 ;  /* 0x000000051c0f7c11 */ /* 0x000fe400080f140f */
[----:B------:R-:W-:Y:S02]  /*1380*/  IADD3 R17, P0, PT, R27, R16, RZ ;  /* 0x000000101b117210 */ /* 0x000fe40007f1e0ff */
[----:B------:R-:W-:Y:S02]  /*1390*/  SEL R26, R26, RZ, P1 ;  /* 0x000000ff1a1a7207 */ /* 0x000fe40000800000 */
[----:B------:R-:W-:Y:S01]  /*13a0*/  SEL R27, R24, R25, !P1 ;  /* 0x00000019181b7207 */ /* 0x000fe20004800000 */
[----:B------:R-:W-:-:S04]  /*13b0*/  VIADD R29, R0, 0xf00 ;  /* 0x00000f00001d7836 */ /* 0x000fc80000000000 */
[----:B------:R-:W-:Y:S01]  /*13c0*/  IMAD.X R26, R26, 0x1, R27, P0 ;  /* 0x000000011a1a7824 */ /* 0x000fe200000e061b */
[----:B------:R-:W-:Y:S01]  /*13d0*/  LEA R16, P0, R17, UR4, 0x2 ;  /* 0x0000000411107c11 */ /* 0x000fe2000f8010ff */
[C---:B------:R-:W-:Y:S01]  /*13e0*/  IMAD.IADD R28, R29.reuse, 0x1, -R21 ;  /* 0x000000011d1c7824 */ /* 0x040fe200078e0a15 */
[----:B------:R-:W-:Y:S02]  /*13f0*/  ISETP.GE.AND P1, PT, R29, R21, PT ;  /* 0x000000151d00720c */ /* 0x000fe40003f26270 */
[----:B------:R-:W-:Y:S02]  /*1400*/  LEA.HI.X R17, R17, UR5, R26, 0x2, P0 ;  /* 0x0000000511117c11 */ /* 0x000fe400080f141a */
[----:B------:R0:W5:Y:S04]  /*1410*/  LDG.E R26, desc[UR8][R14.64] ;  /* 0x000000080e1a7981 */ /* 0x000168000c1e1900 */
[----:B------:R1:W5:Y:S01]  /*1420*/  LDG.E R27, desc[UR8][R16.64] ;  /* 0x00000008101b7981 */ /* 0x000362000c1e1900 */
[----:B0-----:R-:W-:-:S02]  /*1430*/  SEL R14, R29, R28, !P1 ;  /* 0x0000001c1d0e7207 */ /* 0x001fc40004800000 */
[----:B------:R-:W-:Y:S02]  /*1440*/  SHF.R.S32.HI R29, RZ, 0x1f, R28 ;  /* 0x0000001fff1d7819 */ /* 0x000fe4000001141c */
[----:B------:R-:W-:Y:S02]  /*1450*/  SEL R28, R22, R23, !P1 ;  /* 0x00000017161c7207 */ /* 0x000fe40004800000 */
[----:B------:R-:W-:Y:S02]  /*1460*/  SEL R29, R29, RZ, P1 ;  /* 0x000000ff1d1d7207 */ /* 0x000fe40000800000 */
[----:B------:R-:W-:Y:S02]  /*1470*/  IADD3 R28, P0, PT, R14, R28, RZ ;  /* 0x0000001c0e1c7210 */ /* 0x000fe40007f1e0ff */
[----:B------:R-:W-:-:S05]  /*1480*/  SEL R14, R24, R25, !P1 ;  /* 0x00000019180e7207 */ /* 0x000fca0004800000 */
[----:B------:R-:W-:Y:S01]  /*1490*/  IMAD.X R15, R29, 0x1, R14, P0 ;  /* 0x000000011d0f7824 */ /* 0x000fe200000e060e */
[----:B------:R-:W-:-:S04]  /*14a0*/  LEA R14, P0, R28, UR4, 0x2 ;  /* 0x000000041c0e7c11 */ /* 0x000fc8000f8010ff */
[----:B------:R-:W-:Y:S02]  /*14b0*/  LEA.HI.X R15, R28, UR5, R15, 0x2, P0 ;  /* 0x000000051c0f7c11 */ /* 0x000fe400080f140f */
[----:B------:R-:W-:-:S04]  /*14c0*/  LOP3.LUT R28, R0, 0x1000, RZ, 0xfc, !PT ;  /* 0x00001000001c7812 */ /* 0x000fc800078efcff */
[C---:B------:R-:W-:Y:S01]  /*14d0*/  ISETP.GE.AND P1, PT, R28.reuse, R21, PT ;  /* 0x000000151c00720c */ /* 0x040fe20003f26270 */
[----:B-1----:R-:W-:-:S03]  /*14e0*/  IMAD.IADD R16, R28, 0x1, -R21 ;  /* 0x000000011c107824 */ /* 0x002fc600078e0a15 */
[----:B------:R-:W-:Y:S02]  /*14f0*/  SEL R22, R22, R23, !P1 ;  /* 0x0000001716167207 */ /* 0x000fe40004800000 */
[----:B------:R-:W-:Y:S02]  /*1500*/  SEL R17, R28, R16, !P1 ;  /* 0x000000101c117207 */ /* 0x000fe40004800000 */
[----:B------:R-:W-:Y:S02]  /*1510*/  SHF.R.S32.HI R16, RZ, 0x1f, R16 ;  /* 0x0000001fff107819 */ /* 0x000fe40000011410 */
[----:B------:R-:W-:Y:S02]  /*1520*/  SEL R25, R24, R25, !P1 ;  /* 0x0000001918197207 */ /* 0x000fe40004800000 */
[----:B------:R-:W-:Y:S02]  /*1530*/  IADD3 R17, P0, PT, R17, R22, RZ ;  /* 0x0000001611117210 */ /* 0x000fe40007f1e0ff */
[----:B------:R-:W-:-:S05]  /*1540*/  SEL R16, R16, RZ, P1 ;  /* 0x000000ff10107207 */ /* 0x000fca0000800000 */
[----:B------:R-:W-:Y:S01]  /*1550*/  IMAD.X R22, R16, 0x1, R25, P0 ;  /* 0x0000000110167824 */ /* 0x000fe200000e0619 */
[----:B------:R-:W-:-:S04]  /*1560*/  LEA R16, P0, R17, UR4, 0x2 ;  /* 0x0000000411107c11 */ /* 0x000fc8000f8010ff */
[----:B------:R-:W-:Y:S02]  /*1570*/  LEA.HI.X R17, R17, UR5, R22, 0x2, P0 ;  /* 0x0000000511117c11 */ /* 0x000fe400080f1416 */
[----:B------:R1:W5:Y:S04]  /*1580*/  LDG.E R22, desc[UR8][R14.64] ;  /* 0x000000080e167981 */ /* 0x000368000c1e1900 */
[----:B------:R1:W5:Y:S03]  /*1590*/  LDG.E R23, desc[UR8][R16.64] ;  /* 0x0000000810177981 */ /* 0x000366000c1e1900 */
.L_x_3681:
[----:B------:R-:W2:Y:S01]  /*15a0*/  S2UR UR5, SR_CgaCtaId ;  /* 0x00000000000579c3 */ /* 0x000ea20000008800 */
[----:B------:R-:W-:Y:S01]  /*15b0*/  UMOV UR4, 0x400 ;  /* 0x0000040000047882 */ /* 0x000fe20000000000 */
[----:B------:R-:W-:Y:S01]  /*15c0*/  IMAD.IADD R19, R19, 0x1, -R18 ;  /* 0x0000000113137824 */ /* 0x000fe200078e0a12 */
[----:B--2---:R-:W-:-:S06]  /*15d0*/  ULEA UR4, UR5, UR4, 0x18 ;  /* 0x0000000405047291 */ /* 0x004fcc000f8ec0ff */
[----:B01----:R-:W-:-:S05]  /*15e0*/  LEA R15, R0, UR4, 0x2 ;  /* 0x00000004000f7c11 */ /* 0x003fca000f8e10ff */
        /* <DEDUP_REMOVED lines=20> */
[----:B-1----:R-:W-:Y:S01]  /*1730*/  IMAD.IADD R2, R21, 0x1, R19 ;  /* 0x0000000115027824 */ /* 0x002fe200078e0213 */
[----:B------:R-:W-:Y:S04]  /*1740*/  BSSY.RECONVERGENT B0, `(.L_x_3682) ;  /* 0x000006a000007945 */ /* 0x000fe80003800200 */
[----:B------:R-:W-:-:S04]  /*1750*/  VIMNMX R4, PT, PT, R2, R3, PT ;  /* 0x0000000302047248 */ /* 0x000fc80003fe0100 */
[----:B------:R-:W-:Y:S02]  /*1760*/  ISETP.GE.AND P0, PT, R4, R19, PT ;  /* 0x000000130400720c */ /* 0x000fe40003f06270 */
[-C--:B------:R-:W-:Y:S02]  /*1770*/  IADD3 R6, PT, PT, -R19, R4.reuse, RZ ;  /* 0x0000000413067210 */ /* 0x080fe40007ffe1ff */
[----:B------:R-:W-:Y:S02]  /*1780*/  VIMNMX R3, PT, PT, R21, R4, PT ;  /* 0x0000000415037248 */ /* 0x000fe40003fe0100 */
[----:B------:R-:W-:-:S04]  /*1790*/  SEL R6, R6, RZ, P0 ;  /* 0x000000ff06067207 */ /* 0x000fc80000000000 */
[----:B------:R-:W-:-:S13]  /*17a0*/  ISETP.GE.AND P0, PT, R6, R3, PT ;  /* 0x000000030600720c */ /* 0x000fda0003f06270 */
[----:B--2---:R-:W-:Y:S05]  /*17b0*/  @P0 BRA `(.L_x_3683) ;  /* 0x0000000400880947 */ /* 0x004fea0003800000 */
[----:B------:R-:W-:-:S07]  /*17c0*/  IMAD.IADD R5, R21, 0x1, R4 ;  /* 0x0000000115057824 */ /* 0x000fce00078e0204 */
.L_x_3694:
[----:B------:R-:W-:Y:S01]  /*17d0*/  IMAD.IADD R7, R3, 0x1, -R6 ;  /* 0x0000000103077824 */ /* 0x000fe200078e0a06 */
[----:B------:R-:W-:Y:S01]  /*17e0*/  BSSY.RECONVERGENT B1, `(.L_x_3684) ;  /* 0x0000038000017945 */ /* 0x000fe20003800200 */
[----:B------:R-:W-:-:S03]  /*17f0*/  IMAD.MOV.U32 R14, RZ, RZ, 0x3e055027 ;  /* 0x3e055027ff0e7424 */ /* 0x000fc600078e00ff */
[----:B------:R-:W-:-:S04]  /*1800*/  LEA.HI R7, R7, R7, RZ, 0x1 ;  /* 0x0000000707077211 */ /* 0x000fc800078f08ff */
[----:B------:R-:W-:-:S04]  /*1810*/  LEA.HI.SX32 R8, R7, R6, 0x1f ;  /* 0x0000000607087211 */ /* 0x000fc800078ffaff */
[----:B------:R-:W-:Y:S02]  /*1820*/  LOP3.LUT R10, RZ, R8, RZ, 0x33, !PT ;  /* 0x00000008ff0a7212 */ /* 0x000fe400078e33ff */
[----:B------:R-:W-:-:S03]  /*1830*/  LEA R7, R8, UR4, 0x2 ;  /* 0x0000000408077c11 */ /* 0x000fc6000f8e10ff */
[----:B------:R-:W-:-:S03]  /*1840*/  IMAD.IADD R10, R5, 0x1, R10 ;  /* 0x00000001050a7824 */ /* 0x000fc600078e020a */
[----:B------:R-:W0:Y:S02]  /*1850*/  LDS R7, [R7] ;  /* 0x0000000007077984 */ /* 0x000e240000000800 */
[----:B------:R-:W-:-:S06]  /*1860*/  LEA R10, R10, UR4, 0x2 ;  /* 0x000000040a0a7c11 */ /* 0x000fcc000f8e10ff */
[----:B------:R-:W1:Y:S01]  /*1870*/  LDS R10, [R10] ;  /* 0x000000000a0a7984 */ /* 0x000e620000000800 */
[C---:B0-----:R-:W-:Y:S02]  /*1880*/  ISETP.NE.AND P2, PT, R7.reuse, RZ, PT ;  /* 0x000000ff0700720c */ /* 0x041fe40003f45270 */
[----:B-1----:R-:W-:Y:S02]  /*1890*/  VIMNMX R9, PT, PT, R7, R10, !PT ;  /* 0x0000000a07097248 */ /* 0x002fe40007fe0100 */
        /* <DEDUP_REMOVED lines=34> */
[----:B------:R-:W-:-:S07]  /*1ac0*/  HFMA2 R11, -RZ, RZ, 0, 0 ;  /* 0x00000000ff0b7431 */ /* 0x000fce00000001ff */
.L_x_3686:
        /* <DEDUP_REMOVED lines=9> */
.L_x_3685:
[----:B------:R-:W-:Y:S05]  /*1b60*/  BSYNC.RECONVERGENT B1 ;  /* 0x0000000000017941 */ /* 0x000fea0003800200 */
.L_x_3684:
[----:B------:R-:W-:Y:S01]  /*1b70*/  BSSY.RECONVERGENT B1, `(.L_x_3687) ;  /* 0x000000d000017945 */ /* 0x000fe20003800200 */
[----:B------:R-:W-:-:S03]  /*1b80*/  IMAD.MOV.U32 R10, RZ, RZ, RZ ;  /* 0x000000ffff0a7224 */ /* 0x000fc600078e00ff */
[----:B------:R-:W-:Y:S05]  /*1b90*/  @!P2 BRA `(.L_x_3688) ;  /* 0x000000000028a947 */ /* 0x000fea0003800000 */
[----:B------:R-:W-:-:S07]  /*1ba0*/  IMAD.MOV.U32 R10, RZ, RZ, RZ ;  /* 0x000000ffff0a7224 */ /* 0x000fce00078e00ff */
.L_x_3689:
        /* <DEDUP_REMOVED lines=9> */
.L_x_3688:
[----:B------:R-:W-:Y:S05]  /*1c40*/  BSYNC.RECONVERGENT B1 ;  /* 0x0000000000017941 */ /* 0x000fea0003800200 */
.L_x_3687:
[----:B------:R-:W-:Y:S04]  /*1c50*/  BSSY.RECONVERGENT B1, `(.L_x_3690) ;  /* 0x0000014000017945 */ /* 0x000fe80003800200 */
[----:B------:R-:W-:Y:S05]  /*1c60*/  @!P3 BRA `(.L_x_3691) ;  /* 0x000000000048b947 */ /* 0x000fea0003800000 */
[----:B------:R-:W-:-:S07]  /*1c70*/  IMAD.MOV.U32 R12, RZ, RZ, RZ ;  /* 0x000000ffff0c7224 */ /* 0x000fce00078e00ff */
.L_x_3693:
        /* <DEDUP_REMOVED lines=16> */
.L_x_3692:
[----:B------:R-:W-:-:S13]  /*1d80*/  ISETP.GT.AND P0, PT, R7, R10, PT ;  /* 0x0000000a0700720c */ /* 0x000fda0003f04270 */
.L_x_3691:
[----:B------:R-:W-:Y:S05]  /*1d90*/  BSYNC.RECONVERGENT B1 ;  /* 0x0000000000017941 */ /* 0x000fea0003800200 */
.L_x_3690:
[----:B------:R-:W-:Y:S01]  /*1da0*/  @P0 VIADD R6, R8, 0x1 ;  /* 0x0000000108060836 */ /* 0x000fe20000000000 */
[----:B------:R-:W-:-:S04]  /*1db0*/  SEL R3, R3, R8, P0 ;  /* 0x0000000803037207 */ /* 0x000fc80000000000 */
[----:B------:R-:W-:-:S13]  /*1dc0*/  ISETP.GE.AND P0, PT, R6, R3, PT ;  /* 0x000000030600720c */ /* 0x000fda0003f06270 */
[----:B------:R-:W-:Y:S05]  /*1dd0*/  @!P0 BRA `(.L_x_3694) ;  /* 0xfffffff8007c8947 */ /* 0x000fea000383ffff */
.L_x_3683:
[----:B------:R-:W-:Y:S05]  /*1de0*/  BSYNC.RECONVERGENT B0 ;  /* 0x0000000000007941 */ /* 0x000fea0003800200 */
.L_x_3682:
[----:B------:R-:W-:Y:S01]  /*1df0*/  IADD3 R7, PT, PT, R21, R4, -R6 ;  /* 0x0000000415077210 */ /* 0x000fe20007ffe806 */
[----:B------:R-:W-:Y:S01]  /*1e00*/  BSSY.RECONVERGENT B0, `(.L_x_3695) ;  /* 0x0000060000007945 */ /* 0x000fe20003800200 */
[----:B------:R-:W-:Y:S02]  /*1e10*/  LEA R8, R6, UR4, 0x2 ;  /* 0x0000000406087c11 */ /* 0x000fe4000f8e10ff */
[C---:B------:R-:W-:Y:S02]  /*1e20*/  LEA R9, R7.reuse, UR4, 0x2 ;  /* 0x0000000407097c11 */ /* 0x040fe4000f8e10ff */
[----:B------:R-:W-:Y:S01]  /*1e30*/  ISETP.GE.AND P1, PT, R7, R2, PT ;  /* 0x000000020700720c */ /* 0x000fe20003f26270 */
[----:B------:R0:W1:Y:S01]  /*1e40*/  LDS R3, [R8] ;  /* 0x0000000008037984 */ /* 0x0000620000000800 */
[----:B------:R-:W-:-:S03]  /*1e50*/  PLOP3.LUT P0, PT, PT, PT, PT, 0x8, 0x80 ;  /* 0x000000000080781c */ /* 0x000fc60003f0e170 */
[----:B------:R0:W2:Y:S08]  /*1e60*/  LDS R4, [R9] ;  /* 0x0000000009047984 */ /* 0x0000b00000000800 */
        /* <DEDUP_REMOVED lines=45> */
.L_x_3699:
        /* <DEDUP_REMOVED lines=9> */
.L_x_3698:
[----:B------:R-:W-:Y:S05]  /*21d0*/  BSYNC.RECONVERGENT B1 ;  /* 0x0000000000017941 */ /* 0x000fea0003800200 */
.L_x_3697:
[----:B------:R-:W-:Y:S04]  /*21e0*/  BSSY.RECONVERGENT B1, `(.L_x_3700) ;  /* 0x000000d000017945 */ /* 0x000fe80003800200 */
[----:B------:R-:W-:Y:S05]  /*21f0*/  @!P2 BRA `(.L_x_3701) ;  /* 0x00000000002ca947 */ /* 0x000fea0003800000 */
[----:B------:R-:W-:Y:S02]  /*2200*/  IMAD.MOV.U32 R5, RZ, RZ, RZ ;  /* 0x000000ffff057224 */ /* 0x000fe400078e00ff */
[----:B------:R-:W-:-:S07]  /*2210*/  IMAD.MOV.U32 R12, RZ, RZ, R3 ;  /* 0x000000ffff0c7224 */ /* 0x000fce00078e0003 */
.L_x_3702:
        /* <DEDUP_REMOVED lines=9> */
.L_x_3701:
[----:B------:R-:W-:Y:S05]  /*22b0*/  BSYNC.RECONVERGENT B1 ;  /* 0x0000000000017941 */ /* 0x000fea0003800200 */
.L_x_3700:
[----:B------:R-:W-:Y:S05]  /*22c0*/  @!P3 BRA `(.L_x_3696) ;  /* 0x00000000004cb947 */ /* 0x000fea0003800000 */
[----:B------:R-:W-:-:S07]  /*22d0*/  IMAD.MOV.U32 R13, RZ, RZ, RZ ;  /* 0x000000ffff0d7224 */ /* 0x000fce00078e00ff */
.L_x_3704:
        /* <DEDUP_REMOVED lines=17> */
.L_x_3703:
[----:B------:R-:W-:-:S13]  /*23f0*/  ISETP.LE.AND P0, PT, R11, R16, PT ;  /* 0x000000100b00720c */ /* 0x000fda0003f03270 */
.L_x_3696:
[----:B------:R-:W-:Y:S05]  /*2400*/  BSYNC.RECONVERGENT B0 ;  /* 0x0000000000007941 */ /* 0x000fea0003800200 */
.L_x_3695:
[----:B-12---:R-:W-:Y:S01]  /*2410*/  SEL R5, R4, R3, P0 ;  /* 0x0000000304057207 */ /* 0x006fe20000000000 */
[----:B------:R-:W-:Y:S01]  /*2420*/  VIADD R11, R7, 0x1 ;  /* 0x00000001070b7836 */ /* 0x000fe20000000000 */
[----:B------:R0:W1:Y:S01]  /*2430*/  @P0 LDS R4, [R9+0x4] ;  /* 0x0000040009040984 */ /* 0x0000620000000800 */
[----:B------:R-:W-:Y:S01]  /*2440*/  @!P0 IMAD.MOV R11, RZ, RZ, R7 ;  /* 0x000000ffff0b8224 */ /* 0x000fe200078e0207 */
[----:B------:R-:W-:Y:S01]  /*2450*/  BSSY.RECONVERGENT B0, `(.L_x_3705) ;  /* 0x000005f000007945 */ /* 0x000fe20003800200 */
[----:B------:R-:W-:Y:S01]  /*2460*/  VIADD R10, R6, 0x1 ;  /* 0x00000001060a7836 */ /* 0x000fe20000000000 */
        /* <DEDUP_REMOVED lines=47> */
[----:B------:R-:W-:Y:S02]  /*2760*/  IMAD.MOV.U32 R8, RZ, RZ, RZ ;  /* 0x000000ffff087224 */ /* 0x000fe400078e00ff */
[----:B------:R-:W-:-:S07]  /*2770*/  IMAD.MOV.U32 R9, RZ, RZ, R4 ;  /* 0x000000ffff097224 */ /* 0x000fce00078e0004 */
.L_x_3709:
        /* <DEDUP_REMOVED lines=9> */
.L_x_3708:
[----:B------:R-:W-:Y:S05]  /*2810*/  BSYNC.RECONVERGENT B1 ;  /* 0x0000000000017941 */ /* 0x000fea0003800200 */
.L_x_3707:
[----:B------:R-:W-:Y:S04]  /*2820*/  BSSY.RECONVERGENT B1, `(.L_x_3710) ;  /* 0x000000d000017945 */ /* 0x000fe80003800200 */
[----:B------:R-:W-:Y:S05]  /*2830*/  @!P3 BRA `(.L_x_3711) ;  /* 0x00000000002cb947 */ /* 0x000fea0003800000 */
[----:B------:R-:W-:Y:S02]  /*2840*/  IMAD.MOV.U32 R7, RZ, RZ, RZ ;  /* 0x000000ffff077224 */ /* 0x000fe400078e00ff */
[----:B------:R-:W-:-:S07]  /*2850*/  IMAD.MOV.U32 R9, RZ, RZ, R3 ;  /* 0x000000ffff097224 */ /* 0x000fce00078e0003 */
.L_x_3712:
        /* <DEDUP_REMOVED lines=9> */
.L_x_3711:
[----:B------:R-:W-:Y:S05]  /*28f0*/  BSYNC.RECONVERGENT B1 ;  /* 0x0000000000017941 */ /* 0x000fea0003800200 */
.L_x_3710:
[----:B------:R-:W-:Y:S05]  /*2900*/  @!P2 BRA `(.L_x_3706) ;  /* 0x00000000004ca947 */ /* 0x000fea0003800000 */
[----:B------:R-:W-:-:S07]  /*2910*/  MOV R9, RZ ;  /* 0x000000ff00097202 */ /* 0x000fce0000000f00 */
.L_x_3714:
        /* <DEDUP_REMOVED lines=17> */
.L_x_3713:
[----:B------:R-:W-:-:S13]  /*2a30*/  ISETP.LE.AND P1, PT, R8, R7, PT ;  /* 0x000000070800720c */ /* 0x000fda0003f23270 */
.L_x_3706:
[----:B------:R-:W-:Y:S05]  /*2a40*/  BSYNC.RECONVERGENT B0 ;  /* 0x0000000000007941 */ /* 0x000fea0003800200 */
.L_x_3705:
[----:B------:R-:W-:Y:S01]  /*2a50*/  VIADD R8, R10, 0x1 ;  /* 0x000000010a087836 */ /* 0x000fe20000000000 */
[----:B-12---:R-:W-:Y:S01]  /*2a60*/  SEL R6, R4, R3, P1 ;  /* 0x0000000304067207 */ /* 0x006fe20000800000 */
[----:B------:R-:W-:Y:S01]  /*2a70*/  VIADD R7, R11, 0x1 ;  /* 0x000000010b077836 */ /* 0x000fe20000000000 */
[----:B------:R-:W-:Y:S01]  /*2a80*/  BSSY.RECONVERGENT B0, `(.L_x_3715) ;  /* 0x0000062000007945 */ /* 0x000fe20003800200 */
[----:B------:R-:W-:Y:S01]  /*2a90*/  @P1 IMAD.MOV R8, RZ, RZ, R10 ;  /* 0x000000ffff081224 */ /* 0x000fe200078e020a */
[----:B------:R-:W-:Y:S01]  /*2aa0*/  PLOP3.LUT P0, PT, PT, PT, PT, 0x8, 0x80 ;  /* 0x000000000080781c */ /* 0x000fe20003f0e170 */
[----:B------:R-:W-:-:S03]  /*2ab0*/  @!P1 IMAD.MOV R7, RZ, RZ, R11 ;  /* 0x000000ffff079224 */ /* 0x000fc600078e020b */
[----:B------:R-:W-:Y:S02]  /*2ac0*/  @!P1 LEA R9, R8, UR4, 0x2 ;  /* 0x0000000408099c11 */ /* 0x000fe4000f8e10ff */
[----:B------:R-:W-:-:S03]  /*2ad0*/  @P1 LEA R10, R7, UR4, 0x2 ;  /* 0x00000004070a1c11 */ /* 0x000fc6000f8e10ff */
        /* <DEDUP_REMOVED lines=48> */
.L_x_3719:
        /* <DEDUP_REMOVED lines=9> */
.L_x_3718:
[----:B------:R-:W-:Y:S05]  /*2e70*/  BSYNC.RECONVERGENT B1 ;  /* 0x0000000000017941 */ /* 0x000fea0003800200 */
.L_x_3717:
[----:B------:R-:W-:Y:S04]  /*2e80*/  BSSY.RECONVERGENT B1, `(.L_x_3720) ;  /* 0x000000d000017945 */ /* 0x000fe80003800200 */
[----:B------:R-:W-:Y:S05]  /*2e90*/  @!P3 BRA `(.L_x_3721) ;  /* 0x00000000002cb947 */ /* 0x000fea0003800000 */
[----:B------:R-:W-:Y:S01]  /*2ea0*/  IMAD.MOV.U32 R9, RZ, RZ, RZ ;  /* 0x000000ffff097224 */ /* 0x000fe200078e00ff */
[----:B------:R-:W-:-:S07]  /*2eb0*/  MOV R12, R3 ;  /* 0x00000003000c7202 */ /* 0x000fce0000000f00 */
.L_x_3722:
        /* <DEDUP_REMOVED lines=9> */
.L_x_3721:
[----:B------:R-:W-:Y:S05]  /*2f50*/  BSYNC.RECONVERGENT B1 ;  /* 0x0000000000017941 */ /* 0x000fea0003800200 */
.L_x_3720:
[----:B------:R-:W-:Y:S05]  /*2f60*/  @!P2 BRA `(.L_x_3716) ;  /* 0x00000000004ca947 */ /* 0x000fea0003800000 */
[----:B------:R-:W-:-:S07]  /*2f70*/  IMAD.MOV.U32 R13, RZ, RZ, RZ ;  /* 0x000000ffff0d7224 */ /* 0x000fce00078e00ff */
.L_x_3724:
        /* <DEDUP_REMOVED lines=17> */
.L_x_3723:
[----:B------:R-:W-:-:S13]  /*3090*/  ISETP.LE.AND P0, PT, R11, R16, PT ;  /* 0x000000100b00720c */ /* 0x000fda0003f03270 */
.L_x_3716:
[----:B------:R-:W-:Y:S05]  /*30a0*/  BSYNC.RECONVERGENT B0 ;  /* 0x0000000000007941 */ /* 0x000fea0003800200 */
.L_x_3715:
[C---:B------:R-:W-:Y:S01]  /*30b0*/  VIADD R9, R7.reuse, 0x1 ;  /* 0x0000000107097836 */ /* 0x040fe20000000000 */
[----:B------:R-:W-:Y:S01]  /*30c0*/  @!P0 IADD3 R9, PT, PT, R7, RZ, RZ ;  /* 0x000000ff07098210 */ /* 0x000fe20007ffe0ff */
[----:B------:R-:W-:Y:S01]  /*30d0*/  VIADD R10, R8, 0x1 ;  /* 0x00000001080a7836 */ /* 0x000fe20000000000 */
[----:B------:R-:W-:Y:S01]  /*30e0*/  BSSY.RECONVERGENT B0, `(.L_x_3725) ;  /* 0x0000062000007945 */ /* 0x000fe20003800200 */
[----:B------:R-:W-:Y:S01]  /*30f0*/  @P0 IMAD.MOV R10, RZ, RZ, R8 ;  /* 0x000000ffff0a0224 */ /* 0x000fe200078e0208 */
[C---:B------:R-:W-:Y:S02]  /*3100*/  ISETP.GE.AND P1, PT, R9.reuse, R2, PT ;  /* 0x000000020900720c */ /* 0x040fe40003f26270 */
[----:B------:R-:W-:Y:S02]  /*3110*/  @P0 LEA R11, R9, UR4, 0x2 ;  /* 0x00000004090b0c11 */ /* 0x000fe4000f8e10ff */
[----:B------:R-:W-:Y:S02]  /*3120*/  @!P0 LEA R8, R10, UR4, 0x2 ;  /* 0x000000040a088c11 */ /* 0x000fe4000f8e10ff */
[----:B-12---:R-:W-:-:S02]  /*3130*/  SEL R7, R4, R3, P0 ;  /* 0x0000000304077207 */ /* 0x006fc40000000000 */
        /* <DEDUP_REMOVED lines=48> */
.L_x_3729:
        /* <DEDUP_REMOVED lines=9> */
.L_x_3728:
[----:B------:R-:W-:Y:S05]  /*34d0*/  BSYNC.RECONVERGENT B1 ;  /* 0x0000000000017941 */ /* 0x000fea0003800200 */
.L_x_3727:
[----:B------:R-:W-:Y:S04]  /*34e0*/  BSSY.RECONVERGENT B1, `(.L_x_3730) ;  /* 0x000000d000017945 */ /* 0x000fe80003800200 */
[----:B------:R-:W-:Y:S05]  /*34f0*/  @!P3 BRA `(.L_x_3731) ;  /* 0x00000000002cb947 */ /* 0x000fea0003800000 */
[----:B------:R-:W-:Y:S02]  /*3500*/  IMAD.MOV.U32 R8, RZ, RZ, RZ ;  /* 0x000000ffff087224 */ /* 0x000fe400078e00ff */
[----:B------:R-:W-:-:S07]  /*3510*/  IMAD.MOV.U32 R13, RZ, RZ, R3 ;  /* 0x000000ffff0d7224 */ /* 0x000fce00078e0003 */
.L_x_3732:
        /* <DEDUP_REMOVED lines=9> */
.L_x_3731:
[----:B------:R-:W-:Y:S05]  /*35b0*/  BSYNC.RECONVERGENT B1 ;  /* 0x0000000000017941 */ /* 0x000fea0003800200 */
.L_x_3730:
[----:B------:R-:W-:Y:S05]  /*35c0*/  @!P2 BRA `(.L_x_3726) ;  /* 0x00000000004ca947 */ /* 0x000fea0003800000 */
[----:B------:R-:W-:-:S07]  /*35d0*/  IMAD.MOV.U32 R14, RZ, RZ, RZ ;  /* 0x000000ffff0e7224 */ /* 0x000fce00078e00ff */
.L_x_3734:
        /* <DEDUP_REMOVED lines=17> */
.L_x_3733:
[----:B------:R-:W-:-:S13]  /*36f0*/  ISETP.LE.AND P0, PT, R12, R17, PT ;  /* 0x000000110c00720c */ /* 0x000fda0003f03270 */
.L_x_3726:
[----:B------:R-:W-:Y:S05]  /*3700*/  BSYNC.RECONVERGENT B0 ;  /* 0x0000000000007941 */ /* 0x000fea0003800200 */
.L_x_3725:
[----:B0-----:R-:W-:Y:S01]  /*3710*/  VIADD R11, R9, 0x1 ;  /* 0x00000001090b7836 */ /* 0x001fe20000000000 */
[----:B------:R-:W-:Y:S01]  /*3720*/  IADD3 R12, PT, PT, R10, 0x1, RZ ;  /* 0x000000010a0c7810 */ /* 0x000fe20007ffe0ff */
[----:B------:R-:W-:Y:S01]  /*3730*/  @!P0 IMAD.MOV R11, RZ, RZ, R9 ;  /* 0x000000ffff0b8224 */ /* 0x000fe200078e0209 */
[----:B------:R-:W-:Y:S01]  /*3740*/  BSSY.RECONVERGENT B0, `(.L_x_3735) ;  /* 0x0000062000007945 */ /* 0x000fe20003800200 */
[----:B------:R-:W-:Y:S01]  /*3750*/  @P0 IMAD.MOV R12, RZ, RZ, R10 ;  /* 0x000000ffff0c0224 */ /* 0x000fe200078e020a */
        /* <DEDUP_REMOVED lines=52> */
.L_x_3739:
        /* <DEDUP_REMOVED lines=9> */
.L_x_3738:
[----:B------:R-:W-:Y:S05]  /*3b30*/  BSYNC.RECONVERGENT B1 ;  /* 0x0000000000017941 */ /* 0x000fea0003800200 */
.L_x_3737:
[----:B------:R-:W-:Y:S04]  /*3b40*/  BSSY.RECONVERGENT B1, `(.L_x_3740) ;  /* 0x000000d000017945 */ /* 0x000fe80003800200 */
[----:B------:R-:W-:Y:S05]  /*3b50*/  @!P3 BRA `(.L_x_3741) ;  /* 0x00000000002cb947 */ /* 0x000fea0003800000 */
[----:B------:R-:W-:Y:S02]  /*3b60*/  IMAD.MOV.U32 R10, RZ, RZ, RZ ;  /* 0x000000ffff0a7224 */ /* 0x000fe400078e00ff */
[----:B------:R-:W-:-:S07]  /*3b70*/  IMAD.MOV.U32 R14, RZ, RZ, R3 ;  /* 0x000000ffff0e7224 */ /* 0x000fce00078e0003 */
.L_x_3742:
        /* <DEDUP_REMOVED lines=9> */
.L_x_3741:
[----:B------:R-:W-:Y:S05]  /*3c10*/  BSYNC.RECONVERGENT B1 ;  /* 0x0000000000017941 */ /* 0x000fea0003800200 */
.L_x_3740:
[----:B------:R-:W-:Y:S05]  /*3c20*/  @!P2 BRA `(.L_x_3736) ;  /* 0x00000000004ca947 */ /* 0x000fea0003800000 */
[----:B------:R-:W-:-:S07]  /*3c30*/  IMAD.MOV.U32 R14, RZ, RZ, RZ ;  /* 0x000000ffff0e7224 */ /* 0x000fce00078e00ff */
.L_x_3744:
        /* <DEDUP_REMOVED lines=17> */
.L_x_3743:
[----:B------:R-:W-:-:S13]  /*3d50*/  ISETP.LE.AND P0, PT, R9, R10, PT ;  /* 0x0000000a0900720c */ /* 0x000fda0003f03270 */
.L_x_3736:
[----:B------:R-:W-:Y:S05]  /*3d60*/  BSYNC.RECONVERGENT B0 ;  /* 0x0000000000007941 */ /* 0x000fea0003800200 */
.L_x_3735:
[----:B------:R-:W-:Y:S01]  /*3d70*/  VIADD R13, R11, 0x1 ;  /* 0x000000010b0d7836 */ /* 0x000fe20000000000 */
[----:B------:R-:W-:Y:S01]  /*3d80*/  BSSY.RECONVERGENT B0, `(.L_x_3745) ;  /* 0x0000064000007945 */ /* 0x000fe20003800200 */
[----:B------:R-:W-:Y:S01]  /*3d90*/  @!P0 IMAD.MOV R13, RZ, RZ, R11 ;  /* 0x000000ffff0d8224 */ /* 0x000fe200078e020b */
[----:B012---:R-:W-:Y:S01]  /*3da0*/  SEL R9, R4, R3, P0 ;  /* 0x0000000304097207 */ /* 0x007fe20000000000 */
[----:B------:R-:W-:Y:S02]  /*3db0*/  VIADD R10, R12, 0x1 ;  /* 0x000000010c0a7836 */ /* 0x000fe40000000000 */
[----:B------:R-:W-:Y:S01]  /*3dc0*/  @P0 IMAD.MOV R10, RZ, RZ, R12 ;  /* 0x000000ffff0a0224 */ /* 0x000fe200078e020c */
[C---:B------:R-:W-:Y:S02]  /*3dd0*/  ISETP.GE.AND P1, PT, R13.reuse, R2, PT ;  /* 0x000000020d00720c */ /* 0x040fe40003f26270 */
[----:B------:R-:W-:Y:S02]  /*3de0*/  @P0 LEA R12, R13, UR4, 0x2 ;  /* 0x000000040d0c0c11 */ /* 0x000fe4000f8e10ff */
[----:B------:R-:W-:-:S03]  /*3df0*/  @!P0 LEA R11, R10, UR4, 0x2 ;  /* 0x000000040a0b8c11 */ /* 0x000fc6000f8e10ff */
        /* <DEDUP_REMOVED lines=48> */
.L_x_3749:
        /* <DEDUP_REMOVED lines=9> */
.L_x_3748:
[----:B------:R-:W-:Y:S05]  /*4190*/  BSYNC.RECONVERGENT B1 ;  /* 0x0000000000017941 */ /* 0x000fea0003800200 */
.L_x_3747:
[----:B------:R-:W-:Y:S04]  /*41a0*/  BSSY.RECONVERGENT B1, `(.L_x_3750) ;  /* 0x000000d000017945 */ /* 0x000fe80003800200 */
[----:B------:R-:W-:Y:S05]  /*41b0*/  @!P3 BRA `(.L_x_3751) ;  /* 0x00000000002cb947 */ /* 0x000fea0003800000 */
[----:B------:R-:W-:Y:S02]  /*41c0*/  IMAD.MOV.U32 R14, RZ, RZ, RZ ;  /* 0x000000ffff0e7224 */ /* 0x000fe400078e00ff */
[----:B------:R-:W-:-:S07]  /*41d0*/  IMAD.MOV.U32 R15, RZ, RZ, R3 ;  /* 0x000000ffff0f7224 */ /* 0x000fce00078e0003 */
.L_x_3752:
        /* <DEDUP_REMOVED lines=9> */
.L_x_3751:
[----:B------:R-:W-:Y:S05]  /*4270*/  BSYNC.RECONVERGENT B1 ;  /* 0x0000000000017941 */ /* 0x000fea0003800200 */
.L_x_3750:
[----:B------:R-:W-:Y:S05]  /*4280*/  @!P2 BRA `(.L_x_3746) ;  /* 0x00000000004ca947 */ /* 0x000fea0003800000 */
[----:B------:R-:W-:-:S07]  /*4290*/  IMAD.MOV.U32 R16, RZ, RZ, RZ ;  /* 0x000000ffff107224 */ /* 0x000fce00078e00ff */
.L_x_3754:
        /* <DEDUP_REMOVED lines=17> */
.L_x_3753:
[----:B------:R-:W-:-:S13]  /*43b0*/  ISETP.LE.AND P0, PT, R12, R19, PT ;  /* 0x000000130c00720c */ /* 0x000fda0003f03270 */
.L_x_3746:
[----:B------:R-:W-:Y:S05]  /*43c0*/  BSYNC.RECONVERGENT B0 ;  /* 0x0000000000007941 */ /* 0x000fea0003800200 */
.L_x_3745:
[----:B0-----:R-:W-:Y:S01]  /*43d0*/  VIADD R11, R13, 0x1 ;  /* 0x000000010d0b7836 */ /* 0x001fe20000000000 */
[----:B------:R-:W-:Y:S01]  /*43e0*/  BSSY.RECONVERGENT B0, `(.L_x_3755) ;  /* 0x0000063000007945 */ /* 0x000fe20003800200 */
[----:B------:R-:W-:Y:S02]  /*43f0*/  @!P0 IMAD.MOV R11, RZ, RZ, R13 ;  /* 0x000000ffff0b8224 */ /* 0x000fe400078e020d */
[----:B------:R-:W-:Y:S02]  /*4400*/  VIADD R12, R10, 0x1 ;  /* 0x000000010a0c7836 */ /* 0x000fe40000000000 */
[----:B------:R-:W-:Y:S01]  /*4410*/  @P0 IMAD.MOV R12, RZ, RZ, R10 ;  /* 0x000000ffff0c0224 */ /* 0x000fe200078e020a */
[C---:B------:R-:W-:Y:S02]  /*4420*/  ISETP.GE.AND P1, PT, R11.reuse, R2, PT ;  /* 0x000000020b00720c */ /* 0x040fe40003f26270 */
[----:B------:R-:W-:Y:S02]  /*4430*/  @P0 LEA R14, R11, UR4, 0x2 ;  /* 0x000000040b0e0c11 */ /* 0x000fe4000f8e10ff */
[----:B------:R-:W-:-:S02]  /*4440*/  @!P0 LEA R13, R12, UR4, 0x2 ;  /* 0x000000040c0d8c11 */ /* 0x000fc4000f8e10ff */
[----:B-12---:R-:W-:Y:S02]  /*4450*/  SEL R10, R4, R3, P0 ;  /* 0x00000003040a7207 */ /* 0x006fe40000000000 */
        /* <DEDUP_REMOVED lines=47> */
.L_x_3759:
        /* <DEDUP_REMOVED lines=9> */
.L_x_3758:
[----:B------:R-:W-:Y:S05]  /*47e0*/  BSYNC.RECONVERGENT B1 ;  /* 0x0000000000017941 */ /* 0x000fea0003800200 */
.L_x_3757:
[----:B------:R-:W-:Y:S04]  /*47f0*/  BSSY.RECONVERGENT B1, `(.L_x_3760) ;  /* 0x000000d000017945 */ /* 0x000fe80003800200 */
[----:B------:R-:W-:Y:S05]  /*4800*/  @!P3 BRA `(.L_x_3761) ;  /* 0x00000000002cb947 */ /* 0x000fea0003800000 */
[----:B------:R-:W-:Y:S01]  /*4810*/  IMAD.MOV.U32 R15, RZ, RZ, RZ ;  /* 0x000000ffff0f7224 */ /* 0x000fe200078e00ff */
[----:B------:R-:W-:-:S07]  /*4820*/  MOV R16, R3 ;  /* 0x0000000300107202 */ /* 0x000fce0000000f00 */
.L_x_3762:
        /* <DEDUP_REMOVED lines=9> */
.L_x_3761:
[----:B------:R-:W-:Y:S05]  /*48c0*/  BSYNC.RECONVERGENT B1 ;  /* 0x0000000000017941 */ /* 0x000fea0003800200 */
.L_x_3760:
[----:B------:R-:W-:Y:S05]  /*48d0*/  @!P2 BRA `(.L_x_3756) ;  /* 0x00000000004ca947 */ /* 0x000fea0003800000 */
[----:B------:R-:W-:-:S07]  /*48e0*/  IMAD.MOV.U32 R16, RZ, RZ, RZ ;  /* 0x000000ffff107224 */ /* 0x000fce00078e00ff */
.L_x_3764:
        /* <DEDUP_REMOVED lines=17> */
.L_x_3763:
[----:B------:R-:W-:-:S13]  /*4a00*/  ISETP.LE.AND P0, PT, R14, R15, PT ;  /* 0x0000000f0e00720c */ /* 0x000fda0003f03270 */
.L_x_3756:
[----:B------:R-:W-:Y:S05]  /*4a10*/  BSYNC.RECONVERGENT B0 ;  /* 0x0000000000007941 */ /* 0x000fea0003800200 */
.L_x_3755:
[C---:B0-----:R-:W-:Y:S01]  /*4a20*/  VIADD R13, R11.reuse, 0x1 ;  /* 0x000000010b0d7836 */ /* 0x041fe20000000000 */
        /* <DEDUP_REMOVED lines=56> */
.L_x_3769:
        /* <DEDUP_REMOVED lines=9> */
.L_x_3768:
[----:B------:R-:W-:Y:S05]  /*4e40*/  BSYNC.RECONVERGENT B1 ;  /* 0x0000000000017941 */ /* 0x000fea0003800200 */
.L_x_3767:
[----:B------:R-:W-:Y:S04]  /*4e50*/  BSSY.RECONVERGENT B1, `(.L_x_3770) ;  /* 0x000000d000017945 */ /* 0x000fe80003800200 */
[----:B------:R-:W-:Y:S05]  /*4e60*/  @!P3 BRA `(.L_x_3771) ;  /* 0x00000000002cb947 */ /* 0x000fea0003800000 */
[----:B------:R-:W-:Y:S02]  /*4e70*/  IMAD.MOV.U32 R16, RZ, RZ, RZ ;  /* 0x000000ffff107224 */ /* 0x000fe400078e00ff */
[----:B------:R-:W-:-:S07]  /*4e80*/  IMAD.MOV.U32 R17, RZ, RZ, R3 ;  /* 0x000000ffff117224 */ /* 0x000fce00078e0003 */
.L_x_3772:
        /* <DEDUP_REMOVED lines=9> */
.L_x_3771:
[----:B------:R-:W-:Y:S05]  /*4f20*/  BSYNC.RECONVERGENT B1 ;  /* 0x0000000000017941 */ /* 0x000fea0003800200 */
.L_x_3770:
[----:B------:R-:W-:Y:S05]  /*4f30*/  @!P2 BRA `(.L_x_3766) ;  /* 0x00000000004ca947 */ /* 0x000fea0003800000 */
[----:B------:R-:W-:-:S07]  /*4f40*/  IMAD.MOV.U32 R17, RZ, RZ, RZ ;  /* 0x000000ffff117224 */ /* 0x000fce00078e00ff */
.L_x_3774:
        /* <DEDUP_REMOVED lines=17> */
.L_x_3773:
[----:B------:R-:W-:-:S13]  /*5060*/  ISETP.LE.AND P0, PT, R15, R16, PT ;  /* 0x000000100f00720c */ /* 0x000fda0003f03270 */
.L_x_3766:
[----:B------:R-:W-:Y:S05]  /*5070*/  BSYNC.RECONVERGENT B0 ;  /* 0x0000000000007941 */ /* 0x000fea0003800200 */
.L_x_3765:
        /* <DEDUP_REMOVED lines=55> */
[----:B------:R-:W-:Y:S02]  /*53f0*/  IMAD.MOV.U32 R14, RZ, RZ, RZ ;  /* 0x000000ffff0e7224 */ /* 0x000fe400078e00ff */
[----:B------:R-:W-:-:S07]  /*5400*/  IMAD.MOV.U32 R18, RZ, RZ, R4 ;  /* 0x000000ffff127224 */ /* 0x000fce00078e0004 */
.L_x_3779:
        /* <DEDUP_REMOVED lines=9> */
.L_x_3778:
[----:B------:R-:W-:Y:S05]  /*54a0*/  BSYNC.RECONVERGENT B1 ;  /* 0x0000000000017941 */ /* 0x000fea0003800200 */
.L_x_3777:
[----:B------:R-:W-:Y:S04]  /*54b0*/  BSSY.RECONVERGENT B1, `(.L_x_3780) ;  /* 0x000000d000017945 */ /* 0x000fe80003800200 */
[----:B------:R-:W-:Y:S05]  /*54c0*/  @!P3 BRA `(.L_x_3781) ;  /* 0x00000000002cb947 */ /* 0x000fea0003800000 */
[----:B------:R-:W-:Y:S02]  /*54d0*/  IMAD.MOV.U32 R17, RZ, RZ, RZ ;  /* 0x000000ffff117224 */ /* 0x000fe400078e00ff */
[----:B------:R-:W-:-:S07]  /*54e0*/  IMAD.MOV.U32 R18, RZ, RZ, R3 ;  /* 0x000000ffff127224 */ /* 0x000fce00078e0003 */
.L_x_3782:
        /* <DEDUP_REMOVED lines=9> */
.L_x_3781:
[----:B------:R-:W-:Y:S05]  /*5580*/  BSYNC.RECONVERGENT B1 ;  /* 0x0000000000017941 */ /* 0x000fea0003800200 */
.L_x_3780:
[----:B------:R-:W-:Y:S05]  /*5590*/  @!P2 BRA `(.L_x_3776) ;  /* 0x00000000004ca947 */ /* 0x000fea0003800000 */
[----:B------:R-:W-:-:S07]  /*55a0*/  IMAD.MOV.U32 R18, RZ, RZ, RZ ;  /* 0x000000ffff127224 */ /* 0x000fce00078e00ff */
.L_x_3784:
        /* <DEDUP_REMOVED lines=17> */
.L_x_3783:
[----:B------:R-:W-:-:S13]  /*56c0*/  ISETP.LE.AND P0, PT, R14, R17, PT ;  /* 0x000000110e00720c */ /* 0x000fda0003f03270 */
.L_x_3776:
[----:B------:R-:W-:Y:S05]  /*56d0*/  BSYNC.RECONVERGENT B0 ;  /* 0x0000000000007941 */ /* 0x000fea0003800200 */
.L_x_3775:
        /* <DEDUP_REMOVED lines=57> */
.L_x_3789:
        /* <DEDUP_REMOVED lines=9> */
.L_x_3788:
[----:B------:R-:W-:Y:S05]  /*5b00*/  BSYNC.RECONVERGENT B1 ;  /* 0x0000000000017941 */ /* 0x000fea0003800200 */
.L_x_3787:
[----:B------:R-:W-:Y:S04]  /*5b10*/  BSSY.RECONVERGENT B1, `(.L_x_3790) ;  /* 0x000000d000017945 */ /* 0x000fe80003800200 */
[----:B------:R-:W-:Y:S05]  /*5b20*/  @!P3 BRA `(.L_x_3791) ;  /* 0x00000000002cb947 */ /* 0x000fea0003800000 */
[----:B------:R-:W-:Y:S02]  /*5b30*/  IMAD.MOV.U32 R16, RZ, RZ, RZ ;  /* 0x000000ffff107224 */ /* 0x000fe400078e00ff */
[----:B------:R-:W-:-:S07]  /*5b40*/  IMAD.MOV.U32 R19, RZ, RZ, R3 ;  /* 0x000000ffff137224 */ /* 0x000fce00078e0003 */
.L_x_3792:
        /* <DEDUP_REMOVED lines=9> */
.L_x_3791:
[----:B------:R-:W-:Y:S05]  /*5be0*/  BSYNC.RECONVERGENT B1 ;  /* 0x0000000000017941 */ /* 0x000fea0003800200 */
.L_x_3790:
[----:B------:R-:W-:Y:S05]  /*5bf0*/  @!P2 BRA `(.L_x_3786) ;  /* 0x00000000004ca947 */ /* 0x000fea0003800000 */
[----:B------:R-:W-:-:S07]  /*5c00*/  IMAD.MOV.U32 R19, RZ, RZ, RZ ;  /* 0x000000ffff137224 */ /* 0x000fce00078e00ff */
.L_x_3794:
        /* <DEDUP_REMOVED lines=17> */
.L_x_3793:
[----:B------:R-:W-:-:S13]  /*5d20*/  ISETP.LE.AND P0, PT, R15, R16, PT ;  /* 0x000000100f00720c */ /* 0x000fda0003f03270 */
.L_x_3786:
[----:B------:R-:W-:Y:S05]  /*5d30*/  BSYNC.RECONVERGENT B0 ;  /* 0x0000000000007941 */ /* 0x000fea0003800200 */
.L_x_3785:
        /* <DEDUP_REMOVED lines=56> */
.L_x_3799:
        /* <DEDUP_REMOVED lines=9> */
.L_x_3798:
[----:B------:R-:W-:Y:S05]  /*6150*/  BSYNC.RECONVERGENT B1 ;  /* 0x0000000000017941 */ /* 0x000fea0003800200 */
.L_x_3797:
[----:B------:R-:W-:Y:S04]  /*6160*/  BSSY.RECONVERGENT B1, `(.L_x_3800) ;  /* 0x000000d000017945 */ /* 0x000fe80003800200 */
[----:B------:R-:W-:Y:S05]  /*6170*/  @!P3 BRA `(.L_x_3801) ;  /* 0x00000000002cb947 */ /* 0x000fea0003800000 */
[----:B------:R-:W-:Y:S01]  /*6180*/  IMAD.MOV.U32 R19, RZ, RZ, RZ ;  /* 0x000000ffff137224 */ /* 0x000fe200078e00ff */
[----:B------:R-:W-:-:S07]  /*6190*/  MOV R20, R3 ;  /* 0x0000000300147202 */ /* 0x000fce0000000f00 */
.L_x_3802:
        /* <DEDUP_REMOVED lines=9> */
.L_x_3801:
[----:B------:R-:W-:Y:S05]  /*6230*/  BSYNC.RECONVERGENT B1 ;  /* 0x0000000000017941 */ /* 0x000fea0003800200 */
.L_x_3800:
[----:B------:R-:W-:Y:S05]  /*6240*/  @!P2 BRA `(.L_x_3796) ;  /* 0x00000000004ca947 */ /* 0x000fea0003800000 */
[----:B------:R-:W-:-:S07]  /*6250*/  IMAD.MOV.U32 R20, RZ, RZ, RZ ;  /* 0x000000ffff147224 */ /* 0x000fce00078e00ff */
.L_x_3804:
        /* <DEDUP_REMOVED lines=17> */
.L_x_3803:
[----:B------:R-:W-:-:S13]  /*6370*/  ISETP.LE.AND P0, PT, R18, R19, PT ;  /* 0x000000131200720c */ /* 0x000fda0003f03270 */
.L_x_3796:
[----:B------:R-:W-:Y:S05]  /*6380*/  BSYNC.RECONVERGENT B0 ;  /* 0x0000000000007941 */ /* 0x000fea0003800200 */
.L_x_3795:
[C---:B------:R-:W-:Y:S01]  /*6390*/  VIADD R19, R15.reuse, 0x1 ;  /* 0x000000010f137836 */ /* 0x040fe20000000000 */
[----:B------:R-:W-:Y:S01]  /*63a0*/  @!P0 IADD3 R19, PT, PT, R15, RZ, RZ ;  /* 0x000000ff0f138210 */ /* 0x000fe20007ffe0ff */
[----:B------:R-:W-:Y:S01]  /*63b0*/  VIADD R20, R16, 0x1 ;  /* 0x0000000110147836 */ /* 0x000fe20000000000 */
[----:B------:R-:W-:Y:S01]  /*63c0*/  BSSY.RECONVERGENT B0, `(.L_x_3805) ;  /* 0x0000062000007945 */ /* 0x000fe20003800200 */
[----:B------:R-:W-:Y:S01]  /*63d0*/  @P0 IMAD.MOV R20, RZ, RZ, R16 ;  /* 0x000000ffff140224 */ /* 0x000fe200078e0210 */
[C---:B------:R-:W-:Y:S02]  /*63e0*/  ISETP.GE.AND P1, PT, R19.reuse, R2, PT ;  /* 0x000000021300720c */ /* 0x040fe40003f26270 */
[----:B0-----:R-:W-:Y:S02]  /*63f0*/  @P0 LEA R17, R19, UR4, 0x2 ;  /* 0x0000000413110c11 */ /* 0x001fe4000f8e10ff */
        /* <DEDUP_REMOVED lines=50> */
.L_x_3809:
        /* <DEDUP_REMOVED lines=9> */
.L_x_3808:
[----:B------:R-:W-:Y:S05]  /*67b0*/  BSYNC.RECONVERGENT B1 ;  /* 0x0000000000017941 */ /* 0x000fea0003800200 */
.L_x_3807:
[----:B------:R-:W-:Y:S04]  /*67c0*/  BSSY.RECONVERGENT B1, `(.L_x_3810) ;  /* 0x000000d000017945 */ /* 0x000fe80003800200 */
[----:B------:R-:W-:Y:S05]  /*67d0*/  @!P3 BRA `(.L_x_3811) ;  /* 0x00000000002cb947 */ /* 0x000fea0003800000 */
[----:B------:R-:W-:Y:S02]  /*67e0*/  IMAD.MOV.U32 R18, RZ, RZ, RZ ;  /* 0x000000ffff127224 */ /* 0x000fe400078e00ff */
[----:B------:R-:W-:-:S07]  /*67f0*/  IMAD.MOV.U32 R22, RZ, RZ, R3 ;  /* 0x000000ffff167224 */ /* 0x000fce00078e0003 */
.L_x_3812:
        /* <DEDUP_REMOVED lines=9> */
.L_x_3811:
[----:B------:R-:W-:Y:S05]  /*6890*/  BSYNC.RECONVERGENT B1 ;  /* 0x0000000000017941 */ /* 0x000fea0003800200 */
.L_x_3810:
[----:B------:R-:W-:Y:S05]  /*68a0*/  @!P2 BRA `(.L_x_3806) ;  /* 0x00000000004ca947 */ /* 0x000fea0003800000 */
[----:B------:R-:W-:-:S07]  /*68b0*/  IMAD.MOV.U32 R23, RZ, RZ, RZ ;  /* 0x000000ffff177224 */ /* 0x000fce00078e00ff */
.L_x_3814:
        /* <DEDUP_REMOVED lines=17> */
.L_x_3813:
[----:B------:R-:W-:-:S13]  /*69d0*/  ISETP.LE.AND P0, PT, R17, R18, PT ;  /* 0x000000121100720c */ /* 0x000fda0003f03270 */
.L_x_3806:
[----:B------:R-:W-:Y:S05]  /*69e0*/  BSYNC.RECONVERGENT B0 ;  /* 0x0000000000007941 */ /* 0x000fea0003800200 */
.L_x_3805:
        /* <DEDUP_REMOVED lines=57> */
.L_x_3819:
        /* <DEDUP_REMOVED lines=9> */
.L_x_3818:
[----:B------:R-:W-:Y:S05]  /*6e10*/  BSYNC.RECONVERGENT B1 ;  /* 0x0000000000017941 */ /* 0x000fea0003800200 */
.L_x_3817:
[----:B------:R-:W-:Y:S04]  /*6e20*/  BSSY.RECONVERGENT B1, `(.L_x_3820) ;  /* 0x000000d000017945 */ /* 0x000fe80003800200 */
[----:B------:R-:W-:Y:S05]  /*6e30*/  @!P3 BRA `(.L_x_3821) ;  /* 0x00000000002cb947 */ /* 0x000fea0003800000 */
[----:B------:R-:W-:Y:S02]  /*6e40*/  IMAD.MOV.U32 R22, RZ, RZ, RZ ;  /* 0x000000ffff167224 */ /* 0x000fe400078e00ff */
[----:B------:R-:W-:-:S07]  /*6e50*/  IMAD.MOV.U32 R23, RZ, RZ, R3 ;  /* 0x000000ffff177224 */ /* 0x000fce00078e0003 */
.L_x_3822:
        /* <DEDUP_REMOVED lines=9> */
.L_x_3821:
[----:B------:R-:W-:Y:S05]  /*6ef0*/  BSYNC.RECONVERGENT B1 ;  /* 0x0000000000017941 */ /* 0x000fea0003800200 */
.L_x_3820:
[----:B------:R-:W-:Y:S05]  /*6f00*/  @!P2 BRA `(.L_x_3816) ;  /* 0x00000000004ca947 */ /* 0x000fea0003800000 */
[----:B------:R-:W-:-:S07]  /*6f10*/  IMAD.MOV.U32 R24, RZ, RZ, RZ ;  /* 0x000000ffff187224 */ /* 0x000fce00078e00ff */
.L_x_3824:
        /* <DEDUP_REMOVED lines=17> */
.L_x_3823:
[----:B------:R-:W-:-:S13]  /*7030*/  ISETP.LE.AND P0, PT, R20, R27, PT ;  /* 0x0000001b1400720c */ /* 0x000fda0003f03270 */
.L_x_3816:
[----:B------:R-:W-:Y:S05]  /*7040*/  BSYNC.RECONVERGENT B0 ;  /* 0x0000000000007941 */ /* 0x000fea0003800200 */
.L_x_3815:
[----:B------:R-:W-:Y:S01]  /*7050*/  VIADD R23, R17, 0x1 ;  /* 0x0000000111177836 */ /* 0x000fe20000000000 */
[----:B------:R-:W-:Y:S01]  /*7060*/  BSSY.RECONVERGENT B0, `(.L_x_3825) ;  /* 0x0000064000007945 */ /* 0x000fe20003800200 */
[----:B------:R-:W-:Y:S01]  /*7070*/  @!P0 IMAD.MOV R23, RZ, RZ, R17 ;  /* 0x000000ffff178224 */ /* 0x000fe200078e0211 */
[----:B-12---:R-:W-:Y:S01]  /*7080*/  SEL R17, R4, R3, P0 ;  /* 0x0000000304117207 */ /* 0x006fe20000000000 */
[----:B------:R-:W-:Y:S02]  /*7090*/  VIADD R22, R18, 0x1 ;  /* 0x0000000112167836 */ /* 0x000fe40000000000 */
[----:B------:R-:W-:Y:S01]  /*70a0*/  @P0 IMAD.MOV R22, RZ, RZ, R18 ;  /* 0x000000ffff160224 */ /* 0x000fe200078e0212 */
[C---:B------:R-:W-:Y:S02]  /*70b0*/  ISETP.GE.AND P1, PT, R23.reuse, R2, PT ;  /* 0x000000021700720c */ /* 0x040fe40003f26270 */
[----:B0-----:R-:W-:Y:S02]  /*70c0*/  @P0 LEA R19, R23, UR4, 0x2 ;  /* 0x0000000417130c11 */ /* 0x001fe4000f8e10ff */
        /* <DEDUP_REMOVED lines=49> */
.L_x_3829:
        /* <DEDUP_REMOVED lines=9> */
.L_x_3828:
[----:B------:R-:W-:Y:S05]  /*7470*/  BSYNC.RECONVERGENT B1 ;  /* 0x0000000000017941 */ /* 0x000fea0003800200 */
.L_x_3827:
[----:B------:R-:W-:Y:S04]  /*7480*/  BSSY.RECONVERGENT B1, `(.L_x_3830) ;  /* 0x000000d000017945 */ /* 0x000fe80003800200 */
[----:B------:R-:W-:Y:S05]  /*7490*/  @!P3 BRA `(.L_x_3831) ;  /* 0x00000000002cb947 */ /* 0x000fea0003800000 */
[----:B------:R-:W-:Y:S01]  /*74a0*/  IMAD.MOV.U32 R19, RZ, RZ, RZ ;  /* 0x000000ffff137224 */ /* 0x000fe200078e00ff */
[----:B------:R-:W-:-:S07]  /*74b0*/  MOV R24, R3 ;  /* 0x0000000300187202 */ /* 0x000fce0000000f00 */
.L_x_3832:
        /* <DEDUP_REMOVED lines=9> */
.L_x_3831:
[----:B------:R-:W-:Y:S05]  /*7550*/  BSYNC.RECONVERGENT B1 ;  /* 0x0000000000017941 */ /* 0x000fea0003800200 */
.L_x_3830:
[----:B------:R-:W-:Y:S05]  /*7560*/  @!P2 BRA `(.L_x_3826) ;  /* 0x00000000004ca947 */ /* 0x000fea0003800000 */
[----:B------:R-:W-:-:S07]  /*7570*/  IMAD.MOV.U32 R25, RZ, RZ, RZ ;  /* 0x000000ffff197224 */ /* 0x000fce00078e00ff */
.L_x_3834:
        /* <DEDUP_REMOVED lines=17> */
.L_x_3833:
[----:B------:R-:W-:-:S13]  /*7690*/  ISETP.LE.AND P0, PT, R20, R19, PT ;  /* 0x000000131400720c */ /* 0x000fda0003f03270 */
.L_x_3826:
[----:B------:R-:W-:Y:S05]  /*76a0*/  BSYNC.RECONVERGENT B0 ;  /* 0x0000000000007941 */ /* 0x000fea0003800200 */
.L_x_3825:
[----:B0-----:R-:W-:Y:S01]  /*76b0*/  VIADD R19, R23, 0x1 ;  /* 0x0000000117137836 */ /* 0x001fe20000000000 */
[----:B------:R-:W-:Y:S01]  /*76c0*/  BSSY.RECONVERGENT B0, `(.L_x_3835) ;  /* 0x0000064000007945 */ /* 0x000fe20003800200 */
[----:B------:R-:W-:Y:S01]  /*76d0*/  @!P0 IMAD.MOV R19, RZ, RZ, R23 ;  /* 0x000000ffff138224 */ /* 0x000fe200078e0217 */
[----:B-12---:R-:W-:Y:S01]  /*76e0*/  SEL R18, R4, R3, P0 ;  /* 0x0000000304127207 */ /* 0x006fe20000000000 */
[C---:B------:R-:W-:Y:S01]  /*76f0*/  VIADD R20, R22.reuse, 0x1 ;  /* 0x0000000116147836 */ /* 0x040fe20000000000 */
[----:B------:R-:W-:Y:S02]  /*7700*/  @P0 IADD3 R20, PT, PT, R22, RZ, RZ ;  /* 0x000000ff16140210 */ /* 0x000fe40007ffe0ff */
        /* <DEDUP_REMOVED lines=50> */
.L_x_3839:
        /* <DEDUP_REMOVED lines=9> */
.L_x_3838:
[----:B------:R-:W-:Y:S05]  /*7ac0*/  BSYNC.RECONVERGENT B1 ;  /* 0x0000000000017941 */ /* 0x000fea0003800200 */
.L_x_3837:
[----:B------:R-:W-:Y:S01]  /*7ad0*/  BSSY.RECONVERGENT B1, `(.L_x_3840) ;  /* 0x000000e000017945 */ /* 0x000fe20003800200 */
[----:B------:R-:W-:-:S03]  /*7ae0*/  IMAD.MOV.U32 R24, RZ, RZ, RZ ;  /* 0x000000ffff187224 */ /* 0x000fc600078e00ff */
[----:B------:R-:W-:Y:S05]  /*7af0*/  @!P3 BRA `(.L_x_3841) ;  /* 0x00000000002cb947 */ /* 0x000fea0003800000 */
[----:B------:R-:W-:Y:S02]  /*7b00*/  IMAD.MOV.U32 R24, RZ, RZ, RZ ;  /* 0x000000ffff187224 */ /* 0x000fe400078e00ff */
[----:B------:R-:W-:-:S07]  /*7b10*/  IMAD.MOV.U32 R25, RZ, RZ, R3 ;  /* 0x000000ffff197224 */ /* 0x000fce00078e0003 */
.L_x_3842:
        /* <DEDUP_REMOVED lines=9> */
.L_x_3841:
[----:B------:R-:W-:Y:S05]  /*7bb0*/  BSYNC.RECONVERGENT B1 ;  /* 0x0000000000017941 */ /* 0x000fea0003800200 */
.L_x_3840:
[----:B------:R-:W-:Y:S05]  /*7bc0*/  @!P2 BRA `(.L_x_3836) ;  /* 0x00000000004ca947 */ /* 0x000fea0003800000 */
[----:B------:R-:W-:-:S07]  /*7bd0*/  IMAD.MOV.U32 R26, RZ, RZ, RZ ;  /* 0x000000ffff1a7224 */ /* 0x000fce00078e00ff */
.L_x_3844:
        /* <DEDUP_REMOVED lines=17> */
.L_x_3843:
[----:B------:R-:W-:-:S13]  /*7cf0*/  ISETP.LE.AND P0, PT, R22, R29, PT ;  /* 0x0000001d1600720c */ /* 0x000fda0003f03270 */
.L_x_3836:
[----:B------:R-:W-:Y:S05]  /*7d00*/  BSYNC.RECONVERGENT B0 ;  /* 0x0000000000007941 */ /* 0x000fea0003800200 */
.L_x_3835:
[----:B0-----:R-:W-:Y:S01]  /*7d10*/  VIADD R23, R19, 0x1 ;  /* 0x0000000113177836 */ /* 0x001fe20000000000 */
[----:B------:R-:W-:Y:S01]  /*7d20*/  BSSY.RECONVERGENT B0, `(.L_x_3845) ;  /* 0x0000064000007945 */ /* 0x000fe20003800200 */
[----:B------:R-:W-:Y:S01]  /*7d30*/  @!P0 IMAD.MOV R23, RZ, RZ, R19 ;  /* 0x000000ffff178224 */ /* 0x000fe200078e0213 */
[----:B-12---:R-:W-:Y:S01]  /*7d40*/  SEL R19, R4, R3, P0 ;  /* 0x0000000304137207 */ /* 0x006fe20000000000 */
        /* <DEDUP_REMOVED lines=13> */
[----:B------:R-:W-:Y:S01]  /*7e20*/  BSSY.RECONVERGENT B1, `(.L_x_3847) ;  /* 0x0000030000017945 */ /* 0x000fe20003800200 */
[----:B------:R-:W-:Y:S02]  /*7e30*/  ISETP.NE.AND P1, PT, R4, RZ, PT ;  /* 0x000000ff0400720c */ /* 0x000fe40003f25270 */
[----:B------:R-:W-:Y:S02]  /*7e40*/  ISETP.GE.AND P0, PT, R20, 0x1, PT ;  /* 0x000000011400780c */ /* 0x000fe40003f06270 */
[----:B------:R-:W-:Y:S02]  /*7e50*/  I2FP.F32.S32 R20, R20 ;  /* 0x0000001400147245 */ /* 0x000fe40000201400 */
[----:B------:R-:W-:-:S09]  /*7e60*/  ISETP.NE.AND P3, PT, R3, RZ, PT ;  /* 0x000000ff0300720c */ /* 0x000fd20003f65270 */
[----:B------:R-:W-:-:S04]  /*7e70*/  @!P0 FMUL R20, R20, 8388608 ;  /* 0x4b00000014148820 */ /* 0x000fc80000400000 */
[----:B------:R-:W-:-:S05]  /*7e80*/  VIADD R24, R20, 0xc0d55555 ;  /* 0xc0d5555514187836 */ /* 0x000fca0000000000 */
[----:B------:R-:W-:Y:S02]  /*7e90*/  LOP3.LUT R25, R24, 0xff800000, RZ, 0xc0, !PT ;  /* 0xff80000018197812 */ /* 0x000fe400078ec0ff */
[----:B------:R-:W-:Y:S02]  /*7ea0*/  FSEL R24, RZ, -23, P0 ;  /* 0xc1b80000ff187808 */ /* 0x000fe40000000000 */
[C---:B------:R-:W-:Y:S01]  /*7eb0*/  ISETP.GT.U32.AND P0, PT, R20.reuse, 0x7f7fffff, PT ;  /* 0x7f7fffff1400780c */ /* 0x040fe20003f04070 */
[----:B------:R-:W-:Y:S01]  /*7ec0*/  IMAD.IADD R26, R20, 0x1, -R25 ;  /* 0x00000001141a7824 */ /* 0x000fe200078e0a19 */
[----:B------:R-:W-:-:S05]  /*7ed0*/  I2FP.F32.S32 R25, R25 ;  /* 0x0000001900197245 */ /* 0x000fca0000201400 */
[----:B------:R-:W-:Y:S01]  /*7ee0*/  FFMA R24, R25, 1.1920928955078125e-07, R24 ;  /* 0x3400000019187823 */ /* 0x000fe20000000018 */
[----:B------:R-:W-:Y:S01]  /*7ef0*/  FADD R25, R26, -1 ;  /* 0xbf8000001a197421 */ /* 0x000fe20000000000 */
[----:B------:R-:W-:-:S05]  /*7f00*/  HFMA2 R26, -RZ, RZ, 1.5048828125, 33.21875 ;  /* 0x3e055027ff1a7431 */ /* 0x000fca00000001ff */
        /* <DEDUP_REMOVED lines=24> */
.L_x_3849:
        /* <DEDUP_REMOVED lines=9> */
.L_x_3848:
[----:B------:R-:W-:Y:S05]  /*8120*/  BSYNC.RECONVERGENT B1 ;  /* 0x0000000000017941 */ /* 0x000fea0003800200 */
.L_x_3847:
[----:B------:R-:W-:Y:S01]  /*8130*/  BSSY.RECONVERGENT B1, `(.L_x_3850) ;  /* 0x000000e000017945 */ /* 0x000fe20003800200 */
[----:B------:R-:W-:-:S03]  /*8140*/  IMAD.MOV.U32 R25, RZ, RZ, RZ ;  /* 0x000000ffff197224 */ /* 0x000fc600078e00ff */
[----:B------:R-:W-:Y:S05]  /*8150*/  @!P3 BRA `(.L_x_3851) ;  /* 0x00000000002cb947 */ /* 0x000fea0003800000 */
[----:B------:R-:W-:Y:S02]  /*8160*/  HFMA2 R25, -RZ, RZ, 0, 0 ;  /* 0x00000000ff197431 */ /* 0x000fe400000001ff */
[----:B------:R-:W-:-:S07]  /*8170*/  IMAD.MOV.U32 R26, RZ, RZ, R3 ;  /* 0x000000ffff1a7224 */ /* 0x000fce00078e0003 */
.L_x_3852:
        /* <DEDUP_REMOVED lines=9> */
.L_x_3851:
[----:B------:R-:W-:Y:S05]  /*8210*/  BSYNC.RECONVERGENT B1 ;  /* 0x0000000000017941 */ /* 0x000fea0003800200 */
.L_x_3850:
[----:B------:R-:W-:Y:S05]  /*8220*/  @!P2 BRA `(.L_x_3846) ;  /* 0x00000000004ca947 */ /* 0x000fea0003800000 */
[----:B------:R-:W-:-:S07]  /*8230*/  IMAD.MOV.U32 R27, RZ, RZ, RZ ;  /* 0x000000ffff1b7224 */ /* 0x000fce00078e00ff */
.L_x_3854:
        /* <DEDUP_REMOVED lines=17> */
.L_x_3853:
[----:B------:R-:W-:-:S13]  /*8350*/  ISETP.LE.AND P0, PT, R20, R25, PT ;  /* 0x000000191400720c */ /* 0x000fda0003f03270 */
.L_x_3846:
[----:B------:R-:W-:Y:S05]  /*8360*/  BSYNC.RECONVERGENT B0 ;  /* 0x0000000000007941 */ /* 0x000fea0003800200 */
.L_x_3845:
[----:B------:R-:W3:Y:S01]  /*8370*/  S2UR UR5, SR_CgaCtaId ;  /* 0x00000000000579c3 */ /* 0x000ee20000008800 */
[----:B------:R-:W-:Y:S01]  /*8380*/  UMOV UR4, 0x400 ;  /* 0x0000040000047882 */ /* 0x000fe20000000000 */
[C---:B0-----:R-:W-:Y:S01]  /*8390*/  VIADD R24, R22.reuse, 0x1 ;  /* 0x0000000116187836 */ /* 0x041fe20000000000 */
[----:B------:R-:W-:Y:S01]  /*83a0*/  @P0 IADD3 R24, PT, PT, R22, RZ, RZ ;  /* 0x000000ff16180210 */ /* 0x000fe20007ffe0ff */
[----:B------:R-:W-:Y:S01]  /*83b0*/  VIADD R25, R23, 0x1 ;  /* 0x0000000117197836 */ /* 0x000fe20000000000 */
[----:B-12---:R-:W-:Y:S01]  /*83c0*/  SEL R20, R4, R3, P0 ;  /* 0x0000000304147207 */ /* 0x006fe20000000000 */
[----:B------:R-:W-:Y:S01]  /*83d0*/  @!P0 IMAD.MOV R25, RZ, RZ, R23 ;  /* 0x000000ffff198224 */ /* 0x000fe200078e0217 */
[----:B------:R-:W-:Y:S01]  /*83e0*/  BSSY.RECONVERGENT B0, `(.L_x_3855) ;  /* 0x0000062000007945 */ /* 0x000fe20003800200 */
[----:B---3--:R-:W-:-:S06]  /*83f0*/  ULEA UR4, UR5, UR4, 0x18 ;  /* 0x0000000405047291 */ /* 0x008fcc000f8ec0ff */
[----:B------:R-:W-:Y:S02]  /*8400*/  @!P0 LEA R22, R24, UR4, 0x2 ;  /* 0x0000000418168c11 */ /* 0x000fe4000f8e10ff */
[----:B------:R-:W-:-:S03]  /*8410*/  @P0 LEA R26, R25, UR4, 0x2 ;  /* 0x00000004191a0c11 */ /* 0x000fc6000f8e10ff */
[----:B------:R-:W0:Y:S04]  /*8420*/  @!P0 LDS R3, [R22] ;  /* 0x0000000016038984 */ /* 0x000e280000000800 */
[----:B------:R1:W2:Y:S01]  /*8430*/  @P0 LDS R4, [R26] ;  /* 0x000000001a040984 */ /* 0x0002a20000000800 */
[----:B------:R-:W-:Y:S01]  /*8440*/  ISETP.GE.AND P0, PT, R25, R2, PT ;  /* 0x000000021900720c */ /* 0x000fe20003f06270 */
[----:B0-----:R-:W-:-:S12]  /*8450*/  IMAD.MOV.U32 R23, RZ, RZ, R3 ;  /* 0x000000ffff177224 */ /* 0x001fd800078e0003 */
        /* <DEDUP_REMOVED lines=44> */
.L_x_3859:
        /* <DEDUP_REMOVED lines=9> */
.L_x_3858:
[----:B------:R-:W-:Y:S05]  /*87b0*/  BSYNC.RECONVERGENT B1 ;  /* 0x0000000000017941 */ /* 0x000fea0003800200 */
.L_x_3857:
[----:B------:R-:W-:Y:S04]  /*87c0*/  BSSY.RECONVERGENT B1, `(.L_x_3860) ;  /* 0x000000d000017945 */ /* 0x000fe80003800200 */
[----:B------:R-:W-:Y:S05]  /*87d0*/  @!P1 BRA `(.L_x_3861) ;  /* 0x00000000002c9947 */ /* 0x000fea0003800000 */
[----:B------:R-:W-:Y:S02]  /*87e0*/  IMAD.MOV.U32 R21, RZ, RZ, RZ ;  /* 0x000000ffff157224 */ /* 0x000fe400078e00ff */
[----:B------:R-:W-:-:S07]  /*87f0*/  IMAD.MOV.U32 R23, RZ, RZ, R3 ;  /* 0x000000ffff177224 */ /* 0x000fce00078e0003 */
.L_x_3862:
        /* <DEDUP_REMOVED lines=9> */
.L_x_3861:
[----:B------:R-:W-:Y:S05]  /*8890*/  BSYNC.RECONVERGENT B1 ;  /* 0x0000000000017941 */ /* 0x000fea0003800200 */
.L_x_3860:
[----:B------:R-:W-:Y:S01]  /*88a0*/  IMAD.MOV.U32 R23, RZ, RZ, R3 ;  /* 0x000000ffff177224 */ /* 0x000fe200078e0003 */
[----:B------:R-:W-:Y:S06]  /*88b0*/  @!P2 BRA `(.L_x_3856) ;  /* 0x000000000050a947 */ /* 0x000fec0003800000 */
[----:B------:R-:W-:-:S07]  /*88c0*/  IMAD.MOV.U32 R23, RZ, RZ, RZ ;  /* 0x000000ffff177224 */ /* 0x000fce00078e00ff */
.L_x_3864:
        /* <DEDUP_REMOVED lines=17> */
.L_x_3863:
[----:B------:R-:W-:-:S04]  /*89e0*/  ISETP.GT.AND P0, PT, R2, R21, PT ;  /* 0x000000150200720c */ /* 0x000fc80003f04270 */
[----:B------:R-:W-:-:S09]  /*89f0*/  SEL R23, R3, R4, P0 ;  /* 0x0000000403177207 */ /* 0x000fd20000000000 */
.L_x_3856:
[----:B------:R-:W-:Y:S05]  /*8a00*/  BSYNC.RECONVERGENT B0 ;  /* 0x0000000000007941 */ /* 0x000fea0003800200 */
.L_x_3855:
[----:B------:R-:W0:Y:S01]  /*8a10*/  LDCU.U8 UR5, c[0x0][0x380] ;  /* 0x00007000ff0577ac */ /* 0x000e220008000000 */
[----:B------:R-:W1:Y:S01]  /*8a20*/  S2UR UR4, SR_CTAID.X ;  /* 0x00000000000479c3 */ /* 0x000e620000002500 */
[----:B0-----:R-:W-:-:S04]  /*8a30*/  UPRMT UR5, UR5, 0x8880, URZ ;  /* 0x0000888005057896 */ /* 0x001fc800080000ff */
[----:B------:R-:W-:Y:S02]  /*8a40*/  UISETP.NE.AND UP0, UPT, UR5, URZ, UPT ;  /* 0x000000ff0500728c */ /* 0x000fe4000bf05270 */
[----:B-1----:R-:W-:Y:S01]  /*8a50*/  UIMAD UR4, UR4, 0x1100, URZ ;  /* 0x00001100040478a4 */ /* 0x002fe2000f8e02ff */
[----:B------:R-:W-:Y:S06]  /*8a60*/  BAR.SYNC.DEFER_BLOCKING 0x0 ;  /* 0x0000000000007b1d */ /* 0x000fec0000010000 */
[----:B------:R-:W-:Y:S05]  /*8a70*/  BRA.U !UP0, `(.L_x_3865) ;  /* 0x00000005081c7547 */ /* 0x000fea000b800000 */
[----:B------:R-:W0:Y:S01]  /*8a80*/  S2R R3, SR_LANEID ;  /* 0x0000000000037919 */ /* 0x000e220000000000 */
[----:B------:R-:W1:Y:S01]  /*8a90*/  S2UR UR6, SR_CgaCtaId ;  /* 0x00000000000679c3 */ /* 0x000e620000008800 */
[----:B------:R-:W-:Y:S01]  /*8aa0*/  SHF.R.U32.HI R2, RZ, 0x5, R0 ;  /* 0x00000005ff027819 */ /* 0x000fe20000011600 */
[----:B------:R-:W-:Y:S01]  /*8ab0*/  UMOV UR5, 0x400 ;  /* 0x0000040000057882 */ /* 0x000fe20000000000 */
[----:B------:R-:W-:Y:S01]  /*8ac0*/  LOP3.LUT R22, R0, 0x3e0, RZ, 0xc0, !PT ;  /* 0x000003e000167812 */ /* 0x000fe200078ec0ff */
[----:B-1----:R-:W-:Y:S01]  /*8ad0*/  ULEA UR5, UR6, UR5, 0x18 ;  /* 0x0000000506057291 */ /* 0x002fe2000f8ec0ff */
[----:B------:R-:W1:Y:S01]  /*8ae0*/  LDCU.64 UR6, c[0x0][0x3a0] ;  /* 0x00007400ff0677ac */ /* 0x000e620008000a00 */
[----:B0-----:R-:W-:-:S04]  /*8af0*/  IMAD R2, R2, 0x20, R3 ;  /* 0x0000002002027824 */ /* 0x001fc800078e0203 */
[----:B------:R-:W-:-:S05]  /*8b00*/  IMAD R2, R2, 0x11, RZ ;  /* 0x0000001102027824 */ /* 0x000fca00078e02ff */
[----:B--2---:R-:W-:Y:S01]  /*8b10*/  LEA R4, R2, UR5, 0x2 ;  /* 0x0000000502047c11 */ /* 0x004fe2000f8e10ff */
[----:B------:R-:W-:Y:S01]  /*8b20*/  IMAD R2, R3, -0x10, R2 ;  /* 0xfffffff003027824 */ /* 0x000fe200078e0202 */
[----:B------:R-:W-:-:S03]  /*8b30*/  LOP3.LUT R3, R0, 0x1f, RZ, 0xc0, !PT ;  /* 0x0000001f00037812 */ /* 0x000fc600078ec0ff */
[----:B------:R-:W-:Y:S01]  /*8b40*/  STS [R4], R5 ;  /* 0x0000000504007388 */ /* 0x000fe20000000800 */
[----:B------:R-:W-:Y:S01]  /*8b50*/  LEA R0, R2, UR5, 0x2 ;  /* 0x0000000502007c11 */ /* 0x000fe2000f8e10ff */
[----:B------:R-:W-:Y:S02]  /*8b60*/  IMAD R3, R22, 0x11, R3 ;  /* 0x0000001116037824 */ /* 0x000fe400078e0203 */
[----:B------:R-:W-:Y:S03]  /*8b70*/  STS [R4+0x4], R6 ;  /* 0x0000040604007388 */ /* 0x000fe60000000800 */
[----:B------:R-:W-:Y:S01]  /*8b80*/  IADD3 R3, P0, PT, R3, UR4, RZ ;  /* 0x0000000403037c10 */ /* 0x000fe2000ff1e0ff */
        /* <DEDUP_REMOVED lines=8> */
[----:B0-----:R-:W-:-:S03]  /*8c10*/  IADD3.X R12, PT, PT, RZ, RZ, RZ, P0, !PT ;  /* 0x000000ffff0c7210 */ /* 0x001fc600007fe4ff */
[----:B------:R-:W-:Y:S01]  /*8c20*/  STS [R4+0x28], R15 ;  /* 0x0000280f04007388 */ /* 0x000fe20000000800 */
[----:B-1----:R-:W-:-:S03]  /*8c30*/  LEA R2, P0, R3, UR6, 0x2 ;  /* 0x0000000603027c11 */ /* 0x002fc6000f8010ff */
[----:B------:R-:W-:Y:S01]  /*8c40*/  STS [R4+0x2c], R16 ;  /* 0x00002c1004007388 */ /* 0x000fe20000000800 */
[----:B------:R-:W-:-:S03]  /*8c50*/  LEA.HI.X R3, R3, UR7, R12, 0x2, P0 ;  /* 0x0000000703037c11 */ /* 0x000fc600080f140c */
[----:B------:R-:W-:Y:S04]  /*8c60*/  STS [R4+0x30], R17 ;  /* 0x0000301104007388 */ /* 0x000fe80000000800 */
[----:B------:R-:W-:Y:S04]  /*8c70*/  STS [R4+0x34], R18 ;  /* 0x0000341204007388 */ /* 0x000fe80000000800 */
[----:B------:R-:W-:Y:S04]  /*8c80*/  STS [R4+0x38], R19 ;  /* 0x0000381304007388 */ /* 0x000fe80000000800 */
        /* <DEDUP_REMOVED lines=38> */
.L_x_3865:
[----:B------:R-:W0:Y:S01]  /*8ef0*/  S2R R2, SR_LANEID ;  /* 0x0000000000027919 */ /* 0x000e220000000000 */
[----:B------:R-:W1:Y:S01]  /*8f00*/  S2UR UR6, SR_CgaCtaId ;  /* 0x00000000000679c3 */ /* 0x000e620000008800 */
[----:B------:R-:W-:Y:S01]  /*8f10*/  SHF.R.U32.HI R3, RZ, 0x5, R0 ;  /* 0x00000005ff037819 */ /* 0x000fe20000011600 */
[----:B------:R-:W-:Y:S02]  /*8f20*/  UMOV UR5, 0x400 ;  /* 0x0000040000057882 */ /* 0x000fe40000000000 */
[----:B-1----:R-:W-:Y:S01]  /*8f30*/  ULEA UR5, UR6, UR5, 0x18 ;  /* 0x0000000506057291 */ /* 0x002fe2000f8ec0ff */
[----:B------:R-:W1:Y:S01]  /*8f40*/  LDCU.64 UR6, c[0x0][0x388] ;  /* 0x00007100ff0677ac */ /* 0x000e620008000a00 */
[----:B0-----:R-:W-:-:S04]  /*8f50*/  IMAD R3, R3, 0x20, R2 ;  /* 0x0000002003037824 */ /* 0x001fc800078e0202 */
[----:B------:R-:W-:-:S04]  /*8f60*/  IMAD R3, R3, 0x11, RZ ;  /* 0x0000001103037824 */ /* 0x000fc800078e02ff */
[----:B------:R-:W-:Y:S01]  /*8f70*/  IMAD R2, R2, -0x10, R3 ;  /* 0xfffffff002027824 */ /* 0x000fe200078e0203 */
[----:B--2---:R-:W-:Y:S02]  /*8f80*/  LEA R4, R3, UR5, 0x2 ;  /* 0x0000000503047c11 */ /* 0x004fe4000f8e10ff */
[C---:B------:R-:W-:Y:S02]  /*8f90*/  LOP3.LUT R3, R0.reuse, 0x3e0, RZ, 0xc0, !PT ;  /* 0x000003e000037812 */ /* 0x040fe400078ec0ff */
[----:B------:R-:W-:Y:S01]  /*8fa0*/  LOP3.LUT R0, R0, 0x1f, RZ, 0xc0, !PT ;  /* 0x0000001f00007812 */ /* 0x000fe200078ec0ff */
[----:B------:R0:W-:Y:S02]  /*8fb0*/  STS [R4+0x1c], R12 ;  /* 0x00001c0c04007388 */ /* 0x0001e40000000800 */
[----:B------:R-:W-:Y:S02]  /*8fc0*/  IMAD R3, R3, 0x11, RZ ;  /* 0x0000001103037824 */ /* 0x000fe400078e02ff */
[----:B------:R-:W-:Y:S01]  /*8fd0*/  STS [R4], R5 ;  /* 0x0000000504007388 */ /* 0x000fe20000000800 */
[----:B------:R-:W-:-:S03]  /*8fe0*/  VIADD R0, R0, UR4 ;  /* 0x0000000400007c36 */ /* 0x000fc60008000000 */
[----:B------:R-:W-:Y:S01]  /*8ff0*/  STS [R4+0x4], R6 ;  /* 0x0000040604007388 */ /* 0x000fe20000000800 */
[----:B0-----:R-:W-:-:S03]  /*9000*/  LEA R12, R2, UR5, 0x2 ;  /* 0x00000005020c7c11 */ /* 0x001fc6000f8e10ff */
[----:B------:R-:W-:Y:S01]  /*9010*/  STS [R4+0x8], R7 ;  /* 0x0000080704007388 */ /* 0x000fe20000000800 */
[----:B------:R-:W-:-:S03]  /*9020*/  IADD3 R0, P0, PT, R3, R0, RZ ;  /* 0x0000000003007210 */ /* 0x000fc60007f1e0ff */
[----:B------:R-:W-:Y:S02]  /*9030*/  STS [R4+0xc], R8 ;  /* 0x00000c0804007388 */ /* 0x000fe40000000800 */
[----:B------:R-:W-:Y:S01]  /*9040*/  IMAD.X R3, RZ, RZ, RZ, P0 ;  /* 0x000000ffff037224 */ /* 0x000fe200000e06ff */
[C---:B-1----:R-:W-:Y:S01]  /*9050*/  LEA R2, P0, R0.reuse, UR6, 0x2 ;  /* 0x0000000600027c11 */ /* 0x042fe2000f8010ff */
[----:B------:R-:W-:Y:S03]  /*9060*/  STS [R4+0x10], R9 ;  /* 0x0000100904007388 */ /* 0x000fe60000000800 */
[----:B------:R-:W-:Y:S01]  /*9070*/  LEA.HI.X R3, R0, UR7, R3, 0x2, P0 ;  /* 0x0000000700037c11 */ /* 0x000fe200080f1403 */
        /* <DEDUP_REMOVED lines=47> */
.L_x_3679:
[----:B------:R-:W0:Y:S01]  /*9370*/  LDC.64 R2, c[0x0][0x3b8] ;  /* 0x0000ee00ff027b82 */ /* 0x000e220000000a00 */
[----:B------:R-:W1:Y:S07]  /*9380*/  LDCU.U8 UR4, c[0x0][0x380] ;  /* 0x00007000ff0477ac */ /* 0x000e6e0008000000 */
[----:B------:R-:W2:Y:S08]  /*9390*/  LDC R6, c[0x0][0x3c0] ;  /* 0x0000f000ff067b82 */ /* 0x000eb00000000800 */
[----:B------:R-:W3:Y:S01]  /*93a0*/  LDC R11, c[0x0][0x398] ;  /* 0x0000e600ff0b7b82 */ /* 0x000ee20000000800 */
[----:B0-----:R-:W-:-:S05]  /*93b0*/  IMAD.WIDE.U32 R2, R9, 0x4, R2 ;  /* 0x0000000409027825 */ /* 0x001fca00078e0002 */
[----:B------:R-:W4:Y:S04]  /*93c0*/  LDG.E R5, desc[UR8][R2.64+0x4] ;  /* 0x0000040802057981 */ /* 0x000f28000c1e1900 */
[----:B------:R0:W5:Y:S01]  /*93d0*/  LDG.E R4, desc[UR8][R2.64] ;  /* 0x0000000802047981 */ /* 0x000162000c1e1900 */
[--C-:B--2---:R-:W-:Y:S01]  /*93e0*/  IMAD.MOV R8, RZ, RZ, -R6.reuse ;  /* 0x000000ffff087224 */ /* 0x104fe200078e0a06 */
[----:B------:R-:W-:Y:S01]  /*93f0*/  SHF.R.U32.HI R6, RZ, 0x1, R6 ;  /* 0x00000001ff067819 */ /* 0x000fe20000011606 */
[----:B-1----:R-:W-:Y:S01]  /*9400*/  UPRMT UR4, UR4, 0x8880, URZ ;  /* 0x0000888004047896 */ /* 0x002fe200080000ff */
[----:B------:R-:W-:Y:S01]  /*9410*/  BSSY.RECONVERGENT B0, `(.L_x_3866) ;  /* 0x00001af000007945 */ /* 0x000fe20003800200 */
[----:B------:R-:W-:Y:S01]  /*9420*/  ACQBULK ;  /* 0x000000000000782e */ /* 0x000fe20000000000 */
[CC--:B------:R-:W-:Y:S01]  /*9430*/  LOP3.LUT R10, R9.reuse, R8.reuse, RZ, 0xc0, !PT ;  /* 0x00000008090a7212 */ /* 0x0c0fe200078ec0ff */
[----:B------:R-:W-:Y:S01]  /*9440*/  IMAD R6, R6, 0x1100, RZ ;  /* 0x0000110006067824 */ /* 0x000fe200078e02ff */
[----:B------:R-:W-:Y:S01]  /*9450*/  LOP3.LUT R8, R9, R8, RZ, 0xfc, !PT ;  /* 0x0000000809087212 */ /* 0x000fe200078efcff */
[----:B------:R-:W-:-:S02]  /*9460*/  UISETP.NE.AND UP0, UPT, UR4, URZ, UPT ;  /* 0x000000ff0400728c */ /* 0x000fc4000bf05270 */
[----:B------:R-:W-:Y:S01]  /*9470*/  IMAD.IADD R7, R9, 0x1, -R10 ;  /* 0x0000000109077824 */ /* 0x000fe200078e0a0a */
[----:B------:R-:W-:Y:S01]  /*9480*/  ISETP.NE.AND P0, PT, R8, -0x1, PT ;  /* 0xffffffff0800780c */ /* 0x000fe20003f05270 */
[----:B------:R-:W-:Y:S02]  /*9490*/  IMAD R10, R10, 0x1100, RZ ;  /* 0x000011000a0a7824 */ /* 0x000fe400078e02ff */
[----:B------:R-:W-:Y:S02]  /*94a0*/  IMAD R7, R7, 0x1100, RZ ;  /* 0x0000110007077824 */ /* 0x000fe400078e02ff */
[----:B---3--:R-:W-:-:S03]  /*94b0*/  IMAD.IADD R11, R11, 0x1, -R10 ;  /* 0x000000010b0b7824 */ /* 0x008fc600078e0a0a */
[----:B0-----:R-:W-:Y:S02]  /*94c0*/  VIMNMX.U32 R3, PT, PT, R7, -0x1101, !PT ;  /* 0xffffeeff07037848 */ /* 0x001fe40007fe0000 */
[C---:B------:R-:W-:Y:S02]  /*94d0*/  VIMNMX.U32 R9, PT, PT, R6.reuse, R11, !PT ;  /* 0x0000000b06097248 */ /* 0x040fe40007fe0000 */
[----:B------:R-:W-:Y:S02]  /*94e0*/  LOP3.LUT R3, RZ, R3, RZ, 0x33, !PT ;  /* 0x00000003ff037212 */ /* 0x000fe400078e33ff */
[----:B------:R-:W-:Y:S01]  /*94f0*/  IADD3 R22, PT, PT, -R6, R9, RZ ;  /* 0x0000000906167210 */ /* 0x000fe20007ffe1ff */
[----:B----4-:R-:W-:-:S05]  /*9500*/  IMAD.IADD R2, R5, 0x1, -R10 ;  /* 0x0000000105027824 */ /* 0x010fca00078e0a0a */
[----:B------:R-:W-:Y:S01]  /*9510*/  IADD3 R5, PT, PT, -R2, R7, R3 ;  /* 0x0000000702057210 */ /* 0x000fe20007ffe103 */
[----:B-----5:R-:W-:Y:S01]  /*9520*/  IMAD.IADD R3, R4, 0x1, -R10 ;  /* 0x0000000104037824 */ /* 0x020fe200078e0a0a */
[C---:B------:R-:W-:Y:S02]  /*9530*/  @!P0 VIMNMX.U32 R2, PT, PT, R6.reuse, R11, PT ;  /* 0x0000000b06028248 */ /* 0x040fe40003fe0000 */
[----:B------:R-:W-:Y:S02]  /*9540*/  SEL R5, R6, R5, !P0 ;  /* 0x0000000506057207 */ /* 0x000fe40004000000 */
[----:B------:R-:W-:Y:S01]  /*9550*/  VIADDMNMX.U32 R25, R7, -R3, R22, PT ;  /* 0x8000000307197246 */ /* 0x000fe20003800016 */
[----:B------:R-:W-:Y:S01]  /*9560*/  IMAD.IADD R23, R2, 0x1, -R3 ;  /* 0x0000000102177824 */ /* 0x000fe200078e0a03 */
[----:B------:R-:W-:-:S05]  /*9570*/  VIMNMX.U32 R22, PT, PT, R22, R5, PT ;  /* 0x0000000516167248 */ /* 0x000fca0003fe0000 */
[----:B------:R-:W-:Y:S01]  /*9580*/  IMAD.IADD R22, R22, 0x1, -R25 ;  /* 0x0000000116167824 */ /* 0x000fe200078e0a19 */
[----:B------:R-:W-:Y:S06]  /*9590*/  BRA.U !UP0, `(.L_x_3867) ;  /* 0x00000009084c7547 */ /* 0x000fec000b800000 */
[----:B------:R-:W0:Y:S01]  /*95a0*/  LDCU.64 UR4, c[0x0][0x388] ;  /* 0x00007100ff0477ac */ /* 0x000e220008000a00 */
[----:B------:R-:W-:Y:S01]  /*95b0*/  IADD3 R25, P0, P1, R25, R10, R6 ;  /* 0x0000000a19197210 */ /* 0x000fe2000791e006 */
[----:B------:R-:W-:Y:S01]  /*95c0*/  IMAD.IADD R21, R23, 0x1, R22 ;  /* 0x0000000117157824 */ /* 0x000fe200078e0216 */
[C---:B------:R-:W-:Y:S01]  /*95d0*/  IADD3 R4, P2, P3, R0.reuse, R3, R10 ;  /* 0x0000000300047210 */ /* 0x040fe20007b5e00a */
[C---:B------:R-:W-:Y:S01]  /*95e0*/  IMAD.IADD R2, R0.reuse, 0x1, -R23 ;  /* 0x0000000100027824 */ /* 0x040fe200078e0a17 */
[----:B------:R-:W-:Y:S01]  /*95f0*/  IADD3.X R5, PT, PT, RZ, RZ, RZ, P0, P1 ;  /* 0x000000ffff057210 */ /* 0x000fe200007e24ff */
[----:B------:R-:W-:Y:S01]  /*9600*/  BSSY.RECONVERGENT B1, `(.L_x_3868) ;  /* 0x000000d000017945 */ /* 0x000fe20003800200 */
[----:B------:R-:W-:Y:S02]  /*9610*/  ISETP.GE.AND P0, PT, R0, R21, PT ;  /* 0x000000150000720c */ /* 0x000fe40003f06270 */
[----:B------:R-:W-:-:S04]  /*9620*/  IADD3 R3, P4, PT, R2, R25, RZ ;  /* 0x0000001902037210 */ /* 0x000fc80007f9e0ff */
[----:B------:R-:W-:Y:S02]  /*9630*/  LEA.HI.X.SX32 R2, R2, R5, 0x1, P4 ;  /* 0x0000000502027211 */ /* 0x000fe400020f0eff */
[----:B------:R-:W-:Y:S02]  /*9640*/  IADD3.X R5, PT, PT, RZ, RZ, RZ, P2, P3 ;  /* 0x000000ffff057210 */ /* 0x000fe400017e64ff */
[C---:B0-----:R-:W-:Y:S02]  /*9650*/  LEA R14, P1, R4.reuse, UR4, 0x2 ;  /* 0x00000004040e7c11 */ /* 0x041fe4000f8210ff */
[C---:B------:R-:W-:Y:S02]  /*9660*/  LEA R24, P2, R3.reuse, UR4, 0x2 ;  /* 0x0000000403187c11 */ /* 0x040fe4000f8410ff */
[----:B------:R-:W-:Y:S02]  /*9670*/  LEA.HI.X R15, R4, UR5, R5, 0x2, P1 ;  /* 0x00000005040f7c11 */ /* 0x000fe400088f1405 */
[----:B------:R-:W-:Y:S01]  /*9680*/  LEA.HI.X R25, R3, UR5, R2, 0x2, P2 ;  /* 0x0000000503197c11 */ /* 0x000fe200090f1402 */
[----:B------:R-:W-:Y:S08]  /*9690*/  @P0 BRA `(.L_x_3869) ;  /* 0x00000000000c0947 */ /* 0x000ff00003800000 */
[----:B------:R-:W-:-:S13]  /*96a0*/  ISETP.GE.AND P0, PT, R0, R23, PT ;  /* 0x000000170000720c */ /* 0x000fda0003f06270 */
[----:B------:R0:W5:Y:S04]  /*96b0*/  @!P0 LDG.E R20, desc[UR8][R14.64] ;  /* 0x000000080e148981 */ /* 0x000168000c1e1900 */
[----:B------:R0:W5:Y:S02]  /*96c0*/  @P0 LDG.E R20, desc[UR8][R24.64] ;  /* 0x0000000818140981 */ /* 0x000164000c1e1900 */
.L_x_3869:
[----:B------:R-:W-:Y:S05]  /*96d0*/  BSYNC.RECONVERGENT B1 ;  /* 0x0000000000017941 */ /* 0x000fea0003800200 */
.L_x_3868:
[----:B------:R-:W-:Y:S01]  /*96e0*/  VIADD R2, R0, 0x100 ;  /* 0x0000010000027836 */ /* 0x000fe20000000000 */
[----:B------:R-:W-:Y:S04]  /*96f0*/  BSSY.RECONVERGENT B1, `(.L_x_3870) ;  /* 0x0000006000017945 */ /* 0x000fe80003800200 */
[----:B------:R-:W-:-:S13]  /*9700*/  ISETP.GE.AND P0, PT, R2, R21, PT ;  /* 0x000000150200720c */ /* 0x000fda0003f06270 */
[----:B------:R-:W-:Y:S05]  /*9710*/  @P0 BRA `(.L_x_3871) ;  /* 0x00000000000c0947 */ /* 0x000fea0003800000 */
[----:B------:R-:W-:-:S13]  /*9720*/  ISETP.GE.AND P0, PT, R2, R23, PT ;  /* 0x000000170200720c */ /* 0x000fda0003f06270 */
[----:B------:R1:W5:Y:S04]  /*9730*/  @P0 LDG.E R19, desc[UR8][R24.64+0x400] ;  /* 0x0004000818130981 */ /* 0x000368000c1e1900 */
[----:B------:R1:W5:Y:S02]  /*9740*/  @!P0 LDG.E R19, desc[UR8][R14.64+0x400] ;  /* 0x000400080e138981 */ /* 0x000364000c1e1900 */
.L_x_3871:
[----:B------:R-:W-:Y:S05]  /*9750*/  BSYNC.RECONVERGENT B1 ;  /* 0x0000000000017941 */ /* 0x000fea0003800200 */
.L_x_3870:
[----:B------:R-:W-:Y:S01]  /*9760*/  VIADD R2, R0, 0x200 ;  /* 0x0000020000027836 */ /* 0x000fe20000000000 */
[----:B------:R-:W-:Y:S04]  /*9770*/  BSSY.RECONVERGENT B1, `(.L_x_3872) ;  /* 0x0000006000017945 */ /* 0x000fe80003800200 */
[----:B------:R-:W-:-:S13]  /*9780*/  ISETP.GE.AND P0, PT, R2, R21, PT ;  /* 0x000000150200720c */ /* 0x000fda0003f06270 */
[----:B------:R-:W-:Y:S05]  /*9790*/  @P0 BRA `(.L_x_3873) ;  /* 0x00000000000c0947 */ /* 0x000fea0003800000 */
[----:B------:R-:W-:-:S13]  /*97a0*/  ISETP.GE.AND P0, PT, R2, R23, PT ;  /* 0x000000170200720c */ /* 0x000fda0003f06270 */
[----:B------:R2:W5:Y:S04]  /*97b0*/  @P0 LDG.E R18, desc[UR8][R24.64+0x800] ;  /* 0x0008000818120981 */ /* 0x000568000c1e1900 */
[----:B------:R2:W5:Y:S02]  /*97c0*/  @!P0 LDG.E R18, desc[UR8][R14.64+0x800] ;  /* 0x000800080e128981 */ /* 0x000564000c1e1900 */
.L_x_3873:
[----:B------:R-:W-:Y:S05]  /*97d0*/  BSYNC.RECONVERGENT B1 ;  /* 0x0000000000017941 */ /* 0x000fea0003800200 */
.L_x_3872:
[----:B------:R-:W-:Y:S01]  /*97e0*/  VIADD R2, R0, 0x300 ;  /* 0x0000030000027836 */ /* 0x000fe20000000000 */
[----:B------:R-:W-:Y:S04]  /*97f0*/  BSSY.RECONVERGENT B1, `(.L_x_3874) ;  /* 0x0000006000017945 */ /* 0x000fe80003800200 */
[----:B------:R-:W-:-:S13]  /*9800*/  ISETP.GE.AND P0, PT, R2, R21, PT ;  /* 0x000000150200720c */ /* 0x000fda0003f06270 */
[----:B------:R-:W-:Y:S05]  /*9810*/  @P0 BRA `(.L_x_3875) ;  /* 0x00000000000c0947 */ /* 0x000fea0003800000 */
[----:B------:R-:W-:-:S13]  /*9820*/  ISETP.GE.AND P0, PT, R2, R23, PT ;  /* 0x000000170200720c */ /* 0x000fda0003f06270 */
[----:B------:R3:W5:Y:S04]  /*9830*/  @P0 LDG.E R17, desc[UR8][R24.64+0xc00] ;  /* 0x000c000818110981 */ /* 0x000768000c1e1900 */
[----:B------:R3:W5:Y:S02]  /*9840*/  @!P0 LDG.E R17, desc[UR8][R14.64+0xc00] ;  /* 0x000c00080e118981 */ /* 0x000764000c1e1900 */
.L_x_3875:
[----:B------:R-:W-:Y:S05]  /*9850*/  BSYNC.RECONVERGENT B1 ;  /* 0x0000000000017941 */ /* 0x000fea0003800200 */
.L_x_3874:
[----:B------:R-:W-:Y:S01]  /*9860*/  LOP3.LUT R2, R0, 0x400, RZ, 0xfc, !PT ;  /* 0x0000040000027812 */ /* 0x000fe200078efcff */
[----:B------:R-:W-:Y:S03]  /*9870*/  BSSY.RECONVERGENT B1, `(.L_x_3876) ;  /* 0x0000006000017945 */ /* 0x000fe60003800200 */
[----:B------:R-:W-:-:S13]  /*9880*/  ISETP.GE.AND P0, PT, R2, R21, PT ;  /* 0x000000150200720c */ /* 0x000fda0003f06270 */
[----:B------:R-:W-:Y:S05]  /*9890*/  @P0 BRA `(.L_x_3877) ;  /* 0x00000000000c0947 */ /* 0x000fea0003800000 */
[----:B------:R-:W-:-:S13]  /*98a0*/  ISETP.GE.AND P0, PT, R2, R23, PT ;  /* 0x000000170200720c */ /* 0x000fda0003f06270 */
[----:B------:R4:W5:Y:S04]  /*98b0*/  @P0 LDG.E R16, desc[UR8][R24.64+0x1000] ;  /* 0x0010000818100981 */ /* 0x000968000c1e1900 */
[----:B------:R4:W5:Y:S02]  /*98c0*/  @!P0 LDG.E R16, desc[UR8][R14.64+0x1000] ;  /* 0x001000080e108981 */ /* 0x000964000c1e1900 */
.L_x_3877:
[----:B------:R-:W-:Y:S05]  /*98d0*/  BSYNC.RECONVERGENT B1 ;  /* 0x0000000000017941 */ /* 0x000fea0003800200 */
.L_x_3876:
[----:B------:R-:W-:Y:S01]  /*98e0*/  VIADD R2, R0, 0x500 ;  /* 0x0000050000027836 */ /* 0x000fe20000000000 */
[----:B------:R-:W-:Y:S04]  /*98f0*/  BSSY.RECONVERGENT B1, `(.L_x_3878) ;  /* 0x0000006000017945 */ /* 0x000fe80003800200 */
[----:B------:R-:W-:-:S13]  /*9900*/  ISETP.GE.AND P0, PT, R2, R21, PT ;  /* 0x000000150200720c */ /* 0x000fda0003f06270 */
[----:B------:R-:W-:Y:S05]  /*9910*/  @P0 BRA `(.L_x_3879) ;  /* 0x00000000000c0947 */ /* 0x000fea0003800000 */
[----:B------:R-:W-:-:S13]  /*9920*/  ISETP.GE.AND P0, PT, R2, R23, PT ;  /* 0x000000170200720c */ /* 0x000fda0003f06270 */
[----:B------:R0:W5:Y:S04]  /*9930*/  @P0 LDG.E R2, desc[UR8][R24.64+0x1400] ;  /* 0x0014000818020981 */ /* 0x000168000c1e1900 */
[----:B------:R0:W5:Y:S02]  /*9940*/  @!P0 LDG.E R2, desc[UR8][R14.64+0x1400] ;  /* 0x001400080e028981 */ /* 0x000164000c1e1900 */
.L_x_3879:
[----:B------:R-:W-:Y:S05]  /*9950*/  BSYNC.RECONVERGENT B1 ;  /* 0x0000000000017941 */ /* 0x000fea0003800200 */
.L_x_3878:
[----:B------:R-:W-:Y:S01]  /*9960*/  IADD3 R4, PT, PT, R0, 0x600, RZ ;  /* 0x0000060000047810 */ /* 0x000fe20007ffe0ff */
[----:B------:R-:W-:Y:S03]  /*9970*/  BSSY.RECONVERGENT B1, `(.L_x_3880) ;  /* 0x0000006000017945 */ /* 0x000fe60003800200 */
[----:B------:R-:W-:-:S13]  /*9980*/  ISETP.GE.AND P0, PT, R4, R21, PT ;  /* 0x000000150400720c */ /* 0x000fda0003f06270 */
[----:B------:R-:W-:Y:S05]  /*9990*/  @P0 BRA `(.L_x_3881) ;  /* 0x00000000000c0947 */ /* 0x000fea0003800000 */
[----:B------:R-:W-:-:S13]  /*99a0*/  ISETP.GE.AND P0, PT, R4, R23, PT ;  /* 0x000000170400720c */ /* 0x000fda0003f06270 */
[----:B------:R0:W5:Y:S04]  /*99b0*/  @P0 LDG.E R3, desc[UR8][R24.64+0x1800] ;  /* 0x0018000818030981 */ /* 0x000168000c1e1900 */
[----:B------:R0:W5:Y:S02]  /*99c0*/  @!P0 LDG.E R3, desc[UR8][R14.64+0x1800] ;  /* 0x001800080e038981 */ /* 0x000164000c1e1900 */
.L_x_3881:
[----:B------:R-:W-:Y:S05]  /*99d0*/  BSYNC.RECONVERGENT B1 ;  /* 0x0000000000017941 */ /* 0x000fea0003800200 */
.L_x_3880:
[----:B------:R-:W-:Y:S01]  /*99e0*/  VIADD R4, R0, 0x700 ;  /* 0x0000070000047836 */ /* 0x000fe20000000000 */
[----:B------:R-:W-:Y:S04]  /*99f0*/  BSSY.RECONVERGENT B1, `(.L_x_3882) ;  /* 0x0000006000017945 */ /* 0x000fe80003800200 */
[----:B------:R-:W-:-:S13]  /*9a00*/  ISETP.GE.AND P0, PT, R4, R21, PT ;  /* 0x000000150400720c */ /* 0x000fda0003f06270 */
[----:B------:R-:W-:Y:S05]  /*9a10*/  @P0 BRA `(.L_x_3883) ;  /* 0x00000000000c0947 */ /* 0x000fea0003800000 */
[----:B------:R-:W-:-:S13]  /*9a20*/  ISETP.GE.AND P0, PT, R4, R23, PT ;  /* 0x000000170400720c */ /* 0x000fda0003f06270 */
[----:B------:R0:W5:Y:S04]  /*9a30*/  @P0 LDG.E R4, desc[UR8][R24.64+0x1c00] ;  /* 0x001c000818040981 */ /* 0x000168000c1e1900 */
[----:B------:R0:W5:Y:S02]  /*9a40*/  @!P0 LDG.E R4, desc[UR8][R14.64+0x1c00] ;  /* 0x001c00080e048981 */ /* 0x000164000c1e1900 */
.L_x_3883:
[----:B------:R-:W-:Y:S05]  /*9a50*/  BSYNC.RECONVERGENT B1 ;  /* 0x0000000000017941 */ /* 0x000fea0003800200 */
.L_x_3882:
[----:B------:R-:W-:Y:S01]  /*9a60*/  LOP3.LUT R6, R0, 0x800, RZ, 0xfc, !PT ;  /* 0x0000080000067812 */ /* 0x000fe200078efcff */
[----:B------:R-:W-:Y:S03]  /*9a70*/  BSSY.RECONVERGENT B1, `(.L_x_3884) ;  /* 0x0000006000017945 */ /* 0x000fe60003800200 */
[----:B------:R-:W-:-:S13]  /*9a80*/  ISETP.GE.AND P0, PT, R6, R21, PT ;  /* 0x000000150600720c */ /* 0x000fda0003f06270 */
[----:B------:R-:W-:Y:S05]  /*9a90*/  @P0 BRA `(.L_x_3885) ;  /* 0x00000000000c0947 */ /* 0x000fea0003800000 */
[----:B------:R-:W-:-:S13]  /*9aa0*/  ISETP.GE.AND P0, PT, R6, R23, PT ;  /* 0x000000170600720c */ /* 0x000fda0003f06270 */
[----:B------:R0:W5:Y:S04]  /*9ab0*/  @P0 LDG.E R5, desc[UR8][R24.64+0x2000] ;  /* 0x0020000818050981 */ /* 0x000168000c1e1900 */
[----:B------:R0:W5:Y:S02]  /*9ac0*/  @!P0 LDG.E R5, desc[UR8][R14.64+0x2000] ;  /* 0x002000080e058981 */ /* 0x000164000c1e1900 */
.L_x_3885:
[----:B------:R-:W-:Y:S05]  /*9ad0*/  BSYNC.RECONVERGENT B1 ;  /* 0x0000000000017941 */ /* 0x000fea0003800200 */
.L_x_3884:
[----:B------:R-:W-:Y:S01]  /*9ae0*/  VIADD R6, R0, 0x900 ;  /* 0x0000090000067836 */ /* 0x000fe20000000000 */
[----:B------:R-:W-:Y:S04]  /*9af0*/  BSSY.RECONVERGENT B1, `(.L_x_3886) ;  /* 0x0000006000017945 */ /* 0x000fe80003800200 */
[----:B------:R-:W-:-:S13]  /*9b00*/  ISETP.GE.AND P0, PT, R6, R21, PT ;  /* 0x000000150600720c */ /* 0x000fda0003f06270 */
[----:B------:R-:W-:Y:S05]  /*9b10*/  @P0 BRA `(.L_x_3887) ;  /* 0x00000000000c0947 */ /* 0x000fea0003800000 */
[----:B------:R-:W-:-:S13]  /*9b20*/  ISETP.GE.AND P0, PT, R6, R23, PT ;  /* 0x000000170600720c */ /* 0x000fda0003f06270 */
[----:B------:R0:W5:Y:S04]  /*9b30*/  @P0 LDG.E R6, desc[UR8][R24.64+0x2400] ;  /* 0x0024000818060981 */ /* 0x000168000c1e1900 */
[----:B------:R0:W5:Y:S02]  /*9b40*/  @!P0 LDG.E R6, desc[UR8][R14.64+0x2400] ;  /* 0x002400080e068981 */ /* 0x000164000c1e1900 */
.L_x_3887:
[----:B------:R-:W-:Y:S05]  /*9b50*/  BSYNC.RECONVERGENT B1 ;  /* 0x0000000000017941 */ /* 0x000fea0003800200 */
.L_x_3886:
[----:B------:R-:W-:Y:S01]  /*9b60*/  VIADD R8, R0, 0xa00 ;  /* 0x00000a0000087836 */ /* 0x000fe20000000000 */
[----:B------:R-:W-:Y:S04]  /*9b70*/  BSSY.RECONVERGENT B1, `(.L_x_3888) ;  /* 0x0000006000017945 */ /* 0x000fe80003800200 */
[----:B------:R-:W-:-:S13]  /*9b80*/  ISETP.GE.AND P0, PT, R8, R21, PT ;  /* 0x000000150800720c */ /* 0x000fda0003f06270 */
[----:B------:R-:W-:Y:S05]  /*9b90*/  @P0 BRA `(.L_x_3889) ;  /* 0x00000000000c0947 */ /* 0x000fea0003800000 */
[----:B------:R-:W-:-:S13]  /*9ba0*/  ISETP.GE.AND P0, PT, R8, R23, PT ;  /* 0x000000170800720c */ /* 0x000fda0003f06270 */
[----:B------:R0:W5:Y:S04]  /*9bb0*/  @P0 LDG.E R7, desc[UR8][R24.64+0x2800] ;  /* 0x0028000818070981 */ /* 0x000168000c1e1900 */
[----:B------:R0:W5:Y:S02]  /*9bc0*/  @!P0 LDG.E R7, desc[UR8][R14.64+0x2800] ;  /* 0x002800080e078981 */ /* 0x000164000c1e1900 */
.L_x_3889:
[----:B------:R-:W-:Y:S05]  /*9bd0*/  BSYNC.RECONVERGENT B1 ;  /* 0x0000000000017941 */ /* 0x000fea0003800200 */
.L_x_3888:
[----:B------:R-:W-:Y:S01]  /*9be0*/  VIADD R8, R0, 0xb00 ;  /* 0x00000b0000087836 */ /* 0x000fe20000000000 */
[----:B------:R-:W-:Y:S04]  /*9bf0*/  BSSY.RECONVERGENT B1, `(.L_x_3890) ;  /* 0x0000006000017945 */ /* 0x000fe80003800200 */
[----:B------:R-:W-:-:S13]  /*9c00*/  ISETP.GE.AND P0, PT, R8, R21, PT ;  /* 0x000000150800720c */ /* 0x000fda0003f06270 */
[----:B------:R-:W-:Y:S05]  /*9c10*/  @P0 BRA `(.L_x_3891) ;  /* 0x00000000000c0947 */ /* 0x000fea0003800000 */
[----:B------:R-:W-:-:S13]  /*9c20*/  ISETP.GE.AND P0, PT, R8, R23, PT ;  /* 0x000000170800720c */ /* 0x000fda0003f06270 */
[----:B------:R0:W5:Y:S04]  /*9c30*/  @P0 LDG.E R8, desc[UR8][R24.64+0x2c00] ;  /* 0x002c000818080981 */ /* 0x000168000c1e1900 */
[----:B------:R0:W5:Y:S02]  /*9c40*/  @!P0 LDG.E R8, desc[UR8][R14.64+0x2c00] ;  /* 0x002c00080e088981 */ /* 0x000164000c1e1900 */
.L_x_3891:
[----:B------:R-:W-:Y:S05]  /*9c50*/  BSYNC.RECONVERGENT B1 ;  /* 0x0000000000017941 */ /* 0x000fea0003800200 */
.L_x_3890:
[----:B------:R-:W-:Y:S01]  /*9c60*/  LOP3.LUT R10, R0, 0xc00, RZ, 0xfc, !PT ;  /* 0x00000c00000a7812 */ /* 0x000fe200078efcff */
[----:B------:R-:W-:Y:S03]  /*9c70*/  BSSY.RECONVERGENT B1, `(.L_x_3892) ;  /* 0x0000006000017945 */ /* 0x000fe60003800200 */
[----:B------:R-:W-:-:S13]  /*9c80*/  ISETP.GE.AND P0, PT, R10, R21, PT ;  /* 0x000000150a00720c */ /* 0x000fda0003f06270 */
[----:B------:R-:W-:Y:S05]  /*9c90*/  @P0 BRA `(.L_x_3893) ;  /* 0x00000000000c0947 */ /* 0x000fea0003800000 */
[----:B------:R-:W-:-:S13]  /*9ca0*/  ISETP.GE.AND P0, PT, R10, R23, PT ;  /* 0x000000170a00720c */ /* 0x000fda0003f06270 */
[----:B------:R0:W5:Y:S04]  /*9cb0*/  @P0 LDG.E R9, desc[UR8][R24.64+0x3000] ;  /* 0x0030000818090981 */ /* 0x000168000c1e1900 */
[----:B------:R0:W5:Y:S02]  /*9cc0*/  @!P0 LDG.E R9, desc[UR8][R14.64+0x3000] ;  /* 0x003000080e098981 */ /* 0x000164000c1e1900 */
.L_x_3893:
[----:B------:R-:W-:Y:S05]  /*9cd0*/  BSYNC.RECONVERGENT B1 ;  /* 0x0000000000017941 */ /* 0x000fea0003800200 */
.L_x_3892:
[----:B------:R-:W-:Y:S01]  /*9ce0*/  VIADD R10, R0, 0xd00 ;  /* 0x00000d00000a7836 */ /* 0x000fe20000000000 */
[----:B------:R-:W-:Y:S04]  /*9cf0*/  BSSY.RECONVERGENT B1, `(.L_x_3894) ;  /* 0x0000006000017945 */ /* 0x000fe80003800200 */
[----:B------:R-:W-:-:S13]  /*9d00*/  ISETP.GE.AND P0, PT, R10, R21, PT ;  /* 0x000000150a00720c */ /* 0x000fda0003f06270 */
[----:B------:R-:W-:Y:S05]  /*9d10*/  @P0 BRA `(.L_x_3895) ;  /* 0x00000000000c0947 */ /* 0x000fea0003800000 */
[----:B------:R-:W-:-:S13]  /*9d20*/  ISETP.GE.AND P0, PT, R10, R23, PT ;  /* 0x000000170a00720c */ /* 0x000fda0003f06270 */
[----:B------:R0:W5:Y:S04]  /*9d30*/  @P0 LDG.E R10, desc[UR8][R24.64+0x3400] ;  /* 0x00340008180a0981 */ /* 0x000168000c1e1900 */
[----:B------:R0:W5:Y:S02]  /*9d40*/  @!P0 LDG.E R10, desc[UR8][R14.64+0x3400] ;  /* 0x003400080e0a8981 */ /* 0x000164000c1e1900 */
.L_x_3895:
[----:B------:R-:W-:Y:S05]  /*9d50*/  BSYNC.RECONVERGENT B1 ;  /* 0x0000000000017941 */ /* 0x000fea0003800200 */
.L_x_3894:
[----:B------:R-:W-:Y:S01]  /*9d60*/  VIADD R12, R0, 0xe00 ;  /* 0x00000e00000c7836 */ /* 0x000fe20000000000 */
[----:B------:R-:W-:Y:S04]  /*9d70*/  BSSY.RECONVERGENT B1, `(.L_x_3896) ;  /* 0x0000006000017945 */ /* 0x000fe80003800200 */
[----:B------:R-:W-:-:S13]  /*9d80*/  ISETP.GE.AND P0, PT, R12, R21, PT ;  /* 0x000000150c00720c */ /* 0x000fda0003f06270 */
[----:B------:R-:W-:Y:S05]  /*9d90*/  @P0 BRA `(.L_x_3897) ;  /* 0x00000000000c0947 */ /* 0x000fea0003800000 */
[----:B------:R-:W-:-:S13]  /*9da0*/  ISETP.GE.AND P0, PT, R12, R23, PT ;  /* 0x000000170c00720c */ /* 0x000fda0003f06270 */
[----:B------:R0:W5:Y:S04]  /*9db0*/  @P0 LDG.E R11, desc[UR8][R24.64+0x3800] ;  /* 0x00380008180b0981 */ /* 0x000168000c1e1900 */
[----:B------:R0:W5:Y:S02]  /*9dc0*/  @!P0 LDG.E R11, desc[UR8][R14.64+0x3800] ;  /* 0x003800080e0b8981 */ /* 0x000164000c1e1900 */
.L_x_3897:
[----:B------:R-:W-:Y:S05]  /*9dd0*/  BSYNC.RECONVERGENT B1 ;  /* 0x0000000000017941 */ /* 0x000fea0003800200 */
.L_x_3896:
[----:B------:R-:W-:Y:S01]  /*9de0*/  VIADD R12, R0, 0xf00 ;  /* 0x00000f00000c7836 */ /* 0x000fe20000000000 */
[----:B------:R-:W-:Y:S04]  /*9df0*/  BSSY.RECONVERGENT B1, `(.L_x_3898) ;  /* 0x0000006000017945 */ /* 0x000fe80003800200 */
[----:B------:R-:W-:-:S13]  /*9e00*/  ISETP.GE.AND P0, PT, R12, R21, PT ;  /* 0x000000150c00720c */ /* 0x000fda0003f06270 */
[----:B------:R-:W-:Y:S05]  /*9e10*/  @P0 BRA `(.L_x_3899) ;  /* 0x00000000000c0947 */ /* 0x000fea0003800000 */
[----:B------:R-:W-:-:S13]  /*9e20*/  ISETP.GE.AND P0, PT, R12, R23, PT ;  /* 0x000000170c00720c */ /* 0x000fda0003f06270 */
[----:B------:R0:W5:Y:S04]  /*9e30*/  @P0 LDG.E R12, desc[UR8][R24.64+0x3c00] ;  /* 0x003c0008180c0981 */ /* 0x000168000c1e1900 */
[----:B------:R0:W5:Y:S02]  /*9e40*/  @!P0 LDG.E R12, desc[UR8][R14.64+0x3c00] ;  /* 0x003c00080e0c8981 */ /* 0x000164000c1e1900 */
.L_x_3899:
[----:B------:R-:W-:Y:S05]  /*9e50*/  BSYNC.RECONVERGENT B1 ;  /* 0x0000000000017941 */ /* 0x000fea0003800200 */
.L_x_3898:
[----:B------:R-:W-:-:S04]  /*9e60*/  LOP3.LUT R26, R0, 0x1000, RZ, 0xfc, !PT ;  /* 0x00001000001a7812 */ /* 0x000fc800078efcff */
[----:B------:R-:W-:-:S13]  /*9e70*/  ISETP.GE.AND P0, PT, R26, R21, PT ;  /* 0x000000151a00720c */ /* 0x000fda0003f06270 */
[----:B------:R-:W-:Y:S05]  /*9e80*/  @P0 BRA `(.L_x_3900) ;  /* 0x00000010001c0947 */ /* 0x000fea0003800000 */
[----:B------:R-:W-:-:S13]  /*9e90*/  ISETP.GE.AND P0, PT, R26, R23, PT ;  /* 0x000000171a00720c */ /* 0x000fda0003f06270 */
[----:B------:R0:W5:Y:S04]  /*9ea0*/  @P0 LDG.E R13, desc[UR8][R24.64+0x4000] ;  /* 0x00400008180d0981 */ /* 0x000168000c1e1900 */
[----:B------:R0:W5:Y:S01]  /*9eb0*/  @!P0 LDG.E R13, desc[UR8][R14.64+0x4000] ;  /* 0x004000080e0d8981 */ /* 0x000162000c1e1900 */
[----:B------:R-:W-:Y:S05]  /*9ec0*/  BRA `(.L_x_3900) ;  /* 0x00000010000c7947 */ /* 0x000fea0003800000 */
.L_x_3867:
[----:B------:R-:W-:Y:S01]  /*9ed0*/  IMAD.IADD R21, R23, 0x1, R22 ;  /* 0x0000000117157824 */ /* 0x000fe200078e0216 */
[----:B------:R-:W-:Y:S02]  /*9ee0*/  IADD3 R28, PT, PT, R0, 0x100, RZ ;  /* 0x00000100001c7810 */ /* 0x000fe40007ffe0ff */
[----:B------:R-:W-:Y:S02]  /*9ef0*/  IADD3 R26, P0, PT, R10, R3, RZ ;  /* 0x000000030a1a7210 */ /* 0x000fe40007f1e0ff */
[----:B------:R-:W-:Y:S02]  /*9f00*/  ISETP.GE.AND P4, PT, R28, R21, PT ;  /* 0x000000151c00720c */ /* 0x000fe40003f86270 */
[----:B------:R-:W-:Y:S01]  /*9f10*/  IADD3 R25, P2, P3, R25, R10, R6 ;  /* 0x0000000a19197210 */ /* 0x000fe20007b5e006 */
[----:B------:R-:W-:-:S03]  /*9f20*/  IMAD.X R27, RZ, RZ, RZ, P0 ;  /* 0x000000ffff1b7224 */ /* 0x000fc600000e06ff */
[----:B------:R-:W-:-:S07]  /*9f30*/  IADD3.X R24, PT, PT, RZ, RZ, RZ, P2, P3 ;  /* 0x000000ffff187210 */ /* 0x000fce00017e64ff */
[C---:B------:R-:W-:Y:S01]  /*9f40*/  @!P4 IMAD.IADD R14, R28.reuse, 0x1, -R23 ;  /* 0x000000011c0ec824 */ /* 0x040fe200078e0a17 */
[----:B------:R-:W-:-:S04]  /*9f50*/  @!P4 ISETP.GE.AND P5, PT, R28, R23, PT ;  /* 0x000000171c00c20c */ /* 0x000fc80003fa6270 */
[----:B------:R-:W-:Y:S02]  /*9f60*/  @!P4 SEL R28, R28, R14, !P5 ;  /* 0x0000000e1c1cc207 */ /* 0x000fe40006800000 */
[----:B------:R-:W-:Y:S02]  /*9f70*/  @!P4 SEL R15, R26, R25, !P5 ;  /* 0x000000191a0fc207 */ /* 0x000fe40006800000 */
[----:B------:R-:W-:Y:S02]  /*9f80*/  @!P4 SHF.R.S32.HI R14, RZ, 0x1f, R14 ;  /* 0x0000001fff0ec819 */ /* 0x000fe4000001140e */
[----:B------:R-:W-:Y:S02]  /*9f90*/  @!P4 IADD3 R28, P1, PT, R28, R15, RZ ;  /* 0x0000000f1c1cc210 */ /* 0x000fe40007f3e0ff */
        /* <DEDUP_REMOVED lines=225> */
[----:B------:R-:W-:-:S05]  /*adb0*/  @!P2 IADD3 R28, P1, PT, R28, R15, RZ ;  /* 0x0000000f1c1ca210 */ /* 0x000fca0007f3e0ff */
[----:B------:R-:W-:Y:S02]  /*adc0*/  @!P2 IMAD.X R29, R29, 0x1, R14, P1 ;  /* 0x000000011d1da824 */ /* 0x000fe400008e060e */
        /* <DEDUP_REMOVED lines=8> */
[----:B------:R-:W-:Y:S02]  /*ae50*/  @!P1 SEL R29, R26, R25, !P2 ;  /* 0x000000191a1d9207 */ /* 0x000fe40005000000 */
[C---:B------:R-:W-:Y:S02]  /*ae60*/  @!P1 IADD3 R25, PT, PT, R28.reuse, -R23, RZ ;  /* 0x800000171c199210 */ /* 0x040fe40007ffe0ff */
[----:B------:R-:W-:Y:S02]  /*ae70*/  @!P1 SEL R27, R27, R24, !P2 ;  /* 0x000000181b1b9207 */ /* 0x000fe40005000000 */
[----:B------:R-:W-:Y:S02]  /*ae80*/  @!P1 SEL R26, R28, R25, !P2 ;  /* 0x000000191c1a9207 */ /* 0x000fe40005000000 */
[----:B------:R-:W-:Y:S02]  /*ae90*/  @!P1 SHF.R.S32.HI R25, RZ, 0x1f, R25 ;  /* 0x0000001fff199819 */ /* 0x000fe40000011419 */
[----:B------:R-:W-:-:S02]  /*aea0*/  @!P1 IADD3 R24, P0, PT, R26, R29, RZ ;  /* 0x0000001d1a189210 */ /* 0x000fc40007f1e0ff */
[----:B------:R-:W-:-:S05]  /*aeb0*/  @!P1 SEL R26, R25, RZ, P2 ;  /* 0x000000ff191a9207 */ /* 0x000fca0001000000 */
[----:B------:R-:W-:Y:S01]  /*aec0*/  @!P1 IMAD.X R27, R26, 0x1, R27, P0 ;  /* 0x000000011a1b9824 */ /* 0x000fe200000e061b */
[----:B0-----:R-:W-:-:S04]  /*aed0*/  @!P1 LEA R14, P0, R24, R14, 0x2 ;  /* 0x0000000e180e9211 */ /* 0x001fc800078010ff */
[----:B------:R-:W-:-:S05]  /*aee0*/  @!P1 LEA.HI.X R15, R24, R15, R27, 0x2, P0 ;  /* 0x0000000f180f9211 */ /* 0x000fca00000f141b */
[----:B------:R0:W5:Y:S04]  /*aef0*/  @!P1 LDG.E R13, desc[UR8][R14.64] ;  /* 0x000000080e0d9981 */ /* 0x000168000c1e1900 */
.L_x_3900:
[----:B------:R-:W-:Y:S05]  /*af00*/  BSYNC.RECONVERGENT B0 ;  /* 0x0000000000007941 */ /* 0x000fea0003800200 */
.L_x_3866:
[----:B------:R-:W1:Y:S01]  /*af10*/  S2UR UR5, SR_CgaCtaId ;  /* 0x00000000000579c3 */ /* 0x000e620000008800 */
[----:B------:R-:W-:Y:S02]  /*af20*/  UMOV UR4, 0x400 ;  /* 0x0000040000047882 */ /* 0x000fe40000000000 */
[----:B-1----:R-:W-:-:S06]  /*af30*/  ULEA UR4, UR5, UR4, 0x18 ;  /* 0x0000000405047291 */ /* 0x002fcc000f8ec0ff */
[----:B0-234-:R-:W-:-:S05]  /*af40*/  LEA R15, R0, UR4, 0x2 ;  /* 0x00000004000f7c11 */ /* 0x01dfca000f8e10ff */
[----:B-----5:R-:W-:Y:S04]  /*af50*/  STS [R15], R20 ;  /* 0x000000140f007388 */ /* 0x020fe80000000800 */
[----:B------:R-:W-:Y:S04]  /*af60*/  STS [R15+0x400], R19 ;  /* 0x000400130f007388 */ /* 0x000fe80000000800 */
[----:B------:R-:W-:Y:S04]  /*af70*/  STS [R15+0x800], R18 ;  /* 0x000800120f007388 */ /* 0x000fe80000000800 */
[----:B------:R-:W-:Y:S04]  /*af80*/  STS [R15+0xc00], R17 ;  /* 0x000c00110f007388 */ /* 0x000fe80000000800 */
[----:B------:R-:W-:Y:S04]  /*af90*/  STS [R15+0x1000], R16 ;  /* 0x001000100f007388 */ /* 0x000fe80000000800 */
[----:B------:R0:W-:Y:S04]  /*afa0*/  STS [R15+0x1400], R2 ;  /* 0x001400020f007388 */ /* 0x0001e80000000800 */
        /* <DEDUP_REMOVED lines=15> */
[----:B------:R-:W-:-:S04]  /*b0a0*/  VIMNMX R2, PT, PT, R2, R21, PT ;  /* 0x0000001502027248 */ /* 0x000fc80003fe0100 */
[C---:B------:R-:W-:Y:S01]  /*b0b0*/  ISETP.GE.AND P0, PT, R2.reuse, R22, PT ;  /* 0x000000160200720c */ /* 0x040fe20003f06270 */
[----:B-1----:R-:W-:Y:S01]  /*b0c0*/  IMAD.IADD R6, R2, 0x1, -R22 ;  /* 0x0000000102067824 */ /* 0x002fe200078e0a16 */
[----:B------:R-:W-:-:S04]  /*b0d0*/  VIMNMX R3, PT, PT, R23, R2, PT ;  /* 0x0000000217037248 */ /* 0x000fc80003fe0100 */
[----:B------:R-:W-:-:S04]  /*b0e0*/  SEL R6, R6, RZ, P0 ;  /* 0x000000ff06067207 */ /* 0x000fc80000000000 */
[----:B------:R-:W-:-:S13]  /*b0f0*/  ISETP.GE.AND P0, PT, R6, R3, PT ;  /* 0x000000030600720c */ /* 0x000fda0003f06270 */
[----:B--2---:R-:W-:Y:S05]  /*b100*/  @P0 BRA `(.L_x_3902) ;  /* 0x0000000400880947 */ /* 0x004fea0003800000 */
[----:B------:R-:W-:-:S07]  /*b110*/  IMAD.IADD R4, R23, 0x1, R2 ;  /* 0x0000000117047824 */ /* 0x000fce00078e0202 */
.L_x_3913:
[----:B------:R-:W-:Y:S01]  /*b120*/  IMAD.IADD R5, R3, 0x1, -R6 ;  /* 0x0000000103057824 */ /* 0x000fe200078e0a06 */
[----:B------:R-:W-:Y:S01]  /*b130*/  BSSY.RECONVERGENT B1, `(.L_x_3903) ;  /* 0x0000038000017945 */ /* 0x000fe20003800200 */
[----:B------:R-:W-:-:S03]  /*b140*/  IMAD.MOV.U32 R14, RZ, RZ, 0x3e055027 ;  /* 0x3e055027ff0e7424 */ /* 0x000fc600078e00ff */
[----:B------:R-:W-:-:S04]  /*b150*/  LEA.HI R5, R5, R5, RZ, 0x1 ;  /* 0x0000000505057211 */ /* 0x000fc800078f08ff */
[----:B------:R-:W-:-:S04]  /*b160*/  LEA.HI.SX32 R8, R5, R6, 0x1f ;  /* 0x0000000605087211 */ /* 0x000fc800078ffaff */
[----:B------:R-:W-:-:S05]  /*b170*/  LOP3.LUT R5, RZ, R8, RZ, 0x33, !PT ;  /* 0x00000008ff057212 */ /* 0x000fca00078e33ff */
        /* <DEDUP_REMOVED lines=42> */
.L_x_3905:
        /* <DEDUP_REMOVED lines=9> */
.L_x_3904:
[----:B------:R-:W-:Y:S05]  /*b4b0*/  BSYNC.RECONVERGENT B1 ;  /* 0x0000000000017941 */ /* 0x000fea0003800200 */
.L_x_3903:
[----:B------:R-:W-:Y:S01]  /*b4c0*/  BSSY.RECONVERGENT B1, `(.L_x_3906) ;  /* 0x000000d000017945 */ /* 0x000fe20003800200 */
[----:B------:R-:W-:-:S03]  /*b4d0*/  IMAD.MOV.U32 R10, RZ, RZ, RZ ;  /* 0x000000ffff0a7224 */ /* 0x000fc600078e00ff */
[----:B------:R-:W-:Y:S05]  /*b4e0*/  @!P2 BRA `(.L_x_3907) ;  /* 0x000000000028a947 */ /* 0x000fea0003800000 */
[----:B------:R-:W-:-:S07]  /*b4f0*/  IMAD.MOV.U32 R10, RZ, RZ, RZ ;  /* 0x000000ffff0a7224 */ /* 0x000fce00078e00ff */
.L_x_3908:
        /* <DEDUP_REMOVED lines=9> */
.L_x_3907:
[----:B------:R-:W-:Y:S05]  /*b590*/  BSYNC.RECONVERGENT B1 ;  /* 0x0000000000017941 */ /* 0x000fea0003800200 */
.L_x_3906:
[----:B------:R-:W-:Y:S04]  /*b5a0*/  BSSY.RECONVERGENT B1, `(.L_x_3909) ;  /* 0x0000014000017945 */ /* 0x000fe80003800200 */
[----:B------:R-:W-:Y:S05]  /*b5b0*/  @!P3 BRA `(.L_x_3910) ;  /* 0x000000000048b947 */ /* 0x000fea0003800000 */
[----:B------:R-:W-:-:S07]  /*b5c0*/  IMAD.MOV.U32 R12, RZ, RZ, RZ ;  /* 0x000000ffff0c7224 */ /* 0x000fce00078e00ff */
.L_x_3912:
        /* <DEDUP_REMOVED lines=16> */
.L_x_3911:
[----:B------:R-:W-:-:S13]  /*b6d0*/  ISETP.GT.AND P0, PT, R5, R10, PT ;  /* 0x0000000a0500720c */ /* 0x000fda0003f04270 */
.L_x_3910:
[----:B------:R-:W-:Y:S05]  /*b6e0*/  BSYNC.RECONVERGENT B1 ;  /* 0x0000000000017941 */ /* 0x000fea0003800200 */
.L_x_3909:
[----:B------:R-:W-:Y:S01]  /*b6f0*/  @P0 VIADD R6, R8, 0x1 ;  /* 0x0000000108060836 */ /* 0x000fe20000000000 */
[----:B------:R-:W-:-:S04]  /*b700*/  SEL R3, R3, R8, P0 ;  /* 0x0000000803037207 */ /* 0x000fc80000000000 */
[----:B------:R-:W-:-:S13]  /*b710*/  ISETP.GE.AND P0, PT, R6, R3, PT ;  /* 0x000000030600720c */ /* 0x000fda0003f06270 */
[----:B------:R-:W-:Y:S05]  /*b720*/  @!P0 BRA `(.L_x_3913) ;  /* 0xfffffff8007c8947 */ /* 0x000fea000383ffff */
.L_x_3902:
[----:B------:R-:W-:Y:S05]  /*b730*/  BSYNC.RECONVERGENT B0 ;  /* 0x0000000000007941 */ /* 0x000fea0003800200 */
.L_x_3901:
        /* <DEDUP_REMOVED lines=53> */
.L_x_3918:
        /* <DEDUP_REMOVED lines=9> */
.L_x_3917:
[----:B------:R-:W-:Y:S05]  /*bb20*/  BSYNC.RECONVERGENT B1 ;  /* 0x0000000000017941 */ /* 0x000fea0003800200 */
.L_x_3916:
[----:B------:R-:W-:Y:S04]  /*bb30*/  BSSY.RECONVERGENT B1, `(.L_x_3919) ;  /* 0x000000d000017945 */ /* 0x000fe80003800200 */
[----:B------:R-:W-:Y:S05]  /*bb40*/  @!P2 BRA `(.L_x_3920) ;  /* 0x00000000002ca947 */ /* 0x000fea0003800000 */
[----:B------:R-:W-:Y:S01]  /*bb50*/  IMAD.MOV.U32 R4, RZ, RZ, RZ ;  /* 0x000000ffff047224 */ /* 0x000fe200078e00ff */
[----:B------:R-:W-:-:S07]  /*bb60*/  MOV R11, R2 ;  /* 0x00000002000b7202 */ /* 0x000fce0000000f00 */
.L_x_3921:
        /* <DEDUP_REMOVED lines=9> */
.L_x_3920:
[----:B------:R-:W-:Y:S05]  /*bc00*/  BSYNC.RECONVERGENT B1 ;  /* 0x0000000000017941 */ /* 0x000fea0003800200 */
.L_x_3919:
[----:B------:R-:W-:Y:S05]  /*bc10*/  @!P3 BRA `(.L_x_3915) ;  /* 0x00000000004cb947 */ /* 0x000fea0003800000 */
[----:B------:R-:W-:-:S07]  /*bc20*/  IMAD.MOV.U32 R12, RZ, RZ, RZ ;  /* 0x000000ffff0c7224 */ /* 0x000fce00078e00ff */
.L_x_3923:
        /* <DEDUP_REMOVED lines=17> */
.L_x_3922:
[----:B------:R-:W-:-:S13]  /*bd40*/  ISETP.LE.AND P0, PT, R10, R15, PT ;  /* 0x0000000f0a00720c */ /* 0x000fda0003f03270 */
.L_x_3915:
[----:B------:R-:W-:Y:S05]  /*bd50*/  BSYNC.RECONVERGENT B0 ;  /* 0x0000000000007941 */ /* 0x000fea0003800200 */
.L_x_3914:
        /* <DEDUP_REMOVED lines=52> */
[----:B------:R-:W-:Y:S02]  /*c0a0*/  IMAD.MOV.U32 R7, RZ, RZ, RZ ;  /* 0x000000ffff077224 */ /* 0x000fe400078e00ff */
[----:B------:R-:W-:-:S07]  /*c0b0*/  IMAD.MOV.U32 R9, RZ, RZ, R3 ;  /* 0x000000ffff097224 */ /* 0x000fce00078e0003 */
.L_x_3928:
        /* <DEDUP_REMOVED lines=9> */
.L_x_3927:
[----:B------:R-:W-:Y:S05]  /*c150*/  BSYNC.RECONVERGENT B1 ;  /* 0x0000000000017941 */ /* 0x000fea0003800200 */
.L_x_3926:
[----:B------:R-:W-:Y:S04]  /*c160*/  BSSY.RECONVERGENT B1, `(.L_x_3929) ;  /* 0x000000d000017945 */ /* 0x000fe80003800200 */
[----:B------:R-:W-:Y:S05]  /*c170*/  @!P3 BRA `(.L_x_3930) ;  /* 0x00000000002cb947 */ /* 0x000fea0003800000 */
[----:B------:R-:W-:Y:S02]  /*c180*/  IMAD.MOV.U32 R6, RZ, RZ, RZ ;  /* 0x000000ffff067224 */ /* 0x000fe400078e00ff */
[----:B------:R-:W-:-:S07]  /*c190*/  IMAD.MOV.U32 R9, RZ, RZ, R2 ;  /* 0x000000ffff097224 */ /* 0x000fce00078e0002 */
.L_x_3931:
        /* <DEDUP_REMOVED lines=9> */
.L_x_3930:
[----:B------:R-:W-:Y:S05]  /*c230*/  BSYNC.RECONVERGENT B1 ;  /* 0x0000000000017941 */ /* 0x000fea0003800200 */
.L_x_3929:
[----:B------:R-:W-:Y:S05]  /*c240*/  @!P2 BRA `(.L_x_3925) ;  /* 0x00000000004ca947 */ /* 0x000fea0003800000 */
[----:B------:R-:W-:-:S07]  /*c250*/  IMAD.MOV.U32 R12, RZ, RZ, RZ ;  /* 0x000000ffff0c7224 */ /* 0x000fce00078e00ff */
.L_x_3933:
        /* <DEDUP_REMOVED lines=17> */
.L_x_3932:
[----:B------:R-:W-:-:S13]  /*c370*/  ISETP.LE.AND P1, PT, R7, R6, PT ;  /* 0x000000060700720c */ /* 0x000fda0003f23270 */
.L_x_3925:
[----:B------:R-:W-:Y:S05]  /*c380*/  BSYNC.RECONVERGENT B0 ;  /* 0x0000000000007941 */ /* 0x000fea0003800200 */
.L_x_3924:
        /* <DEDUP_REMOVED lines=57> */
.L_x_3938:
        /* <DEDUP_REMOVED lines=9> */
.L_x_3937:
[----:B------:R-:W-:Y:S05]  /*c7b0*/  BSYNC.RECONVERGENT B1 ;  /* 0x0000000000017941 */ /* 0x000fea0003800200 */
.L_x_3936:
[----:B------:R-:W-:Y:S04]  /*c7c0*/  BSSY.RECONVERGENT B1, `(.L_x_3939) ;  /* 0x000000d000017945 */ /* 0x000fe80003800200 */
[----:B------:R-:W-:Y:S05]  /*c7d0*/  @!P3 BRA `(.L_x_3940) ;  /* 0x00000000002cb947 */ /* 0x000fea0003800000 */
[----:B------:R-:W-:Y:S02]  /*c7e0*/  IMAD.MOV.U32 R7, RZ, RZ, RZ ;  /* 0x000000ffff077224 */ /* 0x000fe400078e00ff */
[----:B------:R-:W-:-:S07]  /*c7f0*/  IMAD.MOV.U32 R10, RZ, RZ, R2 ;  /* 0x000000ffff0a7224 */ /* 0x000fce00078e0002 */
.L_x_3941:
        /* <DEDUP_REMOVED lines=9> */
.L_x_3940:
[----:B------:R-:W-:Y:S05]  /*c890*/  BSYNC.RECONVERGENT B1 ;  /* 0x0000000000017941 */ /* 0x000fea0003800200 */
.L_x_3939:
[----:B------:R-:W-:Y:S05]  /*c8a0*/  @!P2 BRA `(.L_x_3935) ;  /* 0x00000000004ca947 */ /* 0x000fea0003800000 */
[----:B------:R-:W-:-:S07]  /*c8b0*/  IMAD.MOV.U32 R11, RZ, RZ, RZ ;  /* 0x000000ffff0b7224 */ /* 0x000fce00078e00ff */
.L_x_3943:
        /* <DEDUP_REMOVED lines=17> */
.L_x_3942:
[----:B------:R-:W-:-:S13]  /*c9d0*/  ISETP.LE.AND P0, PT, R9, R16, PT ;  /* 0x000000100900720c */ /* 0x000fda0003f03270 */
.L_x_3935:
[----:B------:R-:W-:Y:S05]  /*c9e0*/  BSYNC.RECONVERGENT B0 ;  /* 0x0000000000007941 */ /* 0x000fea0003800200 */
.L_x_3934:
        /* <DEDUP_REMOVED lines=57> */
.L_x_3948:
        /* <DEDUP_REMOVED lines=9> */
.L_x_3947:
[----:B------:R-:W-:Y:S05]  /*ce10*/  BSYNC.RECONVERGENT B1 ;  /* 0x0000000000017941 */ /* 0x000fea0003800200 */
.L_x_3946:
[----:B------:R-:W-:Y:S04]  /*ce20*/  BSSY.RECONVERGENT B1, `(.L_x_3949) ;  /* 0x000000d000017945 */ /* 0x000fe80003800200 */
[----:B------:R-:W-:Y:S05]  /*ce30*/  @!P3 BRA `(.L_x_3950) ;  /* 0x00000000002cb947 */ /* 0x000fea0003800000 */
[----:B------:R-:W-:Y:S02]  /*ce40*/  IMAD.MOV.U32 R7, RZ, RZ, RZ ;  /* 0x000000ffff077224 */ /* 0x000fe400078e00ff */
[----:B------:R-:W-:-:S07]  /*ce50*/  IMAD.MOV.U32 R12, RZ, RZ, R2 ;  /* 0x000000ffff0c7224 */ /* 0x000fce00078e0002 */
.L_x_3951:
        /* <DEDUP_REMOVED lines=9> */
.L_x_3950:
[----:B------:R-:W-:Y:S05]  /*cef0*/  BSYNC.RECONVERGENT B1 ;  /* 0x0000000000017941 */ /* 0x000fea0003800200 */
.L_x_3949:
[----:B------:R-:W-:Y:S05]  /*cf00*/  @!P2 BRA `(.L_x_3945) ;  /* 0x00000000004ca947 */ /* 0x000fea0003800000 */
[----:B------:R-:W-:-:S07]  /*cf10*/  IMAD.MOV.U32 R12, RZ, RZ, RZ ;  /* 0x000000ffff0c7224 */ /* 0x000fce00078e00ff */
.L_x_3953:
        /* <DEDUP_REMOVED lines=17> */
.L_x_3952:
[----:B------:R-:W-:-:S13]  /*d030*/  ISETP.LE.AND P0, PT, R11, R18, PT ;  /* 0x000000120b00720c */ /* 0x000fda0003f03270 */
.L_x_3945:
[----:B------:R-:W-:Y:S05]  /*d040*/  BSYNC.RECONVERGENT B0 ;  /* 0x0000000000007941 */ /* 0x000fea0003800200 */
.L_x_3944:
        /* <DEDUP_REMOVED lines=56> */
.L_x_3958:
        /* <DEDUP_REMOVED lines=9> */
.L_x_3957:
[----:B------:R-:W-:Y:S05]  /*d460*/  BSYNC.RECONVERGENT B1 ;  /* 0x0000000000017941 */ /* 0x000fea0003800200 */
.L_x_3956:
[----:B------:R-:W-:Y:S04]  /*d470*/  BSSY.RECONVERGENT B1, `(.L_x_3959) ;  /* 0x000000d000017945 */ /* 0x000fe80003800200 */
[----:B------:R-:W-:Y:S05]  /*d480*/  @!P3 BRA `(.L_x_3960) ;  /* 0x00000000002cb947 */ /* 0x000fea0003800000 */
[----:B------:R-:W-:Y:S02]  /*d490*/  IMAD.MOV.U32 R9, RZ, RZ, RZ ;  /* 0x000000ffff097224 */ /* 0x000fe400078e00ff */
[----:B------:R-:W-:-:S07]  /*d4a0*/  IMAD.MOV.U32 R11, RZ, RZ, R2 ;  /* 0x000000ffff0b7224 */ /* 0x000fce00078e0002 */
.L_x_3961:
        /* <DEDUP_REMOVED lines=9> */
.L_x_3960:
[----:B------:R-:W-:Y:S05]  /*d540*/  BSYNC.RECONVERGENT B1 ;  /* 0x0000000000017941 */ /* 0x000fea0003800200 */
.L_x_3959:
[----:B------:R-:W-:Y:S05]  /*d550*/  @!P2 BRA `(.L_x_3955) ;  /* 0x00000000004ca947 */ /* 0x000fea0003800000 */
[----:B------:R-:W-:-:S07]  /*d560*/  IMAD.MOV.U32 R11, RZ, RZ, RZ ;  /* 0x000000ffff0b7224 */ /* 0x000fce00078e00ff */
.L_x_3963:
        /* <DEDUP_REMOVED lines=17> */
.L_x_3962:
[----:B------:R-:W-:-:S13]  /*d680*/  ISETP.LE.AND P0, PT, R8, R9, PT ;  /* 0x000000090800720c */ /* 0x000fda0003f03270 */
.L_x_3955:
[----:B------:R-:W-:Y:S05]  /*d690*/  BSYNC.RECONVERGENT B0 ;  /* 0x0000000000007941 */ /* 0x000fea0003800200 */
.L_x_3954:
        /* <DEDUP_REMOVED lines=57> */
.L_x_3968:
        /* <DEDUP_REMOVED lines=9> */
.L_x_3967:
[----:B------:R-:W-:Y:S05]  /*dac0*/  BSYNC.RECONVERGENT B1 ;  /* 0x0000000000017941 */ /* 0x000fea0003800200 */
.L_x_3966:
[----:B------:R-:W-:Y:S04]  /*dad0*/  BSSY.RECONVERGENT B1, `(.L_x_3969) ;  /* 0x000000d000017945 */ /* 0x000fe80003800200 */
[----:B------:R-:W-:Y:S05]  /*dae0*/  @!P3 BRA `(.L_x_3970) ;  /* 0x00000000002cb947 */ /* 0x000fea0003800000 */
[----:B------:R-:W-:Y:S02]  /*daf0*/  IMAD.MOV.U32 R12, RZ, RZ, RZ ;  /* 0x000000ffff0c7224 */ /* 0x000fe400078e00ff */
[----:B------:R-:W-:-:S07]  /*db00*/  IMAD.MOV.U32 R13, RZ, RZ, R2 ;  /* 0x000000ffff0d7224 */ /* 0x000fce00078e0002 */
.L_x_3971:
        /* <DEDUP_REMOVED lines=9> */
.L_x_3970:
[----:B------:R-:W-:Y:S05]  /*dba0*/  BSYNC.RECONVERGENT B1 ;  /* 0x0000000000017941 */ /* 0x000fea0003800200 */
.L_x_3969:
[----:B------:R-:W-:Y:S05]  /*dbb0*/  @!P2 BRA `(.L_x_3965) ;  /* 0x00000000004ca947 */ /* 0x000fea0003800000 */
[----:B------:R-:W-:-:S07]  /*dbc0*/  IMAD.MOV.U32 R14, RZ, RZ, RZ ;  /* 0x000000ffff0e7224 */ /* 0x000fce00078e00ff */
.L_x_3973:
        /* <DEDUP_REMOVED lines=17> */
.L_x_3972:
[----:B------:R-:W-:-:S13]  /*dce0*/  ISETP.LE.AND P0, PT, R11, R12, PT ;  /* 0x0000000c0b00720c */ /* 0x000fda0003f03270 */
.L_x_3965:
[----:B------:R-:W-:Y:S05]  /*dcf0*/  BSYNC.RECONVERGENT B0 ;  /* 0x0000000000007941 */ /* 0x000fea0003800200 */
.L_x_3964:
        /* <DEDUP_REMOVED lines=57> */
.L_x_3978:
        /* <DEDUP_REMOVED lines=9> */
.L_x_3977:
[----:B------:R-:W-:Y:S05]  /*e120*/  BSYNC.RECONVERGENT B1 ;  /* 0x0000000000017941 */ /* 0x000fea0003800200 */
.L_x_3976:
[----:B------:R-:W-:Y:S04]  /*e130*/  BSSY.RECONVERGENT B1, `(.L_x_3979) ;  /* 0x000000d000017945 */ /* 0x000fe80003800200 */
[----:B------:R-:W-:Y:S05]  /*e140*/  @!P3 BRA `(.L_x_3980) ;  /* 0x00000000002cb947 */ /* 0x000fea0003800000 */
[----:B------:R-:W-:Y:S02]  /*e150*/  IMAD.MOV.U32 R13, RZ, RZ, RZ ;  /* 0x000000ffff0d7224 */ /* 0x000fe400078e00ff */
[----:B------:R-:W-:-:S07]  /*e160*/  IMAD.MOV.U32 R15, RZ, RZ, R2 ;  /* 0x000000ffff0f7224 */ /* 0x000fce00078e0002 */
.L_x_3981:
        /* <DEDUP_REMOVED lines=9> */
.L_x_3980:
[----:B------:R-:W-:Y:S05]  /*e200*/  BSYNC.RECONVERGENT B1 ;  /* 0x0000000000017941 */ /* 0x000fea0003800200 */
.L_x_3979:
[----:B------:R-:W-:Y:S05]  /*e210*/  @!P2 BRA `(.L_x_3975) ;  /* 0x00000000004ca947 */ /* 0x000fea0003800000 */
[----:B------:R-:W-:-:S07]  /*e220*/  IMAD.MOV.U32 R15, RZ, RZ, RZ ;  /* 0x000000ffff0f7224 */ /* 0x000fce00078e00ff */
.L_x_3983:
        /* <DEDUP_REMOVED lines=17> */
.L_x_3982:
[----:B------:R-:W-:-:S13]  /*e340*/  ISETP.LE.AND P0, PT, R11, R20, PT ;  /* 0x000000140b00720c */ /* 0x000fda0003f03270 */
.L_x_3975:
[----:B------:R-:W-:Y:S05]  /*e350*/  BSYNC.RECONVERGENT B0 ;  /* 0x0000000000007941 */ /* 0x000fea0003800200 */
.L_x_3974:
[C---:B------:R-:W-:Y:S01]  /*e360*/  VIADD R16, R14.reuse, 0x1 ;  /* 0x000000010e107836 */ /* 0x040fe20000000000 */
[----:B------:R-:W-:Y:S01]  /*e370*/  @!P0 IADD3 R16, PT, PT, R14, RZ, RZ ;  /* 0x000000ff0e108210 */ /* 0x000fe20007ffe0ff */
[----:B------:R-:W-:Y:S01]  /*e380*/  VIADD R18, R12, 0x1 ;  /* 0x000000010c127836 */ /* 0x000fe20000000000 */
[----:B------:R-:W-:Y:S01]  /*e390*/  BSSY.RECONVERGENT B0, `(.L_x_3984) ;  /* 0x0000061000007945 */ /* 0x000fe20003800200 */
[----:B------:R-:W-:Y:S01]  /*e3a0*/  @P0 IMAD.MOV R18, RZ, RZ, R12 ;  /* 0x000000ffff120224 */ /* 0x000fe200078e020c */
[C---:B------:R-:W-:Y:S02]  /*e3b0*/  ISETP.GE.AND P1, PT, R16.reuse, R21, PT ;  /* 0x000000151000720c */ /* 0x040fe40003f26270 */
[----:B------:R-:W-:Y:S02]  /*e3c0*/  @P0 LEA R12, R16, UR4, 0x2 ;  /* 0x00000004100c0c11 */ /* 0x000fe4000f8e10ff */
[----:B0-----:R-:W-:Y:S02]  /*e3d0*/  @!P0 LEA R11, R18, UR4, 0x2 ;  /* 0x00000004120b8c11 */ /* 0x001fe4000f8e10ff */
        /* <DEDUP_REMOVED lines=48> */
.L_x_3988:
        /* <DEDUP_REMOVED lines=9> */
.L_x_3987:
[----:B------:R-:W-:Y:S05]  /*e770*/  BSYNC.RECONVERGENT B1 ;  /* 0x0000000000017941 */ /* 0x000fea0003800200 */
.L_x_3986:
[----:B------:R-:W-:Y:S04]  /*e780*/  BSSY.RECONVERGENT B1, `(.L_x_3989) ;  /* 0x000000d000017945 */ /* 0x000fe80003800200 */
[----:B------:R-:W-:Y:S05]  /*e790*/  @!P3 BRA `(.L_x_3990) ;  /* 0x00000000002cb947 */ /* 0x000fea0003800000 */
[----:B------:R-:W-:Y:S02]  /*e7a0*/  IMAD.MOV.U32 R13, RZ, RZ, RZ ;  /* 0x000000ffff0d7224 */ /* 0x000fe400078e00ff */
[----:B------:R-:W-:-:S07]  /*e7b0*/  IMAD.MOV.U32 R14, RZ, RZ, R2 ;  /* 0x000000ffff0e7224 */ /* 0x000fce00078e0002 */
.L_x_3991:
        /* <DEDUP_REMOVED lines=9> */
.L_x_3990:
[----:B------:R-:W-:Y:S05]  /*e850*/  BSYNC.RECONVERGENT B1 ;  /* 0x0000000000017941 */ /* 0x000fea0003800200 */
.L_x_3989:
[----:B------:R-:W-:Y:S05]  /*e860*/  @!P2 BRA `(.L_x_3985) ;  /* 0x00000000004ca947 */ /* 0x000fea0003800000 */
[----:B------:R-:W-:-:S07]  /*e870*/  IMAD.MOV.U32 R14, RZ, RZ, RZ ;  /* 0x000000ffff0e7224 */ /* 0x000fce00078e00ff */
.L_x_3993:
        /* <DEDUP_REMOVED lines=17> */
.L_x_3992:
[----:B------:R-:W-:-:S13]  /*e990*/  ISETP.LE.AND P0, PT, R12, R13, PT ;  /* 0x0000000d0c00720c */ /* 0x000fda0003f03270 */
.L_x_3985:
[----:B------:R-:W-:Y:S05]  /*e9a0*/  BSYNC.RECONVERGENT B0 ;  /* 0x0000000000007941 */ /* 0x000fea0003800200 */
.L_x_3984:
[----:B------:R-:W-:Y:S01]  /*e9b0*/  VIADD R14, R16, 0x1 ;  /* 0x00000001100e7836 */ /* 0x000fe20000000000 */
[----:B0-----:R-:W-:Y:S01]  /*e9c0*/  IADD3 R12, PT, PT, R18, 0x1, RZ ;  /* 0x00000001120c7810 */ /* 0x001fe20007ffe0ff */
[----:B------:R-:W-:Y:S01]  /*e9d0*/  @!P0 IMAD.MOV R14, RZ, RZ, R16 ;  /* 0x000000ffff0e8224 */ /* 0x000fe200078e0210 */
[----:B------:R-:W-:Y:S01]  /*e9e0*/  BSSY.RECONVERGENT B0, `(.L_x_3994) ;  /* 0x0000062000007945 */ /* 0x000fe20003800200 */
[----:B------:R-:W-:Y:S01]  /*e9f0*/  @P0 IMAD.MOV R12, RZ, RZ, R18 ;  /* 0x000000ffff0c0224 */ /* 0x000fe200078e0212 */
[----:B-12---:R-:W-:Y:S02]  /*ea00*/  SEL R11, R3, R2, P0 ;  /* 0x00000002030b7207 */ /* 0x006fe40000000000 */
[----:B------:R-:W-:Y:S02]  /*ea10*/  ISETP.GE.AND P1, PT, R14, R21, PT ;  /* 0x000000150e00720c */ /* 0x000fe40003f26270 */
        /* <DEDUP_REMOVED lines=50> */
.L_x_3998:
        /* <DEDUP_REMOVED lines=9> */
.L_x_3997:
[----:B------:R-:W-:Y:S05]  /*edd0*/  BSYNC.RECONVERGENT B1 ;  /* 0x0000000000017941 */ /* 0x000fea0003800200 */
.L_x_3996:
[----:B------:R-:W-:Y:S04]  /*ede0*/  BSSY.RECONVERGENT B1, `(.L_x_3999) ;  /* 0x000000d000017945 */ /* 0x000fe80003800200 */
[----:B------:R-:W-:Y:S05]  /*edf0*/  @!P3 BRA `(.L_x_4000) ;  /* 0x00000000002cb947 */ /* 0x000fea0003800000 */
[----:B------:R-:W-:Y:S02]  /*ee00*/  IMAD.MOV.U32 R16, RZ, RZ, RZ ;  /* 0x000000ffff107224 */ /* 0x000fe400078e00ff */
[----:B------:R-:W-:-:S07]  /*ee10*/  IMAD.MOV.U32 R17, RZ, RZ, R2 ;  /* 0x000000ffff117224 */ /* 0x000fce00078e0002 */
.L_x_4001:
        /* <DEDUP_REMOVED lines=9> */
.L_x_4000:
[----:B------:R-:W-:Y:S05]  /*eeb0*/  BSYNC.RECONVERGENT B1 ;  /* 0x0000000000017941 */ /* 0x000fea0003800200 */
.L_x_3999:
[----:B------:R-:W-:Y:S05]  /*eec0*/  @!P2 BRA `(.L_x_3995) ;  /* 0x00000000004ca947 */ /* 0x000fea0003800000 */
[----:B------:R-:W-:-:S07]  /*eed0*/  IMAD.MOV.U32 R18, RZ, RZ, RZ ;  /* 0x000000ffff127224 */ /* 0x000fce00078e00ff */
.L_x_4003:
        /* <DEDUP_REMOVED lines=17> */
.L_x_4002:
[----:B------:R-:W-:-:S13]  /*eff0*/  ISETP.LE.AND P0, PT, R15, R16, PT ;  /* 0x000000100f00720c */ /* 0x000fda0003f03270 */
.L_x_3995:
[----:B------:R-:W-:Y:S05]  /*f000*/  BSYNC.RECONVERGENT B0 ;  /* 0x0000000000007941 */ /* 0x000fea0003800200 */
.L_x_3994:
[----:B------:R-:W-:Y:S01]  /*f010*/  VIADD R18, R14, 0x1 ;  /* 0x000000010e127836 */ /* 0x000fe20000000000 */
[----:B------:R-:W-:Y:S01]  /*f020*/  BSSY.RECONVERGENT B0, `(.L_x_4004) ;  /* 0x0000064000007945 */ /* 0x000fe20003800200 */
[----:B------:R-:W-:Y:S02]  /*f030*/  @!P0 IMAD.MOV R18, RZ, RZ, R14 ;  /* 0x000000ffff128224 */ /* 0x000fe400078e020e */
[----:B------:R-:W-:Y:S02]  /*f040*/  VIADD R16, R12, 0x1 ;  /* 0x000000010c107836 */ /* 0x000fe40000000000 */
[----:B------:R-:W-:Y:S01]  /*f050*/  @P0 IMAD.MOV R16, RZ, RZ, R12 ;  /* 0x000000ffff100224 */ /* 0x000fe200078e020c */
[C---:B------:R-:W-:Y:S02]  /*f060*/  ISETP.GE.AND P1, PT, R18.reuse, R21, PT ;  /* 0x000000151200720c */ /* 0x040fe40003f26270 */
[----:B------:R-:W-:Y:S02]  /*f070*/  @P0 LEA R14, R18, UR4, 0x2 ;  /* 0x00000004120e0c11 */ /* 0x000fe4000f8e10ff */
[----:B0-----:R-:W-:-:S02]  /*f080*/  @!P0 LEA R13, R16, UR4, 0x2 ;  /* 0x00000004100d8c11 */ /* 0x001fc4000f8e10ff */
        /* <DEDUP_REMOVED lines=49> */
.L_x_4008:
        /* <DEDUP_REMOVED lines=9> */
.L_x_4007:
[----:B------:R-:W-:Y:S05]  /*f430*/  BSYNC.RECONVERGENT B1 ;  /* 0x0000000000017941 */ /* 0x000fea0003800200 */
.L_x_4006:
[----:B------:R-:W-:Y:S04]  /*f440*/  BSSY.RECONVERGENT B1, `(.L_x_4009) ;  /* 0x000000d000017945 */ /* 0x000fe80003800200 */
[----:B------:R-:W-:Y:S05]  /*f450*/  @!P3 BRA `(.L_x_4010) ;  /* 0x00000000002cb947 */ /* 0x000fea0003800000 */
[----:B------:R-:W-:Y:S02]  /*f460*/  IMAD.MOV.U32 R14, RZ, RZ, RZ ;  /* 0x000000ffff0e7224 */ /* 0x000fe400078e00ff */
[----:B------:R-:W-:-:S07]  /*f470*/  IMAD.MOV.U32 R17, RZ, RZ, R2 ;  /* 0x000000ffff117224 */ /* 0x000fce00078e0002 */
.L_x_4011:
        /* <DEDUP_REMOVED lines=9> */
.L_x_4010:
[----:B------:R-:W-:Y:S05]  /*f510*/  BSYNC.RECONVERGENT B1 ;  /* 0x0000000000017941 */ /* 0x000fea0003800200 */
.L_x_4009:
[----:B------:R-:W-:Y:S05]  /*f520*/  @!P2 BRA `(.L_x_4005) ;  /* 0x00000000004ca947 */ /* 0x000fea0003800000 */
[----:B------:R-:W-:-:S07]  /*f530*/  IMAD.MOV.U32 R20, RZ, RZ, RZ ;  /* 0x000000ffff147224 */ /* 0x000fce00078e00ff */
.L_x_4013:
        /* <DEDUP_REMOVED lines=17> */
.L_x_4012:
[----:B------:R-:W-:-:S13]  /*f650*/  ISETP.LE.AND P0, PT, R13, R14, PT ;  /* 0x0000000e0d00720c */ /* 0x000fda0003f03270 */
.L_x_4005:
[----:B------:R-:W-:Y:S05]  /*f660*/  BSYNC.RECONVERGENT B0 ;  /* 0x0000000000007941 */ /* 0x000fea0003800200 */
.L_x_4004:
        /* <DEDUP_REMOVED lines=56> */
.L_x_4018:
        /* <DEDUP_REMOVED lines=9> */
.L_x_4017:
[----:B------:R-:W-:Y:S05]  /*fa80*/  BSYNC.RECONVERGENT B1 ;  /* 0x0000000000017941 */ /* 0x000fea0003800200 */
.L_x_4016:
[----:B------:R-:W-:Y:S04]  /*fa90*/  BSSY.RECONVERGENT B1, `(.L_x_4019) ;  /* 0x000000d000017945 */ /* 0x000fe80003800200 */
[----:B------:R-:W-:Y:S05]  /*faa0*/  @!P3 BRA `(.L_x_4020) ;  /* 0x00000000002cb947 */ /* 0x000fea0003800000 */
[----:B------:R-:W-:Y:S02]  /*fab0*/  IMAD.MOV.U32 R17, RZ, RZ, RZ ;  /* 0x000000ffff117224 */ /* 0x000fe400078e00ff */
[----:B------:R-:W-:-:S07]  /*fac0*/  IMAD.MOV.U32 R18, RZ, RZ, R2 ;  /* 0x000000ffff127224 */ /* 0x000fce00078e0002 */
.L_x_4021:
        /* <DEDUP_REMOVED lines=9> */
.L_x_4020:
[----:B------:R-:W-:Y:S05]  /*fb60*/  BSYNC.RECONVERGENT B1 ;  /* 0x0000000000017941 */ /* 0x000fea0003800200 */
.L_x_4019:
[----:B------:R-:W-:Y:S05]  /*fb70*/  @!P2 BRA `(.L_x_4015) ;  /* 0x00000000004ca947 */ /* 0x000fea0003800000 */
[----:B------:R-:W-:-:S07]  /*fb80*/  HFMA2 R18, -RZ, RZ, 0, 0 ;  /* 0x00000000ff127431 */ /* 0x000fce00000001ff */
.L_x_4023:
        /* <DEDUP_REMOVED lines=17> */
.L_x_4022:
[----:B------:R-:W-:-:S13]  /*fca0*/  ISETP.LE.AND P0, PT, R16, R17, PT ;  /* 0x000000111000720c */ /* 0x000fda0003f03270 */
.L_x_4015:
[----:B------:R-:W-:Y:S05]  /*fcb0*/  BSYNC.RECONVERGENT B0 ;  /* 0x0000000000007941 */ /* 0x000fea0003800200 */
.L_x_4014:
[----:B------:R-:W-:Y:S01]  /*fcc0*/  VIADD R24, R20, 0x1 ;  /* 0x0000000114187836 */ /* 0x000fe20000000000 */
[----:B------:R-:W-:Y:S01]  /*fcd0*/  BSSY.RECONVERGENT B0, `(.L_x_4024) ;  /* 0x0000063000007945 */ /* 0x000fe20003800200 */
[----:B------:R-:W-:Y:S02]  /*fce0*/  @!P0 IMAD.MOV R24, RZ, RZ, R20 ;  /* 0x000000ffff188224 */ /* 0x000fe400078e0214 */
[----:B------:R-:W-:Y:S02]  /*fcf0*/  VIADD R22, R14, 0x1 ;  /* 0x000000010e167836 */ /* 0x000fe40000000000 */
[----:B------:R-:W-:Y:S01]  /*fd00*/  @P0 IMAD.MOV R22, RZ, RZ, R14 ;  /* 0x000000ffff160224 */ /* 0x000fe200078e020e */
[C---:B------:R-:W-:Y:S02]  /*fd10*/  ISETP.GE.AND P1, PT, R24.reuse, R21, PT ;  /* 0x000000151800720c */ /* 0x040fe40003f26270 */
[----:B0-----:R-:W-:Y:S02]  /*fd20*/  @P0 LEA R16, R24, UR4, 0x2 ;  /* 0x0000000418100c11 */ /* 0x001fe4000f8e10ff */
        /* <DEDUP_REMOVED lines=49> */
.L_x_4028:
        /* <DEDUP_REMOVED lines=9> */
.L_x_4027:
[----:B------:R-:W-:Y:S05]  /*100d0*/  BSYNC.RECONVERGENT B1 ;  /* 0x0000000000017941 */ /* 0x000fea0003800200 */
.L_x_4026:
[----:B------:R-:W-:Y:S04]  /*100e0*/  BSSY.RECONVERGENT B1, `(.L_x_4029) ;  /* 0x000000d000017945 */ /* 0x000fe80003800200 */
[----:B------:R-:W-:Y:S05]  /*100f0*/  @!P3 BRA `(.L_x_4030) ;  /* 0x00000000002cb947 */ /* 0x000fea0003800000 */
[----:B------:R-:W-:Y:S01]  /*10100*/  IMAD.MOV.U32 R17, RZ, RZ, RZ ;  /* 0x000000ffff117224 */ /* 0x000fe200078e00ff */
[----:B------:R-:W-:-:S07]  /*10110*/  MOV R18, R2 ;  /* 0x0000000200127202 */ /* 0x000fce0000000f00 */
.L_x_4031:
        /* <DEDUP_REMOVED lines=9> */
.L_x_4030:
[----:B------:R-:W-:Y:S05]  /*101b0*/  BSYNC.RECONVERGENT B1 ;  /* 0x0000000000017941 */ /* 0x000fea0003800200 */
.L_x_4029:
[----:B------:R-:W-:Y:S05]  /*101c0*/  @!P2 BRA `(.L_x_4025) ;  /* 0x00000000004ca947 */ /* 0x000fea0003800000 */
[----:B------:R-:W-:-:S07]  /*101d0*/  IMAD.MOV.U32 R18, RZ, RZ, RZ ;  /* 0x000000ffff127224 */ /* 0x000fce00078e00ff */
.L_x_4033:
        /* <DEDUP_REMOVED lines=17> */
.L_x_4032:
[----:B------:R-:W-:-:S13]  /*102f0*/  ISETP.LE.AND P0, PT, R16, R17, PT ;  /* 0x000000111000720c */ /* 0x000fda0003f03270 */
.L_x_4025:
[----:B------:R-:W-:Y:S05]  /*10300*/  BSYNC.RECONVERGENT B0 ;  /* 0x0000000000007941 */ /* 0x000fea0003800200 */
.L_x_4024:
[----:B------:R-:W-:Y:S01]  /*10310*/  VIADD R18, R24, 0x1 ;  /* 0x0000000118127836 */ /* 0x000fe20000000000 */
[----:B------:R-:W-:Y:S01]  /*10320*/  BSSY.RECONVERGENT B0, `(.L_x_4034) ;  /* 0x0000064000007945 */ /* 0x000fe20003800200 */
[----:B------:R-:W-:Y:S01]  /*10330*/  @!P0 IMAD.MOV R18, RZ, RZ, R24 ;  /* 0x000000ffff128224 */ /* 0x000fe200078e0218 */
[----:B012---:R-:W-:Y:S01]  /*10340*/  SEL R15, R3, R2, P0 ;  /* 0x00000002030f7207 */ /* 0x007fe20000000000 */
[C---:B------:R-:W-:Y:S01]  /*10350*/  VIADD R16, R22.reuse, 0x1 ;  /* 0x0000000116107836 */ /* 0x040fe20000000000 */
[----:B------:R-:W-:Y:S02]  /*10360*/  @P0 IADD3 R16, PT, PT, R22, RZ, RZ ;  /* 0x000000ff16100210 */ /* 0x000fe40007ffe0ff */
        /* <DEDUP_REMOVED lines=51> */
.L_x_4038:
        /* <DEDUP_REMOVED lines=9> */
.L_x_4037:
[----:B------:R-:W-:Y:S05]  /*10730*/  BSYNC.RECONVERGENT B1 ;  /* 0x0000000000017941 */ /* 0x000fea0003800200 */
.L_x_4036:
[----:B------:R-:W-:Y:S04]  /*10740*/  BSSY.RECONVERGENT B1, `(.L_x_4039) ;  /* 0x000000d000017945 */ /* 0x000fe80003800200 */
[----:B------:R-:W-:Y:S05]  /*10750*/  @!P3 BRA `(.L_x_4040) ;  /* 0x00000000002cb947 */ /* 0x000fea0003800000 */
[----:B------:R-:W-:Y:S02]  /*10760*/  IMAD.MOV.U32 R20, RZ, RZ, RZ ;  /* 0x000000ffff147224 */ /* 0x000fe400078e00ff */
[----:B------:R-:W-:-:S07]  /*10770*/  IMAD.MOV.U32 R22, RZ, RZ, R2 ;  /* 0x000000ffff167224 */ /* 0x000fce00078e0002 */
.L_x_4041:
        /* <DEDUP_REMOVED lines=9> */
.L_x_4040:
[----:B------:R-:W-:Y:S05]  /*10810*/  BSYNC.RECONVERGENT B1 ;  /* 0x0000000000017941 */ /* 0x000fea0003800200 */
.L_x_4039:
[----:B------:R-:W-:Y:S05]  /*10820*/  @!P2 BRA `(.L_x_4035) ;  /* 0x00000000004ca947 */ /* 0x000fea0003800000 */
[----:B------:R-:W-:-:S07]  /*10830*/  IMAD.MOV.U32 R22, RZ, RZ, RZ ;  /* 0x000000ffff167224 */ /* 0x000fce00078e00ff */
.L_x_4043:
        /* <DEDUP_REMOVED lines=17> */
.L_x_4042:
[----:B------:R-:W-:-:S13]  /*10950*/  ISETP.LE.AND P0, PT, R19, R20, PT ;  /* 0x000000141300720c */ /* 0x000fda0003f03270 */
.L_x_4035:
[----:B------:R-:W-:Y:S05]  /*10960*/  BSYNC.RECONVERGENT B0 ;  /* 0x0000000000007941 */ /* 0x000fea0003800200 */
.L_x_4034:
        /* <DEDUP_REMOVED lines=56> */
.L_x_4048:
        /* <DEDUP_REMOVED lines=9> */
.L_x_4047:
[----:B------:R-:W-:Y:S05]  /*10d80*/  BSYNC.RECONVERGENT B1 ;  /* 0x0000000000017941 */ /* 0x000fea0003800200 */
.L_x_4046:
[----:B------:R-:W-:Y:S04]  /*10d90*/  BSSY.RECONVERGENT B1, `(.L_x_4049) ;  /* 0x000000d000017945 */ /* 0x000fe80003800200 */
[----:B------:R-:W-:Y:S05]  /*10da0*/  @!P3 BRA `(.L_x_4050) ;  /* 0x00000000002cb947 */ /* 0x000fea0003800000 */
[----:B------:R-:W-:Y:S02]  /*10db0*/  IMAD.MOV.U32 R18, RZ, RZ, RZ ;  /* 0x000000ffff127224 */ /* 0x000fe400078e00ff */
[----:B------:R-:W-:-:S07]  /*10dc0*/  IMAD.MOV.U32 R20, RZ, RZ, R2 ;  /* 0x000000ffff147224 */ /* 0x000fce00078e0002 */
.L_x_4051:
        /* <DEDUP_REMOVED lines=9> */
.L_x_4050:
[----:B------:R-:W-:Y:S05]  /*10e60*/  BSYNC.RECONVERGENT B1 ;  /* 0x0000000000017941 */ /* 0x000fea0003800200 */
.L_x_4049:
[----:B------:R-:W-:Y:S05]  /*10e70*/  @!P2 BRA `(.L_x_4045) ;  /* 0x00000000004ca947 */ /* 0x000fea0003800000 */
[----:B------:R-:W-:-:S07]  /*10e80*/  IMAD.MOV.U32 R20, RZ, RZ, RZ ;  /* 0x000000ffff147224 */ /* 0x000fce00078e00ff */
.L_x_4053:
        /* <DEDUP_REMOVED lines=17> */
.L_x_4052:
[----:B------:R-:W-:-:S13]  /*10fa0*/  ISETP.LE.AND P0, PT, R19, R18, PT ;  /* 0x000000121300720c */ /* 0x000fda0003f03270 */
.L_x_4045:
[----:B------:R-:W-:Y:S05]  /*10fb0*/  BSYNC.RECONVERGENT B0 ;  /* 0x0000000000007941 */ /* 0x000fea0003800200 */
.L_x_4044:
        /* <DEDUP_REMOVED lines=56> */
.L_x_4058:
[C---:B------:R-:W-:Y:S01]  /*11340*/  IADD3 R26, PT, PT, R24.reuse, 0x9, RZ ;  /* 0x00000009181a7810 */ /* 0x040fe20007ffe0ff */
        /* <DEDUP_REMOVED lines=8> */
.L_x_4057:
[----:B------:R-:W-:Y:S05]  /*113d0*/  BSYNC.RECONVERGENT B1 ;  /* 0x0000000000017941 */ /* 0x000fea0003800200 */
.L_x_4056:
[----:B------:R-:W-:Y:S01]  /*113e0*/  BSSY.RECONVERGENT B1, `(.L_x_4059) ;  /* 0x000000e000017945 */ /* 0x000fe20003800200 */
[----:B------:R-:W-:-:S03]  /*113f0*/  IMAD.MOV.U32 R24, RZ, RZ, RZ ;  /* 0x000000ffff187224 */ /* 0x000fc600078e00ff */
[----:B------:R-:W-:Y:S05]  /*11400*/  @!P3 BRA `(.L_x_4060) ;  /* 0x00000000002cb947 */ /* 0x000fea0003800000 */
[----:B------:R-:W-:Y:S02]  /*11410*/  IMAD.MOV.U32 R24, RZ, RZ, RZ ;  /* 0x000000ffff187224 */ /* 0x000fe400078e00ff */
[----:B------:R-:W-:-:S07]  /*11420*/  IMAD.MOV.U32 R25, RZ, RZ, R2 ;  /* 0x000000ffff197224 */ /* 0x000fce00078e0002 */
.L_x_4061:
        /* <DEDUP_REMOVED lines=9> */
.L_x_4060:
[----:B------:R-:W-:Y:S05]  /*114c0*/  BSYNC.RECONVERGENT B1 ;  /* 0x0000000000017941 */ /* 0x000fea0003800200 */
.L_x_4059:
[----:B------:R-:W-:Y:S05]  /*114d0*/  @!P2 BRA `(.L_x_4055) ;  /* 0x00000000004ca947 */ /* 0x000fea0003800000 */
[----:B------:R-:W-:-:S07]  /*114e0*/  IMAD.MOV.U32 R25, RZ, RZ, RZ ;  /* 0x000000ffff197224 */ /* 0x000fce00078e00ff */
.L_x_4063:
        /* <DEDUP_REMOVED lines=17> */
.L_x_4062:
[----:B------:R-:W-:-:S13]  /*11600*/  ISETP.LE.AND P0, PT, R19, R24, PT ;  /* 0x000000181300720c */ /* 0x000fda0003f03270 */
.L_x_4055:
[----:B------:R-:W-:Y:S05]  /*11610*/  BSYNC.RECONVERGENT B0 ;  /* 0x0000000000007941 */ /* 0x000fea0003800200 */
.L_x_4054:
        /* <DEDUP_REMOVED lines=43> */
[----:B------:R-:W-:-:S05]  /*118d0*/  MOV R20, 0x7f800000 ;  /* 0x7f80000000147802 */ /* 0x000fca0000000f00 */
        /* <DEDUP_REMOVED lines=12> */
.L_x_4068:
        /* <DEDUP_REMOVED lines=9> */
.L_x_4067:
[----:B------:R-:W-:Y:S05]  /*11a30*/  BSYNC.RECONVERGENT B1 ;  /* 0x0000000000017941 */ /* 0x000fea0003800200 */
.L_x_4066:
[----:B------:R-:W-:Y:S01]  /*11a40*/  BSSY.RECONVERGENT B1, `(.L_x_4069) ;  /* 0x000000e000017945 */ /* 0x000fe20003800200 */
[----:B------:R-:W-:-:S03]  /*11a50*/  IMAD.MOV.U32 R25, RZ, RZ, RZ ;  /* 0x000000ffff197224 */ /* 0x000fc600078e00ff */
[----:B------:R-:W-:Y:S05]  /*11a60*/  @!P3 BRA `(.L_x_4070) ;  /* 0x00000000002cb947 */ /* 0x000fea0003800000 */
[----:B------:R-:W-:Y:S01]  /*11a70*/  IMAD.MOV.U32 R25, RZ, RZ, RZ ;  /* 0x000000ffff197224 */ /* 0x000fe200078e00ff */
[----:B------:R-:W-:-:S07]  /*11a80*/  MOV R26, R2 ;  /* 0x00000002001a7202 */ /* 0x000fce0000000f00 */
.L_x_4071:
        /* <DEDUP_REMOVED lines=9> */
.L_x_4070:
[----:B------:R-:W-:Y:S05]  /*11b20*/  BSYNC.RECONVERGENT B1 ;  /* 0x0000000000017941 */ /* 0x000fea0003800200 */
.L_x_4069:
[----:B------:R-:W-:Y:S05]  /*11b30*/  @!P2 BRA `(.L_x_4065) ;  /* 0x00000000004ca947 */ /* 0x000fea0003800000 */
[----:B------:R-:W-:-:S07]  /*11b40*/  IMAD.MOV.U32 R27, RZ, RZ, RZ ;  /* 0x000000ffff1b7224 */ /* 0x000fce00078e00ff */
.L_x_4073:
        /* <DEDUP_REMOVED lines=17> */
.L_x_4072:
[----:B------:R-:W-:-:S13]  /*11c60*/  ISETP.LE.AND P0, PT, R19, R25, PT ;  /* 0x000000191300720c */ /* 0x000fda0003f03270 */
.L_x_4065:
[----:B------:R-:W-:Y:S05]  /*11c70*/  BSYNC.RECONVERGENT B0 ;  /* 0x0000000000007941 */ /* 0x000fea0003800200 */
.L_x_4064:
[----:B------:R-:W3:Y:S01]  /*11c80*/  S2UR UR5, SR_CgaCtaId ;  /* 0x00000000000579c3 */ /* 0x000ee20000008800 */
[----:B------:R-:W-:Y:S01]  /*11c90*/  UMOV UR4, 0x400 ;  /* 0x0000040000047882 */ /* 0x000fe20000000000 */
[----:B------:R-:W-:Y:S01]  /*11ca0*/  VIADD R26, R24, 0x1 ;  /* 0x00000001181a7836 */ /* 0x000fe20000000000 */
[----:B012---:R-:W-:Y:S01]  /*11cb0*/  SEL R19, R3, R2, P0 ;  /* 0x0000000203137207 */ /* 0x007fe20000000000 */
[----:B------:R-:W-:Y:S01]  /*11cc0*/  @P0 IMAD.MOV R26, RZ, RZ, R24 ;  /* 0x000000ffff1a0224 */ /* 0x000fe200078e0218 */
[----:B------:R-:W-:Y:S01]  /*11cd0*/  IADD3 R20, PT, PT, R22, 0x1, RZ ;  /* 0x0000000116147810 */ /* 0x000fe20007ffe0ff */
        /* <DEDUP_REMOVED lines=40> */
[----:B------:R-:W-:Y:S02]  /*11f60*/  IMAD.MOV.U32 R23, RZ, RZ, 0x3ede5bd9 ;  /* 0x3ede5bd9ff177424 */ /* 0x000fe400078e00ff */
[C---:B------:R-:W-:Y:S01]  /*11f70*/  @P0 FFMA R22, R20.reuse, R25, +INF ;  /* 0x7f80000014160423 */ /* 0x040fe20000000019 */
[----:B------:R-:W-:Y:S01]  /*11f80*/  FSETP.NEU.AND P0, PT, R20, RZ, PT ;  /* 0x000000ff1400720b */ /* 0x000fe20003f0d000 */
[----:B------:R-:W-:Y:S02]  /*11f90*/  IMAD.MOV.U32 R20, RZ, RZ, RZ ;  /* 0x000000ffff147224 */ /* 0x000fe400078e00ff */
[----:B------:R-:W-:Y:S01]  /*11fa0*/  FFMA R22, R22, R23, 1 ;  /* 0x3f80000016167423 */ /* 0x000fe20000000017 */
[----:B------:R-:W-:-:S04]  /*11fb0*/  HFMA2 R23, -RZ, RZ, 0, 0 ;  /* 0x00000000ff177431 */ /* 0x000fc800000001ff */
[----:B------:R-:W-:Y:S02]  /*11fc0*/  FSEL R22, R22, -INF , P0 ;  /* 0xff80000016167808 */ /* 0x000fe40000000000 */
[----:B------:R-:W-:-:S04]  /*11fd0*/  ISETP.NE.AND P0, PT, R3, RZ, PT ;  /* 0x000000ff0300720c */ /* 0x000fc80003f05270 */
[----:B------:R-:W0:Y:S02]  /*11fe0*/  F2I.U32.TRUNC.NTZ R22, R22 ;  /* 0x0000001600167305 */ /* 0x000e24000020f000 */
[----:B0-----:R-:W-:-:S07]  /*11ff0*/  ISETP.NE.AND P2, PT, R22, RZ, PT ;  /* 0x000000ff1600720c */ /* 0x001fce0003f45270 */
[----:B------:R-:W-:Y:S06]  /*12000*/  @!P0 BRA `(.L_x_4077) ;  /* 0x00000000002c8947 */ /* 0x000fec0003800000 */
[----:B------:R-:W-:Y:S02]  /*12010*/  IMAD.MOV.U32 R20, RZ, RZ, RZ ;  /* 0x000000ffff147224 */ /* 0x000fe400078e00ff */
[----:B------:R-:W-:-:S07]  /*12020*/  IMAD.MOV.U32 R24, RZ, RZ, R3 ;  /* 0x000000ffff187224 */ /* 0x000fce00078e0003 */
.L_x_4078:
        /* <DEDUP_REMOVED lines=9> */
.L_x_4077:
[----:B------:R-:W-:Y:S05]  /*120c0*/  BSYNC.RECONVERGENT B1 ;  /* 0x0000000000017941 */ /* 0x000fea0003800200 */
.L_x_4076:
[----:B------:R-:W-:Y:S04]  /*120d0*/  BSSY.RECONVERGENT B1, `(.L_x_4079) ;  /* 0x000000d000017945 */ /* 0x000fe80003800200 */
[----:B------:R-:W-:Y:S05]  /*120e0*/  @!P1 BRA `(.L_x_4080) ;  /* 0x00000000002c9947 */ /* 0x000fea0003800000 */
[----:B------:R-:W-:Y:S02]  /*120f0*/  IMAD.MOV.U32 R23, RZ, RZ, RZ ;  /* 0x000000ffff177224 */ /* 0x000fe400078e00ff */
[----:B------:R-:W-:-:S07]  /*12100*/  IMAD.MOV.U32 R24, RZ, RZ, R2 ;  /* 0x000000ffff187224 */ /* 0x000fce00078e0002 */
.L_x_4081:
        /* <DEDUP_REMOVED lines=9> */
.L_x_4080:
[----:B------:R-:W-:Y:S05]  /*121a0*/  BSYNC.RECONVERGENT B1 ;  /* 0x0000000000017941 */ /* 0x000fea0003800200 */
.L_x_4079:
[----:B------:R-:W-:Y:S01]  /*121b0*/  IMAD.MOV.U32 R24, RZ, RZ, R2 ;  /* 0x000000ffff187224 */ /* 0x000fe200078e0002 */
[----:B------:R-:W-:Y:S06]  /*121c0*/  @!P2 BRA `(.L_x_4075) ;  /* 0x000000000050a947 */ /* 0x000fec0003800000 */
[----:B------:R-:W-:-:S07]  /*121d0*/  IMAD.MOV.U32 R25, RZ, RZ, RZ ;  /* 0x000000ffff197224 */ /* 0x000fce00078e00ff */
.L_x_4083:
        /* <DEDUP_REMOVED lines=17> */
.L_x_4082:
[----:B------:R-:W-:-:S04]  /*122f0*/  ISETP.GT.AND P0, PT, R20, R23, PT ;  /* 0x000000171400720c */ /* 0x000fc80003f04270 */
[----:B------:R-:W-:-:S09]  /*12300*/  SEL R24, R2, R3, P0 ;  /* 0x0000000302187207 */ /* 0x000fd20000000000 */
.L_x_4075:
[----:B------:R-:W-:Y:S05]  /*12310*/  BSYNC.RECONVERGENT B0 ;  /* 0x0000000000007941 */ /* 0x000fea0003800200 */
.L_x_4074:
        /* <DEDUP_REMOVED lines=9> */
[----:B--2---:R-:W-:Y:S01]  /*123b0*/  SHF.R.U32.HI R3, RZ, 0x5, R0 ;  /* 0x00000005ff037819 */ /* 0x004fe20000011600 */
[----:B------:R-:W-:Y:S01]  /*123c0*/  UMOV UR5, 0x400 ;  /* 0x0000040000057882 */ /* 0x000fe20000000000 */
[----:B------:R-:W-:Y:S01]  /*123d0*/  ISETP.NE.AND P0, PT, R0, RZ, PT ;  /* 0x000000ff0000720c */ /* 0x000fe20003f05270 */
[----:B-1----:R-:W-:Y:S01]  /*123e0*/  ULEA UR5, UR6, UR5, 0x18 ;  /* 0x0000000506057291 */ /* 0x002fe2000f8ec0ff */
[----:B------:R-:W1:Y:S01]  /*123f0*/  LDCU.64 UR6, c[0x0][0x3a0] ;  /* 0x00007400ff0677ac */ /* 0x000e620008000a00 */
[----:B0-----:R-:W-:-:S04]  /*12400*/  IMAD R3, R3, 0x20, R2 ;  /* 0x0000002003037824 */ /* 0x001fc800078e0202 */
[----:B------:R-:W-:-:S04]  /*12410*/  IMAD R3, R3, 0x11, RZ ;  /* 0x0000001103037824 */ /* 0x000fc800078e02ff */
[----:B------:R-:W-:Y:S01]  /*12420*/  IMAD R2, R2, -0x10, R3 ;  /* 0xfffffff002027824 */ /* 0x000fe200078e0203 */
[----:B------:R-:W-:Y:S02]  /*12430*/  LEA R23, R3, UR5, 0x2 ;  /* 0x0000000503177c11 */ /* 0x000fe4000f8e10ff */
[----:B------:R-:W-:Y:S02]  /*12440*/  LOP3.LUT R3, R0, 0x3e0, RZ, 0xc0, !PT ;  /* 0x000003e000037812 */ /* 0x000fe400078ec0ff */
[----:B------:R-:W-:Y:S01]  /*12450*/  LEA R20, R2, UR5, 0x2 ;  /* 0x0000000502147c11 */ /* 0x000fe2000f8e10ff */
[----:B------:R-:W-:Y:S01]  /*12460*/  STS [R23], R4 ;  /* 0x0000000417007388 */ /* 0x000fe20000000800 */
[----:B------:R-:W-:-:S03]  /*12470*/  LOP3.LUT R0, R0, 0x1f, RZ, 0xc0, !PT ;  /* 0x0000001f00007812 */ /* 0x000fc600078ec0ff */
[----:B------:R-:W-:Y:S02]  /*12480*/  STS [R23+0x4], R5 ;  /* 0x0000040517007388 */ /* 0x000fe40000000800 */
[----:B------:R-:W-:Y:S02]  /*12490*/  IMAD R0, R3, 0x11, R0 ;  /* 0x0000001103007824 */ /* 0x000fe400078e0200 */
        /* <DEDUP_REMOVED lines=13> */
[----:B0-----:R-:W-:-:S03]  /*12570*/  IADD3 R16, PT, PT, R0, 0x20, RZ ;  /* 0x0000002000107810 */ /* 0x001fc60007ffe0ff */
        /* <DEDUP_REMOVED lines=22> */
[C---:B------:R-:W-:Y:S01]  /*126e0*/  IADD3 R3, P0, PT, R0.reuse, UR4, RZ ;  /* 0x0000000400037c10 */ /* 0x040fe2000ff1e0ff */
[----:B0-----:R-:W-:-:S02]  /*126f0*/  VIADD R20, R0, 0xc0 ;  /* 0x000000c000147836 */ /* 0x001fc40000000000 */
[----:B--2---:R-:W-:Y:S02]  /*12700*/  VIADD R21, R0, 0x40 ;  /* 0x0000004000157836 */ /* 0x004fe40000000000 */
[----:B------:R-:W-:Y:S01]  /*12710*/  IMAD.X R18, RZ, RZ, RZ, P0 ;  /* 0x000000ffff127224 */ /* 0x000fe200000e06ff */
[----:B-1----:R-:W-:-:S04]  /*12720*/  LEA R2, P0, R3, UR6, 0x2 ;  /* 0x0000000603027c11 */ /* 0x002fc8000f8010ff */
[----:B------:R-:W-:Y:S01]  /*12730*/  LEA.HI.X R3, R3, UR7, R18, 0x2, P0 ;  /* 0x0000000703037c11 */ /* 0x000fe200080f1412 */
[C---:B------:R-:W-:Y:S01]  /*12740*/  VIADD R18, R0.reuse, 0xa0 ;  /* 0x000000a000127836 */ /* 0x040fe20000000000 */
[----:B------:R-:W0:Y:S02]  /*12750*/  LDS R14, [UR5+0x4400] ;  /* 0x00440005ff0e7984 */ /* 0x000e240008000800 */
[CC--:B0-----:R-:W-:Y:S02]  /*12760*/  ISETP.GE.AND P2, PT, R0.reuse, R14.reuse, PT ;  /* 0x0000000e0000720c */ /* 0x0c1fe40003f46270 */
[-C--:B------:R-:W-:Y:S01]  /*12770*/  ISETP.GE.AND P0, PT, R21, R14.reuse, PT ;  /* 0x0000000e1500720c */ /* 0x080fe20003f06270 */
[----:B------:R-:W-:Y:S01]  /*12780*/  VIADD R21, R0, 0x60 ;  /* 0x0000006000157836 */ /* 0x000fe20000000000 */
[-C--:B------:R-:W-:Y:S01]  /*12790*/  ISETP.GE.AND P1, PT, R16, R14.reuse, PT ;  /* 0x0000000e1000720c */ /* 0x080fe20003f26270 */
[----:B------:R-:W-:Y:S01]  /*127a0*/  VIADD R16, R0, 0x80 ;  /* 0x0000008000107836 */ /* 0x000fe20000000000 */
[----:B------:R-:W-:-:S02]  /*127b0*/  ISETP.GE.AND P3, PT, R20, R14, PT ;  /* 0x0000000e1400720c */ /* 0x000fc40003f66270 */
[-C--:B------:R-:W-:Y:S01]  /*127c0*/  ISETP.GE.AND P4, PT, R21, R14.reuse, PT ;  /* 0x0000000e1500720c */ /* 0x080fe20003f86270 */
[----:B------:R-:W-:Y:S01]  /*127d0*/  VIADD R21, R0, 0xe0 ;  /* 0x000000e000157836 */ /* 0x000fe20000000000 */
[-C--:B------:R-:W-:Y:S01]  /*127e0*/  ISETP.GE.AND P6, PT, R16, R14.reuse, PT ;  /* 0x0000000e1000720c */ /* 0x080fe20003fc6270 */
[----:B------:R-:W-:Y:S01]  /*127f0*/  VIADD R16, R0, 0x100 ;  /* 0x0000010000107836 */ /* 0x000fe20000000000 */
[-C--:B------:R-:W-:Y:S01]  /*12800*/  ISETP.GE.AND P5, PT, R18, R14.reuse, PT ;  /* 0x0000000e1200720c */ /* 0x080fe20003fa6270 */
[----:B------:R0:W-:Y:S01]  /*12810*/  @!P2 STG.E desc[UR8][R2.64], R12 ;  /* 0x0000000c0200a986 */ /* 0x0001e2000c101908 */
[-C--:B------:R-:W-:Y:S01]  /*12820*/  ISETP.GE.AND P2, PT, R21, R14.reuse, PT ;  /* 0x0000000e1500720c */ /* 0x080fe20003f46270 */
[C---:B------:R-:W-:Y:S02]  /*12830*/  VIADD R21, R0.reuse, 0x120 ;  /* 0x0000012000157836 */ /* 0x040fe40000000000 */
[----:B------:R1:W-:Y:S03]  /*12840*/  @!P0 STG.E desc[UR8][R2.64+0x100], R8 ;  /* 0x0001000802008986 */ /* 0x0003e6000c101908 */
[-C--:B------:R-:W-:Y:S01]  /*12850*/  ISETP.GE.AND P0, PT, R21, R14.reuse, PT ;  /* 0x0000000e1500720c */ /* 0x080fe20003f06270 */
[----:B------:R-:W-:Y:S01]  /*12860*/  VIADD R21, R0, 0x160 ;  /* 0x0000016000157836 */ /* 0x000fe20000000000 */
[----:B------:R2:W-:Y:S01]  /*12870*/  @!P1 STG.E desc[UR8][R2.64+0x80], R10 ;  /* 0x0000800a02009986 */ /* 0x0005e2000c101908 */
[----:B------:R-:W-:Y:S01]  /*12880*/  ISETP.GE.AND P1, PT, R16, R14, PT ;  /* 0x0000000e1000720c */ /* 0x000fe20003f26270 */
[----:B0-----:R-:W-:-:S02]  /*12890*/  VIADD R12, R0, 0x180 ;  /* 0x00000180000c7836 */ /* 0x001fc40000000000 */
[----:B------:R2:W-:Y:S01]  /*128a0*/  @!P6 STG.E desc[UR8][R2.64+0x200], R4 ;  /* 0x000200040200e986 */ /* 0x0005e2000c101908 */
[-C--:B------:R-:W-:Y:S01]  /*128b0*/  ISETP.GE.AND P6, PT, R21, R14.reuse, PT ;  /* 0x0000000e1500720c */ /* 0x080fe20003fc6270 */
[C---:B------:R-:W-:Y:S01]  /*128c0*/  VIADD R21, R0.reuse, 0x1a0 ;  /* 0x000001a000157836 */ /* 0x040fe20000000000 */
[C---:B------:R-:W-:Y:S01]  /*128d0*/  IADD3 R16, PT, PT, R0.reuse, 0x140, RZ ;  /* 0x0000014000107810 */ /* 0x040fe20007ffe0ff */
[----:B------:R2:W-:Y:S01]  /*128e0*/  @!P3 STG.E desc[UR8][R2.64+0x300], R27 ;  /* 0x0003001b0200b986 */ /* 0x0005e2000c101908 */
[C---:B-1----:R-:W-:Y:S02]  /*128f0*/  VIADD R8, R0.reuse, 0x1c0 ;  /* 0x000001c000087836 */ /* 0x042fe40000000000 */
[-C--:B------:R-:W-:Y:S01]  /*12900*/  ISETP.GE.AND P3, PT, R21, R14.reuse, PT ;  /* 0x0000000e1500720c */ /* 0x080fe20003f66270 */
[----:B------:R-:W-:Y:S01]  /*12910*/  VIADD R21, R0, 0x1e0 ;  /* 0x000001e000157836 */ /* 0x000fe20000000000 */
[----:B------:R2:W-:Y:S01]  /*12920*/  @!P4 STG.E desc[UR8][R2.64+0x180], R6 ;  /* 0x000180060200c986 */ /* 0x0005e2000c101908 */
[----:B------:R-:W-:-:S03]  /*12930*/  ISETP.GE.AND P4, PT, R16, R14, PT ;  /* 0x0000000e1000720c */ /* 0x000fc60003f86270 */
[----:B------:R2:W-:Y:S01]  /*12940*/  @!P1 STG.E desc[UR8][R2.64+0x400], R25 ;  /* 0x0004001902009986 */ /* 0x0005e2000c101908 */
[-C--:B------:R-:W-:Y:S01]  /*12950*/  ISETP.GE.AND P1, PT, R21, R14.reuse, PT ;  /* 0x0000000e1500720c */ /* 0x080fe20003f26270 */
[----:B------:R-:W-:Y:S02]  /*12960*/  VIADD R21, R0, 0x200 ;  /* 0x0000020000157836 */ /* 0x000fe40000000000 */
        /* <DEDUP_REMOVED lines=15> */
.L_x_4084:
        /* <DEDUP_REMOVED lines=13> */
[----:B------:R-:W-:Y:S02]  /*12b30*/  STS [R23], R4 ;  /* 0x0000000417007388 */ /* 0x000fe40000000800 */
[----:B------:R-:W-:Y:S02]  /*12b40*/  VIADD R3, R3, UR4 ;  /* 0x0000000403037c36 */ /* 0x000fe40008000000 */
        /* <DEDUP_REMOVED lines=14> */
[----:B0-----:R-:W-:-:S03]  /*12c30*/  LOP3.LUT R16, R0, 0x3e0, RZ, 0xc0, !PT ;  /* 0x000003e000107812 */ /* 0x001fc600078ec0ff */
[----:B------:R-:W-:Y:S02]  /*12c40*/  STS [R23+0x3c], R19 ;  /* 0x00003c1317007388 */ /* 0x000fe40000000800 */
[----:B------:R-:W-:Y:S02]  /*12c50*/  IMAD R16, R16, 0x11, RZ ;  /* 0x0000001110107824 */ /* 0x000fe400078e02ff */
[----:B------:R-:W-:Y:S01]  /*12c60*/  STS [R23+0x40], R24 ;  /* 0x0000401817007388 */ /* 0x000fe20000000800 */
[----:B------:R-:W-:-:S03]  /*12c70*/  NOP ;  /* 0x0000000000007918 */ /* 0x000fc60000000000 */
[----:B------:R-:W-:Y:S01]  /*12c80*/  LDS R12, [R2] ;  /* 0x00000000020c7984 */ /* 0x000fe20000000800 */
[----:B------:R-:W-:-:S03]  /*12c90*/  LOP3.LUT R0, R16, 0x1f, R0, 0xf8, !PT ;  /* 0x0000001f10007812 */ /* 0x000fc600078ef800 */
[----:B------:R-:W-:Y:S02]  /*12ca0*/  LDS R10, [R2+0x80] ;  /* 0x00008000020a7984 */ /* 0x000fe40000000800 */
[----:B------:R-:W-:Y:S02]  /*12cb0*/  VIADD R20, R0, 0xc0 ;  /* 0x000000c000147836 */ /* 0x000fe40000000000 */
        /* <DEDUP_REMOVED lines=17> */
[----:B------:R-:W-:Y:S01]  /*12dd0*/  IADD3 R3, P0, PT, R16, R3, RZ ;  /* 0x0000000310037210 */ /* 0x000fe20007f1e0ff */
[----:B------:R-:W-:-:S02]  /*12de0*/  VIADD R16, R0, 0x40 ;  /* 0x0000004000107836 */ /* 0x000fc40000000000 */
[----:B0-----:R-:W-:Y:S01]  /*12df0*/  VIADD R21, R0, 0x20 ;  /* 0x0000002000157836 */ /* 0x001fe20000000000 */
[----:B------:R-:W-:Y:S02]  /*12e00*/  IADD3.X R18, PT, PT, RZ, RZ, RZ, P0, !PT ;  /* 0x000000ffff127210 */ /* 0x000fe400007fe4ff */
        /* <DEDUP_REMOVED lines=16> */
[-C--:B------:R-:W-:Y:S02]  /*12f10*/  ISETP.GE.AND P2, PT, R21, R14.reuse, PT ;  /* 0x0000000e1500720c */ /* 0x080fe40003f46270 */
[C---:B------:R-:W-:Y:S01]  /*12f20*/  IADD3 R21, PT, PT, R0.reuse, 0x120, RZ ;  /* 0x0000012000157810 */ /* 0x040fe20007ffe0ff */
[----:B------:R1:W-:Y:S03]  /*12f30*/  @!P4 STG.E desc[UR8][R2.64+0x100], R8 ;  /* 0x000100080200c986 */ /* 0x0003e6000c101908 */
[-C--:B------:R-:W-:Y:S01]  /*12f40*/  ISETP.GE.AND P4, PT, R21, R14.reuse, PT ;  /* 0x0000000e1500720c */ /* 0x080fe20003f86270 */
[----:B------:R-:W-:Y:S01]  /*12f50*/  VIADD R21, R0, 0x160 ;  /* 0x0000016000157836 */ /* 0x000fe20000000000 */
[----:B------:R2:W-:Y:S01]  /*12f60*/  @!P3 STG.E desc[UR8][R2.64+0x80], R10 ;  /* 0x0000800a0200b986 */ /* 0x0005e2000c101908 */
[----:B------:R-:W-:Y:S01]  /*12f70*/  ISETP.GE.AND P3, PT, R16, R14, PT ;  /* 0x0000000e1000720c */ /* 0x000fe20003f66270 */
[----:B------:R-:W-:-:S02]  /*12f80*/  VIADD R16, R0, 0x140 ;  /* 0x0000014000107836 */ /* 0x000fc40000000000 */
[----:B------:R2:W-:Y:S01]  /*12f90*/  @!P6 STG.E desc[UR8][R2.64+0x200], R4 ;  /* 0x000200040200e986 */ /* 0x0005e2000c101908 */
[-C--:B------:R-:W-:Y:S01]  /*12fa0*/  ISETP.GE.AND P6, PT, R21, R14.reuse, PT ;  /* 0x0000000e1500720c */ /* 0x080fe20003fc6270 */
[C---:B------:R-:W-:Y:S02]  /*12fb0*/  VIADD R21, R0.reuse, 0x1a0 ;  /* 0x000001a000157836 */ /* 0x040fe40000000000 */
[----:B------:R2:W-:Y:S01]  /*12fc0*/  @!P1 STG.E desc[UR8][R2.64+0x300], R27 ;  /* 0x0003001b02009986 */ /* 0x0005e2000c101908 */
[C---:B0-----:R-:W-:Y:S02]  /*12fd0*/  VIADD R12, R0.reuse, 0x180 ;  /* 0x00000180000c7836 */ /* 0x041fe40000000000 */
[-C--:B------:R-:W-:Y:S01]  /*12fe0*/  ISETP.GE.AND P1, PT, R21, R14.reuse, PT ;  /* 0x0000000e1500720c */ /* 0x080fe20003f26270 */
[C---:B------:R-:W-:Y:S01]  /*12ff0*/  VIADD R21, R0.reuse, 0x1e0 ;  /* 0x000001e000157836 */ /* 0x040fe20000000000 */
[----:B------:R2:W-:Y:S01]  /*13000*/  @!P5 STG.E desc[UR8][R2.64+0x180], R6 ;  /* 0x000180060200d986 */ /* 0x0005e2000c101908 */
[----:B-1----:R-:W-:Y:S01]  /*13010*/  VIADD R8, R0, 0x1c0 ;  /* 0x000001c000087836 */ /* 0x002fe20000000000 */
[----:B------:R-:W-:-:S02]  /*13020*/  ISETP.GE.AND P5, PT, R16, R14, PT ;  /* 0x0000000e1000720c */ /* 0x000fc40003fa6270 */
        /* <DEDUP_REMOVED lines=18> */
.L_x_4085:
        /* <DEDUP_REMOVED lines=11> */
.L_x_7364:


//--------------------- .text._ZN3cub18CUB_300001_SM_10006detail10merge_sort30DeviceMergeSortPartitionKernelIN6thrust24THRUST_300001_SM_1000_NS6detail15normal_iteratorINS5_10device_ptrIiEEEEj14lex_comparatoriEEvbT_PT2_T0_SF_PSF_T1_SF_i --------------------------
	.section	.text._ZN3cub18CUB_300001_SM_10006detail10merge_sort30DeviceMergeSortPartitionKernelIN6thrust24THRUST_300001_SM_1000_NS6detail15normal_iteratorINS5_10device_ptrIiEEEEj14lex_comparatoriEEvbT_PT2_T0_SF_PSF_T1_SF_i,"ax",@progbits
	.align	128
        .global         _ZN3cub18CUB_300001_SM_10006detail10merge_sort30DeviceMergeSortPartitionKernelIN6thrust24THRUST_300001_SM_1000_NS6detail15normal_iteratorINS5_10device_ptrIiEEEEj14lex_comparatoriEEvbT_PT2_T0_SF_PSF_T1_SF_i
        .type           _ZN3cub18CUB_300001_SM_10006detail10merge_sort30DeviceMergeSortPartitionKernelIN6thrust24THRUST_300001_SM_1000_NS6detail15normal_iteratorINS5_10device_ptrIiEEEEj14lex_comparatoriEEvbT_PT2_T0_SF_PSF_T1_SF_i,@function
        .size           _ZN3cub18CUB_300001_SM_10006detail10merge_sort30DeviceMergeSortPartitionKernelIN6thrust24THRUST_300001_SM_1000_NS6detail15normal_iteratorINS5_10device_ptrIiEEEEj14lex_comparatoriEEvbT_PT2_T0_SF_PSF_T1_SF_i,(.L_x_7365 - _ZN3cub18CUB_300001_SM_10006detail10merge_sort30DeviceMergeSortPartitionKernelIN6thrust24THRUST_300001_SM_1000_NS6detail15normal_iteratorINS5_10device_ptrIiEEEEj14lex_comparatoriEEvbT_PT2_T0_SF_PSF_T1_SF_i)
        .other          _ZN3cub18CUB_300001_SM_10006detail10merge_sort30DeviceMergeSortPartitionKernelIN6thrust24THRUST_300001_SM_1000_NS6detail15normal_iteratorINS5_10device_ptrIiEEEEj14lex_comparatoriEEvbT_PT2_T0_SF_PSF_T1_SF_i,@"STO_CUDA_ENTRY STV_DEFAULT"
_ZN3cub18CUB_300001_SM_10006detail10merge_sort30DeviceMergeSortPartitionKernelIN6thrust24THRUST_300001_SM_1000_NS6detail15normal_iteratorINS5_10device_ptrIiEEEEj14lex_comparatoriEEvbT_PT2_T0_SF_PSF_T1_SF_i:
.text._ZN3cub18CUB_300001_SM_10006detail10merge_sort30DeviceMergeSortPartitionKernelIN6thrust24THRUST_300001_SM_1000_NS6detail15normal_iteratorINS5_10device_ptrIiEEEEj14lex_comparatoriEEvbT_PT2_T0_SF_PSF_T1_SF_i:
[----:B------:R-:W-:Y:S01]  /*0000*/  LDC R1, c[0x0][0x37c] ;  /* 0x0000df00ff017b82 */ /* 0x000fe20000000800 */
[----:B------:R-:W0:Y:S01]  /*0010*/  S2R R0, SR_CTAID.X ;  /* 0x0000000000007919 */ /* 0x000e220000002500 */
[----:B------:R-:W0:Y:S01]  /*0020*/  LDCU UR4, c[0x0][0x360] ;  /* 0x00006c00ff0477ac */ /* 0x000e220008000800 */
[----:B------:R-:W0:Y:S01]  /*0030*/  S2R R3, SR_TID.X ;  /* 0x0000000000037919 */ /* 0x000e220000002100 */
[----:B------:R-:W1:Y:S01]  /*0040*/  LDCU UR6, c[0x0][0x39c] ;  /* 0x00007380ff0677ac */ /* 0x000e620008000800 */
[----:B0-----:R-:W-:-:S05]  /*0050*/  IMAD R0, R0, UR4, R3 ;  /* 0x0000000400007c24 */ /* 0x001fca000f8e0203 */
[----:B-1----:R-:W-:-:S13]  /*0060*/  ISETP.GE.U32.AND P0, PT, R0, UR6, PT ;  /* 0x0000000600007c0c */ /* 0x002fda000bf06070 */
[----:B------:R-:W-:Y:S05]  /*0070*/  @P0 EXIT ;  /* 0x000000000000094d */ /* 0x000fea0003800000 */
[----:B------:R-:W0:Y:S01]  /*0080*/  LDCU UR5, c[0x0][0x3ac] ;  /* 0x00007580ff0577ac */ /* 0x000e220008000800 */
[----:B------:R-:W-:Y:S01]  /*0090*/  VIADD R2, R0, 0x1 ;  /* 0x0000000100027836 */ /* 0x000fe20000000000 */
[----:B------:R-:W-:Y:S01]  /*00a0*/  ACQBULK ;  /* 0x000000000000782e */ /* 0x000fe20000000000 */
[----:B------:R-:W1:Y:S03]  /*00b0*/  LDCU UR7, c[0x0][0x3b0] ;  /* 0x00007600ff0777ac */ /* 0x000e660008000800 */
[----:B------:R-:W-:Y:S01]  /*00c0*/  ISETP.NE.AND P0, PT, R2, UR6, PT ;  /* 0x0000000602007c0c */ /* 0x000fe2000bf05270 */
[----:B------:R-:W2:Y:S01]  /*00d0*/  LDCU UR10, c[0x0][0x398] ;  /* 0x00007300ff0a77ac */ /* 0x000ea20008000800 */
[----:B------:R-:W3:Y:S01]  /*00e0*/  LDCU.64 UR8, c[0x0][0x358] ;  /* 0x00006b00ff0877ac */ /* 0x000ee20008000a00 */
[----:B0-----:R-:W-:-:S10]  /*00f0*/  UIADD3 UR4, UPT, UPT, -UR5, URZ, URZ ;  /* 0x000000ff05047290 */ /* 0x001fd4000fffe1ff */
[----:B------:R-:W0:Y:S01]  /*0100*/  @!P0 LDC.64 R4, c[0x0][0x3a0] ;  /* 0x0000e800ff048b82 */ /* 0x000e220000000a00 */
[----:B------:R-:W-:Y:S01]  /*0110*/  LOP3.LUT R2, R0, UR4, RZ, 0xc0, !PT ;  /* 0x0000000400027c12 */ /* 0x000fe2000f8ec0ff */
[----:B------:R-:W-:-:S04]  /*0120*/  USHF.R.U32.HI UR4, URZ, 0x1, UR5 ;  /* 0x00000001ff047899 */ /* 0x000fc80008011605 */
[----:B-1----:R-:W-:Y:S01]  /*0130*/  IMAD R3, R2, UR7, RZ ;  /* 0x0000000702037c24 */ /* 0x002fe2000f8e02ff */
[----:B------:R-:W-:-:S04]  /*0140*/  UIMAD UR4, UR4, UR7, URZ ;  /* 0x00000007040472a4 */ /* 0x000fc8000f8e02ff */
[----:B------:R-:W-:-:S04]  /*0150*/  LOP3.LUT R2, RZ, R3, RZ, 0x33, !PT ;  /* 0x00000003ff027212 */ /* 0x000fc800078e33ff */
[----:B------:R-:W-:-:S04]  /*0160*/  VIMNMX.U32 R2, PT, PT, R2, UR4, PT ;  /* 0x0000000402027c48 */ /* 0x000fc8000bfe0000 */
[----:B--2---:R-:W-:Y:S01]  /*0170*/  VIADDMNMX.U32 R2, R2, R3, UR10, PT ;  /* 0x0000000a02027e46 */ /* 0x004fe2000b800003 */
[----:B0-----:R-:W-:Y:S01]  /*0180*/  @!P0 IMAD.WIDE.U32 R4, R0, 0x4, R4 ;  /* 0x0000000400048825 */ /* 0x001fe200078e0004 */
[----:B------:R-:W-:Y:S02]  /*0190*/  VIMNMX.U32 R3, PT, PT, R3, UR10, PT ;  /* 0x0000000a03037c48 */ /* 0x000fe4000bfe0000 */
[----:B------:R-:W-:Y:S02]  /*01a0*/  LOP3.LUT R6, RZ, R2, RZ, 0x33, !PT ;  /* 0x00000002ff067212 */ /* 0x000fe400078e33ff */
[----:B---3--:R0:W-:Y:S02]  /*01b0*/  @!P0 STG.E desc[UR8][R4.64], R2 ;  /* 0x0000000204008986 */ /* 0x0081e4000c101908 */
[----:B------:R-:W-:-:S04]  /*01c0*/  VIMNMX.U32 R7, PT, PT, R6, UR4, PT ;  /* 0x0000000406077c48 */ /* 0x000fc8000bfe0000 */
[----:B------:R-:W-:Y:S01]  /*01d0*/  VIADDMNMX.U32 R7, R7, R2, UR10, PT ;  /* 0x0000000a07077e46 */ /* 0x000fe2000b800002 */
[----:B------:R-:W-:Y:S06]  /*01e0*/  @!P0 EXIT ;  /* 0x000000000000894d */ /* 0x000fec0003800000 */
[----:B------:R-:W1:Y:S01]  /*01f0*/  LDCU.U8 UR6, c[0x0][0x380] ;  /* 0x00007000ff0677ac */ /* 0x000e620008000000 */
[----:B------:R-:W-:Y:S01]  /*0200*/  BSSY.RECONVERGENT B1, `(.L_x_4086) ;  /* 0x00000e6000017945 */ /* 0x000fe20003800200 */
[----:B------:R-:W-:-:S06]  /*0210*/  UIADD3 UR4, UPT, UPT, UR5, -0x1, URZ ;  /* 0xffffffff05047890 */ /* 0x000fcc000fffe0ff */
[----:B0-----:R-:W-:-:S05]  /*0220*/  LOP3.LUT R4, R0, UR4, RZ, 0xc0, !PT ;  /* 0x0000000400047c12 */ /* 0x001fca000f8ec0ff */
[----:B------:R-:W-:Y:S01]  /*0230*/  IMAD R4, R4, UR7, RZ ;  /* 0x0000000704047c24 */ /* 0x000fe2000f8e02ff */
[----:B-1----:R-:W-:-:S04]  /*0240*/  UPRMT UR6, UR6, 0x8880, URZ ;  /* 0x0000888006067896 */ /* 0x002fc800080000ff */
[----:B------:R-:W-:-:S03]  /*0250*/  VIADDMNMX.U32 R4, R7, -R3, R4, PT ;  /* 0x8000000307047246 */ /* 0x000fc60003800004 */
[----:B------:R-:W-:Y:S02]  /*0260*/  UMOV UR4, UR6 ;  /* 0x0000000600047c82 */ /* 0x000fe40008000000 */
[----:B------:R-:W-:-:S09]  /*0270*/  UISETP.NE.AND UP0, UPT, UR4, URZ, UPT ;  /* 0x000000ff0400728c */ /* 0x000fd2000bf05270 */
[----:B------:R-:W-:Y:S05]  /*0280*/  BRA.U !UP0, `(.L_x_4087) ;  /* 0x0000000508c07547 */ /* 0x000fea000b800000 */
[----:B------:R-:W-:Y:S01]  /*0290*/  IMAD.IADD R7, R7, 0x1, -R2 ;  /* 0x0000000107077824 */ /* 0x000fe200078e0a02 */
[----:B------:R-:W-:Y:S01]  /*02a0*/  VIADDMNMX.U32 R5, R2, -R3, R4, PT ;  /* 0x8000000302057246 */ /* 0x000fe20003800004 */
[----:B------:R-:W-:Y:S03]  /*02b0*/  BSSY.RECONVERGENT B0, `(.L_x_4088) ;  /* 0x000006c000007945 */ /* 0x000fe60003800200 */
[----:B------:R-:W-:-:S05]  /*02c0*/  VIMNMX.U32 R6, PT, PT, R4, R7, !PT ;  /* 0x0000000704067248 */ /* 0x000fca0007fe0000 */
[----:B------:R-:W-:-:S05]  /*02d0*/  IMAD.IADD R6, R6, 0x1, -R7 ;  /* 0x0000000106067824 */ /* 0x000fca00078e0a07 */
[----:B------:R-:W-:-:S13]  /*02e0*/  ISETP.GE.U32.AND P0, PT, R6, R5, PT ;  /* 0x000000050600720c */ /* 0x000fda0003f06070 */
[----:B------:R-:W-:Y:S05]  /*02f0*/  @P0 BRA `(.L_x_4089) ;  /* 0x00000004009c0947 */ /* 0x000fea0003800000 */
.L_x_4100:
[----:B------:R-:W-:Y:S01]  /*0300*/  IMAD.IADD R7, R5, 0x1, -R6 ;  /* 0x0000000105077824 */ /* 0x000fe200078e0a06 */
[----:B------:R-:W0:Y:S04]  /*0310*/  LDCU.64 UR4, c[0x0][0x388] ;  /* 0x00007100ff0477ac */ /* 0x000e280008000a00 */
[----:B------:R-:W-:-:S04]  /*0320*/  LEA.HI R8, R7, R6, RZ, 0x1f ;  /* 0x0000000607087211 */ /* 0x000fc800078ff8ff */
[-C--:B------:R-:W-:Y:S02]  /*0330*/  LOP3.LUT R7, RZ, R8.reuse, RZ, 0x33, !PT ;  /* 0x00000008ff077212 */ /* 0x080fe400078e33ff */
[----:B------:R-:W-:-:S03]  /*0340*/  IADD3 R9, P0, PT, R3, R8, RZ ;  /* 0x0000000803097210 */ /* 0x000fc60007f1e0ff */
[----:B------:R-:W-:Y:S01]  /*0350*/  IMAD.IADD R7, R4, 0x1, R7 ;  /* 0x0000000104077824 */ /* 0x000fe200078e0207 */
[----:B------:R-:W-:-:S04]  /*0360*/  IADD3.X R16, PT, PT, RZ, RZ, RZ, P0, !PT ;  /* 0x000000ffff107210 */ /* 0x000fc800007fe4ff */
[----:B------:R-:W-:Y:S02]  /*0370*/  IADD3 R7, P1, PT, R2, R7, RZ ;  /* 0x0000000702077210 */ /* 0x000fe40007f3e0ff */
[----:B0-----:R-:W-:-:S03]  /*0380*/  LEA R12, P0, R9, UR4, 0x2 ;  /* 0x00000004090c7c11 */ /* 0x001fc6000f8010ff */
[----:B------:R-:W-:Y:S01]  /*0390*/  IMAD.X R14, RZ, RZ, RZ, P1 ;  /* 0x000000ffff0e7224 */ /* 0x000fe200008e06ff */
[----:B------:R-:W-:Y:S02]  /*03a0*/  LEA R10, P1, R7, UR4, 0x2 ;  /* 0x00000004070a7c11 */ /* 0x000fe4000f8210ff */
        /* <DEDUP_REMOVED lines=10> */
[----:B------:R-:W-:Y:S02]  /*0450*/  I2FP.F32.S32 R9, R9 ;  /* 0x0000000900097245 */ /* 0x000fe40000201400 */
[----:B------:R-:W-:-:S09]  /*0460*/  FSEL R11, RZ, -23, P0 ;  /* 0xc1b80000ff0b7808 */ /* 0x000fd20000000000 */
        /* <DEDUP_REMOVED lines=31> */
.L_x_4092:
        /* <DEDUP_REMOVED lines=9> */
.L_x_4091:
[----:B------:R-:W-:Y:S05]  /*06f0*/  BSYNC.RECONVERGENT B2 ;  /* 0x0000000000027941 */ /* 0x000fea0003800200 */
.L_x_4090:
[----:B------:R-:W-:Y:S01]  /*0700*/  BSSY.RECONVERGENT B2, `(.L_x_4093) ;  /* 0x000000d000027945 */ /* 0x000fe20003800200 */
[----:B------:R-:W-:-:S03]  /*0710*/  IMAD.MOV.U32 R10, RZ, RZ, RZ ;  /* 0x000000ffff0a7224 */ /* 0x000fc600078e00ff */
[----:B------:R-:W-:Y:S05]  /*0720*/  @!P1 BRA `(.L_x_4094) ;  /* 0x0000000000289947 */ /* 0x000fea0003800000 */
[----:B------:R-:W-:-:S07]  /*0730*/  IMAD.MOV.U32 R10, RZ, RZ, RZ ;  /* 0x000000ffff0a7224 */ /* 0x000fce00078e00ff */
.L_x_4095:
        /* <DEDUP_REMOVED lines=9> */
.L_x_4094:
[----:B------:R-:W-:Y:S05]  /*07d0*/  BSYNC.RECONVERGENT B2 ;  /* 0x0000000000027941 */ /* 0x000fea0003800200 */
.L_x_4093:
[----:B------:R-:W-:Y:S04]  /*07e0*/  BSSY.RECONVERGENT B2, `(.L_x_4096) ;  /* 0x0000014000027945 */ /* 0x000fe80003800200 */
[----:B------:R-:W-:Y:S05]  /*07f0*/  @!P2 BRA `(.L_x_4097) ;  /* 0x000000000048a947 */ /* 0x000fea0003800000 */
[----:B------:R-:W-:-:S07]  /*0800*/  HFMA2 R12, -RZ, RZ, 0, 0 ;  /* 0x00000000ff0c7431 */ /* 0x000fce00000001ff */
.L_x_4099:
        /* <DEDUP_REMOVED lines=16> */
.L_x_4098:
[----:B------:R-:W-:-:S13]  /*0910*/  ISETP.GT.AND P0, PT, R7, R10, PT ;  /* 0x0000000a0700720c */ /* 0x000fda0003f04270 */
.L_x_4097:
[----:B------:R-:W-:Y:S05]  /*0920*/  BSYNC.RECONVERGENT B2 ;  /* 0x0000000000027941 */ /* 0x000fea0003800200 */
.L_x_4096:
[----:B------:R-:W-:Y:S01]  /*0930*/  @P0 VIADD R6, R8, 0x1 ;  /* 0x0000000108060836 */ /* 0x000fe20000000000 */
[----:B------:R-:W-:-:S04]  /*0940*/  SEL R5, R5, R8, P0 ;  /* 0x0000000805057207 */ /* 0x000fc80000000000 */
[----:B------:R-:W-:-:S13]  /*0950*/  ISETP.GE.U32.AND P0, PT, R6, R5, PT ;  /* 0x000000050600720c */ /* 0x000fda0003f06070 */
[----:B------:R-:W-:Y:S05]  /*0960*/  @!P0 BRA `(.L_x_4100) ;  /* 0xfffffff800648947 */ /* 0x000fea000383ffff */
.L_x_4089:
[----:B------:R-:W-:Y:S05]  /*0970*/  BSYNC.RECONVERGENT B0 ;  /* 0x0000000000007941 */ /* 0x000fea0003800200 */
.L_x_4088:
[----:B------:R-:W-:Y:S05]  /*0980*/  BRA `(.L_x_4101) ;  /* 0x0000000400b47947 */ /* 0x000fea0003800000 */
.L_x_4087:
[C---:B------:R-:W-:Y:S02]  /*0990*/  IADD3 R7, PT, PT, -R2.reuse, R7, RZ ;  /* 0x0000000702077210 */ /* 0x040fe40007ffe1ff */
[----:B------:R-:W-:Y:S02]  /*09a0*/  VIADDMNMX.U32 R5, R2, -R3, R4, PT ;  /* 0x8000000302057246 */ /* 0x000fe40003800004 */
[----:B------:R-:W-:-:S05]  /*09b0*/  VIMNMX.U32 R6, PT, PT, R4, R7, !PT ;  /* 0x0000000704067248 */ /* 0x000fca0007fe0000 */
[----:B------:R-:W-:-:S05]  /*09c0*/  IMAD.IADD R6, R6, 0x1, -R7 ;  /* 0x0000000106067824 */ /* 0x000fca00078e0a07 */
[----:B------:R-:W-:-:S13]  /*09d0*/  ISETP.GE.U32.AND P0, PT, R6, R5, PT ;  /* 0x000000050600720c */ /* 0x000fda0003f06070 */
[----:B------:R-:W-:Y:S05]  /*09e0*/  @P0 BRA `(.L_x_4101) ;  /* 0x00000004009c0947 */ /* 0x000fea0003800000 */
.L_x_4112:
[----:B------:R-:W-:Y:S01]  /*09f0*/  IMAD.IADD R7, R5, 0x1, -R6 ;  /* 0x0000000105077824 */ /* 0x000fe200078e0a06 */
[----:B------:R-:W0:Y:S04]  /*0a00*/  LDCU.64 UR4, c[0x0][0x390] ;  /* 0x00007200ff0477ac */ /* 0x000e280008000a00 */
[----:B------:R-:W-:-:S04]  /*0a10*/  LEA.HI R8, R7, R6, RZ, 0x1f ;  /* 0x0000000607087211 */ /* 0x000fc800078ff8ff */
[-C--:B------:R-:W-:Y:S02]  /*0a20*/  LOP3.LUT R7, RZ, R8.reuse, RZ, 0x33, !PT ;  /* 0x00000008ff077212 */ /* 0x080fe400078e33ff */
[----:B------:R-:W-:-:S03]  /*0a30*/  IADD3 R9, P0, PT, R3, R8, RZ ;  /* 0x0000000803097210 */ /* 0x000fc60007f1e0ff */
[----:B------:R-:W-:Y:S02]  /*0a40*/  IMAD.IADD R7, R4, 0x1, R7 ;  /* 0x0000000104077824 */ /* 0x000fe400078e0207 */
[----:B------:R-:W-:-:S03]  /*0a50*/  IMAD.X R16, RZ, RZ, RZ, P0 ;  /* 0x000000ffff107224 */ /* 0x000fc600000e06ff */
[----:B------:R-:W-:Y:S02]  /*0a60*/  IADD3 R7, P1, PT, R2, R7, RZ ;  /* 0x0000000702077210 */ /* 0x000fe40007f3e0ff */
[----:B0-----:R-:W-:Y:S02]  /*0a70*/  LEA R12, P0, R9, UR4, 0x2 ;  /* 0x00000004090c7c11 */ /* 0x001fe4000f8010ff */
[----:B------:R-:W-:Y:S02]  /*0a80*/  IADD3.X R14, PT, PT, RZ, RZ, RZ, P1, !PT ;  /* 0x000000ffff0e7210 */ /* 0x000fe40000ffe4ff */
        /* <DEDUP_REMOVED lines=44> */
.L_x_4104:
        /* <DEDUP_REMOVED lines=9> */
.L_x_4103:
[----:B------:R-:W-:Y:S05]  /*0de0*/  BSYNC.RECONVERGENT B0 ;  /* 0x0000000000007941 */ /* 0x000fea0003800200 */
.L_x_4102:
[----:B------:R-:W-:Y:S01]  /*0df0*/  BSSY.RECONVERGENT B0, `(.L_x_4105) ;  /* 0x000000d000007945 */ /* 0x000fe20003800200 */
[----:B------:R-:W-:-:S03]  /*0e00*/  IMAD.MOV.U32 R10, RZ, RZ, RZ ;  /* 0x000000ffff0a7224 */ /* 0x000fc600078e00ff */
[----:B------:R-:W-:Y:S05]  /*0e10*/  @!P1 BRA `(.L_x_4106) ;  /* 0x0000000000289947 */ /* 0x000fea0003800000 */
[----:B------:R-:W-:-:S07]  /*0e20*/  IMAD.MOV.U32 R10, RZ, RZ, RZ ;  /* 0x000000ffff0a7224 */ /* 0x000fce00078e00ff */
.L_x_4107:
        /* <DEDUP_REMOVED lines=9> */
.L_x_4106:
[----:B------:R-:W-:Y:S05]  /*0ec0*/  BSYNC.RECONVERGENT B0 ;  /* 0x0000000000007941 */ /* 0x000fea0003800200 */
.L_x_4105:
[----:B------:R-:W-:Y:S04]  /*0ed0*/  BSSY.RECONVERGENT B0, `(.L_x_4108) ;  /* 0x0000014000007945 */ /* 0x000fe80003800200 */
[----:B------:R-:W-:Y:S05]  /*0ee0*/  @!P2 BRA `(.L_x_4109) ;  /* 0x000000000048a947 */ /* 0x000fea0003800000 */
[----:B------:R-:W-:-:S07]  /*0ef0*/  IMAD.MOV.U32 R12, RZ, RZ, RZ ;  /* 0x000000ffff0c7224 */ /* 0x000fce00078e00ff */
.L_x_4111:
        /* <DEDUP_REMOVED lines=16> */
.L_x_4110:
[----:B------:R-:W-:-:S13]  /*1000*/  ISETP.GT.AND P0, PT, R7, R10, PT ;  /* 0x0000000a0700720c */ /* 0x000fda0003f04270 */
.L_x_4109:
[----:B------:R-:W-:Y:S05]  /*1010*/  BSYNC.RECONVERGENT B0 ;  /* 0x0000000000007941 */ /* 0x000fea0003800200 */
.L_x_4108:
[----:B------:R-:W-:Y:S01]  /*1020*/  @P0 VIADD R6, R8, 0x1 ;  /* 0x0000000108060836 */ /* 0x000fe20000000000 */
[----:B------:R-:W-:-:S04]  /*1030*/  SEL R5, R5, R8, P0 ;  /* 0x0000000805057207 */ /* 0x000fc80000000000 */
[----:B------:R-:W-:-:S13]  /*1040*/  ISETP.GE.U32.AND P0, PT, R6, R5, PT ;  /* 0x000000050600720c */ /* 0x000fda0003f06070 */
[----:B------:R-:W-:Y:S05]  /*1050*/  @!P0 BRA `(.L_x_4112) ;  /* 0xfffffff800648947 */ /* 0x000fea000383ffff */
.L_x_4101:
[----:B------:R-:W-:Y:S05]  /*1060*/  BSYNC.RECONVERGENT B1 ;  /* 0x0000000000017941 */ /* 0x000fea0003800200 */
.L_x_4086:
[----:B------:R-:W0:Y:S01]  /*1070*/  LDC.64 R4, c[0x0][0x3a0] ;  /* 0x0000e800ff047b82 */ /* 0x000e220000000a00 */
[----:B------:R-:W-:Y:S02]  /*1080*/  IMAD.IADD R3, R3, 0x1, R6 ;  /* 0x0000000103037824 */ /* 0x000fe400078e0206 */
[----:B0-----:R-:W-:-:S05]  /*1090*/  IMAD.WIDE.U32 R4, R0, 0x4, R4 ;  /* 0x0000000400047825 */ /* 0x001fca00078e0004 */
[----:B------:R-:W-:Y:S01]  /*10a0*/  STG.E desc[UR8][R4.64], R3 ;  /* 0x0000000304007986 */ /* 0x000fe2000c101908 */
[----:B------:R-:W-:Y:S05]  /*10b0*/  EXIT ;  /* 0x000000000000794d */ /* 0x000fea0003800000 */
.L_x_4113:
        /* <DEDUP_REMOVED lines=12> */
.L_x_7365:


//--------------------- .text._ZN3cub18CUB_300001_SM_10006detail10merge_sort30DeviceMergeSortBlockSortKernelINS2_10policy_hubIN6thrust24THRUST_300001_SM_1000_NS6detail15normal_iteratorINS6_10device_ptrIiEEEEE9Policy600ESB_PNS0_8NullTypeESB_SF_j14lex_comparatoriSE_EEvbT0_T1_T2_T3_T4_PT6_PT7_T5_NS1_7vsmem_tE --------------------------
	.section	.text._ZN3cub18CUB_300001_SM_10006detail10merge_sort30DeviceMergeSortBlockSortKernelINS2_10policy_hubIN6thrust24THRUST_300001_SM_1000_NS6detail15normal_iteratorINS6_10device_ptrIiEEEEE9Policy600ESB_PNS0_8NullTypeESB_SF_j14lex_comparatoriSE_EEvbT0_T1_T2_T3_T4_PT6_PT7_T5_NS1_7vsmem_tE,"ax",@progbits
	.align	128
        .global         _ZN3cub18CUB_300001_SM_10006detail10merge_sort30DeviceMergeSortBlockSortKernelINS2_10policy_hubIN6thrust24THRUST_300001_SM_1000_NS6detail15normal_iteratorINS6_10device_ptrIiEEEEE9Policy600ESB_PNS0_8NullTypeESB_SF_j14lex_comparatoriSE_EEvbT0_T1_T2_T3_T4_PT6_PT7_T5_NS1_7vsmem_tE
        .type           _ZN3cub18CUB_300001_SM_10006detail10merge_sort30DeviceMergeSortBlockSortKernelINS2_10policy_hubIN6thrust24THRUST_300001_SM_1000_NS6detail15normal_iteratorINS6_10device_ptrIiEEEEE9Policy600ESB_PNS0_8NullTypeESB_SF_j14lex_comparatoriSE_EEvbT0_T1_T2_T3_T4_PT6_PT7_T5_NS1_7vsmem_tE,@function
        .size           _ZN3cub18CUB_300001_SM_10006detail10merge_sort30DeviceMergeSortBlockSortKernelINS2_10policy_hubIN6thrust24THRUST_300001_SM_1000_NS6detail15normal_iteratorINS6_10device_ptrIiEEEEE9Policy600ESB_PNS0_8NullTypeESB_SF_j14lex_comparatoriSE_EEvbT0_T1_T2_T3_T4_PT6_PT7_T5_NS1_7vsmem_tE,(.L_x_7366 - _ZN3cub18CUB_300001_SM_10006detail10merge_sort30DeviceMergeSortBlockSortKernelINS2_10policy_hubIN6thrust24THRUST_300001_SM_1000_NS6detail15normal_iteratorINS6_10device_ptrIiEEEEE9Policy600ESB_PNS0_8NullTypeESB_SF_j14lex_comparatoriSE_EEvbT0_T1_T2_T3_T4_PT6_PT7_T5_NS1_7vsmem_tE)
        .other          _ZN3cub18CUB_300001_SM_10006detail10merge_sort30DeviceMergeSortBlockSortKernelINS2_10policy_hubIN6thrust24THRUST_300001_SM_1000_NS6detail15normal_iteratorINS6_10device_ptrIiEEEEE9Policy600ESB_PNS0_8NullTypeESB_SF_j14lex_comparatoriSE_EEvbT0_T1_T2_T3_T4_PT6_PT7_T5_NS1_7vsmem_tE,@"STO_CUDA_ENTRY STV_DEFAULT"
_ZN3cub18CUB_300001_SM_10006detail10merge_sort30DeviceMergeSortBlockSortKernelINS2_10policy_hubIN6thrust24THRUST_300001_SM_1000_NS6detail15normal_iteratorINS6_10device_ptrIiEEEEE9Policy600ESB_PNS0_8NullTypeESB_SF_j14lex_comparatoriSE_EEvbT0_T1_T2_T3_T4_PT6_PT7_T5_NS1_7vsmem_tE:
.text._ZN3cub18CUB_300001_SM_10006detail10merge_sort30DeviceMergeSortBlockSortKernelINS2_10policy_hubIN6thrust24THRUST_300001_SM_1000_NS6detail15normal_iteratorINS6_10device_ptrIiEEEEE9Policy600ESB_PNS0_8NullTypeESB_SF_j14lex_comparatoriSE_EEvbT0_T1_T2_T3_T4_PT6_PT7_T5_NS1_7vsmem_tE:
[----:B------:R-:W-:Y:S08]  /*0000*/  LDC R1, c[0x0][0x37c] ;  /* 0x0000df00ff017b82 */ /* 0x000ff00000000800 */
[----:B------:R-:W0:Y:S01]  /*0010*/  S2UR UR5, SR_CTAID.X ;  /* 0x00000000000579c3 */ /* 0x000e220000002500 */
[----:B------:R-:W1:Y:S01]  /*0020*/  LDCU UR4, c[0x0][0x370] ;  /* 0x00006e00ff0477ac */ /* 0x000e620008000800 */
[----:B------:R-:W2:Y:S01]  /*0030*/  LDCU.64 UR8, c[0x0][0x358] ;  /* 0x00006b00ff0877ac */ /* 0x000ea20008000a00 */
[----:B-1----:R-:W-:-:S04]  /*0040*/  UIADD3 UR4, UPT, UPT, UR4, -0x1, URZ ;  /* 0xffffffff04047890 */ /* 0x002fc8000fffe0ff */
[----:B0-----:R-:W-:Y:S02]  /*0050*/  UISETP.GE.U32.AND UP0, UPT, UR5, UR4, UPT ;  /* 0x000000040500728c */ /* 0x001fe4000bf06070 */
[----:B------:R-:W-:-:S07]  /*0060*/  UIMAD UR7, UR5, 0x1100, URZ ;  /* 0x00001100050778a4 */ /* 0x000fce000f8e02ff */
[----:B--2---:R-:W-:Y:S05]  /*0070*/  BRA.U UP0, `(.L_x_4114) ;  /* 0x00000365004c7547 */ /* 0x004fea000b800000 */
[----:B------:R-:W0:Y:S01]  /*0080*/  S2R R10, SR_TID.X ;  /* 0x00000000000a7919 */ /* 0x000e220000002100 */
[----:B------:R-:W1:Y:S01]  /*0090*/  LDCU.64 UR4, c[0x0][0x388] ;  /* 0x00007100ff0477ac */ /* 0x000e620008000a00 */
[----:B------:R-:W-:Y:S01]  /*00a0*/  ACQBULK ;  /* 0x000000000000782e */ /* 0x000fe20000000000 */
[----:B0-----:R-:W-:-:S05]  /*00b0*/  LOP3.LUT R9, R10, 0x3e0, RZ, 0xc0, !PT ;  /* 0x000003e00a097812 */ /* 0x001fca00078ec0ff */
[----:B------:R-:W-:-:S05]  /*00c0*/  IMAD R9, R9, 0x11, RZ ;  /* 0x0000001109097824 */ /* 0x000fca00078e02ff */
[----:B------:R-:W-:-:S04]  /*00d0*/  LOP3.LUT R0, R9, 0x1f, R10, 0xf8, !PT ;  /* 0x0000001f09007812 */ /* 0x000fc800078ef80a */
[----:B------:R-:W-:-:S05]  /*00e0*/  IADD3 R0, P0, PT, R0, UR7, RZ ;  /* 0x0000000700007c10 */ /* 0x000fca000ff1e0ff */
[----:B------:R-:W-:Y:S02]  /*00f0*/  IMAD.X R7, RZ, RZ, RZ, P0 ;  /* 0x000000ffff077224 */ /* 0x000fe400000e06ff */
        /* <DEDUP_REMOVED lines=106> */
.L_x_4117:
        /* <DEDUP_REMOVED lines=9> */
.L_x_4116:
[----:B------:R-:W-:Y:S05]  /*0830*/  BSYNC.RECONVERGENT B0 ;  /* 0x0000000000007941 */ /* 0x000fea0003800200 */
.L_x_4115:
[----:B------:R-:W-:Y:S04]  /*0840*/  BSSY.RECONVERGENT B0, `(.L_x_4118) ;  /* 0x000000d000007945 */ /* 0x000fe80003800200 */
[----:B------:R-:W-:Y:S05]  /*0850*/  @!P1 BRA `(.L_x_4119) ;  /* 0x00000000002c9947 */ /* 0x000fea0003800000 */
[----:B------:R-:W-:Y:S02]  /*0860*/  IMAD.MOV.U32 R2, RZ, RZ, RZ ;  /* 0x000000ffff027224 */ /* 0x000fe400078e00ff */
[----:B------:R-:W-:-:S07]  /*0870*/  IMAD.MOV.U32 R11, RZ, RZ, R14 ;  /* 0x000000ffff0b7224 */ /* 0x000fce00078e000e */
.L_x_4120:
        /* <DEDUP_REMOVED lines=9> */
.L_x_4119:
[----:B------:R-:W-:Y:S05]  /*0910*/  BSYNC.RECONVERGENT B0 ;  /* 0x0000000000007941 */ /* 0x000fea0003800200 */
.L_x_4118:
[----:B------:R-:W-:Y:S04]  /*0920*/  BSSY.RECONVERGENT B0, `(.L_x_4121) ;  /* 0x0000017000007945 */ /* 0x000fe80003800200 */
[----:B------:R-:W-:Y:S05]  /*0930*/  @!P2 BRA `(.L_x_4122) ;  /* 0x000000000054a947 */ /* 0x000fea0003800000 */
[----:B------:R-:W-:-:S07]  /*0940*/  IMAD.MOV.U32 R11, RZ, RZ, RZ ;  /* 0x000000ffff0b7224 */ /* 0x000fce00078e00ff */
.L_x_4124:
        /* <DEDUP_REMOVED lines=16> */
.L_x_4123:
[----:B------:R-:W-:-:S04]  /*0a50*/  ISETP.GT.AND P0, PT, R3, R2, PT ;  /* 0x000000020300720c */ /* 0x000fc80003f04270 */
[----:B------:R-:W-:Y:S02]  /*0a60*/  SEL R0, R19, R14, P0 ;  /* 0x0000000e13007207 */ /* 0x000fe40000000000 */
[----:B------:R-:W-:Y:S02]  /*0a70*/  SEL R14, R14, R19, P0 ;  /* 0x000000130e0e7207 */ /* 0x000fe40000000000 */
[----:B------:R-:W-:-:S07]  /*0a80*/  MOV R19, R0 ;  /* 0x0000000000137202 */ /* 0x000fce0000000f00 */
.L_x_4122:
[----:B------:R-:W-:Y:S05]  /*0a90*/  BSYNC.RECONVERGENT B0 ;  /* 0x0000000000007941 */ /* 0x000fea0003800200 */
.L_x_4121:
        /* <DEDUP_REMOVED lines=39> */
.L_x_4127:
        /* <DEDUP_REMOVED lines=9> */
.L_x_4126:
[----:B------:R-:W-:Y:S05]  /*0da0*/  BSYNC.RECONVERGENT B0 ;  /* 0x0000000000007941 */ /* 0x000fea0003800200 */
.L_x_4125:
[----:B------:R-:W-:Y:S04]  /*0db0*/  BSSY.RECONVERGENT B0, `(.L_x_4128) ;  /* 0x000000d000007945 */ /* 0x000fe80003800200 */
[----:B------:R-:W-:Y:S05]  /*0dc0*/  @!P1 BRA `(.L_x_4129) ;  /* 0x00000000002c9947 */ /* 0x000fea0003800000 */
[----:B------:R-:W-:Y:S02]  /*0dd0*/  IMAD.MOV.U32 R2, RZ, RZ, RZ ;  /* 0x000000ffff027224 */ /* 0x000fe400078e00ff */
[----:B------:R-:W-:-:S07]  /*0de0*/  IMAD.MOV.U32 R11, RZ, RZ, R22 ;  /* 0x000000ffff0b7224 */ /* 0x000fce00078e0016 */
.L_x_4130:
        /* <DEDUP_REMOVED lines=9> */
.L_x_4129:
[----:B------:R-:W-:Y:S05]  /*0e80*/  BSYNC.RECONVERGENT B0 ;  /* 0x0000000000007941 */ /* 0x000fea0003800200 */
.L_x_4128:
[----:B------:R-:W-:Y:S04]  /*0e90*/  BSSY.RECONVERGENT B0, `(.L_x_4131) ;  /* 0x0000017000007945 */ /* 0x000fe80003800200 */
[----:B------:R-:W-:Y:S05]  /*0ea0*/  @!P2 BRA `(.L_x_4132) ;  /* 0x000000000054a947 */ /* 0x000fea0003800000 */
[----:B------:R-:W-:-:S07]  /*0eb0*/  IMAD.MOV.U32 R11, RZ, RZ, RZ ;  /* 0x000000ffff0b7224 */ /* 0x000fce00078e00ff */
.L_x_4134:
        /* <DEDUP_REMOVED lines=16> */
.L_x_4133:
[----:B------:R-:W-:-:S04]  /*0fc0*/  ISETP.GT.AND P0, PT, R3, R2, PT ;  /* 0x000000020300720c */ /* 0x000fc80003f04270 */
[----:B------:R-:W-:Y:S02]  /*0fd0*/  SEL R0, R17, R22, P0 ;  /* 0x0000001611007207 */ /* 0x000fe40000000000 */
[----:B------:R-:W-:Y:S02]  /*0fe0*/  SEL R22, R22, R17, P0 ;  /* 0x0000001116167207 */ /* 0x000fe40000000000 */
[----:B------:R-:W-:-:S07]  /*0ff0*/  MOV R17, R0 ;  /* 0x0000000000117202 */ /* 0x000fce0000000f00 */
.L_x_4132:
[----:B------:R-:W-:Y:S05]  /*1000*/  BSYNC.RECONVERGENT B0 ;  /* 0x0000000000007941 */ /* 0x000fea0003800200 */
.L_x_4131:
        /* <DEDUP_REMOVED lines=39> */
.L_x_4137:
        /* <DEDUP_REMOVED lines=9> */
.L_x_4136:
[----:B------:R-:W-:Y:S05]  /*1310*/  BSYNC.RECONVERGENT B0 ;  /* 0x0000000000007941 */ /* 0x000fea0003800200 */
.L_x_4135:
[----:B------:R-:W-:Y:S04]  /*1320*/  BSSY.RECONVERGENT B0, `(.L_x_4138) ;  /* 0x000000d000007945 */ /* 0x000fe80003800200 */
[----:B------:R-:W-:Y:S05]  /*1330*/  @!P1 BRA `(.L_x_4139) ;  /* 0x00000000002c9947 */ /* 0x000fea0003800000 */
[----:B------:R-:W-:Y:S02]  /*1340*/  IMAD.MOV.U32 R2, RZ, RZ, RZ ;  /* 0x000000ffff027224 */ /* 0x000fe400078e00ff */
[----:B------:R-:W-:-:S07]  /*1350*/  IMAD.MOV.U32 R11, RZ, RZ, R20 ;  /* 0x000000ffff0b7224 */ /* 0x000fce00078e0014 */
.L_x_4140:
        /* <DEDUP_REMOVED lines=9> */
.L_x_4139:
[----:B------:R-:W-:Y:S05]  /*13f0*/  BSYNC.RECONVERGENT B0 ;  /* 0x0000000000007941 */ /* 0x000fea0003800200 */
.L_x_4138:
[----:B------:R-:W-:Y:S04]  /*1400*/  BSSY.RECONVERGENT B0, `(.L_x_4141) ;  /* 0x0000017000007945 */ /* 0x000fe80003800200 */
[----:B------:R-:W-:Y:S05]  /*1410*/  @!P2 BRA `(.L_x_4142) ;  /* 0x000000000054a947 */ /* 0x000fea0003800000 */
[----:B------:R-:W-:-:S07]  /*1420*/  IMAD.MOV.U32 R11, RZ, RZ, RZ ;  /* 0x000000ffff0b7224 */ /* 0x000fce00078e00ff */
.L_x_4144:
        /* <DEDUP_REMOVED lines=16> */
.L_x_4143:
[----:B------:R-:W-:-:S04]  /*1530*/  ISETP.GT.AND P0, PT, R3, R2, PT ;  /* 0x000000020300720c */ /* 0x000fc80003f04270 */
[----:B------:R-:W-:Y:S02]  /*1540*/  SEL R0, R15, R20, P0 ;  /* 0x000000140f007207 */ /* 0x000fe40000000000 */
[----:B------:R-:W-:Y:S02]  /*1550*/  SEL R20, R20, R15, P0 ;  /* 0x0000000f14147207 */ /* 0x000fe40000000000 */
[----:B------:R-:W-:-:S07]  /*1560*/  MOV R15, R0 ;  /* 0x00000000000f7202 */ /* 0x000fce0000000f00 */
.L_x_4142:
[----:B------:R-:W-:Y:S05]  /*1570*/  BSYNC.RECONVERGENT B0 ;  /* 0x0000000000007941 */ /* 0x000fea0003800200 */
.L_x_4141:
        /* <DEDUP_REMOVED lines=39> */
.L_x_4147:
        /* <DEDUP_REMOVED lines=9> */
.L_x_4146:
[----:B------:R-:W-:Y:S05]  /*1880*/  BSYNC.RECONVERGENT B0 ;  /* 0x0000000000007941 */ /* 0x000fea0003800200 */
.L_x_4145:
[----:B------:R-:W-:Y:S04]  /*1890*/  BSSY.RECONVERGENT B0, `(.L_x_4148) ;  /* 0x000000d000007945 */ /* 0x000fe80003800200 */
[----:B------:R-:W-:Y:S05]  /*18a0*/  @!P1 BRA `(.L_x_4149) ;  /* 0x00000000002c9947 */ /* 0x000fea0003800000 */
[----:B------:R-:W-:Y:S02]  /*18b0*/  IMAD.MOV.U32 R2, RZ, RZ, RZ ;  /* 0x000000ffff027224 */ /* 0x000fe400078e00ff */
[----:B------:R-:W-:-:S07]  /*18c0*/  IMAD.MOV.U32 R11, RZ, RZ, R18 ;  /* 0x000000ffff0b7224 */ /* 0x000fce00078e0012 */
.L_x_4150:
        /* <DEDUP_REMOVED lines=9> */
.L_x_4149:
[----:B------:R-:W-:Y:S05]  /*1960*/  BSYNC.RECONVERGENT B0 ;  /* 0x0000000000007941 */ /* 0x000fea0003800200 */
.L_x_4148:
[----:B------:R-:W-:Y:S04]  /*1970*/  BSSY.RECONVERGENT B0, `(.L_x_4151) ;  /* 0x0000017000007945 */ /* 0x000fe80003800200 */
[----:B------:R-:W-:Y:S05]  /*1980*/  @!P2 BRA `(.L_x_4152) ;  /* 0x000000000054a947 */ /* 0x000fea0003800000 */
[----:B------:R-:W-:-:S07]  /*1990*/  IMAD.MOV.U32 R11, RZ, RZ, RZ ;  /* 0x000000ffff0b7224 */ /* 0x000fce00078e00ff */
.L_x_4154:
        /* <DEDUP_REMOVED lines=16> */
.L_x_4153:
[----:B------:R-:W-:-:S04]  /*1aa0*/  ISETP.GT.AND P0, PT, R3, R2, PT ;  /* 0x000000020300720c */ /* 0x000fc80003f04270 */
[----:B------:R-:W-:Y:S02]  /*1ab0*/  SEL R0, R13, R18, P0 ;  /* 0x000000120d007207 */ /* 0x000fe40000000000 */
[----:B------:R-:W-:Y:S02]  /*1ac0*/  SEL R18, R18, R13, P0 ;  /* 0x0000000d12127207 */ /* 0x000fe40000000000 */
[----:B------:R-:W-:-:S07]  /*1ad0*/  MOV R13, R0 ;  /* 0x00000000000d7202 */ /* 0x000fce0000000f00 */
.L_x_4152:
[----:B------:R-:W-:Y:S05]  /*1ae0*/  BSYNC.RECONVERGENT B0 ;  /* 0x0000000000007941 */ /* 0x000fea0003800200 */
.L_x_4151:
        /* <DEDUP_REMOVED lines=39> */
.L_x_4157:
        /* <DEDUP_REMOVED lines=9> */
.L_x_4156:
[----:B------:R-:W-:Y:S05]  /*1df0*/  BSYNC.RECONVERGENT B0 ;  /* 0x0000000000007941 */ /* 0x000fea0003800200 */
.L_x_4155:
[----:B------:R-:W-:Y:S04]  /*1e00*/  BSSY.RECONVERGENT B0, `(.L_x_4158) ;  /* 0x000000d000007945 */ /* 0x000fe80003800200 */
[----:B------:R-:W-:Y:S05]  /*1e10*/  @!P1 BRA `(.L_x_4159) ;  /* 0x00000000002c9947 */ /* 0x000fea0003800000 */
[----:B------:R-:W-:Y:S02]  /*1e20*/  IMAD.MOV.U32 R2, RZ, RZ, RZ ;  /* 0x000000ffff027224 */ /* 0x000fe400078e00ff */
[----:B------:R-:W-:-:S07]  /*1e30*/  IMAD.MOV.U32 R11, RZ, RZ, R16 ;  /* 0x000000ffff0b7224 */ /* 0x000fce00078e0010 */
.L_x_4160:
        /* <DEDUP_REMOVED lines=9> */
.L_x_4159:
[----:B------:R-:W-:Y:S05]  /*1ed0*/  BSYNC.RECONVERGENT B0 ;  /* 0x0000000000007941 */ /* 0x000fea0003800200 */
.L_x_4158:
[----:B------:R-:W-:Y:S04]  /*1ee0*/  BSSY.RECONVERGENT B0, `(.L_x_4161) ;  /* 0x0000017000007945 */ /* 0x000fe80003800200 */
[----:B------:R-:W-:Y:S05]  /*1ef0*/  @!P2 BRA `(.L_x_4162) ;  /* 0x000000000054a947 */ /* 0x000fea0003800000 */
[----:B------:R-:W-:-:S07]  /*1f00*/  IMAD.MOV.U32 R11, RZ, RZ, RZ ;  /* 0x000000ffff0b7224 */ /* 0x000fce00078e00ff */
.L_x_4164:
        /* <DEDUP_REMOVED lines=16> */
.L_x_4163:
[----:B------:R-:W-:-:S04]  /*2010*/  ISETP.GT.AND P0, PT, R3, R2, PT ;  /* 0x000000020300720c */ /* 0x000fc80003f04270 */
[----:B------:R-:W-:Y:S02]  /*2020*/  SEL R0, R21, R16, P0 ;  /* 0x0000001015007207 */ /* 0x000fe40000000000 */
[----:B------:R-:W-:Y:S02]  /*2030*/  SEL R16, R16, R21, P0 ;  /* 0x0000001510107207 */ /* 0x000fe40000000000 */
[----:B------:R-:W-:-:S07]  /*2040*/  MOV R21, R0 ;  /* 0x0000000000157202 */ /* 0x000fce0000000f00 */
.L_x_4162:
[----:B------:R-:W-:Y:S05]  /*2050*/  BSYNC.RECONVERGENT B0 ;  /* 0x0000000000007941 */ /* 0x000fea0003800200 */
.L_x_4161:
        /* <DEDUP_REMOVED lines=39> */
.L_x_4167:
        /* <DEDUP_REMOVED lines=9> */
.L_x_4166:
[----:B------:R-:W-:Y:S05]  /*2360*/  BSYNC.RECONVERGENT B0 ;  /* 0x0000000000007941 */ /* 0x000fea0003800200 */
.L_x_4165:
[----:B------:R-:W-:Y:S04]  /*2370*/  BSSY.RECONVERGENT B0, `(.L_x_4168) ;  /* 0x000000d000007945 */ /* 0x000fe80003800200 */
[----:B------:R-:W-:Y:S05]  /*2380*/  @!P1 BRA `(.L_x_4169) ;  /* 0x00000000002c9947 */ /* 0x000fea0003800000 */
[----:B------:R-:W-:Y:S02]  /*2390*/  IMAD.MOV.U32 R2, RZ, RZ, RZ ;  /* 0x000000ffff027224 */ /* 0x000fe400078e00ff */
[----:B------:R-:W-:-:S07]  /*23a0*/  IMAD.MOV.U32 R11, RZ, RZ, R24 ;  /* 0x000000ffff0b7224 */ /* 0x000fce00078e0018 */
.L_x_4170:
        /* <DEDUP_REMOVED lines=9> */
.L_x_4169:
[----:B------:R-:W-:Y:S05]  /*2440*/  BSYNC.RECONVERGENT B0 ;  /* 0x0000000000007941 */ /* 0x000fea0003800200 */
.L_x_4168:
[----:B------:R-:W-:Y:S04]  /*2450*/  BSSY.RECONVERGENT B0, `(.L_x_4171) ;  /* 0x0000017000007945 */ /* 0x000fe80003800200 */
[----:B------:R-:W-:Y:S05]  /*2460*/  @!P2 BRA `(.L_x_4172) ;  /* 0x000000000054a947 */ /* 0x000fea0003800000 */
[----:B------:R-:W-:-:S07]  /*2470*/  IMAD.MOV.U32 R11, RZ, RZ, RZ ;  /* 0x000000ffff0b7224 */ /* 0x000fce00078e00ff */
.L_x_4174:
        /* <DEDUP_REMOVED lines=16> */
.L_x_4173:
[----:B------:R-:W-:-:S04]  /*2580*/  ISETP.GT.AND P0, PT, R3, R2, PT ;  /* 0x000000020300720c */ /* 0x000fc80003f04270 */
[----:B------:R-:W-:Y:S02]  /*2590*/  SEL R0, R23, R24, P0 ;  /* 0x0000001817007207 */ /* 0x000fe40000000000 */
[----:B------:R-:W-:Y:S02]  /*25a0*/  SEL R24, R24, R23, P0 ;  /* 0x0000001718187207 */ /* 0x000fe40000000000 */
[----:B------:R-:W-:-:S07]  /*25b0*/  MOV R23, R0 ;  /* 0x0000000000177202 */ /* 0x000fce0000000f00 */
.L_x_4172:
[----:B------:R-:W-:Y:S05]  /*25c0*/  BSYNC.RECONVERGENT B0 ;  /* 0x0000000000007941 */ /* 0x000fea0003800200 */
.L_x_4171:
        /* <DEDUP_REMOVED lines=39> */
.L_x_4177:
        /* <DEDUP_REMOVED lines=9> */
.L_x_4176:
[----:B------:R-:W-:Y:S05]  /*28d0*/  BSYNC.RECONVERGENT B0 ;  /* 0x0000000000007941 */ /* 0x000fea0003800200 */
.L_x_4175:
[----:B------:R-:W-:Y:S04]  /*28e0*/  BSSY.RECONVERGENT B0, `(.L_x_4178) ;  /* 0x000000d000007945 */ /* 0x000fe80003800200 */
[----:B------:R-:W-:Y:S05]  /*28f0*/  @!P1 BRA `(.L_x_4179) ;  /* 0x00000000002c9947 */ /* 0x000fea0003800000 */
[----:B------:R-:W-:Y:S02]  /*2900*/  IMAD.MOV.U32 R2, RZ, RZ, RZ ;  /* 0x000000ffff027224 */ /* 0x000fe400078e00ff */
[----:B------:R-:W-:-:S07]  /*2910*/  IMAD.MOV.U32 R11, RZ, RZ, R26 ;  /* 0x000000ffff0b7224 */ /* 0x000fce00078e001a */
.L_x_4180:
        /* <DEDUP_REMOVED lines=9> */
.L_x_4179:
[----:B------:R-:W-:Y:S05]  /*29b0*/  BSYNC.RECONVERGENT B0 ;  /* 0x0000000000007941 */ /* 0x000fea0003800200 */
.L_x_4178:
[----:B------:R-:W-:Y:S04]  /*29c0*/  BSSY.RECONVERGENT B0, `(.L_x_4181) ;  /* 0x0000017000007945 */ /* 0x000fe80003800200 */
[----:B------:R-:W-:Y:S05]  /*29d0*/  @!P2 BRA `(.L_x_4182) ;  /* 0x000000000054a947 */ /* 0x000fea0003800000 */
[----:B------:R-:W-:-:S07]  /*29e0*/  IMAD.MOV.U32 R11, RZ, RZ, RZ ;  /* 0x000000ffff0b7224 */ /* 0x000fce00078e00ff */
.L_x_4184:
        /* <DEDUP_REMOVED lines=16> */
.L_x_4183:
[----:B------:R-:W-:-:S04]  /*2af0*/  ISETP.GT.AND P0, PT, R3, R2, PT ;  /* 0x000000020300720c */ /* 0x000fc80003f04270 */
[----:B------:R-:W-:Y:S02]  /*2b00*/  SEL R0, R25, R26, P0 ;  /* 0x0000001a19007207 */ /* 0x000fe40000000000 */
[----:B------:R-:W-:Y:S02]  /*2b10*/  SEL R26, R26, R25, P0 ;  /* 0x000000191a1a7207 */ /* 0x000fe40000000000 */
[----:B------:R-:W-:-:S07]  /*2b20*/  MOV R25, R0 ;  /* 0x0000000000197202 */ /* 0x000fce0000000f00 */
.L_x_4182:
[----:B------:R-:W-:Y:S05]  /*2b30*/  BSYNC.RECONVERGENT B0 ;  /* 0x0000000000007941 */ /* 0x000fea0003800200 */
.L_x_4181:
        /* <DEDUP_REMOVED lines=39> */
.L_x_4187:
        /* <DEDUP_REMOVED lines=9> */
.L_x_4186:
[----:B------:R-:W-:Y:S05]  /*2e40*/  BSYNC.RECONVERGENT B0 ;  /* 0x0000000000007941 */ /* 0x000fea0003800200 */
.L_x_4185:
[----:B------:R-:W-:Y:S04]  /*2e50*/  BSSY.RECONVERGENT B0, `(.L_x_4188) ;  /* 0x000000d000007945 */ /* 0x000fe80003800200 */
[----:B------:R-:W-:Y:S05]  /*2e60*/  @!P1 BRA `(.L_x_4189) ;  /* 0x00000000002c9947 */ /* 0x000fea0003800000 */
[----:B------:R-:W-:Y:S02]  /*2e70*/  IMAD.MOV.U32 R2, RZ, RZ, RZ ;  /* 0x000000ffff027224 */ /* 0x000fe400078e00ff */
[----:B------:R-:W-:-:S07]  /*2e80*/  IMAD.MOV.U32 R11, RZ, RZ, R28 ;  /* 0x000000ffff0b7224 */ /* 0x000fce00078e001c */
.L_x_4190:
        /* <DEDUP_REMOVED lines=9> */
.L_x_4189:
[----:B------:R-:W-:Y:S05]  /*2f20*/  BSYNC.RECONVERGENT B0 ;  /* 0x0000000000007941 */ /* 0x000fea0003800200 */
.L_x_4188:
[----:B------:R-:W-:Y:S04]  /*2f30*/  BSSY.RECONVERGENT B0, `(.L_x_4191) ;  /* 0x0000017000007945 */ /* 0x000fe80003800200 */
[----:B------:R-:W-:Y:S05]  /*2f40*/  @!P2 BRA `(.L_x_4192) ;  /* 0x000000000054a947 */ /* 0x000fea0003800000 */
[----:B------:R-:W-:-:S07]  /*2f50*/  IMAD.MOV.U32 R11, RZ, RZ, RZ ;  /* 0x000000ffff0b7224 */ /* 0x000fce00078e00ff */
.L_x_4194:
        /* <DEDUP_REMOVED lines=16> */
.L_x_4193:
[----:B------:R-:W-:-:S04]  /*3060*/  ISETP.GT.AND P0, PT, R3, R2, PT ;  /* 0x000000020300720c */ /* 0x000fc80003f04270 */
[----:B------:R-:W-:Y:S02]  /*3070*/  SEL R0, R27, R28, P0 ;  /* 0x0000001c1b007207 */ /* 0x000fe40000000000 */
[----:B------:R-:W-:Y:S02]  /*3080*/  SEL R28, R28, R27, P0 ;  /* 0x0000001b1c1c7207 */ /* 0x000fe40000000000 */
[----:B------:R-:W-:-:S07]  /*3090*/  MOV R27, R0 ;  /* 0x00000000001b7202 */ /* 0x000fce0000000f00 */
.L_x_4192:
[----:B------:R-:W-:Y:S05]  /*30a0*/  BSYNC.RECONVERGENT B0 ;  /* 0x0000000000007941 */ /* 0x000fea0003800200 */
.L_x_4191:
        /* <DEDUP_REMOVED lines=39> */
.L_x_4197:
        /* <DEDUP_REMOVED lines=9> */
.L_x_4196:
[----:B------:R-:W-:Y:S05]  /*33b0*/  BSYNC.RECONVERGENT B0 ;  /* 0x0000000000007941 */ /* 0x000fea0003800200 */
.L_x_4195:
[----:B------:R-:W-:Y:S04]  /*33c0*/  BSSY.RECONVERGENT B0, `(.L_x_4198) ;  /* 0x000000d000007945 */ /* 0x000fe80003800200 */
[----:B------:R-:W-:Y:S05]  /*33d0*/  @!P2 BRA `(.L_x_4199) ;  /* 0x00000000002ca947 */ /* 0x000fea0003800000 */
[----:B------:R-:W-:Y:S02]  /*33e0*/  IMAD.MOV.U32 R2, RZ, RZ, RZ ;  /* 0x000000ffff027224 */ /* 0x000fe400078e00ff */
[----:B------:R-:W-:-:S07]  /*33f0*/  IMAD.MOV.U32 R11, RZ, RZ, R19 ;  /* 0x000000ffff0b7224 */ /* 0x000fce00078e0013 */
.L_x_4200:
        /* <DEDUP_REMOVED lines=9> */
.L_x_4199:
[----:B------:R-:W-:Y:S05]  /*3490*/  BSYNC.RECONVERGENT B0 ;  /* 0x0000000000007941 */ /* 0x000fea0003800200 */
.L_x_4198:
[----:B------:R-:W-:Y:S04]  /*34a0*/  BSSY.RECONVERGENT B0, `(.L_x_4201) ;  /* 0x0000017000007945 */ /* 0x000fe80003800200 */
[----:B------:R-:W-:Y:S05]  /*34b0*/  @!P1 BRA `(.L_x_4202) ;  /* 0x0000000000549947 */ /* 0x000fea0003800000 */
[----:B------:R-:W-:-:S07]  /*34c0*/  IMAD.MOV.U32 R11, RZ, RZ, RZ ;  /* 0x000000ffff0b7224 */ /* 0x000fce00078e00ff */
.L_x_4204:
        /* <DEDUP_REMOVED lines=16> */
.L_x_4203:
[----:B------:R-:W-:-:S04]  /*35d0*/  ISETP.GT.AND P0, PT, R3, R2, PT ;  /* 0x000000020300720c */ /* 0x000fc80003f04270 */
[----:B------:R-:W-:Y:S02]  /*35e0*/  SEL R0, R22, R19, P0 ;  /* 0x0000001316007207 */ /* 0x000fe40000000000 */
[----:B------:R-:W-:Y:S02]  /*35f0*/  SEL R19, R19, R22, P0 ;  /* 0x0000001613137207 */ /* 0x000fe40000000000 */
[----:B------:R-:W-:-:S07]  /*3600*/  MOV R22, R0 ;  /* 0x0000000000167202 */ /* 0x000fce0000000f00 */
.L_x_4202:
[----:B------:R-:W-:Y:S05]  /*3610*/  BSYNC.RECONVERGENT B0 ;  /* 0x0000000000007941 */ /* 0x000fea0003800200 */
.L_x_4201:
        /* <DEDUP_REMOVED lines=39> */
.L_x_4207:
        /* <DEDUP_REMOVED lines=9> */
.L_x_4206:
[----:B------:R-:W-:Y:S05]  /*3920*/  BSYNC.RECONVERGENT B0 ;  /* 0x0000000000007941 */ /* 0x000fea0003800200 */
.L_x_4205:
[----:B------:R-:W-:Y:S04]  /*3930*/  BSSY.RECONVERGENT B0, `(.L_x_4208) ;  /* 0x000000d000007945 */ /* 0x000fe80003800200 */
[----:B------:R-:W-:Y:S05]  /*3940*/  @!P2 BRA `(.L_x_4209) ;  /* 0x00000000002ca947 */ /* 0x000fea0003800000 */
[----:B------:R-:W-:Y:S02]  /*3950*/  IMAD.MOV.U32 R2, RZ, RZ, RZ ;  /* 0x000000ffff027224 */ /* 0x000fe400078e00ff */
[----:B------:R-:W-:-:S07]  /*3960*/  IMAD.MOV.U32 R11, RZ, RZ, R17 ;  /* 0x000000ffff0b7224 */ /* 0x000fce00078e0011 */
.L_x_4210:
        /* <DEDUP_REMOVED lines=9> */
.L_x_4209:
[----:B------:R-:W-:Y:S05]  /*3a00*/  BSYNC.RECONVERGENT B0 ;  /* 0x0000000000007941 */ /* 0x000fea0003800200 */
.L_x_4208:
[----:B------:R-:W-:Y:S04]  /*3a10*/  BSSY.RECONVERGENT B0, `(.L_x_4211) ;  /* 0x0000017000007945 */ /* 0x000fe80003800200 */
[----:B------:R-:W-:Y:S05]  /*3a20*/  @!P1 BRA `(.L_x_4212) ;  /* 0x0000000000549947 */ /* 0x000fea0003800000 */
[----:B------:R-:W-:-:S07]  /*3a30*/  IMAD.MOV.U32 R11, RZ, RZ, RZ ;  /* 0x000000ffff0b7224 */ /* 0x000fce00078e00ff */
.L_x_4214:
        /* <DEDUP_REMOVED lines=16> */
.L_x_4213:
[----:B------:R-:W-:-:S04]  /*3b40*/  ISETP.GT.AND P0, PT, R3, R2, PT ;  /* 0x000000020300720c */ /* 0x000fc80003f04270 */
[----:B------:R-:W-:Y:S02]  /*3b50*/  SEL R0, R20, R17, P0 ;  /* 0x0000001114007207 */ /* 0x000fe40000000000 */
[----:B------:R-:W-:Y:S02]  /*3b60*/  SEL R17, R17, R20, P0 ;  /* 0x0000001411117207 */ /* 0x000fe40000000000 */
[----:B------:R-:W-:-:S07]  /*3b70*/  MOV R20, R0 ;  /* 0x0000000000147202 */ /* 0x000fce0000000f00 */
.L_x_4212:
[----:B------:R-:W-:Y:S05]  /*3b80*/  BSYNC.RECONVERGENT B0 ;  /* 0x0000000000007941 */ /* 0x000fea0003800200 */
.L_x_4211:
        /* <DEDUP_REMOVED lines=39> */
.L_x_4217:
        /* <DEDUP_REMOVED lines=9> */
.L_x_4216:
[----:B------:R-:W-:Y:S05]  /*3e90*/  BSYNC.RECONVERGENT B0 ;  /* 0x0000000000007941 */ /* 0x000fea0003800200 */
.L_x_4215:
[----:B------:R-:W-:Y:S04]  /*3ea0*/  BSSY.RECONVERGENT B0, `(.L_x_4218) ;  /* 0x000000d000007945 */ /* 0x000fe80003800200 */
[----:B------:R-:W-:Y:S05]  /*3eb0*/  @!P2 BRA `(.L_x_4219) ;  /* 0x00000000002ca947 */ /* 0x000fea0003800000 */
[----:B------:R-:W-:Y:S02]  /*3ec0*/  IMAD.MOV.U32 R2, RZ, RZ, RZ ;  /* 0x000000ffff027224 */ /* 0x000fe400078e00ff */
[----:B------:R-:W-:-:S07]  /*3ed0*/  IMAD.MOV.U32 R11, RZ, RZ, R15 ;  /* 0x000000ffff0b7224 */ /* 0x000fce00078e000f */
.L_x_4220:
        /* <DEDUP_REMOVED lines=9> */
.L_x_4219:
[----:B------:R-:W-:Y:S05]  /*3f70*/  BSYNC.RECONVERGENT B0 ;  /* 0x0000000000007941 */ /* 0x000fea0003800200 */
.L_x_4218:
[----:B------:R-:W-:Y:S04]  /*3f80*/  BSSY.RECONVERGENT B0, `(.L_x_4221) ;  /* 0x0000017000007945 */ /* 0x000fe80003800200 */
[----:B------:R-:W-:Y:S05]  /*3f90*/  @!P1 BRA `(.L_x_4222) ;  /* 0x0000000000549947 */ /* 0x000fea0003800000 */
[----:B------:R-:W-:-:S07]  /*3fa0*/  IMAD.MOV.U32 R11, RZ, RZ, RZ ;  /* 0x000000ffff0b7224 */ /* 0x000fce00078e00ff */
.L_x_4224:
        /* <DEDUP_REMOVED lines=16> */
.L_x_4223:
[----:B------:R-:W-:-:S04]  /*40b0*/  ISETP.GT.AND P0, PT, R3, R2, PT ;  /* 0x000000020300720c */ /* 0x000fc80003f04270 */
[----:B------:R-:W-:Y:S02]  /*40c0*/  SEL R0, R18, R15, P0 ;  /* 0x0000000f12007207 */ /* 0x000fe40000000000 */
[----:B------:R-:W-:Y:S02]  /*40d0*/  SEL R15, R15, R18, P0 ;  /* 0x000000120f0f7207 */ /* 0x000fe40000000000 */
[----:B------:R-:W-:-:S07]  /*40e0*/  MOV R18, R0 ;  /* 0x0000000000127202 */ /* 0x000fce0000000f00 */
.L_x_4222:
[----:B------:R-:W-:Y:S05]  /*40f0*/  BSYNC.RECONVERGENT B0 ;  /* 0x0000000000007941 */ /* 0x000fea0003800200 */
.L_x_4221:
        /* <DEDUP_REMOVED lines=39> */
.L_x_4227:
        /* <DEDUP_REMOVED lines=9> */
.L_x_4226:
[----:B------:R-:W-:Y:S05]  /*4400*/  BSYNC.RECONVERGENT B0 ;  /* 0x0000000000007941 */ /* 0x000fea0003800200 */
.L_x_4225:
[----:B------:R-:W-:Y:S04]  /*4410*/  BSSY.RECONVERGENT B0, `(.L_x_4228) ;  /* 0x000000d000007945 */ /* 0x000fe80003800200 */
[----:B------:R-:W-:Y:S05]  /*4420*/  @!P2 BRA `(.L_x_4229) ;  /* 0x00000000002ca947 */ /* 0x000fea0003800000 */
[----:B------:R-:W-:Y:S02]  /*4430*/  IMAD.MOV.U32 R2, RZ, RZ, RZ ;  /* 0x000000ffff027224 */ /* 0x000fe400078e00ff */
[----:B------:R-:W-:-:S07]  /*4440*/  IMAD.MOV.U32 R11, RZ, RZ, R13 ;  /* 0x000000ffff0b7224 */ /* 0x000fce00078e000d */
.L_x_4230:
        /* <DEDUP_REMOVED lines=9> */
.L_x_4229:
[----:B------:R-:W-:Y:S05]  /*44e0*/  BSYNC.RECONVERGENT B0 ;  /* 0x0000000000007941 */ /* 0x000fea0003800200 */
.L_x_4228:
[----:B------:R-:W-:Y:S04]  /*44f0*/  BSSY.RECONVERGENT B0, `(.L_x_4231) ;  /* 0x0000017000007945 */ /* 0x000fe80003800200 */
[----:B------:R-:W-:Y:S05]  /*4500*/  @!P1 BRA `(.L_x_4232) ;  /* 0x0000000000549947 */ /* 0x000fea0003800000 */
[----:B------:R-:W-:-:S07]  /*4510*/  IMAD.MOV.U32 R11, RZ, RZ, RZ ;  /* 0x000000ffff0b7224 */ /* 0x000fce00078e00ff */
.L_x_4234:
        /* <DEDUP_REMOVED lines=16> */
.L_x_4233:
[----:B------:R-:W-:-:S04]  /*4620*/  ISETP.GT.AND P0, PT, R3, R2, PT ;  /* 0x000000020300720c */ /* 0x000fc80003f04270 */
[----:B------:R-:W-:Y:S02]  /*4630*/  SEL R0, R16, R13, P0 ;  /* 0x0000000d10007207 */ /* 0x000fe40000000000 */
[----:B------:R-:W-:Y:S02]  /*4640*/  SEL R13, R13, R16, P0 ;  /* 0x000000100d0d7207 */ /* 0x000fe40000000000 */
[----:B------:R-:W-:-:S07]  /*4650*/  MOV R16, R0 ;  /* 0x0000000000107202 */ /* 0x000fce0000000f00 */
.L_x_4232:
[----:B------:R-:W-:Y:S05]  /*4660*/  BSYNC.RECONVERGENT B0 ;  /* 0x0000000000007941 */ /* 0x000fea0003800200 */
.L_x_4231:
        /* <DEDUP_REMOVED lines=39> */
.L_x_4237:
        /* <DEDUP_REMOVED lines=9> */
.L_x_4236:
[----:B------:R-:W-:Y:S05]  /*4970*/  BSYNC.RECONVERGENT B0 ;  /* 0x0000000000007941 */ /* 0x000fea0003800200 */
.L_x_4235:
[----:B------:R-:W-:Y:S04]  /*4980*/  BSSY.RECONVERGENT B0, `(.L_x_4238) ;  /* 0x000000d000007945 */ /* 0x000fe80003800200 */
[----:B------:R-:W-:Y:S05]  /*4990*/  @!P2 BRA `(.L_x_4239) ;  /* 0x00000000002ca947 */ /* 0x000fea0003800000 */
[----:B------:R-:W-:Y:S02]  /*49a0*/  IMAD.MOV.U32 R2, RZ, RZ, RZ ;  /* 0x000000ffff027224 */ /* 0x000fe400078e00ff */
[----:B------:R-:W-:-:S07]  /*49b0*/  IMAD.MOV.U32 R11, RZ, RZ, R21 ;  /* 0x000000ffff0b7224 */ /* 0x000fce00078e0015 */
.L_x_4240:
        /* <DEDUP_REMOVED lines=9> */
.L_x_4239:
[----:B------:R-:W-:Y:S05]  /*4a50*/  BSYNC.RECONVERGENT B0 ;  /* 0x0000000000007941 */ /* 0x000fea0003800200 */
.L_x_4238:
[----:B------:R-:W-:Y:S04]  /*4a60*/  BSSY.RECONVERGENT B0, `(.L_x_4241) ;  /* 0x0000017000007945 */ /* 0x000fe80003800200 */
[----:B------:R-:W-:Y:S05]  /*4a70*/  @!P1 BRA `(.L_x_4242) ;  /* 0x0000000000549947 */ /* 0x000fea0003800000 */
[----:B------:R-:W-:-:S07]  /*4a80*/  IMAD.MOV.U32 R11, RZ, RZ, RZ ;  /* 0x000000ffff0b7224 */ /* 0x000fce00078e00ff */
.L_x_4244:
        /* <DEDUP_REMOVED lines=16> */
.L_x_4243:
[----:B------:R-:W-:-:S04]  /*4b90*/  ISETP.GT.AND P0, PT, R3, R2, PT ;  /* 0x000000020300720c */ /* 0x000fc80003f04270 */
[----:B------:R-:W-:Y:S02]  /*4ba0*/  SEL R0, R24, R21, P0 ;  /* 0x0000001518007207 */ /* 0x000fe40000000000 */
[----:B------:R-:W-:Y:S02]  /*4bb0*/  SEL R21, R21, R24, P0 ;  /* 0x0000001815157207 */ /* 0x000fe40000000000 */
[----:B------:R-:W-:-:S07]  /*4bc0*/  MOV R24, R0 ;  /* 0x0000000000187202 */ /* 0x000fce0000000f00 */
.L_x_4242:
[----:B------:R-:W-:Y:S05]  /*4bd0*/  BSYNC.RECONVERGENT B0 ;  /* 0x0000000000007941 */ /* 0x000fea0003800200 */
.L_x_4241:
        /* <DEDUP_REMOVED lines=39> */
.L_x_4247:
        /* <DEDUP_REMOVED lines=9> */
.L_x_4246:
[----:B------:R-:W-:Y:S05]  /*4ee0*/  BSYNC.RECONVERGENT B0 ;  /* 0x0000000000007941 */ /* 0x000fea0003800200 */
.L_x_4245:
[----:B------:R-:W-:Y:S04]  /*4ef0*/  BSSY.RECONVERGENT B0, `(.L_x_4248) ;  /* 0x000000d000007945 */ /* 0x000fe80003800200 */
[----:B------:R-:W-:Y:S05]  /*4f00*/  @!P2 BRA `(.L_x_4249) ;  /* 0x00000000002ca947 */ /* 0x000fea0003800000 */
[----:B------:R-:W-:Y:S02]  /*4f10*/  IMAD.MOV.U32 R2, RZ, RZ, RZ ;  /* 0x000000ffff027224 */ /* 0x000fe400078e00ff */
[----:B------:R-:W-:-:S07]  /*4f20*/  IMAD.MOV.U32 R11, RZ, RZ, R23 ;  /* 0x000000ffff0b7224 */ /* 0x000fce00078e0017 */
.L_x_4250:
        /* <DEDUP_REMOVED lines=9> */
.L_x_4249:
[----:B------:R-:W-:Y:S05]  /*4fc0*/  BSYNC.RECONVERGENT B0 ;  /* 0x0000000000007941 */ /* 0x000fea0003800200 */
.L_x_4248:
[----:B------:R-:W-:Y:S04]  /*4fd0*/  BSSY.RECONVERGENT B0, `(.L_x_4251) ;  /* 0x0000017000007945 */ /* 0x000fe80003800200 */
[----:B------:R-:W-:Y:S05]  /*4fe0*/  @!P1 BRA `(.L_x_4252) ;  /* 0x0000000000549947 */ /* 0x000fea0003800000 */
[----:B------:R-:W-:-:S07]  /*4ff0*/  IMAD.MOV.U32 R11, RZ, RZ, RZ ;  /* 0x000000ffff0b7224 */ /* 0x000fce00078e00ff */
.L_x_4254:
        /* <DEDUP_REMOVED lines=16> */
.L_x_4253:
[----:B------:R-:W-:-:S04]  /*5100*/  ISETP.GT.AND P0, PT, R3, R2, PT ;  /* 0x000000020300720c */ /* 0x000fc80003f04270 */
[----:B------:R-:W-:Y:S02]  /*5110*/  SEL R0, R26, R23, P0 ;  /* 0x000000171a007207 */ /* 0x000fe40000000000 */
[----:B------:R-:W-:Y:S02]  /*5120*/  SEL R23, R23, R26, P0 ;  /* 0x0000001a17177207 */ /* 0x000fe40000000000 */
[----:B------:R-:W-:-:S07]  /*5130*/  MOV R26, R0 ;  /* 0x00000000001a7202 */ /* 0x000fce0000000f00 */
.L_x_4252:
[----:B------:R-:W-:Y:S05]  /*5140*/  BSYNC.RECONVERGENT B0 ;  /* 0x0000000000007941 */ /* 0x000fea0003800200 */
.L_x_4251:
        /* <DEDUP_REMOVED lines=39> */
.L_x_4257:
        /* <DEDUP_REMOVED lines=9> */
.L_x_4256:
[----:B------:R-:W-:Y:S05]  /*5450*/  BSYNC.RECONVERGENT B0 ;  /* 0x0000000000007941 */ /* 0x000fea0003800200 */
.L_x_4255:
[----:B------:R-:W-:Y:S04]  /*5460*/  BSSY.RECONVERGENT B0, `(.L_x_4258) ;  /* 0x000000d000007945 */ /* 0x000fe80003800200 */
[----:B------:R-:W-:Y:S05]  /*5470*/  @!P2 BRA `(.L_x_4259) ;  /* 0x00000000002ca947 */ /* 0x000fea0003800000 */
[----:B------:R-:W-:Y:S02]  /*5480*/  IMAD.MOV.U32 R2, RZ, RZ, RZ ;  /* 0x000000ffff027224 */ /* 0x000fe400078e00ff */
[----:B------:R-:W-:-:S07]  /*5490*/  IMAD.MOV.U32 R11, RZ, RZ, R25 ;  /* 0x000000ffff0b7224 */ /* 0x000fce00078e0019 */
.L_x_4260:
        /* <DEDUP_REMOVED lines=9> */
.L_x_4259:
[----:B------:R-:W-:Y:S05]  /*5530*/  BSYNC.RECONVERGENT B0 ;  /* 0x0000000000007941 */ /* 0x000fea0003800200 */
.L_x_4258:
[----:B------:R-:W-:Y:S04]  /*5540*/  BSSY.RECONVERGENT B0, `(.L_x_4261) ;  /* 0x0000017000007945 */ /* 0x000fe80003800200 */
[----:B------:R-:W-:Y:S05]  /*5550*/  @!P1 BRA `(.L_x_4262) ;  /* 0x0000000000549947 */ /* 0x000fea0003800000 */
[----:B------:R-:W-:-:S07]  /*5560*/  IMAD.MOV.U32 R11, RZ, RZ, RZ ;  /* 0x000000ffff0b7224 */ /* 0x000fce00078e00ff */
.L_x_4264:
        /* <DEDUP_REMOVED lines=16> */
.L_x_4263:
[----:B------:R-:W-:-:S04]  /*5670*/  ISETP.GT.AND P0, PT, R3, R2, PT ;  /* 0x000000020300720c */ /* 0x000fc80003f04270 */
[----:B------:R-:W-:Y:S02]  /*5680*/  SEL R0, R28, R25, P0 ;  /* 0x000000191c007207 */ /* 0x000fe40000000000 */
[----:B------:R-:W-:Y:S02]  /*5690*/  SEL R25, R25, R28, P0 ;  /* 0x0000001c19197207 */ /* 0x000fe40000000000 */
[----:B------:R-:W-:-:S07]  /*56a0*/  MOV R28, R0 ;  /* 0x00000000001c7202 */ /* 0x000fce0000000f00 */
.L_x_4262:
[----:B------:R-:W-:Y:S05]  /*56b0*/  BSYNC.RECONVERGENT B0 ;  /* 0x0000000000007941 */ /* 0x000fea0003800200 */
.L_x_4261:
        /* <DEDUP_REMOVED lines=39> */
.L_x_4267:
        /* <DEDUP_REMOVED lines=9> */
.L_x_4266:
[----:B------:R-:W-:Y:S05]  /*59c0*/  BSYNC.RECONVERGENT B0 ;  /* 0x0000000000007941 */ /* 0x000fea0003800200 */
.L_x_4265:
[----:B------:R-:W-:Y:S04]  /*59d0*/  BSSY.RECONVERGENT B0, `(.L_x_4268) ;  /* 0x000000d000007945 */ /* 0x000fe80003800200 */
[----:B------:R-:W-:Y:S05]  /*59e0*/  @!P2 BRA `(.L_x_4269) ;  /* 0x00000000002ca947 */ /* 0x000fea0003800000 */
[----:B------:R-:W-:Y:S02]  /*59f0*/  IMAD.MOV.U32 R2, RZ, RZ, RZ ;  /* 0x000000ffff027224 */ /* 0x000fe400078e00ff */
[----:B------:R-:W-:-:S07]  /*5a00*/  IMAD.MOV.U32 R11, RZ, RZ, R27 ;  /* 0x000000ffff0b7224 */ /* 0x000fce00078e001b */
.L_x_4270:
        /* <DEDUP_REMOVED lines=9> */
.L_x_4269:
[----:B------:R-:W-:Y:S05]  /*5aa0*/  BSYNC.RECONVERGENT B0 ;  /* 0x0000000000007941 */ /* 0x000fea0003800200 */
.L_x_4268:
[----:B------:R-:W-:Y:S04]  /*5ab0*/  BSSY.RECONVERGENT B0, `(.L_x_4271) ;  /* 0x0000017000007945 */ /* 0x000fe80003800200 */
[----:B------:R-:W-:Y:S05]  /*5ac0*/  @!P1 BRA `(.L_x_4272) ;  /* 0x0000000000549947 */ /* 0x000fea0003800000 */
[----:B------:R-:W-:-:S07]  /*5ad0*/  IMAD.MOV.U32 R11, RZ, RZ, RZ ;  /* 0x000000ffff0b7224 */ /* 0x000fce00078e00ff */
.L_x_4274:
        /* <DEDUP_REMOVED lines=16> */
.L_x_4273:
[----:B------:R-:W-:-:S04]  /*5be0*/  ISETP.GT.AND P0, PT, R3, R2, PT ;  /* 0x000000020300720c */ /* 0x000fc80003f04270 */
[----:B------:R-:W-:Y:S02]  /*5bf0*/  SEL R0, R30, R27, P0 ;  /* 0x0000001b1e007207 */ /* 0x000fe40000000000 */
[----:B------:R-:W-:Y:S02]  /*5c00*/  SEL R27, R27, R30, P0 ;  /* 0x0000001e1b1b7207 */ /* 0x000fe40000000000 */
[----:B------:R-:W-:-:S07]  /*5c10*/  MOV R30, R0 ;  /* 0x00000000001e7202 */ /* 0x000fce0000000f00 */
.L_x_4272:
[----:B------:R-:W-:Y:S05]  /*5c20*/  BSYNC.RECONVERGENT B0 ;  /* 0x0000000000007941 */ /* 0x000fea0003800200 */
.L_x_4271:
        /* <DEDUP_REMOVED lines=39> */
.L_x_4277:
        /* <DEDUP_REMOVED lines=9> */
.L_x_4276:
[----:B------:R-:W-:Y:S05]  /*5f30*/  BSYNC.RECONVERGENT B0 ;  /* 0x0000000000007941 */ /* 0x000fea0003800200 */
.L_x_4275:
[----:B------:R-:W-:Y:S04]  /*5f40*/  BSSY.RECONVERGENT B0, `(.L_x_4278) ;  /* 0x000000d000007945 */ /* 0x000fe80003800200 */
[----:B------:R-:W-:Y:S05]  /*5f50*/  @!P2 BRA `(.L_x_4279) ;  /* 0x00000000002ca947 */ /* 0x000fea0003800000 */
[----:B------:R-:W-:Y:S02]  /*5f60*/  IMAD.MOV.U32 R2, RZ, RZ, RZ ;  /* 0x000000ffff027224 */ /* 0x000fe400078e00ff */
[----:B------:R-:W-:-:S07]  /*5f70*/  IMAD.MOV.U32 R11, RZ, RZ, R14 ;  /* 0x000000ffff0b7224 */ /* 0x000fce00078e000e */
.L_x_4280:
        /* <DEDUP_REMOVED lines=9> */
.L_x_4279:
[----:B------:R-:W-:Y:S05]  /*6010*/  BSYNC.RECONVERGENT B0 ;  /* 0x0000000000007941 */ /* 0x000fea0003800200 */
.L_x_4278:
[----:B------:R-:W-:Y:S04]  /*6020*/  BSSY.RECONVERGENT B0, `(.L_x_4281) ;  /* 0x0000017000007945 */ /* 0x000fe80003800200 */
[----:B------:R-:W-:Y:S05]  /*6030*/  @!P1 BRA `(.L_x_4282) ;  /* 0x0000000000549947 */ /* 0x000fea0003800000 */
[----:B------:R-:W-:-:S07]  /*6040*/  IMAD.MOV.U32 R11, RZ, RZ, RZ ;  /* 0x000000ffff0b7224 */ /* 0x000fce00078e00ff */
.L_x_4284:
        /* <DEDUP_REMOVED lines=16> */
.L_x_4283:
[----:B------:R-:W-:-:S04]  /*6150*/  ISETP.GT.AND P0, PT, R3, R2, PT ;  /* 0x000000020300720c */ /* 0x000fc80003f04270 */
[----:B------:R-:W-:Y:S02]  /*6160*/  SEL R0, R19, R14, P0 ;  /* 0x0000000e13007207 */ /* 0x000fe40000000000 */
[----:B------:R-:W-:Y:S02]  /*6170*/  SEL R14, R14, R19, P0 ;  /* 0x000000130e0e7207 */ /* 0x000fe40000000000 */
[----:B------:R-:W-:-:S07]  /*6180*/  MOV R19, R0 ;  /* 0x0000000000137202 */ /* 0x000fce0000000f00 */
.L_x_4282:
[----:B------:R-:W-:Y:S05]  /*6190*/  BSYNC.RECONVERGENT B0 ;  /* 0x0000000000007941 */ /* 0x000fea0003800200 */
.L_x_4281:
        /* <DEDUP_REMOVED lines=39> */
.L_x_4287:
        /* <DEDUP_REMOVED lines=9> */
.L_x_4286:
[----:B------:R-:W-:Y:S05]  /*64a0*/  BSYNC.RECONVERGENT B0 ;  /* 0x0000000000007941 */ /* 0x000fea0003800200 */
.L_x_4285:
[----:B------:R-:W-:Y:S04]  /*64b0*/  BSSY.RECONVERGENT B0, `(.L_x_4288) ;  /* 0x000000d000007945 */ /* 0x000fe80003800200 */
[----:B------:R-:W-:Y:S05]  /*64c0*/  @!P2 BRA `(.L_x_4289) ;  /* 0x00000000002ca947 */ /* 0x000fea0003800000 */
[----:B------:R-:W-:Y:S02]  /*64d0*/  IMAD.MOV.U32 R2, RZ, RZ, RZ ;  /* 0x000000ffff027224 */ /* 0x000fe400078e00ff */
[----:B------:R-:W-:-:S07]  /*64e0*/  IMAD.MOV.U32 R11, RZ, RZ, R22 ;  /* 0x000000ffff0b7224 */ /* 0x000fce00078e0016 */
.L_x_4290:
        /* <DEDUP_REMOVED lines=9> */
.L_x_4289:
[----:B------:R-:W-:Y:S05]  /*6580*/  BSYNC.RECONVERGENT B0 ;  /* 0x0000000000007941 */ /* 0x000fea0003800200 */
.L_x_4288:
[----:B------:R-:W-:Y:S04]  /*6590*/  BSSY.RECONVERGENT B0, `(.L_x_4291) ;  /* 0x0000017000007945 */ /* 0x000fe80003800200 */
[----:B------:R-:W-:Y:S05]  /*65a0*/  @!P1 BRA `(.L_x_4292) ;  /* 0x0000000000549947 */ /* 0x000fea0003800000 */
[----:B------:R-:W-:-:S07]  /*65b0*/  IMAD.MOV.U32 R11, RZ, RZ, RZ ;  /* 0x000000ffff0b7224 */ /* 0x000fce00078e00ff */
.L_x_4294:
        /* <DEDUP_REMOVED lines=16> */
.L_x_4293:
[----:B------:R-:W-:-:S04]  /*66c0*/  ISETP.GT.AND P0, PT, R3, R2, PT ;  /* 0x000000020300720c */ /* 0x000fc80003f04270 */
[----:B------:R-:W-:Y:S02]  /*66d0*/  SEL R0, R17, R22, P0 ;  /* 0x0000001611007207 */ /* 0x000fe40000000000 */
[----:B------:R-:W-:Y:S02]  /*66e0*/  SEL R22, R22, R17, P0 ;  /* 0x0000001116167207 */ /* 0x000fe40000000000 */
[----:B------:R-:W-:-:S07]  /*66f0*/  MOV R17, R0 ;  /* 0x0000000000117202 */ /* 0x000fce0000000f00 */
.L_x_4292:
[----:B------:R-:W-:Y:S05]  /*6700*/  BSYNC.RECONVERGENT B0 ;  /* 0x0000000000007941 */ /* 0x000fea0003800200 */
.L_x_4291:
        /* <DEDUP_REMOVED lines=39> */
.L_x_4297:
        /* <DEDUP_REMOVED lines=9> */
.L_x_4296:
[----:B------:R-:W-:Y:S05]  /*6a10*/  BSYNC.RECONVERGENT B0 ;  /* 0x0000000000007941 */ /* 0x000fea0003800200 */
.L_x_4295:
[----:B------:R-:W-:Y:S04]  /*6a20*/  BSSY.RECONVERGENT B0, `(.L_x_4298) ;  /* 0x000000d000007945 */ /* 0x000fe80003800200 */
[----:B------:R-:W-:Y:S05]  /*6a30*/  @!P2 BRA `(.L_x_4299) ;  /* 0x00000000002ca947 */ /* 0x000fea0003800000 */
[----:B------:R-:W-:Y:S02]  /*6a40*/  IMAD.MOV.U32 R2, RZ, RZ, RZ ;  /* 0x000000ffff027224 */ /* 0x000fe400078e00ff */
[----:B------:R-:W-:-:S07]  /*6a50*/  IMAD.MOV.U32 R11, RZ, RZ, R20 ;  /* 0x000000ffff0b7224 */ /* 0x000fce00078e0014 */
.L_x_4300:
        /* <DEDUP_REMOVED lines=9> */
.L_x_4299:
[----:B------:R-:W-:Y:S05]  /*6af0*/  BSYNC.RECONVERGENT B0 ;  /* 0x0000000000007941 */ /* 0x000fea0003800200 */
.L_x_4298:
[----:B------:R-:W-:Y:S04]  /*6b00*/  BSSY.RECONVERGENT B0, `(.L_x_4301) ;  /* 0x0000017000007945 */ /* 0x000fe80003800200 */
[----:B------:R-:W-:Y:S05]  /*6b10*/  @!P1 BRA `(.L_x_4302) ;  /* 0x0000000000549947 */ /* 0x000fea0003800000 */
[----:B------:R-:W-:-:S07]  /*6b20*/  IMAD.MOV.U32 R11, RZ, RZ, RZ ;  /* 0x000000ffff0b7224 */ /* 0x000fce00078e00ff */
.L_x_4304:
        /* <DEDUP_REMOVED lines=16> */
.L_x_4303:
[----:B------:R-:W-:-:S04]  /*6c30*/  ISETP.GT.AND P0, PT, R3, R2, PT ;  /* 0x000000020300720c */ /* 0x000fc80003f04270 */
[----:B------:R-:W-:Y:S02]  /*6c40*/  SEL R0, R15, R20, P0 ;  /* 0x000000140f007207 */ /* 0x000fe40000000000 */
[----:B------:R-:W-:Y:S02]  /*6c50*/  SEL R20, R20, R15, P0 ;  /* 0x0000000f14147207 */ /* 0x000fe40000000000 */
[----:B------:R-:W-:-:S07]  /*6c60*/  MOV R15, R0 ;  /* 0x00000000000f7202 */ /* 0x000fce0000000f00 */
.L_x_4302:
[----:B------:R-:W-:Y:S05]  /*6c70*/  BSYNC.RECONVERGENT B0 ;  /* 0x0000000000007941 */ /* 0x000fea0003800200 */
.L_x_4301:
        /* <DEDUP_REMOVED lines=39> */
.L_x_4307:
        /* <DEDUP_REMOVED lines=9> */
.L_x_4306:
[----:B------:R-:W-:Y:S05]  /*6f80*/  BSYNC.RECONVERGENT B0 ;  /* 0x0000000000007941 */ /* 0x000fea0003800200 */
.L_x_4305:
[----:B------:R-:W-:Y:S04]  /*6f90*/  BSSY.RECONVERGENT B0, `(.L_x_4308) ;  /* 0x000000d000007945 */ /* 0x000fe80003800200 */
[----:B------:R-:W-:Y:S05]  /*6fa0*/  @!P2 BRA `(.L_x_4309) ;  /* 0x00000000002ca947 */ /* 0x000fea0003800000 */
[----:B------:R-:W-:Y:S02]  /*6fb0*/  IMAD.MOV.U32 R2, RZ, RZ, RZ ;  /* 0x000000ffff027224 */ /* 0x000fe400078e00ff */
[----:B------:R-:W-:-:S07]  /*6fc0*/  IMAD.MOV.U32 R11, RZ, RZ, R18 ;  /* 0x000000ffff0b7224 */ /* 0x000fce00078e0012 */
.L_x_4310:
        /* <DEDUP_REMOVED lines=9> */
.L_x_4309:
[----:B------:R-:W-:Y:S05]  /*7060*/  BSYNC.RECONVERGENT B0 ;  /* 0x0000000000007941 */ /* 0x000fea0003800200 */
.L_x_4308:
[----:B------:R-:W-:Y:S04]  /*7070*/  BSSY.RECONVERGENT B0, `(.L_x_4311) ;  /* 0x0000017000007945 */ /* 0x000fe80003800200 */
[----:B------:R-:W-:Y:S05]  /*7080*/  @!P1 BRA `(.L_x_4312) ;  /* 0x0000000000549947 */ /* 0x000fea0003800000 */
[----:B------:R-:W-:-:S07]  /*7090*/  IMAD.MOV.U32 R11, RZ, RZ, RZ ;  /* 0x000000ffff0b7224 */ /* 0x000fce00078e00ff */
.L_x_4314:
        /* <DEDUP_REMOVED lines=16> */
.L_x_4313:
[----:B------:R-:W-:-:S04]  /*71a0*/  ISETP.GT.AND P0, PT, R3, R2, PT ;  /* 0x000000020300720c */ /* 0x000fc80003f04270 */
[----:B------:R-:W-:Y:S02]  /*71b0*/  SEL R0, R13, R18, P0 ;  /* 0x000000120d007207 */ /* 0x000fe40000000000 */
[----:B------:R-:W-:Y:S02]  /*71c0*/  SEL R18, R18, R13, P0 ;  /* 0x0000000d12127207 */ /* 0x000fe40000000000 */
[----:B------:R-:W-:-:S07]  /*71d0*/  MOV R13, R0 ;  /* 0x00000000000d7202 */ /* 0x000fce0000000f00 */
.L_x_4312:
[----:B------:R-:W-:Y:S05]  /*71e0*/  BSYNC.RECONVERGENT B0 ;  /* 0x0000000000007941 */ /* 0x000fea0003800200 */
.L_x_4311:
        /* <DEDUP_REMOVED lines=39> */
.L_x_4317:
        /* <DEDUP_REMOVED lines=9> */
.L_x_4316:
[----:B------:R-:W-:Y:S05]  /*74f0*/  BSYNC.RECONVERGENT B0 ;  /* 0x0000000000007941 */ /* 0x000fea0003800200 */
.L_x_4315:
[----:B------:R-:W-:Y:S04]  /*7500*/  BSSY.RECONVERGENT B0, `(.L_x_4318) ;  /* 0x000000d000007945 */ /* 0x000fe80003800200 */
[----:B------:R-:W-:Y:S05]  /*7510*/  @!P2 BRA `(.L_x_4319) ;  /* 0x00000000002ca947 */ /* 0x000fea0003800000 */
[----:B------:R-:W-:Y:S02]  /*7520*/  IMAD.MOV.U32 R2, RZ, RZ, RZ ;  /* 0x000000ffff027224 */ /* 0x000fe400078e00ff */
[----:B------:R-:W-:-:S07]  /*7530*/  IMAD.MOV.U32 R11, RZ, RZ, R16 ;  /* 0x000000ffff0b7224 */ /* 0x000fce00078e0010 */
.L_x_4320:
        /* <DEDUP_REMOVED lines=9> */
.L_x_4319:
[----:B------:R-:W-:Y:S05]  /*75d0*/  BSYNC.RECONVERGENT B0 ;  /* 0x0000000000007941 */ /* 0x000fea0003800200 */
.L_x_4318:
[----:B------:R-:W-:Y:S04]  /*75e0*/  BSSY.RECONVERGENT B0, `(.L_x_4321) ;  /* 0x0000017000007945 */ /* 0x000fe80003800200 */
[----:B------:R-:W-:Y:S05]  /*75f0*/  @!P1 BRA `(.L_x_4322) ;  /* 0x0000000000549947 */ /* 0x000fea0003800000 */
[----:B------:R-:W-:-:S07]  /*7600*/  IMAD.MOV.U32 R11, RZ, RZ, RZ ;  /* 0x000000ffff0b7224 */ /* 0x000fce00078e00ff */
.L_x_4324:
        /* <DEDUP_REMOVED lines=16> */
.L_x_4323:
[----:B------:R-:W-:-:S04]  /*7710*/  ISETP.GT.AND P0, PT, R3, R2, PT ;  /* 0x000000020300720c */ /* 0x000fc80003f04270 */
[----:B------:R-:W-:Y:S02]  /*7720*/  SEL R0, R21, R16, P0 ;  /* 0x0000001015007207 */ /* 0x000fe40000000000 */
[----:B------:R-:W-:Y:S02]  /*7730*/  SEL R16, R16, R21, P0 ;  /* 0x0000001510107207 */ /* 0x000fe40000000000 */
[----:B------:R-:W-:-:S07]  /*7740*/  MOV R21, R0 ;  /* 0x0000000000157202 */ /* 0x000fce0000000f00 */
.L_x_4322:
[----:B------:R-:W-:Y:S05]  /*7750*/  BSYNC.RECONVERGENT B0 ;  /* 0x0000000000007941 */ /* 0x000fea0003800200 */
.L_x_4321:
        /* <DEDUP_REMOVED lines=39> */
.L_x_4327:
        /* <DEDUP_REMOVED lines=9> */
.L_x_4326:
[----:B------:R-:W-:Y:S05]  /*7a60*/  BSYNC.RECONVERGENT B0 ;  /* 0x0000000000007941 */ /* 0x000fea0003800200 */
.L_x_4325:
[----:B------:R-:W-:Y:S04]  /*7a70*/  BSSY.RECONVERGENT B0, `(.L_x_4328) ;  /* 0x000000d000007945 */ /* 0x000fe80003800200 */
[----:B------:R-:W-:Y:S05]  /*7a80*/  @!P2 BRA `(.L_x_4329) ;  /* 0x00000000002ca947 */ /* 0x000fea0003800000 */
[----:B------:R-:W-:Y:S02]  /*7a90*/  IMAD.MOV.U32 R2, RZ, RZ, RZ ;  /* 0x000000ffff027224 */ /* 0x000fe400078e00ff */
[----:B------:R-:W-:-:S07]  /*7aa0*/  IMAD.MOV.U32 R11, RZ, RZ, R24 ;  /* 0x000000ffff0b7224 */ /* 0x000fce00078e0018 */
.L_x_4330:
        /* <DEDUP_REMOVED lines=9> */
.L_x_4329:
[----:B------:R-:W-:Y:S05]  /*7b40*/  BSYNC.RECONVERGENT B0 ;  /* 0x0000000000007941 */ /* 0x000fea0003800200 */
.L_x_4328:
[----:B------:R-:W-:Y:S04]  /*7b50*/  BSSY.RECONVERGENT B0, `(.L_x_4331) ;  /* 0x0000017000007945 */ /* 0x000fe80003800200 */
[----:B------:R-:W-:Y:S05]  /*7b60*/  @!P1 BRA `(.L_x_4332) ;  /* 0x0000000000549947 */ /* 0x000fea0003800000 */
[----:B------:R-:W-:-:S07]  /*7b70*/  IMAD.MOV.U32 R11, RZ, RZ, RZ ;  /* 0x000000ffff0b7224 */ /* 0x000fce00078e00ff */
.L_x_4334:
        /* <DEDUP_REMOVED lines=16> */
.L_x_4333:
[----:B------:R-:W-:-:S04]  /*7c80*/  ISETP.GT.AND P0, PT, R3, R2, PT ;  /* 0x000000020300720c */ /* 0x000fc80003f04270 */
[----:B------:R-:W-:Y:S02]  /*7c90*/  SEL R0, R23, R24, P0 ;  /* 0x0000001817007207 */ /* 0x000fe40000000000 */
[----:B------:R-:W-:Y:S02]  /*7ca0*/  SEL R24, R24, R23, P0 ;  /* 0x0000001718187207 */ /* 0x000fe40000000000 */
[----:B------:R-:W-:-:S07]  /*7cb0*/  MOV R23, R0 ;  /* 0x0000000000177202 */ /* 0x000fce0000000f00 */
.L_x_4332:
[----:B------:R-:W-:Y:S05]  /*7cc0*/  BSYNC.RECONVERGENT B0 ;  /* 0x0000000000007941 */ /* 0x000fea0003800200 */
.L_x_4331:
        /* <DEDUP_REMOVED lines=39> */
.L_x_4337:
        /* <DEDUP_REMOVED lines=9> */
.L_x_4336:
[----:B------:R-:W-:Y:S05]  /*7fd0*/  BSYNC.RECONVERGENT B0 ;  /* 0x0000000000007941 */ /* 0x000fea0003800200 */
.L_x_4335:
[----:B------:R-:W-:Y:S04]  /*7fe0*/  BSSY.RECONVERGENT B0, `(.L_x_4338) ;  /* 0x000000d000007945 */ /* 0x000fe80003800200 */
[----:B------:R-:W-:Y:S05]  /*7ff0*/  @!P2 BRA `(.L_x_4339) ;  /* 0x00000000002ca947 */ /* 0x000fea0003800000 */
[----:B------:R-:W-:Y:S02]  /*8000*/  IMAD.MOV.U32 R2, RZ, RZ, RZ ;  /* 0x000000ffff027224 */ /* 0x000fe400078e00ff */
[----:B------:R-:W-:-:S07]  /*8010*/  IMAD.MOV.U32 R11, RZ, RZ, R26 ;  /* 0x000000ffff0b7224 */ /* 0x000fce00078e001a */
.L_x_4340:
        /* <DEDUP_REMOVED lines=9> */
.L_x_4339:
[----:B------:R-:W-:Y:S05]  /*80b0*/  BSYNC.RECONVERGENT B0 ;  /* 0x0000000000007941 */ /* 0x000fea0003800200 */
.L_x_4338:
[----:B------:R-:W-:Y:S04]  /*80c0*/  BSSY.RECONVERGENT B0, `(.L_x_4341) ;  /* 0x0000017000007945 */ /* 0x000fe80003800200 */
[----:B------:R-:W-:Y:S05]  /*80d0*/  @!P1 BRA `(.L_x_4342) ;  /* 0x0000000000549947 */ /* 0x000fea0003800000 */
[----:B------:R-:W-:-:S07]  /*80e0*/  IMAD.MOV.U32 R11, RZ, RZ, RZ ;  /* 0x000000ffff0b7224 */ /* 0x000fce00078e00ff */
.L_x_4344:
        /* <DEDUP_REMOVED lines=16> */
.L_x_4343:
[----:B------:R-:W-:-:S04]  /*81f0*/  ISETP.GT.AND P0, PT, R3, R2, PT ;  /* 0x000000020300720c */ /* 0x000fc80003f04270 */
[----:B------:R-:W-:Y:S02]  /*8200*/  SEL R0, R25, R26, P0 ;  /* 0x0000001a19007207 */ /* 0x000fe40000000000 */
[----:B------:R-:W-:Y:S02]  /*8210*/  SEL R26, R26, R25, P0 ;  /* 0x000000191a1a7207 */ /* 0x000fe40000000000 */
[----:B------:R-:W-:-:S07]  /*8220*/  MOV R25, R0 ;  /* 0x0000000000197202 */ /* 0x000fce0000000f00 */
.L_x_4342:
[----:B------:R-:W-:Y:S05]  /*8230*/  BSYNC.RECONVERGENT B0 ;  /* 0x0000000000007941 */ /* 0x000fea0003800200 */
.L_x_4341:
        /* <DEDUP_REMOVED lines=39> */
.L_x_4347:
        /* <DEDUP_REMOVED lines=9> */
.L_x_4346:
[----:B------:R-:W-:Y:S05]  /*8540*/  BSYNC.RECONVERGENT B0 ;  /* 0x0000000000007941 */ /* 0x000fea0003800200 */
.L_x_4345:
[----:B------:R-:W-:Y:S04]  /*8550*/  BSSY.RECONVERGENT B0, `(.L_x_4348) ;  /* 0x000000d000007945 */ /* 0x000fe80003800200 */
[----:B------:R-:W-:Y:S05]  /*8560*/  @!P2 BRA `(.L_x_4349) ;  /* 0x00000000002ca947 */ /* 0x000fea0003800000 */
[----:B------:R-:W-:Y:S02]  /*8570*/  IMAD.MOV.U32 R2, RZ, RZ, RZ ;  /* 0x000000ffff027224 */ /* 0x000fe400078e00ff */
[----:B------:R-:W-:-:S07]  /*8580*/  IMAD.MOV.U32 R11, RZ, RZ, R28 ;  /* 0x000000ffff0b7224 */ /* 0x000fce00078e001c */
.L_x_4350:
        /* <DEDUP_REMOVED lines=9> */
.L_x_4349:
[----:B------:R-:W-:Y:S05]  /*8620*/  BSYNC.RECONVERGENT B0 ;  /* 0x0000000000007941 */ /* 0x000fea0003800200 */
.L_x_4348:
[----:B------:R-:W-:Y:S04]  /*8630*/  BSSY.RECONVERGENT B0, `(.L_x_4351) ;  /* 0x0000017000007945 */ /* 0x000fe80003800200 */
[----:B------:R-:W-:Y:S05]  /*8640*/  @!P1 BRA `(.L_x_4352) ;  /* 0x0000000000549947 */ /* 0x000fea0003800000 */
[----:B------:R-:W-:-:S07]  /*8650*/  IMAD.MOV.U32 R11, RZ, RZ, RZ ;  /* 0x000000ffff0b7224 */ /* 0x000fce00078e00ff */
.L_x_4354:
        /* <DEDUP_REMOVED lines=16> */
.L_x_4353:
[----:B------:R-:W-:-:S04]  /*8760*/  ISETP.GT.AND P0, PT, R3, R2, PT ;  /* 0x000000020300720c */ /* 0x000fc80003f04270 */
[----:B------:R-:W-:Y:S02]  /*8770*/  SEL R0, R27, R28, P0 ;  /* 0x0000001c1b007207 */ /* 0x000fe40000000000 */
[----:B------:R-:W-:Y:S02]  /*8780*/  SEL R28, R28, R27, P0 ;  /* 0x0000001b1c1c7207 */ /* 0x000fe40000000000 */
[----:B------:R-:W-:-:S07]  /*8790*/  MOV R27, R0 ;  /* 0x00000000001b7202 */ /* 0x000fce0000000f00 */
.L_x_4352:
[----:B------:R-:W-:Y:S05]  /*87a0*/  BSYNC.RECONVERGENT B0 ;  /* 0x0000000000007941 */ /* 0x000fea0003800200 */
.L_x_4351:
        /* <DEDUP_REMOVED lines=39> */
.L_x_4357:
        /* <DEDUP_REMOVED lines=9> */
.L_x_4356:
[----:B------:R-:W-:Y:S05]  /*8ab0*/  BSYNC.RECONVERGENT B0 ;  /* 0x0000000000007941 */ /* 0x000fea0003800200 */
.L_x_4355:
[----:B------:R-:W-:Y:S04]  /*8ac0*/  BSSY.RECONVERGENT B0, `(.L_x_4358) ;  /* 0x000000d000007945 */ /* 0x000fe80003800200 */
[----:B------:R-:W-:Y:S05]  /*8ad0*/  @!P2 BRA `(.L_x_4359) ;  /* 0x00000000002ca947 */ /* 0x000fea0003800000 */
[----:B------:R-:W-:Y:S02]  /*8ae0*/  IMAD.MOV.U32 R2, RZ, RZ, RZ ;  /* 0x000000ffff027224 */ /* 0x000fe400078e00ff */
[----:B------:R-:W-:-:S07]  /*8af0*/  IMAD.MOV.U32 R11, RZ, RZ, R19 ;  /* 0x000000ffff0b7224 */ /* 0x000fce00078e0013 */
.L_x_4360:
        /* <DEDUP_REMOVED lines=9> */
.L_x_4359:
[----:B------:R-:W-:Y:S05]  /*8b90*/  BSYNC.RECONVERGENT B0 ;  /* 0x0000000000007941 */ /* 0x000fea0003800200 */
.L_x_4358:
[----:B------:R-:W-:Y:S04]  /*8ba0*/  BSSY.RECONVERGENT B0, `(.L_x_4361) ;  /* 0x0000017000007945 */ /* 0x000fe80003800200 */
[----:B------:R-:W-:Y:S05]  /*8bb0*/  @!P1 BRA `(.L_x_4362) ;  /* 0x0000000000549947 */ /* 0x000fea0003800000 */
[----:B------:R-:W-:-:S07]  /*8bc0*/  IMAD.MOV.U32 R11, RZ, RZ, RZ ;  /* 0x000000ffff0b7224 */ /* 0x000fce00078e00ff */
.L_x_4364:
        /* <DEDUP_REMOVED lines=16> */
.L_x_4363:
[----:B------:R-:W-:-:S04]  /*8cd0*/  ISETP.GT.AND P0, PT, R3, R2, PT ;  /* 0x000000020300720c */ /* 0x000fc80003f04270 */
[----:B------:R-:W-:Y:S02]  /*8ce0*/  SEL R0, R22, R19, P0 ;  /* 0x0000001316007207 */ /* 0x000fe40000000000 */
[----:B------:R-:W-:Y:S02]  /*8cf0*/  SEL R19, R19, R22, P0 ;  /* 0x0000001613137207 */ /* 0x000fe40000000000 */
[----:B------:R-:W-:-:S07]  /*8d00*/  MOV R22, R0 ;  /* 0x0000000000167202 */ /* 0x000fce0000000f00 */
.L_x_4362:
[----:B------:R-:W-:Y:S05]  /*8d10*/  BSYNC.RECONVERGENT B0 ;  /* 0x0000000000007941 */ /* 0x000fea0003800200 */
.L_x_4361:
        /* <DEDUP_REMOVED lines=39> */
.L_x_4367:
        /* <DEDUP_REMOVED lines=9> */
.L_x_4366:
[----:B------:R-:W-:Y:S05]  /*9020*/  BSYNC.RECONVERGENT B0 ;  /* 0x0000000000007941 */ /* 0x000fea0003800200 */
.L_x_4365:
[----:B------:R-:W-:Y:S04]  /*9030*/  BSSY.RECONVERGENT B0, `(.L_x_4368) ;  /* 0x000000d000007945 */ /* 0x000fe80003800200 */
[----:B------:R-:W-:Y:S05]  /*9040*/  @!P2 BRA `(.L_x_4369) ;  /* 0x00000000002ca947 */ /* 0x000fea0003800000 */
[----:B------:R-:W-:Y:S02]  /*9050*/  IMAD.MOV.U32 R2, RZ, RZ, RZ ;  /* 0x000000ffff027224 */ /* 0x000fe400078e00ff */
[----:B------:R-:W-:-:S07]  /*9060*/  IMAD.MOV.U32 R11, RZ, RZ, R17 ;  /* 0x000000ffff0b7224 */ /* 0x000fce00078e0011 */
.L_x_4370:
        /* <DEDUP_REMOVED lines=9> */
.L_x_4369:
[----:B------:R-:W-:Y:S05]  /*9100*/  BSYNC.RECONVERGENT B0 ;  /* 0x0000000000007941 */ /* 0x000fea0003800200 */
.L_x_4368:
[----:B------:R-:W-:Y:S04]  /*9110*/  BSSY.RECONVERGENT B0, `(.L_x_4371) ;  /* 0x0000017000007945 */ /* 0x000fe80003800200 */
[----:B------:R-:W-:Y:S05]  /*9120*/  @!P1 BRA `(.L_x_4372) ;  /* 0x0000000000549947 */ /* 0x000fea0003800000 */
[----:B------:R-:W-:-:S07]  /*9130*/  IMAD.MOV.U32 R11, RZ, RZ, RZ ;  /* 0x000000ffff0b7224 */ /* 0x000fce00078e00ff */
.L_x_4374:
        /* <DEDUP_REMOVED lines=16> */
.L_x_4373:
[----:B------:R-:W-:-:S04]  /*9240*/  ISETP.GT.AND P0, PT, R3, R2, PT ;  /* 0x000000020300720c */ /* 0x000fc80003f04270 */
[----:B------:R-:W-:Y:S02]  /*9250*/  SEL R0, R20, R17, P0 ;  /* 0x0000001114007207 */ /* 0x000fe40000000000 */
[----:B------:R-:W-:Y:S02]  /*9260*/  SEL R17, R17, R20, P0 ;  /* 0x0000001411117207 */ /* 0x000fe40000000000 */
[----:B------:R-:W-:-:S07]  /*9270*/  MOV R20, R0 ;  /* 0x0000000000147202 */ /* 0x000fce0000000f00 */
.L_x_4372:
[----:B------:R-:W-:Y:S05]  /*9280*/  BSYNC.RECONVERGENT B0 ;  /* 0x0000000000007941 */ /* 0x000fea0003800200 */
.L_x_4371:
        /* <DEDUP_REMOVED lines=39> */
.L_x_4377:
        /* <DEDUP_REMOVED lines=9> */
.L_x_4376:
[----:B------:R-:W-:Y:S05]  /*9590*/  BSYNC.RECONVERGENT B0 ;  /* 0x0000000000007941 */ /* 0x000fea0003800200 */
.L_x_4375:
[----:B------:R-:W-:Y:S04]  /*95a0*/  BSSY.RECONVERGENT B0, `(.L_x_4378) ;  /* 0x000000d000007945 */ /* 0x000fe80003800200 */
[----:B------:R-:W-:Y:S05]  /*95b0*/  @!P2 BRA `(.L_x_4379) ;  /* 0x00000000002ca947 */ /* 0x000fea0003800000 */
[----:B------:R-:W-:Y:S02]  /*95c0*/  IMAD.MOV.U32 R2, RZ, RZ, RZ ;  /* 0x000000ffff027224 */ /* 0x000fe400078e00ff */
[----:B------:R-:W-:-:S07]  /*95d0*/  IMAD.MOV.U32 R11, RZ, RZ, R15 ;  /* 0x000000ffff0b7224 */ /* 0x000fce00078e000f */
.L_x_4380:
        /* <DEDUP_REMOVED lines=9> */
.L_x_4379:
[----:B------:R-:W-:Y:S05]  /*9670*/  BSYNC.RECONVERGENT B0 ;  /* 0x0000000000007941 */ /* 0x000fea0003800200 */
.L_x_4378:
[----:B------:R-:W-:Y:S04]  /*9680*/  BSSY.RECONVERGENT B0, `(.L_x_4381) ;  /* 0x0000017000007945 */ /* 0x000fe80003800200 */
[----:B------:R-:W-:Y:S05]  /*9690*/  @!P1 BRA `(.L_x_4382) ;  /* 0x0000000000549947 */ /* 0x000fea0003800000 */
[----:B------:R-:W-:-:S07]  /*96a0*/  IMAD.MOV.U32 R11, RZ, RZ, RZ ;  /* 0x000000ffff0b7224 */ /* 0x000fce00078e00ff */
.L_x_4384:
        /* <DEDUP_REMOVED lines=16> */
.L_x_4383:
[----:B------:R-:W-:-:S04]  /*97b0*/  ISETP.GT.AND P0, PT, R3, R2, PT ;  /* 0x000000020300720c */ /* 0x000fc80003f04270 */
[----:B------:R-:W-:Y:S02]  /*97c0*/  SEL R0, R18, R15, P0 ;  /* 0x0000000f12007207 */ /* 0x000fe40000000000 */
[----:B------:R-:W-:Y:S02]  /*97d0*/  SEL R15, R15, R18, P0 ;  /* 0x000000120f0f7207 */ /* 0x000fe40000000000 */
[----:B------:R-:W-:-:S07]  /*97e0*/  MOV R18, R0 ;  /* 0x0000000000127202 */ /* 0x000fce0000000f00 */
.L_x_4382:
[----:B------:R-:W-:Y:S05]  /*97f0*/  BSYNC.RECONVERGENT B0 ;  /* 0x0000000000007941 */ /* 0x000fea0003800200 */
.L_x_4381:
        /* <DEDUP_REMOVED lines=39> */
.L_x_4387:
        /* <DEDUP_REMOVED lines=9> */
.L_x_4386:
[----:B------:R-:W-:Y:S05]  /*9b00*/  BSYNC.RECONVERGENT B0 ;  /* 0x0000000000007941 */ /* 0x000fea0003800200 */
.L_x_4385:
[----:B------:R-:W-:Y:S04]  /*9b10*/  BSSY.RECONVERGENT B0, `(.L_x_4388) ;  /* 0x000000d000007945 */ /* 0x000fe80003800200 */
[----:B------:R-:W-:Y:S05]  /*9b20*/  @!P2 BRA `(.L_x_4389) ;  /* 0x00000000002ca947 */ /* 0x000fea0003800000 */
[----:B------:R-:W-:Y:S02]  /*9b30*/  IMAD.MOV.U32 R2, RZ, RZ, RZ ;  /* 0x000000ffff027224 */ /* 0x000fe400078e00ff */
[----:B------:R-:W-:-:S07]  /*9b40*/  IMAD.MOV.U32 R11, RZ, RZ, R13 ;  /* 0x000000ffff0b7224 */ /* 0x000fce00078e000d */
.L_x_4390:
        /* <DEDUP_REMOVED lines=9> */
.L_x_4389:
[----:B------:R-:W-:Y:S05]  /*9be0*/  BSYNC.RECONVERGENT B0 ;  /* 0x0000000000007941 */ /* 0x000fea0003800200 */
.L_x_4388:
[----:B------:R-:W-:Y:S04]  /*9bf0*/  BSSY.RECONVERGENT B0, `(.L_x_4391) ;  /* 0x0000017000007945 */ /* 0x000fe80003800200 */
[----:B------:R-:W-:Y:S05]  /*9c00*/  @!P1 BRA `(.L_x_4392) ;  /* 0x0000000000549947 */ /* 0x000fea0003800000 */
[----:B------:R-:W-:-:S07]  /*9c10*/  IMAD.MOV.U32 R11, RZ, RZ, RZ ;  /* 0x000000ffff0b7224 */ /* 0x000fce00078e00ff */
.L_x_4394:
        /* <DEDUP_REMOVED lines=16> */
.L_x_4393:
[----:B------:R-:W-:-:S04]  /*9d20*/  ISETP.GT.AND P0, PT, R3, R2, PT ;  /* 0x000000020300720c */ /* 0x000fc80003f04270 */
[----:B------:R-:W-:Y:S02]  /*9d30*/  SEL R0, R16, R13, P0 ;  /* 0x0000000d10007207 */ /* 0x000fe40000000000 */
[----:B------:R-:W-:Y:S02]  /*9d40*/  SEL R13, R13, R16, P0 ;  /* 0x000000100d0d7207 */ /* 0x000fe40000000000 */
[----:B------:R-:W-:-:S07]  /*9d50*/  MOV R16, R0 ;  /* 0x0000000000107202 */ /* 0x000fce0000000f00 */
.L_x_4392:
[----:B------:R-:W-:Y:S05]  /*9d60*/  BSYNC.RECONVERGENT B0 ;  /* 0x0000000000007941 */ /* 0x000fea0003800200 */
.L_x_4391:
        /* <DEDUP_REMOVED lines=39> */
.L_x_4397:
        /* <DEDUP_REMOVED lines=9> */
.L_x_4396:
[----:B------:R-:W-:Y:S05]  /*a070*/  BSYNC.RECONVERGENT B0 ;  /* 0x0000000000007941 */ /* 0x000fea0003800200 */
.L_x_4395:
[----:B------:R-:W-:Y:S04]  /*a080*/  BSSY.RECONVERGENT B0, `(.L_x_4398) ;  /* 0x000000d000007945 */ /* 0x000fe80003800200 */
[----:B------:R-:W-:Y:S05]  /*a090*/  @!P2 BRA `(.L_x_4399) ;  /* 0x00000000002ca947 */ /* 0x000fea0003800000 */
[----:B------:R-:W-:Y:S02]  /*a0a0*/  IMAD.MOV.U32 R2, RZ, RZ, RZ ;  /* 0x000000ffff027224 */ /* 0x000fe400078e00ff */
[----:B------:R-:W-:-:S07]  /*a0b0*/  IMAD.MOV.U32 R11, RZ, RZ, R21 ;  /* 0x000000ffff0b7224 */ /* 0x000fce00078e0015 */
.L_x_4400:
        /* <DEDUP_REMOVED lines=9> */
.L_x_4399:
[----:B------:R-:W-:Y:S05]  /*a150*/  BSYNC.RECONVERGENT B0 ;  /* 0x0000000000007941 */ /* 0x000fea0003800200 */
.L_x_4398:
[----:B------:R-:W-:Y:S04]  /*a160*/  BSSY.RECONVERGENT B0, `(.L_x_4401) ;  /* 0x0000017000007945 */ /* 0x000fe80003800200 */
[----:B------:R-:W-:Y:S05]  /*a170*/  @!P1 BRA `(.L_x_4402) ;  /* 0x0000000000549947 */ /* 0x000fea0003800000 */
[----:B------:R-:W-:-:S07]  /*a180*/  IMAD.MOV.U32 R11, RZ, RZ, RZ ;  /* 0x000000ffff0b7224 */ /* 0x000fce00078e00ff */
.L_x_4404:
        /* <DEDUP_REMOVED lines=16> */
.L_x_4403:
[----:B------:R-:W-:-:S04]  /*a290*/  ISETP.GT.AND P0, PT, R3, R2, PT ;  /* 0x000000020300720c */ /* 0x000fc80003f04270 */
[----:B------:R-:W-:Y:S02]  /*a2a0*/  SEL R0, R24, R21, P0 ;  /* 0x0000001518007207 */ /* 0x000fe40000000000 */
[----:B------:R-:W-:Y:S02]  /*a2b0*/  SEL R21, R21, R24, P0 ;  /* 0x0000001815157207 */ /* 0x000fe40000000000 */
[----:B------:R-:W-:-:S07]  /*a2c0*/  MOV R24, R0 ;  /* 0x0000000000187202 */ /* 0x000fce0000000f00 */
.L_x_4402:
[----:B------:R-:W-:Y:S05]  /*a2d0*/  BSYNC.RECONVERGENT B0 ;  /* 0x0000000000007941 */ /* 0x000fea0003800200 */
.L_x_4401:
        /* <DEDUP_REMOVED lines=39> */
.L_x_4407:
        /* <DEDUP_REMOVED lines=9> */
.L_x_4406:
[----:B------:R-:W-:Y:S05]  /*a5e0*/  BSYNC.RECONVERGENT B0 ;  /* 0x0000000000007941 */ /* 0x000fea0003800200 */
.L_x_4405:
[----:B------:R-:W-:Y:S04]  /*a5f0*/  BSSY.RECONVERGENT B0, `(.L_x_4408) ;  /* 0x000000d000007945 */ /* 0x000fe80003800200 */
[----:B------:R-:W-:Y:S05]  /*a600*/  @!P2 BRA `(.L_x_4409) ;  /* 0x00000000002ca947 */ /* 0x000fea0003800000 */
[----:B------:R-:W-:Y:S02]  /*a610*/  IMAD.MOV.U32 R2, RZ, RZ, RZ ;  /* 0x000000ffff027224 */ /* 0x000fe400078e00ff */
[----:B------:R-:W-:-:S07]  /*a620*/  IMAD.MOV.U32 R11, RZ, RZ, R23 ;  /* 0x000000ffff0b7224 */ /* 0x000fce00078e0017 */
.L_x_4410:
        /* <DEDUP_REMOVED lines=9> */
.L_x_4409:
[----:B------:R-:W-:Y:S05]  /*a6c0*/  BSYNC.RECONVERGENT B0 ;  /* 0x0000000000007941 */ /* 0x000fea0003800200 */
.L_x_4408:
[----:B------:R-:W-:Y:S04]  /*a6d0*/  BSSY.RECONVERGENT B0, `(.L_x_4411) ;  /* 0x0000017000007945 */ /* 0x000fe80003800200 */
[----:B------:R-:W-:Y:S05]  /*a6e0*/  @!P1 BRA `(.L_x_4412) ;  /* 0x0000000000549947 */ /* 0x000fea0003800000 */
[----:B------:R-:W-:-:S07]  /*a6f0*/  IMAD.MOV.U32 R11, RZ, RZ, RZ ;  /* 0x000000ffff0b7224 */ /* 0x000fce00078e00ff */
.L_x_4414:
        /* <DEDUP_REMOVED lines=16> */
.L_x_4413:
[----:B------:R-:W-:-:S04]  /*a800*/  ISETP.GT.AND P0, PT, R3, R2, PT ;  /* 0x000000020300720c */ /* 0x000fc80003f04270 */
[----:B------:R-:W-:Y:S02]  /*a810*/  SEL R0, R26, R23, P0 ;  /* 0x000000171a007207 */ /* 0x000fe40000000000 */
[----:B------:R-:W-:Y:S02]  /*a820*/  SEL R23, R23, R26, P0 ;  /* 0x0000001a17177207 */ /* 0x000fe40000000000 */
[----:B------:R-:W-:-:S07]  /*a830*/  MOV R26, R0 ;  /* 0x00000000001a7202 */ /* 0x000fce0000000f00 */
.L_x_4412:
[----:B------:R-:W-:Y:S05]  /*a840*/  BSYNC.RECONVERGENT B0 ;  /* 0x0000000000007941 */ /* 0x000fea0003800200 */
.L_x_4411:
        /* <DEDUP_REMOVED lines=39> */
.L_x_4417:
        /* <DEDUP_REMOVED lines=9> */
.L_x_4416:
[----:B------:R-:W-:Y:S05]  /*ab50*/  BSYNC.RECONVERGENT B0 ;  /* 0x0000000000007941 */ /* 0x000fea0003800200 */
.L_x_4415:
[----:B------:R-:W-:Y:S04]  /*ab60*/  BSSY.RECONVERGENT B0, `(.L_x_4418) ;  /* 0x000000d000007945 */ /* 0x000fe80003800200 */
[----:B------:R-:W-:Y:S05]  /*ab70*/  @!P2 BRA `(.L_x_4419) ;  /* 0x00000000002ca947 */ /* 0x000fea0003800000 */
[----:B------:R-:W-:Y:S02]  /*ab80*/  IMAD.MOV.U32 R2, RZ, RZ, RZ ;  /* 0x000000ffff027224 */ /* 0x000fe400078e00ff */
[----:B------:R-:W-:-:S07]  /*ab90*/  IMAD.MOV.U32 R11, RZ, RZ, R25 ;  /* 0x000000ffff0b7224 */ /* 0x000fce00078e0019 */
.L_x_4420:
        /* <DEDUP_REMOVED lines=9> */
.L_x_4419:
[----:B------:R-:W-:Y:S05]  /*ac30*/  BSYNC.RECONVERGENT B0 ;  /* 0x0000000000007941 */ /* 0x000fea0003800200 */
.L_x_4418:
[----:B------:R-:W-:Y:S04]  /*ac40*/  BSSY.RECONVERGENT B0, `(.L_x_4421) ;  /* 0x0000017000007945 */ /* 0x000fe80003800200 */
[----:B------:R-:W-:Y:S05]  /*ac50*/  @!P1 BRA `(.L_x_4422) ;  /* 0x0000000000549947 */ /* 0x000fea0003800000 */
[----:B------:R-:W-:-:S07]  /*ac60*/  IMAD.MOV.U32 R11, RZ, RZ, RZ ;  /* 0x000000ffff0b7224 */ /* 0x000fce00078e00ff */
.L_x_4424:
        /* <DEDUP_REMOVED lines=16> */
.L_x_4423:
[----:B------:R-:W-:-:S04]  /*ad70*/  ISETP.GT.AND P0, PT, R3, R2, PT ;  /* 0x000000020300720c */ /* 0x000fc80003f04270 */
[----:B------:R-:W-:Y:S02]  /*ad80*/  SEL R0, R28, R25, P0 ;  /* 0x000000191c007207 */ /* 0x000fe40000000000 */
[----:B------:R-:W-:Y:S02]  /*ad90*/  SEL R25, R25, R28, P0 ;  /* 0x0000001c19197207 */ /* 0x000fe40000000000 */
[----:B------:R-:W-:-:S07]  /*ada0*/  MOV R28, R0 ;  /* 0x00000000001c7202 */ /* 0x000fce0000000f00 */
.L_x_4422:
[----:B------:R-:W-:Y:S05]  /*adb0*/  BSYNC.RECONVERGENT B0 ;  /* 0x0000000000007941 */ /* 0x000fea0003800200 */
.L_x_4421:
        /* <DEDUP_REMOVED lines=39> */
.L_x_4427:
        /* <DEDUP_REMOVED lines=9> */
.L_x_4426:
[----:B------:R-:W-:Y:S05]  /*b0c0*/  BSYNC.RECONVERGENT B0 ;  /* 0x0000000000007941 */ /* 0x000fea0003800200 */
.L_x_4425:
[----:B------:R-:W-:Y:S04]  /*b0d0*/  BSSY.RECONVERGENT B0, `(.L_x_4428) ;  /* 0x000000d000007945 */ /* 0x000fe80003800200 */
[----:B------:R-:W-:Y:S05]  /*b0e0*/  @!P2 BRA `(.L_x_4429) ;  /* 0x00000000002ca947 */ /* 0x000fea0003800000 */
[----:B------:R-:W-:Y:S02]  /*b0f0*/  IMAD.MOV.U32 R2, RZ, RZ, RZ ;  /* 0x000000ffff027224 */ /* 0x000fe400078e00ff */
[----:B------:R-:W-:-:S07]  /*b100*/  IMAD.MOV.U32 R11, RZ, RZ, R27 ;  /* 0x000000ffff0b7224 */ /* 0x000fce00078e001b */
.L_x_4430:
        /* <DEDUP_REMOVED lines=9> */
.L_x_4429:
[----:B------:R-:W-:Y:S05]  /*b1a0*/  BSYNC.RECONVERGENT B0 ;  /* 0x0000000000007941 */ /* 0x000fea0003800200 */
.L_x_4428:
[----:B------:R-:W-:Y:S04]  /*b1b0*/  BSSY.RECONVERGENT B0, `(.L_x_4431) ;  /* 0x0000017000007945 */ /* 0x000fe80003800200 */
[----:B------:R-:W-:Y:S05]  /*b1c0*/  @!P1 BRA `(.L_x_4432) ;  /* 0x0000000000549947 */ /* 0x000fea0003800000 */
[----:B------:R-:W-:-:S07]  /*b1d0*/  IMAD.MOV.U32 R11, RZ, RZ, RZ ;  /* 0x000000ffff0b7224 */ /* 0x000fce00078e00ff */
.L_x_4434:
        /* <DEDUP_REMOVED lines=16> */
.L_x_4433:
[----:B------:R-:W-:-:S04]  /*b2e0*/  ISETP.GT.AND P0, PT, R3, R2, PT ;  /* 0x000000020300720c */ /* 0x000fc80003f04270 */
[----:B------:R-:W-:Y:S02]  /*b2f0*/  SEL R0, R30, R27, P0 ;  /* 0x0000001b1e007207 */ /* 0x000fe40000000000 */
[----:B------:R-:W-:Y:S02]  /*b300*/  SEL R27, R27, R30, P0 ;  /* 0x0000001e1b1b7207 */ /* 0x000fe40000000000 */
[----:B------:R-:W-:-:S07]  /*b310*/  MOV R30, R0 ;  /* 0x00000000001e7202 */ /* 0x000fce0000000f00 */
.L_x_4432:
[----:B------:R-:W-:Y:S05]  /*b320*/  BSYNC.RECONVERGENT B0 ;  /* 0x0000000000007941 */ /* 0x000fea0003800200 */
.L_x_4431:
        /* <DEDUP_REMOVED lines=39> */
.L_x_4437:
        /* <DEDUP_REMOVED lines=9> */
.L_x_4436:
[----:B------:R-:W-:Y:S05]  /*b630*/  BSYNC.RECONVERGENT B0 ;  /* 0x0000000000007941 */ /* 0x000fea0003800200 */
.L_x_4435:
[----:B------:R-:W-:Y:S04]  /*b640*/  BSSY.RECONVERGENT B0, `(.L_x_4438) ;  /* 0x000000d000007945 */ /* 0x000fe80003800200 */
[----:B------:R-:W-:Y:S05]  /*b650*/  @!P2 BRA `(.L_x_4439) ;  /* 0x00000000002ca947 */ /* 0x000fea0003800000 */
[----:B------:R-:W-:Y:S02]  /*b660*/  IMAD.MOV.U32 R2, RZ, RZ, RZ ;  /* 0x000000ffff027224 */ /* 0x000fe400078e00ff */
[----:B------:R-:W-:-:S07]  /*b670*/  IMAD.MOV.U32 R11, RZ, RZ, R14 ;  /* 0x000000ffff0b7224 */ /* 0x000fce00078e000e */
.L_x_4440:
        /* <DEDUP_REMOVED lines=9> */
.L_x_4439:
[----:B------:R-:W-:Y:S05]  /*b710*/  BSYNC.RECONVERGENT B0 ;  /* 0x0000000000007941 */ /* 0x000fea0003800200 */
.L_x_4438:
[----:B------:R-:W-:Y:S04]  /*b720*/  BSSY.RECONVERGENT B0, `(.L_x_4441) ;  /* 0x0000017000007945 */ /* 0x000fe80003800200 */
[----:B------:R-:W-:Y:S05]  /*b730*/  @!P1 BRA `(.L_x_4442) ;  /* 0x0000000000549947 */ /* 0x000fea0003800000 */
[----:B------:R-:W-:-:S07]  /*b740*/  IMAD.MOV.U32 R11, RZ, RZ, RZ ;  /* 0x000000ffff0b7224 */ /* 0x000fce00078e00ff */
.L_x_4444:
        /* <DEDUP_REMOVED lines=16> */
.L_x_4443:
[----:B------:R-:W-:-:S04]  /*b850*/  ISETP.GT.AND P0, PT, R3, R2, PT ;  /* 0x000000020300720c */ /* 0x000fc80003f04270 */
[----:B------:R-:W-:Y:S02]  /*b860*/  SEL R0, R19, R14, P0 ;  /* 0x0000000e13007207 */ /* 0x000fe40000000000 */
[----:B------:R-:W-:Y:S02]  /*b870*/  SEL R14, R14, R19, P0 ;  /* 0x000000130e0e7207 */ /* 0x000fe40000000000 */
[----:B------:R-:W-:-:S07]  /*b880*/  MOV R19, R0 ;  /* 0x0000000000137202 */ /* 0x000fce0000000f00 */
.L_x_4442:
[----:B------:R-:W-:Y:S05]  /*b890*/  BSYNC.RECONVERGENT B0 ;  /* 0x0000000000007941 */ /* 0x000fea0003800200 */
.L_x_4441:
        /* <DEDUP_REMOVED lines=39> */
.L_x_4447:
        /* <DEDUP_REMOVED lines=9> */
.L_x_4446:
[----:B------:R-:W-:Y:S05]  /*bba0*/  BSYNC.RECONVERGENT B0 ;  /* 0x0000000000007941 */ /* 0x000fea0003800200 */
.L_x_4445:
[----:B------:R-:W-:Y:S04]  /*bbb0*/  BSSY.RECONVERGENT B0, `(.L_x_4448) ;  /* 0x000000d000007945 */ /* 0x000fe80003800200 */
[----:B------:R-:W-:Y:S05]  /*bbc0*/  @!P2 BRA `(.L_x_4449) ;  /* 0x00000000002ca947 */ /* 0x000fea0003800000 */
[----:B------:R-:W-:Y:S02]  /*bbd0*/  IMAD.MOV.U32 R2, RZ, RZ, RZ ;  /* 0x000000ffff027224 */ /* 0x000fe400078e00ff */
[----:B------:R-:W-:-:S07]  /*bbe0*/  IMAD.MOV.U32 R11, RZ, RZ, R22 ;  /* 0x000000ffff0b7224 */ /* 0x000fce00078e0016 */
.L_x_4450:
        /* <DEDUP_REMOVED lines=9> */
.L_x_4449:
[----:B------:R-:W-:Y:S05]  /*bc80*/  BSYNC.RECONVERGENT B0 ;  /* 0x0000000000007941 */ /* 0x000fea0003800200 */
.L_x_4448:
[----:B------:R-:W-:Y:S04]  /*bc90*/  BSSY.RECONVERGENT B0, `(.L_x_4451) ;  /* 0x0000017000007945 */ /* 0x000fe80003800200 */
[----:B------:R-:W-:Y:S05]  /*bca0*/  @!P1 BRA `(.L_x_4452) ;  /* 0x0000000000549947 */ /* 0x000fea0003800000 */
[----:B------:R-:W-:-:S07]  /*bcb0*/  IMAD.MOV.U32 R11, RZ, RZ, RZ ;  /* 0x000000ffff0b7224 */ /* 0x000fce00078e00ff */
.L_x_4454:
        /* <DEDUP_REMOVED lines=16> */
.L_x_4453:
[----:B------:R-:W-:-:S04]  /*bdc0*/  ISETP.GT.AND P0, PT, R3, R2, PT ;  /* 0x000000020300720c */ /* 0x000fc80003f04270 */
[----:B------:R-:W-:Y:S02]  /*bdd0*/  SEL R0, R17, R22, P0 ;  /* 0x0000001611007207 */ /* 0x000fe40000000000 */
[----:B------:R-:W-:Y:S02]  /*bde0*/  SEL R22, R22, R17, P0 ;  /* 0x0000001116167207 */ /* 0x000fe40000000000 */
[----:B------:R-:W-:-:S07]  /*bdf0*/  MOV R17, R0 ;  /* 0x0000000000117202 */ /* 0x000fce0000000f00 */
.L_x_4452:
[----:B------:R-:W-:Y:S05]  /*be00*/  BSYNC.RECONVERGENT B0 ;  /* 0x0000000000007941 */ /* 0x000fea0003800200 */
.L_x_4451:
        /* <DEDUP_REMOVED lines=39> */
.L_x_4457:
        /* <DEDUP_REMOVED lines=9> */
.L_x_4456:
[----:B------:R-:W-:Y:S05]  /*c110*/  BSYNC.RECONVERGENT B0 ;  /* 0x0000000000007941 */ /* 0x000fea0003800200 */
.L_x_4455:
[----:B------:R-:W-:Y:S04]  /*c120*/  BSSY.RECONVERGENT B0, `(.L_x_4458) ;  /* 0x000000d000007945 */ /* 0x000fe80003800200 */
[----:B------:R-:W-:Y:S05]  /*c130*/  @!P2 BRA `(.L_x_4459) ;  /* 0x00000000002ca947 */ /* 0x000fea0003800000 */
[----:B------:R-:W-:Y:S02]  /*c140*/  IMAD.MOV.U32 R2, RZ, RZ, RZ ;  /* 0x000000ffff027224 */ /* 0x000fe400078e00ff */
[----:B------:R-:W-:-:S07]  /*c150*/  IMAD.MOV.U32 R11, RZ, RZ, R20 ;  /* 0x000000ffff0b7224 */ /* 0x000fce00078e0014 */
.L_x_4460:
        /* <DEDUP_REMOVED lines=9> */
.L_x_4459:
[----:B------:R-:W-:Y:S05]  /*c1f0*/  BSYNC.RECONVERGENT B0 ;  /* 0x0000000000007941 */ /* 0x000fea0003800200 */
.L_x_4458:
[----:B------:R-:W-:Y:S04]  /*c200*/  BSSY.RECONVERGENT B0, `(.L_x_4461) ;  /* 0x0000017000007945 */ /* 0x000fe80003800200 */
[----:B------:R-:W-:Y:S05]  /*c210*/  @!P1 BRA `(.L_x_4462) ;  /* 0x0000000000549947 */ /* 0x000fea0003800000 */
[----:B------:R-:W-:-:S07]  /*c220*/  IMAD.MOV.U32 R11, RZ, RZ, RZ ;  /* 0x000000ffff0b7224 */ /* 0x000fce00078e00ff */
.L_x_4464:
        /* <DEDUP_REMOVED lines=16> */
.L_x_4463:
[----:B------:R-:W-:-:S04]  /*c330*/  ISETP.GT.AND P0, PT, R3, R2, PT ;  /* 0x000000020300720c */ /* 0x000fc80003f04270 */
[----:B------:R-:W-:Y:S02]  /*c340*/  SEL R0, R15, R20, P0 ;  /* 0x000000140f007207 */ /* 0x000fe40000000000 */
[----:B------:R-:W-:Y:S02]  /*c350*/  SEL R20, R20, R15, P0 ;  /* 0x0000000f14147207 */ /* 0x000fe40000000000 */
[----:B------:R-:W-:-:S07]  /*c360*/  MOV R15, R0 ;  /* 0x00000000000f7202 */ /* 0x000fce0000000f00 */
.L_x_4462:
[----:B------:R-:W-:Y:S05]  /*c370*/  BSYNC.RECONVERGENT B0 ;  /* 0x0000000000007941 */ /* 0x000fea0003800200 */
.L_x_4461:
        /* <DEDUP_REMOVED lines=39> */
.L_x_4467:
        /* <DEDUP_REMOVED lines=9> */
.L_x_4466:
[----:B------:R-:W-:Y:S05]  /*c680*/  BSYNC.RECONVERGENT B0 ;  /* 0x0000000000007941 */ /* 0x000fea0003800200 */
.L_x_4465:
[----:B------:R-:W-:Y:S04]  /*c690*/  BSSY.RECONVERGENT B0, `(.L_x_4468) ;  /* 0x000000d000007945 */ /* 0x000fe80003800200 */
[----:B------:R-:W-:Y:S05]  /*c6a0*/  @!P2 BRA `(.L_x_4469) ;  /* 0x00000000002ca947 */ /* 0x000fea0003800000 */
[----:B------:R-:W-:Y:S02]  /*c6b0*/  IMAD.MOV.U32 R2, RZ, RZ, RZ ;  /* 0x000000ffff027224 */ /* 0x000fe400078e00ff */
[----:B------:R-:W-:-:S07]  /*c6c0*/  IMAD.MOV.U32 R11, RZ, RZ, R18 ;  /* 0x000000ffff0b7224 */ /* 0x000fce00078e0012 */
.L_x_4470:
        /* <DEDUP_REMOVED lines=9> */
.L_x_4469:
[----:B------:R-:W-:Y:S05]  /*c760*/  BSYNC.RECONVERGENT B0 ;  /* 0x0000000000007941 */ /* 0x000fea0003800200 */
.L_x_4468:
[----:B------:R-:W-:Y:S04]  /*c770*/  BSSY.RECONVERGENT B0, `(.L_x_4471) ;  /* 0x0000017000007945 */ /* 0x000fe80003800200 */
[----:B------:R-:W-:Y:S05]  /*c780*/  @!P1 BRA `(.L_x_4472) ;  /* 0x0000000000549947 */ /* 0x000fea0003800000 */
[----:B------:R-:W-:-:S07]  /*c790*/  IMAD.MOV.U32 R11, RZ, RZ, RZ ;  /* 0x000000ffff0b7224 */ /* 0x000fce00078e00ff */
.L_x_4474:
        /* <DEDUP_REMOVED lines=16> */
.L_x_4473:
[----:B------:R-:W-:-:S04]  /*c8a0*/  ISETP.GT.AND P0, PT, R3, R2, PT ;  /* 0x000000020300720c */ /* 0x000fc80003f04270 */
[----:B------:R-:W-:Y:S02]  /*c8b0*/  SEL R0, R13, R18, P0 ;  /* 0x000000120d007207 */ /* 0x000fe40000000000 */
[----:B------:R-:W-:Y:S02]  /*c8c0*/  SEL R18, R18, R13, P0 ;  /* 0x0000000d12127207 */ /* 0x000fe40000000000 */
[----:B------:R-:W-:-:S07]  /*c8d0*/  MOV R13, R0 ;  /* 0x00000000000d7202 */ /* 0x000fce0000000f00 */
.L_x_4472:
[----:B------:R-:W-:Y:S05]  /*c8e0*/  BSYNC.RECONVERGENT B0 ;  /* 0x0000000000007941 */ /* 0x000fea0003800200 */
.L_x_4471:
        /* <DEDUP_REMOVED lines=39> */
.L_x_4477:
        /* <DEDUP_REMOVED lines=9> */
.L_x_4476:
[----:B------:R-:W-:Y:S05]  /*cbf0*/  BSYNC.RECONVERGENT B0 ;  /* 0x0000000000007941 */ /* 0x000fea0003800200 */
.L_x_4475:
[----:B------:R-:W-:Y:S04]  /*cc00*/  BSSY.RECONVERGENT B0, `(.L_x_4478) ;  /* 0x000000d000007945 */ /* 0x000fe80003800200 */
[----:B------:R-:W-:Y:S05]  /*cc10*/  @!P2 BRA `(.L_x_4479) ;  /* 0x00000000002ca947 */ /* 0x000fea0003800000 */
[----:B------:R-:W-:Y:S02]  /*cc20*/  IMAD.MOV.U32 R2, RZ, RZ, RZ ;  /* 0x000000ffff027224 */ /* 0x000fe400078e00ff */
[----:B------:R-:W-:-:S07]  /*cc30*/  IMAD.MOV.U32 R11, RZ, RZ, R16 ;  /* 0x000000ffff0b7224 */ /* 0x000fce00078e0010 */
.L_x_4480:
        /* <DEDUP_REMOVED lines=9> */
.L_x_4479:
[----:B------:R-:W-:Y:S05]  /*ccd0*/  BSYNC.RECONVERGENT B0 ;  /* 0x0000000000007941 */ /* 0x000fea0003800200 */
.L_x_4478:
[----:B------:R-:W-:Y:S04]  /*cce0*/  BSSY.RECONVERGENT B0, `(.L_x_4481) ;  /* 0x0000017000007945 */ /* 0x000fe80003800200 */
[----:B------:R-:W-:Y:S05]  /*ccf0*/  @!P1 BRA `(.L_x_4482) ;  /* 0x0000000000549947 */ /* 0x000fea0003800000 */
[----:B------:R-:W-:-:S07]  /*cd00*/  IMAD.MOV.U32 R11, RZ, RZ, RZ ;  /* 0x000000ffff0b7224 */ /* 0x000fce00078e00ff */
.L_x_4484:
        /* <DEDUP_REMOVED lines=16> */
.L_x_4483:
[----:B------:R-:W-:-:S04]  /*ce10*/  ISETP.GT.AND P0, PT, R3, R2, PT ;  /* 0x000000020300720c */ /* 0x000fc80003f04270 */
[----:B------:R-:W-:Y:S02]  /*ce20*/  SEL R0, R21, R16, P0 ;  /* 0x0000001015007207 */ /* 0x000fe40000000000 */
[----:B------:R-:W-:Y:S02]  /*ce30*/  SEL R16, R16, R21, P0 ;  /* 0x0000001510107207 */ /* 0x000fe40000000000 */
[----:B------:R-:W-:-:S07]  /*ce40*/  MOV R21, R0 ;  /* 0x0000000000157202 */ /* 0x000fce0000000f00 */
.L_x_4482:
[----:B------:R-:W-:Y:S05]  /*ce50*/  BSYNC.RECONVERGENT B0 ;  /* 0x0000000000007941 */ /* 0x000fea0003800200 */
.L_x_4481:
        /* <DEDUP_REMOVED lines=39> */
.L_x_4487:
        /* <DEDUP_REMOVED lines=9> */
.L_x_4486:
[----:B------:R-:W-:Y:S05]  /*d160*/  BSYNC.RECONVERGENT B0 ;  /* 0x0000000000007941 */ /* 0x000fea0003800200 */
.L_x_4485:
[----:B------:R-:W-:Y:S04]  /*d170*/  BSSY.RECONVERGENT B0, `(.L_x_4488) ;  /* 0x000000d000007945 */ /* 0x000fe80003800200 */
[----:B------:R-:W-:Y:S05]  /*d180*/  @!P2 BRA `(.L_x_4489) ;  /* 0x00000000002ca947 */ /* 0x000fea0003800000 */
[----:B------:R-:W-:Y:S02]  /*d190*/  IMAD.MOV.U32 R2, RZ, RZ, RZ ;  /* 0x000000ffff027224 */ /* 0x000fe400078e00ff */
[----:B------:R-:W-:-:S07]  /*d1a0*/  IMAD.MOV.U32 R11, RZ, RZ, R24 ;  /* 0x000000ffff0b7224 */ /* 0x000fce00078e0018 */
.L_x_4490:
        /* <DEDUP_REMOVED lines=9> */
.L_x_4489:
[----:B------:R-:W-:Y:S05]  /*d240*/  BSYNC.RECONVERGENT B0 ;  /* 0x0000000000007941 */ /* 0x000fea0003800200 */
.L_x_4488:
[----:B------:R-:W-:Y:S04]  /*d250*/  BSSY.RECONVERGENT B0, `(.L_x_4491) ;  /* 0x0000017000007945 */ /* 0x000fe80003800200 */
[----:B------:R-:W-:Y:S05]  /*d260*/  @!P1 BRA `(.L_x_4492) ;  /* 0x0000000000549947 */ /* 0x000fea0003800000 */
[----:B------:R-:W-:-:S07]  /*d270*/  IMAD.MOV.U32 R11, RZ, RZ, RZ ;  /* 0x000000ffff0b7224 */ /* 0x000fce00078e00ff */
.L_x_4494:
        /* <DEDUP_REMOVED lines=16> */
.L_x_4493:
[----:B------:R-:W-:-:S04]  /*d380*/  ISETP.GT.AND P0, PT, R3, R2, PT ;  /* 0x000000020300720c */ /* 0x000fc80003f04270 */
[----:B------:R-:W-:Y:S02]  /*d390*/  SEL R0, R23, R24, P0 ;  /* 0x0000001817007207 */ /* 0x000fe40000000000 */
[----:B------:R-:W-:Y:S02]  /*d3a0*/  SEL R24, R24, R23, P0 ;  /* 0x0000001718187207 */ /* 0x000fe40000000000 */
[----:B------:R-:W-:-:S07]  /*d3b0*/  MOV R23, R0 ;  /* 0x0000000000177202 */ /* 0x000fce0000000f00 */
.L_x_4492:
[----:B------:R-:W-:Y:S05]  /*d3c0*/  BSYNC.RECONVERGENT B0 ;  /* 0x0000000000007941 */ /* 0x000fea0003800200 */
.L_x_4491:
        /* <DEDUP_REMOVED lines=39> */
.L_x_4497:
        /* <DEDUP_REMOVED lines=9> */
.L_x_4496:
[----:B------:R-:W-:Y:S05]  /*d6d0*/  BSYNC.RECONVERGENT B0 ;  /* 0x0000000000007941 */ /* 0x000fea0003800200 */
.L_x_4495:
[----:B------:R-:W-:Y:S04]  /*d6e0*/  BSSY.RECONVERGENT B0, `(.L_x_4498) ;  /* 0x000000d000007945 */ /* 0x000fe80003800200 */
[----:B------:R-:W-:Y:S05]  /*d6f0*/  @!P2 BRA `(.L_x_4499) ;  /* 0x00000000002ca947 */ /* 0x000fea0003800000 */
[----:B------:R-:W-:Y:S02]  /*d700*/  IMAD.MOV.U32 R2, RZ, RZ, RZ ;  /* 0x000000ffff027224 */ /* 0x000fe400078e00ff */
[----:B------:R-:W-:-:S07]  /*d710*/  IMAD.MOV.U32 R11, RZ, RZ, R26 ;  /* 0x000000ffff0b7224 */ /* 0x000fce00078e001a */
.L_x_4500:
        /* <DEDUP_REMOVED lines=9> */
.L_x_4499:
[----:B------:R-:W-:Y:S05]  /*d7b0*/  BSYNC.RECONVERGENT B0 ;  /* 0x0000000000007941 */ /* 0x000fea0003800200 */
.L_x_4498:
[----:B------:R-:W-:Y:S04]  /*d7c0*/  BSSY.RECONVERGENT B0, `(.L_x_4501) ;  /* 0x0000017000007945 */ /* 0x000fe80003800200 */
[----:B------:R-:W-:Y:S05]  /*d7d0*/  @!P1 BRA `(.L_x_4502) ;  /* 0x0000000000549947 */ /* 0x000fea0003800000 */
[----:B------:R-:W-:-:S07]  /*d7e0*/  IMAD.MOV.U32 R11, RZ, RZ, RZ ;  /* 0x000000ffff0b7224 */ /* 0x000fce00078e00ff */
.L_x_4504:
        /* <DEDUP_REMOVED lines=16> */
.L_x_4503:
[----:B------:R-:W-:-:S04]  /*d8f0*/  ISETP.GT.AND P0, PT, R3, R2, PT ;  /* 0x000000020300720c */ /* 0x000fc80003f04270 */
[----:B------:R-:W-:Y:S02]  /*d900*/  SEL R0, R25, R26, P0 ;  /* 0x0000001a19007207 */ /* 0x000fe40000000000 */
[----:B------:R-:W-:Y:S02]  /*d910*/  SEL R26, R26, R25, P0 ;  /* 0x000000191a1a7207 */ /* 0x000fe40000000000 */
[----:B------:R-:W-:-:S07]  /*d920*/  MOV R25, R0 ;  /* 0x0000000000197202 */ /* 0x000fce0000000f00 */
.L_x_4502:
[----:B------:R-:W-:Y:S05]  /*d930*/  BSYNC.RECONVERGENT B0 ;  /* 0x0000000000007941 */ /* 0x000fea0003800200 */
.L_x_4501:
        /* <DEDUP_REMOVED lines=39> */
.L_x_4507:
        /* <DEDUP_REMOVED lines=9> */
.L_x_4506:
[----:B------:R-:W-:Y:S05]  /*dc40*/  BSYNC.RECONVERGENT B0 ;  /* 0x0000000000007941 */ /* 0x000fea0003800200 */
.L_x_4505:
[----:B------:R-:W-:Y:S04]  /*dc50*/  BSSY.RECONVERGENT B0, `(.L_x_4508) ;  /* 0x000000d000007945 */ /* 0x000fe80003800200 */
[----:B------:R-:W-:Y:S05]  /*dc60*/  @!P2 BRA `(.L_x_4509) ;  /* 0x00000000002ca947 */ /* 0x000fea0003800000 */
[----:B------:R-:W-:Y:S02]  /*dc70*/  IMAD.MOV.U32 R2, RZ, RZ, RZ ;  /* 0x000000ffff027224 */ /* 0x000fe400078e00ff */
[----:B------:R-:W-:-:S07]  /*dc80*/  IMAD.MOV.U32 R11, RZ, RZ, R28 ;  /* 0x000000ffff0b7224 */ /* 0x000fce00078e001c */
.L_x_4510:
        /* <DEDUP_REMOVED lines=9> */
.L_x_4509:
[----:B------:R-:W-:Y:S05]  /*dd20*/  BSYNC.RECONVERGENT B0 ;  /* 0x0000000000007941 */ /* 0x000fea0003800200 */
.L_x_4508:
[----:B------:R-:W-:Y:S04]  /*dd30*/  BSSY.RECONVERGENT B0, `(.L_x_4511) ;  /* 0x0000017000007945 */ /* 0x000fe80003800200 */
[----:B------:R-:W-:Y:S05]  /*dd40*/  @!P1 BRA `(.L_x_4512) ;  /* 0x0000000000549947 */ /* 0x000fea0003800000 */
[----:B------:R-:W-:-:S07]  /*dd50*/  IMAD.MOV.U32 R11, RZ, RZ, RZ ;  /* 0x000000ffff0b7224 */ /* 0x000fce00078e00ff */
.L_x_4514:
        /* <DEDUP_REMOVED lines=16> */
.L_x_4513:
[----:B------:R-:W-:-:S04]  /*de60*/  ISETP.GT.AND P0, PT, R3, R2, PT ;  /* 0x000000020300720c */ /* 0x000fc80003f04270 */
[----:B------:R-:W-:Y:S02]  /*de70*/  SEL R0, R27, R28, P0 ;  /* 0x0000001c1b007207 */ /* 0x000fe40000000000 */
[----:B------:R-:W-:Y:S02]  /*de80*/  SEL R28, R28, R27, P0 ;  /* 0x0000001b1c1c7207 */ /* 0x000fe40000000000 */
[----:B------:R-:W-:-:S07]  /*de90*/  MOV R27, R0 ;  /* 0x00000000001b7202 */ /* 0x000fce0000000f00 */
.L_x_4512:
[----:B------:R-:W-:Y:S05]  /*dea0*/  BSYNC.RECONVERGENT B0 ;  /* 0x0000000000007941 */ /* 0x000fea0003800200 */
.L_x_4511:
        /* <DEDUP_REMOVED lines=39> */
.L_x_4517:
        /* <DEDUP_REMOVED lines=9> */
.L_x_4516:
[----:B------:R-:W-:Y:S05]  /*e1b0*/  BSYNC.RECONVERGENT B0 ;  /* 0x0000000000007941 */ /* 0x000fea0003800200 */
.L_x_4515:
[----:B------:R-:W-:Y:S04]  /*e1c0*/  BSSY.RECONVERGENT B0, `(.L_x_4518) ;  /* 0x000000d000007945 */ /* 0x000fe80003800200 */
[----:B------:R-:W-:Y:S05]  /*e1d0*/  @!P2 BRA `(.L_x_4519) ;  /* 0x00000000002ca947 */ /* 0x000fea0003800000 */
[----:B------:R-:W-:Y:S02]  /*e1e0*/  IMAD.MOV.U32 R2, RZ, RZ, RZ ;  /* 0x000000ffff027224 */ /* 0x000fe400078e00ff */
[----:B------:R-:W-:-:S07]  /*e1f0*/  IMAD.MOV.U32 R11, RZ, RZ, R19 ;  /* 0x000000ffff0b7224 */ /* 0x000fce00078e0013 */
.L_x_4520:
        /* <DEDUP_REMOVED lines=9> */
.L_x_4519:
[----:B------:R-:W-:Y:S05]  /*e290*/  BSYNC.RECONVERGENT B0 ;  /* 0x0000000000007941 */ /* 0x000fea0003800200 */
.L_x_4518:
[----:B------:R-:W-:Y:S04]  /*e2a0*/  BSSY.RECONVERGENT B0, `(.L_x_4521) ;  /* 0x0000017000007945 */ /* 0x000fe80003800200 */
[----:B------:R-:W-:Y:S05]  /*e2b0*/  @!P1 BRA `(.L_x_4522) ;  /* 0x0000000000549947 */ /* 0x000fea0003800000 */
[----:B------:R-:W-:-:S07]  /*e2c0*/  IMAD.MOV.U32 R11, RZ, RZ, RZ ;  /* 0x000000ffff0b7224 */ /* 0x000fce00078e00ff */
.L_x_4524:
        /* <DEDUP_REMOVED lines=16> */
.L_x_4523:
[----:B------:R-:W-:-:S04]  /*e3d0*/  ISETP.GT.AND P0, PT, R3, R2, PT ;  /* 0x000000020300720c */ /* 0x000fc80003f04270 */
[----:B------:R-:W-:Y:S02]  /*e3e0*/  SEL R0, R22, R19, P0 ;  /* 0x0000001316007207 */ /* 0x000fe40000000000 */
[----:B------:R-:W-:Y:S02]  /*e3f0*/  SEL R19, R19, R22, P0 ;  /* 0x0000001613137207 */ /* 0x000fe40000000000 */
[----:B------:R-:W-:-:S07]  /*e400*/  MOV R22, R0 ;  /* 0x0000000000167202 */ /* 0x000fce0000000f00 */
.L_x_4522:
[----:B------:R-:W-:Y:S05]  /*e410*/  BSYNC.RECONVERGENT B0 ;  /* 0x0000000000007941 */ /* 0x000fea0003800200 */
.L_x_4521:
        /* <DEDUP_REMOVED lines=39> */
.L_x_4527:
        /* <DEDUP_REMOVED lines=9> */
.L_x_4526:
[----:B------:R-:W-:Y:S05]  /*e720*/  BSYNC.RECONVERGENT B0 ;  /* 0x0000000000007941 */ /* 0x000fea0003800200 */
.L_x_4525:
[----:B------:R-:W-:Y:S04]  /*e730*/  BSSY.RECONVERGENT B0, `(.L_x_4528) ;  /* 0x000000d000007945 */ /* 0x000fe80003800200 */
[----:B------:R-:W-:Y:S05]  /*e740*/  @!P2 BRA `(.L_x_4529) ;  /* 0x00000000002ca947 */ /* 0x000fea0003800000 */
[----:B------:R-:W-:Y:S02]  /*e750*/  IMAD.MOV.U32 R2, RZ, RZ, RZ ;  /* 0x000000ffff027224 */ /* 0x000fe400078e00ff */
[----:B------:R-:W-:-:S07]  /*e760*/  IMAD.MOV.U32 R11, RZ, RZ, R17 ;  /* 0x000000ffff0b7224 */ /* 0x000fce00078e0011 */
.L_x_4530:
        /* <DEDUP_REMOVED lines=9> */
.L_x_4529:
[----:B------:R-:W-:Y:S05]  /*e800*/  BSYNC.RECONVERGENT B0 ;  /* 0x0000000000007941 */ /* 0x000fea0003800200 */
.L_x_4528:
[----:B------:R-:W-:Y:S04]  /*e810*/  BSSY.RECONVERGENT B0, `(.L_x_4531) ;  /* 0x0000017000007945 */ /* 0x000fe80003800200 */
[----:B------:R-:W-:Y:S05]  /*e820*/  @!P1 BRA `(.L_x_4532) ;  /* 0x0000000000549947 */ /* 0x000fea0003800000 */
[----:B------:R-:W-:-:S07]  /*e830*/  IMAD.MOV.U32 R11, RZ, RZ, RZ ;  /* 0x000000ffff0b7224 */ /* 0x000fce00078e00ff */
.L_x_4534:
        /* <DEDUP_REMOVED lines=16> */
.L_x_4533:
[----:B------:R-:W-:-:S04]  /*e940*/  ISETP.GT.AND P0, PT, R3, R2, PT ;  /* 0x000000020300720c */ /* 0x000fc80003f04270 */
[----:B------:R-:W-:Y:S02]  /*e950*/  SEL R0, R20, R17, P0 ;  /* 0x0000001114007207 */ /* 0x000fe40000000000 */
[----:B------:R-:W-:Y:S02]  /*e960*/  SEL R17, R17, R20, P0 ;  /* 0x0000001411117207 */ /* 0x000fe40000000000 */
[----:B------:R-:W-:-:S07]  /*e970*/  MOV R20, R0 ;  /* 0x0000000000147202 */ /* 0x000fce0000000f00 */
.L_x_4532:
[----:B------:R-:W-:Y:S05]  /*e980*/  BSYNC.RECONVERGENT B0 ;  /* 0x0000000000007941 */ /* 0x000fea0003800200 */
.L_x_4531:
        /* <DEDUP_REMOVED lines=39> */
.L_x_4537:
        /* <DEDUP_REMOVED lines=9> */
.L_x_4536:
[----:B------:R-:W-:Y:S05]  /*ec90*/  BSYNC.RECONVERGENT B0 ;  /* 0x0000000000007941 */ /* 0x000fea0003800200 */
.L_x_4535:
[----:B------:R-:W-:Y:S04]  /*eca0*/  BSSY.RECONVERGENT B0, `(.L_x_4538) ;  /* 0x000000d000007945 */ /* 0x000fe80003800200 */
[----:B------:R-:W-:Y:S05]  /*ecb0*/  @!P2 BRA `(.L_x_4539) ;  /* 0x00000000002ca947 */ /* 0x000fea0003800000 */
[----:B------:R-:W-:Y:S02]  /*ecc0*/  IMAD.MOV.U32 R2, RZ, RZ, RZ ;  /* 0x000000ffff027224 */ /* 0x000fe400078e00ff */
[----:B------:R-:W-:-:S07]  /*ecd0*/  IMAD.MOV.U32 R11, RZ, RZ, R15 ;  /* 0x000000ffff0b7224 */ /* 0x000fce00078e000f */
.L_x_4540:
        /* <DEDUP_REMOVED lines=9> */
.L_x_4539:
[----:B------:R-:W-:Y:S05]  /*ed70*/  BSYNC.RECONVERGENT B0 ;  /* 0x0000000000007941 */ /* 0x000fea0003800200 */
.L_x_4538:
[----:B------:R-:W-:Y:S04]  /*ed80*/  BSSY.RECONVERGENT B0, `(.L_x_4541) ;  /* 0x0000017000007945 */ /* 0x000fe80003800200 */
[----:B------:R-:W-:Y:S05]  /*ed90*/  @!P1 BRA `(.L_x_4542) ;  /* 0x0000000000549947 */ /* 0x000fea0003800000 */
[----:B------:R-:W-:-:S07]  /*eda0*/  IMAD.MOV.U32 R11, RZ, RZ, RZ ;  /* 0x000000ffff0b7224 */ /* 0x000fce00078e00ff */
.L_x_4544:
        /* <DEDUP_REMOVED lines=16> */
.L_x_4543:
[----:B------:R-:W-:-:S04]  /*eeb0*/  ISETP.GT.AND P0, PT, R3, R2, PT ;  /* 0x000000020300720c */ /* 0x000fc80003f04270 */
[----:B------:R-:W-:Y:S02]  /*eec0*/  SEL R0, R18, R15, P0 ;  /* 0x0000000f12007207 */ /* 0x000fe40000000000 */
[----:B------:R-:W-:Y:S02]  /*eed0*/  SEL R15, R15, R18, P0 ;  /* 0x000000120f0f7207 */ /* 0x000fe40000000000 */
[----:B------:R-:W-:-:S07]  /*eee0*/  MOV R18, R0 ;  /* 0x0000000000127202 */ /* 0x000fce0000000f00 */
.L_x_4542:
[----:B------:R-:W-:Y:S05]  /*eef0*/  BSYNC.RECONVERGENT B0 ;  /* 0x0000000000007941 */ /* 0x000fea0003800200 */
.L_x_4541:
        /* <DEDUP_REMOVED lines=39> */
.L_x_4547:
        /* <DEDUP_REMOVED lines=9> */
.L_x_4546:
[----:B------:R-:W-:Y:S05]  /*f200*/  BSYNC.RECONVERGENT B0 ;  /* 0x0000000000007941 */ /* 0x000fea0003800200 */
.L_x_4545:
[----:B------:R-:W-:Y:S04]  /*f210*/  BSSY.RECONVERGENT B0, `(.L_x_4548) ;  /* 0x000000d000007945 */ /* 0x000fe80003800200 */
[----:B------:R-:W-:Y:S05]  /*f220*/  @!P2 BRA `(.L_x_4549) ;  /* 0x00000000002ca947 */ /* 0x000fea0003800000 */
[----:B------:R-:W-:Y:S02]  /*f230*/  IMAD.MOV.U32 R2, RZ, RZ, RZ ;  /* 0x000000ffff027224 */ /* 0x000fe400078e00ff */
[----:B------:R-:W-:-:S07]  /*f240*/  IMAD.MOV.U32 R11, RZ, RZ, R13 ;  /* 0x000000ffff0b7224 */ /* 0x000fce00078e000d */
.L_x_4550:
        /* <DEDUP_REMOVED lines=9> */
.L_x_4549:
[----:B------:R-:W-:Y:S05]  /*f2e0*/  BSYNC.RECONVERGENT B0 ;  /* 0x0000000000007941 */ /* 0x000fea0003800200 */
.L_x_4548:
[----:B------:R-:W-:Y:S04]  /*f2f0*/  BSSY.RECONVERGENT B0, `(.L_x_4551) ;  /* 0x0000017000007945 */ /* 0x000fe80003800200 */
[----:B------:R-:W-:Y:S05]  /*f300*/  @!P1 BRA `(.L_x_4552) ;  /* 0x0000000000549947 */ /* 0x000fea0003800000 */
[----:B------:R-:W-:-:S07]  /*f310*/  IMAD.MOV.U32 R11, RZ, RZ, RZ ;  /* 0x000000ffff0b7224 */ /* 0x000fce00078e00ff */
.L_x_4554:
        /* <DEDUP_REMOVED lines=16> */
.L_x_4553:
[----:B------:R-:W-:-:S04]  /*f420*/  ISETP.GT.AND P0, PT, R3, R2, PT ;  /* 0x000000020300720c */ /* 0x000fc80003f04270 */
[----:B------:R-:W-:Y:S02]  /*f430*/  SEL R0, R16, R13, P0 ;  /* 0x0000000d10007207 */ /* 0x000fe40000000000 */
[----:B------:R-:W-:Y:S02]  /*f440*/  SEL R13, R13, R16, P0 ;  /* 0x000000100d0d7207 */ /* 0x000fe40000000000 */
[----:B------:R-:W-:-:S07]  /*f450*/  MOV R16, R0 ;  /* 0x0000000000107202 */ /* 0x000fce0000000f00 */
.L_x_4552:
[----:B------:R-:W-:Y:S05]  /*f460*/  BSYNC.RECONVERGENT B0 ;  /* 0x0000000000007941 */ /* 0x000fea0003800200 */
.L_x_4551:
        /* <DEDUP_REMOVED lines=39> */
.L_x_4557:
        /* <DEDUP_REMOVED lines=9> */
.L_x_4556:
[----:B------:R-:W-:Y:S05]  /*f770*/  BSYNC.RECONVERGENT B0 ;  /* 0x0000000000007941 */ /* 0x000fea0003800200 */
.L_x_4555:
[----:B------:R-:W-:Y:S04]  /*f780*/  BSSY.RECONVERGENT B0, `(.L_x_4558) ;  /* 0x000000d000007945 */ /* 0x000fe80003800200 */
[----:B------:R-:W-:Y:S05]  /*f790*/  @!P2 BRA `(.L_x_4559) ;  /* 0x00000000002ca947 */ /* 0x000fea0003800000 */
[----:B------:R-:W-:Y:S02]  /*f7a0*/  IMAD.MOV.U32 R2, RZ, RZ, RZ ;  /* 0x000000ffff027224 */ /* 0x000fe400078e00ff */
[----:B------:R-:W-:-:S07]  /*f7b0*/  IMAD.MOV.U32 R11, RZ, RZ, R21 ;  /* 0x000000ffff0b7224 */ /* 0x000fce00078e0015 */
.L_x_4560:
        /* <DEDUP_REMOVED lines=9> */
.L_x_4559:
[----:B------:R-:W-:Y:S05]  /*f850*/  BSYNC.RECONVERGENT B0 ;  /* 0x0000000000007941 */ /* 0x000fea0003800200 */
.L_x_4558:
[----:B------:R-:W-:Y:S04]  /*f860*/  BSSY.RECONVERGENT B0, `(.L_x_4561) ;  /* 0x0000017000007945 */ /* 0x000fe80003800200 */
[----:B------:R-:W-:Y:S05]  /*f870*/  @!P1 BRA `(.L_x_4562) ;  /* 0x0000000000549947 */ /* 0x000fea0003800000 */
[----:B------:R-:W-:-:S07]  /*f880*/  IMAD.MOV.U32 R11, RZ, RZ, RZ ;  /* 0x000000ffff0b7224 */ /* 0x000fce00078e00ff */
.L_x_4564:
        /* <DEDUP_REMOVED lines=16> */
.L_x_4563:
[----:B------:R-:W-:-:S04]  /*f990*/  ISETP.GT.AND P0, PT, R3, R2, PT ;  /* 0x000000020300720c */ /* 0x000fc80003f04270 */
[----:B------:R-:W-:Y:S02]  /*f9a0*/  SEL R0, R24, R21, P0 ;  /* 0x0000001518007207 */ /* 0x000fe40000000000 */
[----:B------:R-:W-:Y:S02]  /*f9b0*/  SEL R21, R21, R24, P0 ;  /* 0x0000001815157207 */ /* 0x000fe40000000000 */
[----:B------:R-:W-:-:S07]  /*f9c0*/  MOV R24, R0 ;  /* 0x0000000000187202 */ /* 0x000fce0000000f00 */
.L_x_4562:
[----:B------:R-:W-:Y:S05]  /*f9d0*/  BSYNC.RECONVERGENT B0 ;  /* 0x0000000000007941 */ /* 0x000fea0003800200 */
.L_x_4561:
        /* <DEDUP_REMOVED lines=39> */
.L_x_4567:
        /* <DEDUP_REMOVED lines=9> */
.L_x_4566:
[----:B------:R-:W-:Y:S05]  /*fce0*/  BSYNC.RECONVERGENT B0 ;  /* 0x0000000000007941 */ /* 0x000fea0003800200 */
.L_x_4565:
[----:B------:R-:W-:Y:S04]  /*fcf0*/  BSSY.RECONVERGENT B0, `(.L_x_4568) ;  /* 0x000000d000007945 */ /* 0x000fe80003800200 */
[----:B------:R-:W-:Y:S05]  /*fd00*/  @!P2 BRA `(.L_x_4569) ;  /* 0x00000000002ca947 */ /* 0x000fea0003800000 */
[----:B------:R-:W-:Y:S02]  /*fd10*/  IMAD.MOV.U32 R2, RZ, RZ, RZ ;  /* 0x000000ffff027224 */ /* 0x000fe400078e00ff */
[----:B------:R-:W-:-:S07]  /*fd20*/  IMAD.MOV.U32 R11, RZ, RZ, R23 ;  /* 0x000000ffff0b7224 */ /* 0x000fce00078e0017 */
.L_x_4570:
        /* <DEDUP_REMOVED lines=9> */
.L_x_4569:
[----:B------:R-:W-:Y:S05]  /*fdc0*/  BSYNC.RECONVERGENT B0 ;  /* 0x0000000000007941 */ /* 0x000fea0003800200 */
.L_x_4568:
[----:B------:R-:W-:Y:S04]  /*fdd0*/  BSSY.RECONVERGENT B0, `(.L_x_4571) ;  /* 0x0000017000007945 */ /* 0x000fe80003800200 */
[----:B------:R-:W-:Y:S05]  /*fde0*/  @!P1 BRA `(.L_x_4572) ;  /* 0x0000000000549947 */ /* 0x000fea0003800000 */
[----:B------:R-:W-:-:S07]  /*fdf0*/  IMAD.MOV.U32 R11, RZ, RZ, RZ ;  /* 0x000000ffff0b7224 */ /* 0x000fce00078e00ff */
.L_x_4574:
        /* <DEDUP_REMOVED lines=16> */
.L_x_4573:
[----:B------:R-:W-:-:S04]  /*ff00*/  ISETP.GT.AND P0, PT, R3, R2, PT ;  /* 0x000000020300720c */ /* 0x000fc80003f04270 */
[----:B------:R-:W-:Y:S02]  /*ff10*/  SEL R0, R26, R23, P0 ;  /* 0x000000171a007207 */ /* 0x000fe40000000000 */
[----:B------:R-:W-:Y:S02]  /*ff20*/  SEL R23, R23, R26, P0 ;  /* 0x0000001a17177207 */ /* 0x000fe40000000000 */
[----:B------:R-:W-:-:S07]  /*ff30*/  MOV R26, R0 ;  /* 0x00000000001a7202 */ /* 0x000fce0000000f00 */
.L_x_4572:
[----:B------:R-:W-:Y:S05]  /*ff40*/  BSYNC.RECONVERGENT B0 ;  /* 0x0000000000007941 */ /* 0x000fea0003800200 */
.L_x_4571:
        /* <DEDUP_REMOVED lines=39> */
.L_x_4577:
        /* <DEDUP_REMOVED lines=9> */
.L_x_4576:
[----:B------:R-:W-:Y:S05]  /*10250*/  BSYNC.RECONVERGENT B0 ;  /* 0x0000000000007941 */ /* 0x000fea0003800200 */
.L_x_4575:
[----:B------:R-:W-:Y:S04]  /*10260*/  BSSY.RECONVERGENT B0, `(.L_x_4578) ;  /* 0x000000d000007945 */ /* 0x000fe80003800200 */
[----:B------:R-:W-:Y:S05]  /*10270*/  @!P2 BRA `(.L_x_4579) ;  /* 0x00000000002ca947 */ /* 0x000fea0003800000 */
[----:B------:R-:W-:Y:S02]  /*10280*/  IMAD.MOV.U32 R2, RZ, RZ, RZ ;  /* 0x000000ffff027224 */ /* 0x000fe400078e00ff */
[----:B------:R-:W-:-:S07]  /*10290*/  IMAD.MOV.U32 R11, RZ, RZ, R25 ;  /* 0x000000ffff0b7224 */ /* 0x000fce00078e0019 */
.L_x_4580:
        /* <DEDUP_REMOVED lines=9> */
.L_x_4579:
[----:B------:R-:W-:Y:S05]  /*10330*/  BSYNC.RECONVERGENT B0 ;  /* 0x0000000000007941 */ /* 0x000fea0003800200 */
.L_x_4578:
[----:B------:R-:W-:Y:S04]  /*10340*/  BSSY.RECONVERGENT B0, `(.L_x_4581) ;  /* 0x0000017000007945 */ /* 0x000fe80003800200 */
[----:B------:R-:W-:Y:S05]  /*10350*/  @!P1 BRA `(.L_x_4582) ;  /* 0x0000000000549947 */ /* 0x000fea0003800000 */
[----:B------:R-:W-:-:S07]  /*10360*/  IMAD.MOV.U32 R11, RZ, RZ, RZ ;  /* 0x000000ffff0b7224 */ /* 0x000fce00078e00ff */
.L_x_4584:
        /* <DEDUP_REMOVED lines=16> */
.L_x_4583:
[----:B------:R-:W-:-:S04]  /*10470*/  ISETP.GT.AND P0, PT, R3, R2, PT ;  /* 0x000000020300720c */ /* 0x000fc80003f04270 */
[----:B------:R-:W-:Y:S02]  /*10480*/  SEL R0, R28, R25, P0 ;  /* 0x000000191c007207 */ /* 0x000fe40000000000 */
[----:B------:R-:W-:Y:S02]  /*10490*/  SEL R25, R25, R28, P0 ;  /* 0x0000001c19197207 */ /* 0x000fe40000000000 */
[----:B------:R-:W-:-:S07]  /*104a0*/  MOV R28, R0 ;  /* 0x00000000001c7202 */ /* 0x000fce0000000f00 */
.L_x_4582:
[----:B------:R-:W-:Y:S05]  /*104b0*/  BSYNC.RECONVERGENT B0 ;  /* 0x0000000000007941 */ /* 0x000fea0003800200 */
.L_x_4581:
        /* <DEDUP_REMOVED lines=39> */
.L_x_4587:
        /* <DEDUP_REMOVED lines=9> */
.L_x_4586:
[----:B------:R-:W-:Y:S05]  /*107c0*/  BSYNC.RECONVERGENT B0 ;  /* 0x0000000000007941 */ /* 0x000fea0003800200 */
.L_x_4585:
[----:B------:R-:W-:Y:S04]  /*107d0*/  BSSY.RECONVERGENT B0, `(.L_x_4588) ;  /* 0x000000d000007945 */ /* 0x000fe80003800200 */
[----:B------:R-:W-:Y:S05]  /*107e0*/  @!P2 BRA `(.L_x_4589) ;  /* 0x00000000002ca947 */ /* 0x000fea0003800000 */
[----:B------:R-:W-:Y:S02]  /*107f0*/  IMAD.MOV.U32 R2, RZ, RZ, RZ ;  /* 0x000000ffff027224 */ /* 0x000fe400078e00ff */
[----:B------:R-:W-:-:S07]  /*10800*/  IMAD.MOV.U32 R11, RZ, RZ, R27 ;  /* 0x000000ffff0b7224 */ /* 0x000fce00078e001b */
.L_x_4590:
        /* <DEDUP_REMOVED lines=9> */
.L_x_4589:
[----:B------:R-:W-:Y:S05]  /*108a0*/  BSYNC.RECONVERGENT B0 ;  /* 0x0000000000007941 */ /* 0x000fea0003800200 */
.L_x_4588:
[----:B------:R-:W-:Y:S04]  /*108b0*/  BSSY.RECONVERGENT B0, `(.L_x_4591) ;  /* 0x0000017000007945 */ /* 0x000fe80003800200 */
[----:B------:R-:W-:Y:S05]  /*108c0*/  @!P1 BRA `(.L_x_4592) ;  /* 0x0000000000549947 */ /* 0x000fea0003800000 */
[----:B------:R-:W-:-:S07]  /*108d0*/  IMAD.MOV.U32 R11, RZ, RZ, RZ ;  /* 0x000000ffff0b7224 */ /* 0x000fce00078e00ff */
.L_x_4594:
        /* <DEDUP_REMOVED lines=16> */
.L_x_4593:
[----:B------:R-:W-:-:S04]  /*109e0*/  ISETP.GT.AND P0, PT, R3, R2, PT ;  /* 0x000000020300720c */ /* 0x000fc80003f04270 */
[----:B------:R-:W-:Y:S02]  /*109f0*/  SEL R0, R30, R27, P0 ;  /* 0x0000001b1e007207 */ /* 0x000fe40000000000 */
[----:B------:R-:W-:Y:S02]  /*10a00*/  SEL R27, R27, R30, P0 ;  /* 0x0000001e1b1b7207 */ /* 0x000fe40000000000 */
[----:B------:R-:W-:-:S07]  /*10a10*/  MOV R30, R0 ;  /* 0x00000000001e7202 */ /* 0x000fce0000000f00 */
.L_x_4592:
[----:B------:R-:W-:Y:S05]  /*10a20*/  BSYNC.RECONVERGENT B0 ;  /* 0x0000000000007941 */ /* 0x000fea0003800200 */
.L_x_4591:
        /* <DEDUP_REMOVED lines=39> */
.L_x_4597:
        /* <DEDUP_REMOVED lines=9> */
.L_x_4596:
[----:B------:R-:W-:Y:S05]  /*10d30*/  BSYNC.RECONVERGENT B0 ;  /* 0x0000000000007941 */ /* 0x000fea0003800200 */
.L_x_4595:
[----:B------:R-:W-:Y:S04]  /*10d40*/  BSSY.RECONVERGENT B0, `(.L_x_4598) ;  /* 0x000000d000007945 */ /* 0x000fe80003800200 */
[----:B------:R-:W-:Y:S05]  /*10d50*/  @!P2 BRA `(.L_x_4599) ;  /* 0x00000000002ca947 */ /* 0x000fea0003800000 */
[----:B------:R-:W-:Y:S02]  /*10d60*/  IMAD.MOV.U32 R2, RZ, RZ, RZ ;  /* 0x000000ffff027224 */ /* 0x000fe400078e00ff */
[----:B------:R-:W-:-:S07]  /*10d70*/  IMAD.MOV.U32 R11, RZ, RZ, R14 ;  /* 0x000000ffff0b7224 */ /* 0x000fce00078e000e */
.L_x_4600:
        /* <DEDUP_REMOVED lines=9> */
.L_x_4599:
[----:B------:R-:W-:Y:S05]  /*10e10*/  BSYNC.RECONVERGENT B0 ;  /* 0x0000000000007941 */ /* 0x000fea0003800200 */
.L_x_4598:
[----:B------:R-:W-:Y:S04]  /*10e20*/  BSSY.RECONVERGENT B0, `(.L_x_4601) ;  /* 0x0000017000007945 */ /* 0x000fe80003800200 */
[----:B------:R-:W-:Y:S05]  /*10e30*/  @!P1 BRA `(.L_x_4602) ;  /* 0x0000000000549947 */ /* 0x000fea0003800000 */
[----:B------:R-:W-:-:S07]  /*10e40*/  IMAD.MOV.U32 R11, RZ, RZ, RZ ;  /* 0x000000ffff0b7224 */ /* 0x000fce00078e00ff */
.L_x_4604:
        /* <DEDUP_REMOVED lines=16> */
.L_x_4603:
[----:B------:R-:W-:-:S04]  /*10f50*/  ISETP.GT.AND P0, PT, R3, R2, PT ;  /* 0x000000020300720c */ /* 0x000fc80003f04270 */
[----:B------:R-:W-:Y:S02]  /*10f60*/  SEL R0, R19, R14, P0 ;  /* 0x0000000e13007207 */ /* 0x000fe40000000000 */
[----:B------:R-:W-:Y:S02]  /*10f70*/  SEL R14, R14, R19, P0 ;  /* 0x000000130e0e7207 */ /* 0x000fe40000000000 */
[----:B------:R-:W-:-:S07]  /*10f80*/  MOV R19, R0 ;  /* 0x0000000000137202 */ /* 0x000fce0000000f00 */
.L_x_4602:
[----:B------:R-:W-:Y:S05]  /*10f90*/  BSYNC.RECONVERGENT B0 ;  /* 0x0000000000007941 */ /* 0x000fea0003800200 */
.L_x_4601:
        /* <DEDUP_REMOVED lines=39> */
.L_x_4607:
        /* <DEDUP_REMOVED lines=9> */
.L_x_4606:
[----:B------:R-:W-:Y:S05]  /*112a0*/  BSYNC.RECONVERGENT B0 ;  /* 0x0000000000007941 */ /* 0x000fea0003800200 */
.L_x_4605:
[----:B------:R-:W-:Y:S04]  /*112b0*/  BSSY.RECONVERGENT B0, `(.L_x_4608) ;  /* 0x000000d000007945 */ /* 0x000fe80003800200 */
[----:B------:R-:W-:Y:S05]  /*112c0*/  @!P2 BRA `(.L_x_4609) ;  /* 0x00000000002ca947 */ /* 0x000fea0003800000 */
[----:B------:R-:W-:Y:S02]  /*112d0*/  IMAD.MOV.U32 R2, RZ, RZ, RZ ;  /* 0x000000ffff027224 */ /* 0x000fe400078e00ff */
[----:B------:R-:W-:-:S07]  /*112e0*/  IMAD.MOV.U32 R11, RZ, RZ, R22 ;  /* 0x000000ffff0b7224 */ /* 0x000fce00078e0016 */
.L_x_4610:
        /* <DEDUP_REMOVED lines=9> */
.L_x_4609:
[----:B------:R-:W-:Y:S05]  /*11380*/  BSYNC.RECONVERGENT B0 ;  /* 0x0000000000007941 */ /* 0x000fea0003800200 */
.L_x_4608:
[----:B------:R-:W-:Y:S04]  /*11390*/  BSSY.RECONVERGENT B0, `(.L_x_4611) ;  /* 0x0000017000007945 */ /* 0x000fe80003800200 */
[----:B------:R-:W-:Y:S05]  /*113a0*/  @!P1 BRA `(.L_x_4612) ;  /* 0x0000000000549947 */ /* 0x000fea0003800000 */
[----:B------:R-:W-:-:S07]  /*113b0*/  IMAD.MOV.U32 R11, RZ, RZ, RZ ;  /* 0x000000ffff0b7224 */ /* 0x000fce00078e00ff */
.L_x_4614:
        /* <DEDUP_REMOVED lines=16> */
.L_x_4613:
[----:B------:R-:W-:-:S04]  /*114c0*/  ISETP.GT.AND P0, PT, R3, R2, PT ;  /* 0x000000020300720c */ /* 0x000fc80003f04270 */
[----:B------:R-:W-:Y:S02]  /*114d0*/  SEL R0, R17, R22, P0 ;  /* 0x0000001611007207 */ /* 0x000fe40000000000 */
[----:B------:R-:W-:Y:S02]  /*114e0*/  SEL R22, R22, R17, P0 ;  /* 0x0000001116167207 */ /* 0x000fe40000000000 */
[----:B------:R-:W-:-:S07]  /*114f0*/  MOV R17, R0 ;  /* 0x0000000000117202 */ /* 0x000fce0000000f00 */
.L_x_4612:
[----:B------:R-:W-:Y:S05]  /*11500*/  BSYNC.RECONVERGENT B0 ;  /* 0x0000000000007941 */ /* 0x000fea0003800200 */
.L_x_4611:
        /* <DEDUP_REMOVED lines=39> */
.L_x_4617:
        /* <DEDUP_REMOVED lines=9> */
.L_x_4616:
[----:B------:R-:W-:Y:S05]  /*11810*/  BSYNC.RECONVERGENT B0 ;  /* 0x0000000000007941 */ /* 0x000fea0003800200 */
.L_x_4615:
[----:B------:R-:W-:Y:S04]  /*11820*/  BSSY.RECONVERGENT B0, `(.L_x_4618) ;  /* 0x000000d000007945 */ /* 0x000fe80003800200 */
[----:B------:R-:W-:Y:S05]  /*11830*/  @!P2 BRA `(.L_x_4619) ;  /* 0x00000000002ca947 */ /* 0x000fea0003800000 */
[----:B------:R-:W-:Y:S02]  /*11840*/  IMAD.MOV.U32 R2, RZ, RZ, RZ ;  /* 0x000000ffff027224 */ /* 0x000fe400078e00ff */
[----:B------:R-:W-:-:S07]  /*11850*/  IMAD.MOV.U32 R11, RZ, RZ, R20 ;  /* 0x000000ffff0b7224 */ /* 0x000fce00078e0014 */
.L_x_4620:
        /* <DEDUP_REMOVED lines=9> */
.L_x_4619:
[----:B------:R-:W-:Y:S05]  /*118f0*/  BSYNC.RECONVERGENT B0 ;  /* 0x0000000000007941 */ /* 0x000fea0003800200 */
.L_x_4618:
[----:B------:R-:W-:Y:S04]  /*11900*/  BSSY.RECONVERGENT B0, `(.L_x_4621) ;  /* 0x0000017000007945 */ /* 0x000fe80003800200 */
[----:B------:R-:W-:Y:S05]  /*11910*/  @!P1 BRA `(.L_x_4622) ;  /* 0x0000000000549947 */ /* 0x000fea0003800000 */
[----:B------:R-:W-:-:S07]  /*11920*/  IMAD.MOV.U32 R11, RZ, RZ, RZ ;  /* 0x000000ffff0b7224 */ /* 0x000fce00078e00ff */
.L_x_4624:
        /* <DEDUP_REMOVED lines=16> */
.L_x_4623:
[----:B------:R-:W-:-:S04]  /*11a30*/  ISETP.GT.AND P0, PT, R3, R2, PT ;  /* 0x000000020300720c */ /* 0x000fc80003f04270 */
[----:B------:R-:W-:Y:S02]  /*11a40*/  SEL R0, R15, R20, P0 ;  /* 0x000000140f007207 */ /* 0x000fe40000000000 */
[----:B------:R-:W-:Y:S02]  /*11a50*/  SEL R20, R20, R15, P0 ;  /* 0x0000000f14147207 */ /* 0x000fe40000000000 */
[----:B------:R-:W-:-:S07]  /*11a60*/  MOV R15, R0 ;  /* 0x00000000000f7202 */ /* 0x000fce0000000f00 */
.L_x_4622:
[----:B------:R-:W-:Y:S05]  /*11a70*/  BSYNC.RECONVERGENT B0 ;  /* 0x0000000000007941 */ /* 0x000fea0003800200 */
.L_x_4621:
        /* <DEDUP_REMOVED lines=39> */
.L_x_4627:
        /* <DEDUP_REMOVED lines=9> */
.L_x_4626:
[----:B------:R-:W-:Y:S05]  /*11d80*/  BSYNC.RECONVERGENT B0 ;  /* 0x0000000000007941 */ /* 0x000fea0003800200 */
.L_x_4625:
[----:B------:R-:W-:Y:S04]  /*11d90*/  BSSY.RECONVERGENT B0, `(.L_x_4628) ;  /* 0x000000d000007945 */ /* 0x000fe80003800200 */
[----:B------:R-:W-:Y:S05]  /*11da0*/  @!P2 BRA `(.L_x_4629) ;  /* 0x00000000002ca947 */ /* 0x000fea0003800000 */
[----:B------:R-:W-:Y:S02]  /*11db0*/  IMAD.MOV.U32 R2, RZ, RZ, RZ ;  /* 0x000000ffff027224 */ /* 0x000fe400078e00ff */
[----:B------:R-:W-:-:S07]  /*11dc0*/  IMAD.MOV.U32 R11, RZ, RZ, R18 ;  /* 0x000000ffff0b7224 */ /* 0x000fce00078e0012 */
.L_x_4630:
        /* <DEDUP_REMOVED lines=9> */
.L_x_4629:
[----:B------:R-:W-:Y:S05]  /*11e60*/  BSYNC.RECONVERGENT B0 ;  /* 0x0000000000007941 */ /* 0x000fea0003800200 */
.L_x_4628:
[----:B------:R-:W-:Y:S04]  /*11e70*/  BSSY.RECONVERGENT B0, `(.L_x_4631) ;  /* 0x0000017000007945 */ /* 0x000fe80003800200 */
[----:B------:R-:W-:Y:S05]  /*11e80*/  @!P1 BRA `(.L_x_4632) ;  /* 0x0000000000549947 */ /* 0x000fea0003800000 */
[----:B------:R-:W-:-:S07]  /*11e90*/  IMAD.MOV.U32 R11, RZ, RZ, RZ ;  /* 0x000000ffff0b7224 */ /* 0x000fce00078e00ff */
.L_x_4634:
        /* <DEDUP_REMOVED lines=16> */
.L_x_4633:
[----:B------:R-:W-:-:S04]  /*11fa0*/  ISETP.GT.AND P0, PT, R3, R2, PT ;  /* 0x000000020300720c */ /* 0x000fc80003f04270 */
[----:B------:R-:W-:Y:S02]  /*11fb0*/  SEL R0, R13, R18, P0 ;  /* 0x000000120d007207 */ /* 0x000fe40000000000 */
[----:B------:R-:W-:Y:S02]  /*11fc0*/  SEL R18, R18, R13, P0 ;  /* 0x0000000d12127207 */ /* 0x000fe40000000000 */
[----:B------:R-:W-:-:S07]  /*11fd0*/  MOV R13, R0 ;  /* 0x00000000000d7202 */ /* 0x000fce0000000f00 */
.L_x_4632:
[----:B------:R-:W-:Y:S05]  /*11fe0*/  BSYNC.RECONVERGENT B0 ;  /* 0x0000000000007941 */ /* 0x000fea0003800200 */
.L_x_4631:
        /* <DEDUP_REMOVED lines=39> */
.L_x_4637:
        /* <DEDUP_REMOVED lines=9> */
.L_x_4636:
[----:B------:R-:W-:Y:S05]  /*122f0*/  BSYNC.RECONVERGENT B0 ;  /* 0x0000000000007941 */ /* 0x000fea0003800200 */
.L_x_4635:
[----:B------:R-:W-:Y:S04]  /*12300*/  BSSY.RECONVERGENT B0, `(.L_x_4638) ;  /* 0x000000d000007945 */ /* 0x000fe80003800200 */
[----:B------:R-:W-:Y:S05]  /*12310*/  @!P2 BRA `(.L_x_4639) ;  /* 0x00000000002ca947 */ /* 0x000fea0003800000 */
[----:B------:R-:W-:Y:S02]  /*12320*/  IMAD.MOV.U32 R2, RZ, RZ, RZ ;  /* 0x000000ffff027224 */ /* 0x000fe400078e00ff */
[----:B------:R-:W-:-:S07]  /*12330*/  IMAD.MOV.U32 R11, RZ, RZ, R16 ;  /* 0x000000ffff0b7224 */ /* 0x000fce00078e0010 */
.L_x_4640:
        /* <DEDUP_REMOVED lines=9> */
.L_x_4639:
[----:B------:R-:W-:Y:S05]  /*123d0*/  BSYNC.RECONVERGENT B0 ;  /* 0x0000000000007941 */ /* 0x000fea0003800200 */
.L_x_4638:
[----:B------:R-:W-:Y:S04]  /*123e0*/  BSSY.RECONVERGENT B0, `(.L_x_4641) ;  /* 0x0000017000007945 */ /* 0x000fe80003800200 */
[----:B------:R-:W-:Y:S05]  /*123f0*/  @!P1 BRA `(.L_x_4642) ;  /* 0x0000000000549947 */ /* 0x000fea0003800000 */
[----:B------:R-:W-:-:S07]  /*12400*/  IMAD.MOV.U32 R11, RZ, RZ, RZ ;  /* 0x000000ffff0b7224 */ /* 0x000fce00078e00ff */
.L_x_4644:
        /* <DEDUP_REMOVED lines=16> */
.L_x_4643:
[----:B------:R-:W-:-:S04]  /*12510*/  ISETP.GT.AND P0, PT, R3, R2, PT ;  /* 0x000000020300720c */ /* 0x000fc80003f04270 */
[----:B------:R-:W-:Y:S02]  /*12520*/  SEL R0, R21, R16, P0 ;  /* 0x0000001015007207 */ /* 0x000fe40000000000 */
[----:B------:R-:W-:Y:S02]  /*12530*/  SEL R16, R16, R21, P0 ;  /* 0x0000001510107207 */ /* 0x000fe40000000000 */
[----:B------:R-:W-:-:S07]  /*12540*/  MOV R21, R0 ;  /* 0x0000000000157202 */ /* 0x000fce0000000f00 */
.L_x_4642:
[----:B------:R-:W-:Y:S05]  /*12550*/  BSYNC.RECONVERGENT B0 ;  /* 0x0000000000007941 */ /* 0x000fea0003800200 */
.L_x_4641:
        /* <DEDUP_REMOVED lines=39> */
.L_x_4647:
        /* <DEDUP_REMOVED lines=9> */
.L_x_4646:
[----:B------:R-:W-:Y:S05]  /*12860*/  BSYNC.RECONVERGENT B0 ;  /* 0x0000000000007941 */ /* 0x000fea0003800200 */
.L_x_4645:
[----:B------:R-:W-:Y:S04]  /*12870*/  BSSY.RECONVERGENT B0, `(.L_x_4648) ;  /* 0x000000d000007945 */ /* 0x000fe80003800200 */
[----:B------:R-:W-:Y:S05]  /*12880*/  @!P2 BRA `(.L_x_4649) ;  /* 0x00000000002ca947 */ /* 0x000fea0003800000 */
[----:B------:R-:W-:Y:S02]  /*12890*/  IMAD.MOV.U32 R2, RZ, RZ, RZ ;  /* 0x000000ffff027224 */ /* 0x000fe400078e00ff */
[----:B------:R-:W-:-:S07]  /*128a0*/  IMAD.MOV.U32 R11, RZ, RZ, R24 ;  /* 0x000000ffff0b7224 */ /* 0x000fce00078e0018 */
.L_x_4650:
        /* <DEDUP_REMOVED lines=9> */
.L_x_4649:
[----:B------:R-:W-:Y:S05]  /*12940*/  BSYNC.RECONVERGENT B0 ;  /* 0x0000000000007941 */ /* 0x000fea0003800200 */
.L_x_4648:
[----:B------:R-:W-:Y:S04]  /*12950*/  BSSY.RECONVERGENT B0, `(.L_x_4651) ;  /* 0x0000017000007945 */ /* 0x000fe80003800200 */
[----:B------:R-:W-:Y:S05]  /*12960*/  @!P1 BRA `(.L_x_4652) ;  /* 0x0000000000549947 */ /* 0x000fea0003800000 */
[----:B------:R-:W-:-:S07]  /*12970*/  IMAD.MOV.U32 R11, RZ, RZ, RZ ;  /* 0x000000ffff0b7224 */ /* 0x000fce00078e00ff */
.L_x_4654:
        /* <DEDUP_REMOVED lines=16> */
.L_x_4653:
[----:B------:R-:W-:-:S04]  /*12a80*/  ISETP.GT.AND P0, PT, R3, R2, PT ;  /* 0x000000020300720c */ /* 0x000fc80003f04270 */
[----:B------:R-:W-:Y:S02]  /*12a90*/  SEL R0, R23, R24, P0 ;  /* 0x0000001817007207 */ /* 0x000fe40000000000 */
[----:B------:R-:W-:Y:S02]  /*12aa0*/  SEL R24, R24, R23, P0 ;  /* 0x0000001718187207 */ /* 0x000fe40000000000 */
[----:B------:R-:W-:-:S07]  /*12ab0*/  MOV R23, R0 ;  /* 0x0000000000177202 */ /* 0x000fce0000000f00 */
.L_x_4652:
[----:B------:R-:W-:Y:S05]  /*12ac0*/  BSYNC.RECONVERGENT B0 ;  /* 0x0000000000007941 */ /* 0x000fea0003800200 */
.L_x_4651:
        /* <DEDUP_REMOVED lines=39> */
.L_x_4657:
        /* <DEDUP_REMOVED lines=9> */
.L_x_4656:
[----:B------:R-:W-:Y:S05]  /*12dd0*/  BSYNC.RECONVERGENT B0 ;  /* 0x0000000000007941 */ /* 0x000fea0003800200 */
.L_x_4655:
[----:B------:R-:W-:Y:S04]  /*12de0*/  BSSY.RECONVERGENT B0, `(.L_x_4658) ;  /* 0x000000d000007945 */ /* 0x000fe80003800200 */
[----:B------:R-:W-:Y:S05]  /*12df0*/  @!P2 BRA `(.L_x_4659) ;  /* 0x00000000002ca947 */ /* 0x000fea0003800000 */
[----:B------:R-:W-:Y:S02]  /*12e00*/  IMAD.MOV.U32 R2, RZ, RZ, RZ ;  /* 0x000000ffff027224 */ /* 0x000fe400078e00ff */
[----:B------:R-:W-:-:S07]  /*12e10*/  IMAD.MOV.U32 R11, RZ, RZ, R26 ;  /* 0x000000ffff0b7224 */ /* 0x000fce00078e001a */
.L_x_4660:
        /* <DEDUP_REMOVED lines=9> */
.L_x_4659:
[----:B------:R-:W-:Y:S05]  /*12eb0*/  BSYNC.RECONVERGENT B0 ;  /* 0x0000000000007941 */ /* 0x000fea0003800200 */
.L_x_4658:
[----:B------:R-:W-:Y:S04]  /*12ec0*/  BSSY.RECONVERGENT B0, `(.L_x_4661) ;  /* 0x0000017000007945 */ /* 0x000fe80003800200 */
[----:B------:R-:W-:Y:S05]  /*12ed0*/  @!P1 BRA `(.L_x_4662) ;  /* 0x0000000000549947 */ /* 0x000fea0003800000 */
[----:B------:R-:W-:-:S07]  /*12ee0*/  IMAD.MOV.U32 R11, RZ, RZ, RZ ;  /* 0x000000ffff0b7224 */ /* 0x000fce00078e00ff */
.L_x_4664:
        /* <DEDUP_REMOVED lines=16> */
.L_x_4663:
[----:B------:R-:W-:-:S04]  /*12ff0*/  ISETP.GT.AND P0, PT, R3, R2, PT ;  /* 0x000000020300720c */ /* 0x000fc80003f04270 */
[----:B------:R-:W-:Y:S02]  /*13000*/  SEL R0, R25, R26, P0 ;  /* 0x0000001a19007207 */ /* 0x000fe40000000000 */
[----:B------:R-:W-:Y:S02]  /*13010*/  SEL R26, R26, R25, P0 ;  /* 0x000000191a1a7207 */ /* 0x000fe40000000000 */
[----:B------:R-:W-:-:S07]  /*13020*/  MOV R25, R0 ;  /* 0x0000000000197202 */ /* 0x000fce0000000f00 */
.L_x_4662:
[----:B------:R-:W-:Y:S05]  /*13030*/  BSYNC.RECONVERGENT B0 ;  /* 0x0000000000007941 */ /* 0x000fea0003800200 */
.L_x_4661:
        /* <DEDUP_REMOVED lines=39> */
.L_x_4667:
        /* <DEDUP_REMOVED lines=9> */
.L_x_4666:
[----:B------:R-:W-:Y:S05]  /*13340*/  BSYNC.RECONVERGENT B0 ;  /* 0x0000000000007941 */ /* 0x000fea0003800200 */
.L_x_4665:
[----:B------:R-:W-:Y:S04]  /*13350*/  BSSY.RECONVERGENT B0, `(.L_x_4668) ;  /* 0x000000d000007945 */ /* 0x000fe80003800200 */
[----:B------:R-:W-:Y:S05]  /*13360*/  @!P2 BRA `(.L_x_4669) ;  /* 0x00000000002ca947 */ /* 0x000fea0003800000 */
[----:B------:R-:W-:Y:S02]  /*13370*/  IMAD.MOV.U32 R2, RZ, RZ, RZ ;  /* 0x000000ffff027224 */ /* 0x000fe400078e00ff */
[----:B------:R-:W-:-:S07]  /*13380*/  IMAD.MOV.U32 R11, RZ, RZ, R28 ;  /* 0x000000ffff0b7224 */ /* 0x000fce00078e001c */
.L_x_4670:
        /* <DEDUP_REMOVED lines=9> */
.L_x_4669:
[----:B------:R-:W-:Y:S05]  /*13420*/  BSYNC.RECONVERGENT B0 ;  /* 0x0000000000007941 */ /* 0x000fea0003800200 */
.L_x_4668:
[----:B------:R-:W-:Y:S04]  /*13430*/  BSSY.RECONVERGENT B0, `(.L_x_4671) ;  /* 0x0000017000007945 */ /* 0x000fe80003800200 */
[----:B------:R-:W-:Y:S05]  /*13440*/  @!P1 BRA `(.L_x_4672) ;  /* 0x0000000000549947 */ /* 0x000fea0003800000 */
[----:B------:R-:W-:-:S07]  /*13450*/  IMAD.MOV.U32 R11, RZ, RZ, RZ ;  /* 0x000000ffff0b7224 */ /* 0x000fce00078e00ff */
.L_x_4674:
        /* <DEDUP_REMOVED lines=16> */
.L_x_4673:
[----:B------:R-:W-:-:S04]  /*13560*/  ISETP.GT.AND P0, PT, R3, R2, PT ;  /* 0x000000020300720c */ /* 0x000fc80003f04270 */
[----:B------:R-:W-:Y:S02]  /*13570*/  SEL R0, R27, R28, P0 ;  /* 0x0000001c1b007207 */ /* 0x000fe40000000000 */
[----:B------:R-:W-:Y:S02]  /*13580*/  SEL R28, R28, R27, P0 ;  /* 0x0000001b1c1c7207 */ /* 0x000fe40000000000 */
[----:B------:R-:W-:-:S07]  /*13590*/  MOV R27, R0 ;  /* 0x00000000001b7202 */ /* 0x000fce0000000f00 */
.L_x_4672:
[----:B------:R-:W-:Y:S05]  /*135a0*/  BSYNC.RECONVERGENT B0 ;  /* 0x0000000000007941 */ /* 0x000fea0003800200 */
.L_x_4671:
        /* <DEDUP_REMOVED lines=39> */
.L_x_4677:
        /* <DEDUP_REMOVED lines=9> */
.L_x_4676:
[----:B------:R-:W-:Y:S05]  /*138b0*/  BSYNC.RECONVERGENT B0 ;  /* 0x0000000000007941 */ /* 0x000fea0003800200 */
.L_x_4675:
[----:B------:R-:W-:Y:S04]  /*138c0*/  BSSY.RECONVERGENT B0, `(.L_x_4678) ;  /* 0x000000d000007945 */ /* 0x000fe80003800200 */
[----:B------:R-:W-:Y:S05]  /*138d0*/  @!P2 BRA `(.L_x_4679) ;  /* 0x00000000002ca947 */ /* 0x000fea0003800000 */
[----:B------:R-:W-:Y:S02]  /*138e0*/  IMAD.MOV.U32 R2, RZ, RZ, RZ ;  /* 0x000000ffff027224 */ /* 0x000fe400078e00ff */
[----:B------:R-:W-:-:S07]  /*138f0*/  IMAD.MOV.U32 R11, RZ, RZ, R19 ;  /* 0x000000ffff0b7224 */ /* 0x000fce00078e0013 */
.L_x_4680:
        /* <DEDUP_REMOVED lines=9> */
.L_x_4679:
[----:B------:R-:W-:Y:S05]  /*13990*/  BSYNC.RECONVERGENT B0 ;  /* 0x0000000000007941 */ /* 0x000fea0003800200 */
.L_x_4678:
[----:B------:R-:W-:Y:S04]  /*139a0*/  BSSY.RECONVERGENT B0, `(.L_x_4681) ;  /* 0x0000017000007945 */ /* 0x000fe80003800200 */
[----:B------:R-:W-:Y:S05]  /*139b0*/  @!P1 BRA `(.L_x_4682) ;  /* 0x0000000000549947 */ /* 0x000fea0003800000 */
[----:B------:R-:W-:-:S07]  /*139c0*/  IMAD.MOV.U32 R11, RZ, RZ, RZ ;  /* 0x000000ffff0b7224 */ /* 0x000fce00078e00ff */
.L_x_4684:
        /* <DEDUP_REMOVED lines=16> */
.L_x_4683:
[----:B------:R-:W-:-:S04]  /*13ad0*/  ISETP.GT.AND P0, PT, R3, R2, PT ;  /* 0x000000020300720c */ /* 0x000fc80003f04270 */
[----:B------:R-:W-:Y:S02]  /*13ae0*/  SEL R0, R22, R19, P0 ;  /* 0x0000001316007207 */ /* 0x000fe40000000000 */
[----:B------:R-:W-:Y:S02]  /*13af0*/  SEL R19, R19, R22, P0 ;  /* 0x0000001613137207 */ /* 0x000fe40000000000 */
[----:B------:R-:W-:-:S07]  /*13b00*/  MOV R22, R0 ;  /* 0x0000000000167202 */ /* 0x000fce0000000f00 */
.L_x_4682:
[----:B------:R-:W-:Y:S05]  /*13b10*/  BSYNC.RECONVERGENT B0 ;  /* 0x0000000000007941 */ /* 0x000fea0003800200 */
.L_x_4681:
        /* <DEDUP_REMOVED lines=39> */
.L_x_4687:
        /* <DEDUP_REMOVED lines=9> */
.L_x_4686:
[----:B------:R-:W-:Y:S05]  /*13e20*/  BSYNC.RECONVERGENT B0 ;  /* 0x0000000000007941 */ /* 0x000fea0003800200 */
.L_x_4685:
[----:B------:R-:W-:Y:S04]  /*13e30*/  BSSY.RECONVERGENT B0, `(.L_x_4688) ;  /* 0x000000d000007945 */ /* 0x000fe80003800200 */
[----:B------:R-:W-:Y:S05]  /*13e40*/  @!P2 BRA `(.L_x_4689) ;  /* 0x00000000002ca947 */ /* 0x000fea0003800000 */
[----:B------:R-:W-:Y:S02]  /*13e50*/  IMAD.MOV.U32 R2, RZ, RZ, RZ ;  /* 0x000000ffff027224 */ /* 0x000fe400078e00ff */
[----:B------:R-:W-:-:S07]  /*13e60*/  IMAD.MOV.U32 R11, RZ, RZ, R17 ;  /* 0x000000ffff0b7224 */ /* 0x000fce00078e0011 */
.L_x_4690:
        /* <DEDUP_REMOVED lines=9> */
.L_x_4689:
[----:B------:R-:W-:Y:S05]  /*13f00*/  BSYNC.RECONVERGENT B0 ;  /* 0x0000000000007941 */ /* 0x000fea0003800200 */
.L_x_4688:
[----:B------:R-:W-:Y:S04]  /*13f10*/  BSSY.RECONVERGENT B0, `(.L_x_4691) ;  /* 0x0000017000007945 */ /* 0x000fe80003800200 */
[----:B------:R-:W-:Y:S05]  /*13f20*/  @!P1 BRA `(.L_x_4692) ;  /* 0x0000000000549947 */ /* 0x000fea0003800000 */
[----:B------:R-:W-:-:S07]  /*13f30*/  IMAD.MOV.U32 R11, RZ, RZ, RZ ;  /* 0x000000ffff0b7224 */ /* 0x000fce00078e00ff */
.L_x_4694:
        /* <DEDUP_REMOVED lines=16> */
.L_x_4693:
[----:B------:R-:W-:-:S04]  /*14040*/  ISETP.GT.AND P0, PT, R3, R2, PT ;  /* 0x000000020300720c */ /* 0x000fc80003f04270 */
[----:B------:R-:W-:Y:S02]  /*14050*/  SEL R0, R20, R17, P0 ;  /* 0x0000001114007207 */ /* 0x000fe40000000000 */
[----:B------:R-:W-:Y:S02]  /*14060*/  SEL R17, R17, R20, P0 ;  /* 0x0000001411117207 */ /* 0x000fe40000000000 */
[----:B------:R-:W-:-:S07]  /*14070*/  MOV R20, R0 ;  /* 0x0000000000147202 */ /* 0x000fce0000000f00 */
.L_x_4692:
[----:B------:R-:W-:Y:S05]  /*14080*/  BSYNC.RECONVERGENT B0 ;  /* 0x0000000000007941 */ /* 0x000fea0003800200 */
.L_x_4691:
        /* <DEDUP_REMOVED lines=39> */
.L_x_4697:
        /* <DEDUP_REMOVED lines=9> */
.L_x_4696:
[----:B------:R-:W-:Y:S05]  /*14390*/  BSYNC.RECONVERGENT B0 ;  /* 0x0000000000007941 */ /* 0x000fea0003800200 */
.L_x_4695:
[----:B------:R-:W-:Y:S04]  /*143a0*/  BSSY.RECONVERGENT B0, `(.L_x_4698) ;  /* 0x000000d000007945 */ /* 0x000fe80003800200 */
[----:B------:R-:W-:Y:S05]  /*143b0*/  @!P2 BRA `(.L_x_4699) ;  /* 0x00000000002ca947 */ /* 0x000fea0003800000 */
[----:B------:R-:W-:Y:S02]  /*143c0*/  IMAD.MOV.U32 R2, RZ, RZ, RZ ;  /* 0x000000ffff027224 */ /* 0x000fe400078e00ff */
[----:B------:R-:W-:-:S07]  /*143d0*/  IMAD.MOV.U32 R11, RZ, RZ, R15 ;  /* 0x000000ffff0b7224 */ /* 0x000fce00078e000f */
.L_x_4700:
        /* <DEDUP_REMOVED lines=9> */
.L_x_4699:
[----:B------:R-:W-:Y:S05]  /*14470*/  BSYNC.RECONVERGENT B0 ;  /* 0x0000000000007941 */ /* 0x000fea0003800200 */
.L_x_4698:
[----:B------:R-:W-:Y:S04]  /*14480*/  BSSY.RECONVERGENT B0, `(.L_x_4701) ;  /* 0x0000017000007945 */ /* 0x000fe80003800200 */
[----:B------:R-:W-:Y:S05]  /*14490*/  @!P1 BRA `(.L_x_4702) ;  /* 0x0000000000549947 */ /* 0x000fea0003800000 */
[----:B------:R-:W-:-:S07]  /*144a0*/  IMAD.MOV.U32 R11, RZ, RZ, RZ ;  /* 0x000000ffff0b7224 */ /* 0x000fce00078e00ff */
.L_x_4704:
        /* <DEDUP_REMOVED lines=16> */
.L_x_4703:
[----:B------:R-:W-:-:S04]  /*145b0*/  ISETP.GT.AND P0, PT, R3, R2, PT ;  /* 0x000000020300720c */ /* 0x000fc80003f04270 */
[----:B------:R-:W-:Y:S02]  /*145c0*/  SEL R0, R18, R15, P0 ;  /* 0x0000000f12007207 */ /* 0x000fe40000000000 */
[----:B------:R-:W-:Y:S02]  /*145d0*/  SEL R15, R15, R18, P0 ;  /* 0x000000120f0f7207 */ /* 0x000fe40000000000 */
[----:B------:R-:W-:-:S07]  /*145e0*/  MOV R18, R0 ;  /* 0x0000000000127202 */ /* 0x000fce0000000f00 */
.L_x_4702:
[----:B------:R-:W-:Y:S05]  /*145f0*/  BSYNC.RECONVERGENT B0 ;  /* 0x0000000000007941 */ /* 0x000fea0003800200 */
.L_x_4701:
        /* <DEDUP_REMOVED lines=39> */
.L_x_4707:
        /* <DEDUP_REMOVED lines=9> */
.L_x_4706:
[----:B------:R-:W-:Y:S05]  /*14900*/  BSYNC.RECONVERGENT B0 ;  /* 0x0000000000007941 */ /* 0x000fea0003800200 */
.L_x_4705:
[----:B------:R-:W-:Y:S04]  /*14910*/  BSSY.RECONVERGENT B0, `(.L_x_4708) ;  /* 0x000000d000007945 */ /* 0x000fe80003800200 */
[----:B------:R-:W-:Y:S05]  /*14920*/  @!P2 BRA `(.L_x_4709) ;  /* 0x00000000002ca947 */ /* 0x000fea0003800000 */
[----:B------:R-:W-:Y:S02]  /*14930*/  IMAD.MOV.U32 R2, RZ, RZ, RZ ;  /* 0x000000ffff027224 */ /* 0x000fe400078e00ff */
[----:B------:R-:W-:-:S07]  /*14940*/  IMAD.MOV.U32 R11, RZ, RZ, R13 ;  /* 0x000000ffff0b7224 */ /* 0x000fce00078e000d */
.L_x_4710:
        /* <DEDUP_REMOVED lines=9> */
.L_x_4709:
[----:B------:R-:W-:Y:S05]  /*149e0*/  BSYNC.RECONVERGENT B0 ;  /* 0x0000000000007941 */ /* 0x000fea0003800200 */
.L_x_4708:
[----:B------:R-:W-:Y:S04]  /*149f0*/  BSSY.RECONVERGENT B0, `(.L_x_4711) ;  /* 0x0000017000007945 */ /* 0x000fe80003800200 */
[----:B------:R-:W-:Y:S05]  /*14a00*/  @!P1 BRA `(.L_x_4712) ;  /* 0x0000000000549947 */ /* 0x000fea0003800000 */
[----:B------:R-:W-:-:S07]  /*14a10*/  IMAD.MOV.U32 R11, RZ, RZ, RZ ;  /* 0x000000ffff0b7224 */ /* 0x000fce00078e00ff */
.L_x_4714:
        /* <DEDUP_REMOVED lines=16> */
.L_x_4713:
[----:B------:R-:W-:-:S04]  /*14b20*/  ISETP.GT.AND P0, PT, R3, R2, PT ;  /* 0x000000020300720c */ /* 0x000fc80003f04270 */
[----:B------:R-:W-:Y:S02]  /*14b30*/  SEL R0, R16, R13, P0 ;  /* 0x0000000d10007207 */ /* 0x000fe40000000000 */
[----:B------:R-:W-:Y:S02]  /*14b40*/  SEL R13, R13, R16, P0 ;  /* 0x000000100d0d7207 */ /* 0x000fe40000000000 */
[----:B------:R-:W-:-:S07]  /*14b50*/  MOV R16, R0 ;  /* 0x0000000000107202 */ /* 0x000fce0000000f00 */
.L_x_4712:
[----:B------:R-:W-:Y:S05]  /*14b60*/  BSYNC.RECONVERGENT B0 ;  /* 0x0000000000007941 */ /* 0x000fea0003800200 */
.L_x_4711:
        /* <DEDUP_REMOVED lines=39> */
.L_x_4717:
        /* <DEDUP_REMOVED lines=9> */
.L_x_4716:
[----:B------:R-:W-:Y:S05]  /*14e70*/  BSYNC.RECONVERGENT B0 ;  /* 0x0000000000007941 */ /* 0x000fea0003800200 */
.L_x_4715:
[----:B------:R-:W-:Y:S04]  /*14e80*/  BSSY.RECONVERGENT B0, `(.L_x_4718) ;  /* 0x000000d000007945 */ /* 0x000fe80003800200 */
[----:B------:R-:W-:Y:S05]  /*14e90*/  @!P2 BRA `(.L_x_4719) ;  /* 0x00000000002ca947 */ /* 0x000fea0003800000 */
[----:B------:R-:W-:Y:S02]  /*14ea0*/  IMAD.MOV.U32 R2, RZ, RZ, RZ ;  /* 0x000000ffff027224 */ /* 0x000fe400078e00ff */
[----:B------:R-:W-:-:S07]  /*14eb0*/  IMAD.MOV.U32 R11, RZ, RZ, R21 ;  /* 0x000000ffff0b7224 */ /* 0x000fce00078e0015 */
.L_x_4720:
        /* <DEDUP_REMOVED lines=9> */
.L_x_4719:
[----:B------:R-:W-:Y:S05]  /*14f50*/  BSYNC.RECONVERGENT B0 ;  /* 0x0000000000007941 */ /* 0x000fea0003800200 */
.L_x_4718:
[----:B------:R-:W-:Y:S04]  /*14f60*/  BSSY.RECONVERGENT B0, `(.L_x_4721) ;  /* 0x0000017000007945 */ /* 0x000fe80003800200 */
[----:B------:R-:W-:Y:S05]  /*14f70*/  @!P1 BRA `(.L_x_4722) ;  /* 0x0000000000549947 */ /* 0x000fea0003800000 */
[----:B------:R-:W-:-:S07]  /*14f80*/  IMAD.MOV.U32 R11, RZ, RZ, RZ ;  /* 0x000000ffff0b7224 */ /* 0x000fce00078e00ff */
.L_x_4724:
        /* <DEDUP_REMOVED lines=16> */
.L_x_4723:
[----:B------:R-:W-:-:S04]  /*15090*/  ISETP.GT.AND P0, PT, R3, R2, PT ;  /* 0x000000020300720c */ /* 0x000fc80003f04270 */
[----:B------:R-:W-:Y:S02]  /*150a0*/  SEL R0, R24, R21, P0 ;  /* 0x0000001518007207 */ /* 0x000fe40000000000 */
[----:B------:R-:W-:Y:S02]  /*150b0*/  SEL R21, R21, R24, P0 ;  /* 0x0000001815157207 */ /* 0x000fe40000000000 */
[----:B------:R-:W-:-:S07]  /*150c0*/  MOV R24, R0 ;  /* 0x0000000000187202 */ /* 0x000fce0000000f00 */
.L_x_4722:
[----:B------:R-:W-:Y:S05]  /*150d0*/  BSYNC.RECONVERGENT B0 ;  /* 0x0000000000007941 */ /* 0x000fea0003800200 */
.L_x_4721:
        /* <DEDUP_REMOVED lines=39> */
.L_x_4727:
        /* <DEDUP_REMOVED lines=9> */
.L_x_4726:
[----:B------:R-:W-:Y:S05]  /*153e0*/  BSYNC.RECONVERGENT B0 ;  /* 0x0000000000007941 */ /* 0x000fea0003800200 */
.L_x_4725:
[----:B------:R-:W-:Y:S04]  /*153f0*/  BSSY.RECONVERGENT B0, `(.L_x_4728) ;  /* 0x000000d000007945 */ /* 0x000fe80003800200 */
[----:B------:R-:W-:Y:S05]  /*15400*/  @!P2 BRA `(.L_x_4729) ;  /* 0x00000000002ca947 */ /* 0x000fea0003800000 */
[----:B------:R-:W-:Y:S02]  /*15410*/  IMAD.MOV.U32 R2, RZ, RZ, RZ ;  /* 0x000000ffff027224 */ /* 0x000fe400078e00ff */
[----:B------:R-:W-:-:S07]  /*15420*/  IMAD.MOV.U32 R11, RZ, RZ, R23 ;  /* 0x000000ffff0b7224 */ /* 0x000fce00078e0017 */
.L_x_4730:
        /* <DEDUP_REMOVED lines=9> */
.L_x_4729:
[----:B------:R-:W-:Y:S05]  /*154c0*/  BSYNC.RECONVERGENT B0 ;  /* 0x0000000000007941 */ /* 0x000fea0003800200 */
.L_x_4728:
[----:B------:R-:W-:Y:S04]  /*154d0*/  BSSY.RECONVERGENT B0, `(.L_x_4731) ;  /* 0x0000017000007945 */ /* 0x000fe80003800200 */
[----:B------:R-:W-:Y:S05]  /*154e0*/  @!P1 BRA `(.L_x_4732) ;  /* 0x0000000000549947 */ /* 0x000fea0003800000 */
[----:B------:R-:W-:-:S07]  /*154f0*/  IMAD.MOV.U32 R11, RZ, RZ, RZ ;  /* 0x000000ffff0b7224 */ /* 0x000fce00078e00ff */
.L_x_4734:
        /* <DEDUP_REMOVED lines=16> */
.L_x_4733:
[----:B------:R-:W-:-:S04]  /*15600*/  ISETP.GT.AND P0, PT, R3, R2, PT ;  /* 0x000000020300720c */ /* 0x000fc80003f04270 */
[----:B------:R-:W-:Y:S02]  /*15610*/  SEL R0, R26, R23, P0 ;  /* 0x000000171a007207 */ /* 0x000fe40000000000 */
[----:B------:R-:W-:Y:S02]  /*15620*/  SEL R23, R23, R26, P0 ;  /* 0x0000001a17177207 */ /* 0x000fe40000000000 */
[----:B------:R-:W-:-:S07]  /*15630*/  MOV R26, R0 ;  /* 0x00000000001a7202 */ /* 0x000fce0000000f00 */
.L_x_4732:
[----:B------:R-:W-:Y:S05]  /*15640*/  BSYNC.RECONVERGENT B0 ;  /* 0x0000000000007941 */ /* 0x000fea0003800200 */
.L_x_4731:
        /* <DEDUP_REMOVED lines=39> */
.L_x_4737:
        /* <DEDUP_REMOVED lines=9> */
.L_x_4736:
[----:B------:R-:W-:Y:S05]  /*15950*/  BSYNC.RECONVERGENT B0 ;  /* 0x0000000000007941 */ /* 0x000fea0003800200 */
.L_x_4735:
[----:B------:R-:W-:Y:S04]  /*15960*/  BSSY.RECONVERGENT B0, `(.L_x_4738) ;  /* 0x000000d000007945 */ /* 0x000fe80003800200 */
[----:B------:R-:W-:Y:S05]  /*15970*/  @!P2 BRA `(.L_x_4739) ;  /* 0x00000000002ca947 */ /* 0x000fea0003800000 */
[----:B------:R-:W-:Y:S02]  /*15980*/  IMAD.MOV.U32 R2, RZ, RZ, RZ ;  /* 0x000000ffff027224 */ /* 0x000fe400078e00ff */
[----:B------:R-:W-:-:S07]  /*15990*/  IMAD.MOV.U32 R11, RZ, RZ, R25 ;  /* 0x000000ffff0b7224 */ /* 0x000fce00078e0019 */
.L_x_4740:
        /* <DEDUP_REMOVED lines=9> */
.L_x_4739:
[----:B------:R-:W-:Y:S05]  /*15a30*/  BSYNC.RECONVERGENT B0 ;  /* 0x0000000000007941 */ /* 0x000fea0003800200 */
.L_x_4738:
[----:B------:R-:W-:Y:S04]  /*15a40*/  BSSY.RECONVERGENT B0, `(.L_x_4741) ;  /* 0x0000017000007945 */ /* 0x000fe80003800200 */
[----:B------:R-:W-:Y:S05]  /*15a50*/  @!P1 BRA `(.L_x_4742) ;  /* 0x0000000000549947 */ /* 0x000fea0003800000 */
[----:B------:R-:W-:-:S07]  /*15a60*/  IMAD.MOV.U32 R11, RZ, RZ, RZ ;  /* 0x000000ffff0b7224 */ /* 0x000fce00078e00ff */
.L_x_4744:
        /* <DEDUP_REMOVED lines=16> */
.L_x_4743:
[----:B------:R-:W-:-:S04]  /*15b70*/  ISETP.GT.AND P0, PT, R3, R2, PT ;  /* 0x000000020300720c */ /* 0x000fc80003f04270 */
[----:B------:R-:W-:Y:S02]  /*15b80*/  SEL R0, R28, R25, P0 ;  /* 0x000000191c007207 */ /* 0x000fe40000000000 */
[----:B------:R-:W-:Y:S02]  /*15b90*/  SEL R25, R25, R28, P0 ;  /* 0x0000001c19197207 */ /* 0x000fe40000000000 */
[----:B------:R-:W-:-:S07]  /*15ba0*/  MOV R28, R0 ;  /* 0x00000000001c7202 */ /* 0x000fce0000000f00 */
.L_x_4742:
[----:B------:R-:W-:Y:S05]  /*15bb0*/  BSYNC.RECONVERGENT B0 ;  /* 0x0000000000007941 */ /* 0x000fea0003800200 */
.L_x_4741:
        /* <DEDUP_REMOVED lines=39> */
.L_x_4747:
        /* <DEDUP_REMOVED lines=9> */
.L_x_4746:
[----:B------:R-:W-:Y:S05]  /*15ec0*/  BSYNC.RECONVERGENT B0 ;  /* 0x0000000000007941 */ /* 0x000fea0003800200 */
.L_x_4745:
[----:B------:R-:W-:Y:S04]  /*15ed0*/  BSSY.RECONVERGENT B0, `(.L_x_4748) ;  /* 0x000000d000007945 */ /* 0x000fe80003800200 */
[----:B------:R-:W-:Y:S05]  /*15ee0*/  @!P2 BRA `(.L_x_4749) ;  /* 0x00000000002ca947 */ /* 0x000fea0003800000 */
[----:B------:R-:W-:Y:S02]  /*15ef0*/  IMAD.MOV.U32 R2, RZ, RZ, RZ ;  /* 0x000000ffff027224 */ /* 0x000fe400078e00ff */
[----:B------:R-:W-:-:S07]  /*15f00*/  IMAD.MOV.U32 R11, RZ, RZ, R27 ;  /* 0x000000ffff0b7224 */ /* 0x000fce00078e001b */
.L_x_4750:
        /* <DEDUP_REMOVED lines=9> */
.L_x_4749:
[----:B------:R-:W-:Y:S05]  /*15fa0*/  BSYNC.RECONVERGENT B0 ;  /* 0x0000000000007941 */ /* 0x000fea0003800200 */
.L_x_4748:
[----:B------:R-:W-:Y:S04]  /*15fb0*/  BSSY.RECONVERGENT B0, `(.L_x_4751) ;  /* 0x0000017000007945 */ /* 0x000fe80003800200 */
[----:B------:R-:W-:Y:S05]  /*15fc0*/  @!P1 BRA `(.L_x_4752) ;  /* 0x0000000000549947 */ /* 0x000fea0003800000 */
[----:B------:R-:W-:-:S07]  /*15fd0*/  IMAD.MOV.U32 R11, RZ, RZ, RZ ;  /* 0x000000ffff0b7224 */ /* 0x000fce00078e00ff */
.L_x_4754:
        /* <DEDUP_REMOVED lines=16> */
.L_x_4753:
[----:B------:R-:W-:-:S04]  /*160e0*/  ISETP.GT.AND P0, PT, R3, R2, PT ;  /* 0x000000020300720c */ /* 0x000fc80003f04270 */
[----:B------:R-:W-:Y:S02]  /*160f0*/  SEL R0, R30, R27, P0 ;  /* 0x0000001b1e007207 */ /* 0x000fe40000000000 */
[----:B------:R-:W-:Y:S02]  /*16100*/  SEL R27, R27, R30, P0 ;  /* 0x0000001e1b1b7207 */ /* 0x000fe40000000000 */
[----:B------:R-:W-:-:S07]  /*16110*/  MOV R30, R0 ;  /* 0x00000000001e7202 */ /* 0x000fce0000000f00 */
.L_x_4752:
[----:B------:R-:W-:Y:S05]  /*16120*/  BSYNC.RECONVERGENT B0 ;  /* 0x0000000000007941 */ /* 0x000fea0003800200 */
.L_x_4751:
        /* <DEDUP_REMOVED lines=39> */
.L_x_4757:
        /* <DEDUP_REMOVED lines=9> */
.L_x_4756:
[----:B------:R-:W-:Y:S05]  /*16430*/  BSYNC.RECONVERGENT B0 ;  /* 0x0000000000007941 */ /* 0x000fea0003800200 */
.L_x_4755:
[----:B------:R-:W-:Y:S04]  /*16440*/  BSSY.RECONVERGENT B0, `(.L_x_4758) ;  /* 0x000000d000007945 */ /* 0x000fe80003800200 */
[----:B------:R-:W-:Y:S05]  /*16450*/  @!P2 BRA `(.L_x_4759) ;  /* 0x00000000002ca947 */ /* 0x000fea0003800000 */
[----:B------:R-:W-:Y:S02]  /*16460*/  IMAD.MOV.U32 R2, RZ, RZ, RZ ;  /* 0x000000ffff027224 */ /* 0x000fe400078e00ff */
[----:B------:R-:W-:-:S07]  /*16470*/  IMAD.MOV.U32 R11, RZ, RZ, R14 ;  /* 0x000000ffff0b7224 */ /* 0x000fce00078e000e */
.L_x_4760:
        /* <DEDUP_REMOVED lines=9> */
.L_x_4759:
[----:B------:R-:W-:Y:S05]  /*16510*/  BSYNC.RECONVERGENT B0 ;  /* 0x0000000000007941 */ /* 0x000fea0003800200 */
.L_x_4758:
[----:B------:R-:W-:Y:S04]  /*16520*/  BSSY.RECONVERGENT B0, `(.L_x_4761) ;  /* 0x0000017000007945 */ /* 0x000fe80003800200 */
[----:B------:R-:W-:Y:S05]  /*16530*/  @!P1 BRA `(.L_x_4762) ;  /* 0x0000000000549947 */ /* 0x000fea0003800000 */
[----:B------:R-:W-:-:S07]  /*16540*/  IMAD.MOV.U32 R11, RZ, RZ, RZ ;  /* 0x000000ffff0b7224 */ /* 0x000fce00078e00ff */
.L_x_4764:
        /* <DEDUP_REMOVED lines=16> */
.L_x_4763:
[----:B------:R-:W-:-:S04]  /*16650*/  ISETP.GT.AND P0, PT, R3, R2, PT ;  /* 0x000000020300720c */ /* 0x000fc80003f04270 */
[----:B------:R-:W-:Y:S02]  /*16660*/  SEL R0, R19, R14, P0 ;  /* 0x0000000e13007207 */ /* 0x000fe40000000000 */
[----:B------:R-:W-:Y:S02]  /*16670*/  SEL R14, R14, R19, P0 ;  /* 0x000000130e0e7207 */ /* 0x000fe40000000000 */
[----:B------:R-:W-:-:S07]  /*16680*/  MOV R19, R0 ;  /* 0x0000000000137202 */ /* 0x000fce0000000f00 */
.L_x_4762:
[----:B------:R-:W-:Y:S05]  /*16690*/  BSYNC.RECONVERGENT B0 ;  /* 0x0000000000007941 */ /* 0x000fea0003800200 */
.L_x_4761:
        /* <DEDUP_REMOVED lines=39> */
.L_x_4767:
        /* <DEDUP_REMOVED lines=9> */
.L_x_4766:
[----:B------:R-:W-:Y:S05]  /*169a0*/  BSYNC.RECONVERGENT B0 ;  /* 0x0000000000007941 */ /* 0x000fea0003800200 */
.L_x_4765:
[----:B------:R-:W-:Y:S04]  /*169b0*/  BSSY.RECONVERGENT B0, `(.L_x_4768) ;  /* 0x000000d000007945 */ /* 0x000fe80003800200 */
[----:B------:R-:W-:Y:S05]  /*169c0*/  @!P2 BRA `(.L_x_4769) ;  /* 0x00000000002ca947 */ /* 0x000fea0003800000 */
[----:B------:R-:W-:Y:S02]  /*169d0*/  IMAD.MOV.U32 R2, RZ, RZ, RZ ;  /* 0x000000ffff027224 */ /* 0x000fe400078e00ff */
[----:B------:R-:W-:-:S07]  /*169e0*/  IMAD.MOV.U32 R11, RZ, RZ, R22 ;  /* 0x000000ffff0b7224 */ /* 0x000fce00078e0016 */
.L_x_4770:
        /* <DEDUP_REMOVED lines=9> */
.L_x_4769:
[----:B------:R-:W-:Y:S05]  /*16a80*/  BSYNC.RECONVERGENT B0 ;  /* 0x0000000000007941 */ /* 0x000fea0003800200 */
.L_x_4768:
[----:B------:R-:W-:Y:S04]  /*16a90*/  BSSY.RECONVERGENT B0, `(.L_x_4771) ;  /* 0x0000017000007945 */ /* 0x000fe80003800200 */
[----:B------:R-:W-:Y:S05]  /*16aa0*/  @!P1 BRA `(.L_x_4772) ;  /* 0x0000000000549947 */ /* 0x000fea0003800000 */
[----:B------:R-:W-:-:S07]  /*16ab0*/  IMAD.MOV.U32 R11, RZ, RZ, RZ ;  /* 0x000000ffff0b7224 */ /* 0x000fce00078e00ff */
.L_x_4774:
        /* <DEDUP_REMOVED lines=16> */
.L_x_4773:
[----:B------:R-:W-:-:S04]  /*16bc0*/  ISETP.GT.AND P0, PT, R3, R2, PT ;  /* 0x000000020300720c */ /* 0x000fc80003f04270 */
[----:B------:R-:W-:Y:S02]  /*16bd0*/  SEL R0, R17, R22, P0 ;  /* 0x0000001611007207 */ /* 0x000fe40000000000 */
[----:B------:R-:W-:Y:S02]  /*16be0*/  SEL R22, R22, R17, P0 ;  /* 0x0000001116167207 */ /* 0x000fe40000000000 */
[----:B------:R-:W-:-:S07]  /*16bf0*/  MOV R17, R0 ;  /* 0x0000000000117202 */ /* 0x000fce0000000f00 */
.L_x_4772:
[----:B------:R-:W-:Y:S05]  /*16c00*/  BSYNC.RECONVERGENT B0 ;  /* 0x0000000000007941 */ /* 0x000fea0003800200 */
.L_x_4771:
        /* <DEDUP_REMOVED lines=39> */
.L_x_4777:
        /* <DEDUP_REMOVED lines=9> */
.L_x_4776:
[----:B------:R-:W-:Y:S05]  /*16f10*/  BSYNC.RECONVERGENT B0 ;  /* 0x0000000000007941 */ /* 0x000fea0003800200 */
.L_x_4775:
[----:B------:R-:W-:Y:S04]  /*16f20*/  BSSY.RECONVERGENT B0, `(.L_x_4778) ;  /* 0x000000d000007945 */ /* 0x000fe80003800200 */
[----:B------:R-:W-:Y:S05]  /*16f30*/  @!P2 BRA `(.L_x_4779) ;  /* 0x00000000002ca947 */ /* 0x000fea0003800000 */
[----:B------:R-:W-:Y:S02]  /*16f40*/  IMAD.MOV.U32 R2, RZ, RZ, RZ ;  /* 0x000000ffff027224 */ /* 0x000fe400078e00ff */
[----:B------:R-:W-:-:S07]  /*16f50*/  IMAD.MOV.U32 R11, RZ, RZ, R20 ;  /* 0x000000ffff0b7224 */ /* 0x000fce00078e0014 */
.L_x_4780:
        /* <DEDUP_REMOVED lines=9> */
.L_x_4779:
[----:B------:R-:W-:Y:S05]  /*16ff0*/  BSYNC.RECONVERGENT B0 ;  /* 0x0000000000007941 */ /* 0x000fea0003800200 */
.L_x_4778:
[----:B------:R-:W-:Y:S04]  /*17000*/  BSSY.RECONVERGENT B0, `(.L_x_4781) ;  /* 0x0000017000007945 */ /* 0x000fe80003800200 */
[----:B------:R-:W-:Y:S05]  /*17010*/  @!P1 BRA `(.L_x_4782) ;  /* 0x0000000000549947 */ /* 0x000fea0003800000 */
[----:B------:R-:W-:-:S07]  /*17020*/  IMAD.MOV.U32 R11, RZ, RZ, RZ ;  /* 0x000000ffff0b7224 */ /* 0x000fce00078e00ff */
.L_x_4784:
        /* <DEDUP_REMOVED lines=16> */
.L_x_4783:
[----:B------:R-:W-:-:S04]  /*17130*/  ISETP.GT.AND P0, PT, R3, R2, PT ;  /* 0x000000020300720c */ /* 0x000fc80003f04270 */
[----:B------:R-:W-:Y:S02]  /*17140*/  SEL R0, R15, R20, P0 ;  /* 0x000000140f007207 */ /* 0x000fe40000000000 */
[----:B------:R-:W-:Y:S02]  /*17150*/  SEL R20, R20, R15, P0 ;  /* 0x0000000f14147207 */ /* 0x000fe40000000000 */
[----:B------:R-:W-:-:S07]  /*17160*/  MOV R15, R0 ;  /* 0x00000000000f7202 */ /* 0x000fce0000000f00 */
.L_x_4782:
[----:B------:R-:W-:Y:S05]  /*17170*/  BSYNC.RECONVERGENT B0 ;  /* 0x0000000000007941 */ /* 0x000fea0003800200 */
.L_x_4781:
        /* <DEDUP_REMOVED lines=39> */
.L_x_4787:
        /* <DEDUP_REMOVED lines=9> */
.L_x_4786:
[----:B------:R-:W-:Y:S05]  /*17480*/  BSYNC.RECONVERGENT B0 ;  /* 0x0000000000007941 */ /* 0x000fea0003800200 */
.L_x_4785:
[----:B------:R-:W-:Y:S04]  /*17490*/  BSSY.RECONVERGENT B0, `(.L_x_4788) ;  /* 0x000000d000007945 */ /* 0x000fe80003800200 */
[----:B------:R-:W-:Y:S05]  /*174a0*/  @!P2 BRA `(.L_x_4789) ;  /* 0x00000000002ca947 */ /* 0x000fea0003800000 */
[----:B------:R-:W-:Y:S02]  /*174b0*/  IMAD.MOV.U32 R2, RZ, RZ, RZ ;  /* 0x000000ffff027224 */ /* 0x000fe400078e00ff */
[----:B------:R-:W-:-:S07]  /*174c0*/  IMAD.MOV.U32 R11, RZ, RZ, R18 ;  /* 0x000000ffff0b7224 */ /* 0x000fce00078e0012 */
.L_x_4790:
        /* <DEDUP_REMOVED lines=9> */
.L_x_4789:
[----:B------:R-:W-:Y:S05]  /*17560*/  BSYNC.RECONVERGENT B0 ;  /* 0x0000000000007941 */ /* 0x000fea0003800200 */
.L_x_4788:
[----:B------:R-:W-:Y:S04]  /*17570*/  BSSY.RECONVERGENT B0, `(.L_x_4791) ;  /* 0x0000017000007945 */ /* 0x000fe80003800200 */
[----:B------:R-:W-:Y:S05]  /*17580*/  @!P1 BRA `(.L_x_4792) ;  /* 0x0000000000549947 */ /* 0x000fea0003800000 */
[----:B------:R-:W-:-:S07]  /*17590*/  IMAD.MOV.U32 R11, RZ, RZ, RZ ;  /* 0x000000ffff0b7224 */ /* 0x000fce00078e00ff */
.L_x_4794:
        /* <DEDUP_REMOVED lines=16> */
.L_x_4793:
[----:B------:R-:W-:-:S04]  /*176a0*/  ISETP.GT.AND P0, PT, R3, R2, PT ;  /* 0x000000020300720c */ /* 0x000fc80003f04270 */
[----:B------:R-:W-:Y:S02]  /*176b0*/  SEL R0, R13, R18, P0 ;  /* 0x000000120d007207 */ /* 0x000fe40000000000 */
[----:B------:R-:W-:Y:S02]  /*176c0*/  SEL R18, R18, R13, P0 ;  /* 0x0000000d12127207 */ /* 0x000fe40000000000 */
[----:B------:R-:W-:-:S07]  /*176d0*/  MOV R13, R0 ;  /* 0x00000000000d7202 */ /* 0x000fce0000000f00 */
.L_x_4792:
[----:B------:R-:W-:Y:S05]  /*176e0*/  BSYNC.RECONVERGENT B0 ;  /* 0x0000000000007941 */ /* 0x000fea0003800200 */
.L_x_4791:
        /* <DEDUP_REMOVED lines=39> */
.L_x_4797:
        /* <DEDUP_REMOVED lines=9> */
.L_x_4796:
[----:B------:R-:W-:Y:S05]  /*179f0*/  BSYNC.RECONVERGENT B0 ;  /* 0x0000000000007941 */ /* 0x000fea0003800200 */
.L_x_4795:
[----:B------:R-:W-:Y:S04]  /*17a00*/  BSSY.RECONVERGENT B0, `(.L_x_4798) ;  /* 0x000000d000007945 */ /* 0x000fe80003800200 */
[----:B------:R-:W-:Y:S05]  /*17a10*/  @!P2 BRA `(.L_x_4799) ;  /* 0x00000000002ca947 */ /* 0x000fea0003800000 */
[----:B------:R-:W-:Y:S02]  /*17a20*/  IMAD.MOV.U32 R2, RZ, RZ, RZ ;  /* 0x000000ffff027224 */ /* 0x000fe400078e00ff */
[----:B------:R-:W-:-:S07]  /*17a30*/  IMAD.MOV.U32 R11, RZ, RZ, R16 ;  /* 0x000000ffff0b7224 */ /* 0x000fce00078e0010 */
.L_x_4800:
        /* <DEDUP_REMOVED lines=9> */
.L_x_4799:
[----:B------:R-:W-:Y:S05]  /*17ad0*/  BSYNC.RECONVERGENT B0 ;  /* 0x0000000000007941 */ /* 0x000fea0003800200 */
.L_x_4798:
[----:B------:R-:W-:Y:S04]  /*17ae0*/  BSSY.RECONVERGENT B0, `(.L_x_4801) ;  /* 0x0000017000007945 */ /* 0x000fe80003800200 */
[----:B------:R-:W-:Y:S05]  /*17af0*/  @!P1 BRA `(.L_x_4802) ;  /* 0x0000000000549947 */ /* 0x000fea0003800000 */
[----:B------:R-:W-:-:S07]  /*17b00*/  IMAD.MOV.U32 R11, RZ, RZ, RZ ;  /* 0x000000ffff0b7224 */ /* 0x000fce00078e00ff */
.L_x_4804:
        /* <DEDUP_REMOVED lines=16> */
.L_x_4803:
[----:B------:R-:W-:-:S04]  /*17c10*/  ISETP.GT.AND P0, PT, R3, R2, PT ;  /* 0x000000020300720c */ /* 0x000fc80003f04270 */
[----:B------:R-:W-:Y:S02]  /*17c20*/  SEL R0, R21, R16, P0 ;  /* 0x0000001015007207 */ /* 0x000fe40000000000 */
[----:B------:R-:W-:Y:S02]  /*17c30*/  SEL R16, R16, R21, P0 ;  /* 0x0000001510107207 */ /* 0x000fe40000000000 */
[----:B------:R-:W-:-:S07]  /*17c40*/  MOV R21, R0 ;  /* 0x0000000000157202 */ /* 0x000fce0000000f00 */
.L_x_4802:
[----:B------:R-:W-:Y:S05]  /*17c50*/  BSYNC.RECONVERGENT B0 ;  /* 0x0000000000007941 */ /* 0x000fea0003800200 */
.L_x_4801:
        /* <DEDUP_REMOVED lines=39> */
.L_x_4807:
        /* <DEDUP_REMOVED lines=9> */
.L_x_4806:
[----:B------:R-:W-:Y:S05]  /*17f60*/  BSYNC.RECONVERGENT B0 ;  /* 0x0000000000007941 */ /* 0x000fea0003800200 */
.L_x_4805:
[----:B------:R-:W-:Y:S04]  /*17f70*/  BSSY.RECONVERGENT B0, `(.L_x_4808) ;  /* 0x000000d000007945 */ /* 0x000fe80003800200 */
[----:B------:R-:W-:Y:S05]  /*17f80*/  @!P2 BRA `(.L_x_4809) ;  /* 0x00000000002ca947 */ /* 0x000fea0003800000 */
[----:B------:R-:W-:Y:S02]  /*17f90*/  IMAD.MOV.U32 R2, RZ, RZ, RZ ;  /* 0x000000ffff027224 */ /* 0x000fe400078e00ff */
[----:B------:R-:W-:-:S07]  /*17fa0*/  IMAD.MOV.U32 R11, RZ, RZ, R24 ;  /* 0x000000ffff0b7224 */ /* 0x000fce00078e0018 */
.L_x_4810:
        /* <DEDUP_REMOVED lines=9> */
.L_x_4809:
[----:B------:R-:W-:Y:S05]  /*18040*/  BSYNC.RECONVERGENT B0 ;  /* 0x0000000000007941 */ /* 0x000fea0003800200 */
.L_x_4808:
[----:B------:R-:W-:Y:S04]  /*18050*/  BSSY.RECONVERGENT B0, `(.L_x_4811) ;  /* 0x0000017000007945 */ /* 0x000fe80003800200 */
[----:B------:R-:W-:Y:S05]  /*18060*/  @!P1 BRA `(.L_x_4812) ;  /* 0x0000000000549947 */ /* 0x000fea0003800000 */
[----:B------:R-:W-:-:S07]  /*18070*/  IMAD.MOV.U32 R11, RZ, RZ, RZ ;  /* 0x000000ffff0b7224 */ /* 0x000fce00078e00ff */
.L_x_4814:
        /* <DEDUP_REMOVED lines=16> */
.L_x_4813:
[----:B------:R-:W-:-:S04]  /*18180*/  ISETP.GT.AND P0, PT, R3, R2, PT ;  /* 0x000000020300720c */ /* 0x000fc80003f04270 */
[----:B------:R-:W-:Y:S02]  /*18190*/  SEL R0, R23, R24, P0 ;  /* 0x0000001817007207 */ /* 0x000fe40000000000 */
[----:B------:R-:W-:Y:S02]  /*181a0*/  SEL R24, R24, R23, P0 ;  /* 0x0000001718187207 */ /* 0x000fe40000000000 */
[----:B------:R-:W-:-:S07]  /*181b0*/  MOV R23, R0 ;  /* 0x0000000000177202 */ /* 0x000fce0000000f00 */
.L_x_4812:
[----:B------:R-:W-:Y:S05]  /*181c0*/  BSYNC.RECONVERGENT B0 ;  /* 0x0000000000007941 */ /* 0x000fea0003800200 */
.L_x_4811:
        /* <DEDUP_REMOVED lines=39> */
.L_x_4817:
        /* <DEDUP_REMOVED lines=9> */
.L_x_4816:
[----:B------:R-:W-:Y:S05]  /*184d0*/  BSYNC.RECONVERGENT B0 ;  /* 0x0000000000007941 */ /* 0x000fea0003800200 */
.L_x_4815:
[----:B------:R-:W-:Y:S04]  /*184e0*/  BSSY.RECONVERGENT B0, `(.L_x_4818) ;  /* 0x000000d000007945 */ /* 0x000fe80003800200 */
[----:B------:R-:W-:Y:S05]  /*184f0*/  @!P2 BRA `(.L_x_4819) ;  /* 0x00000000002ca947 */ /* 0x000fea0003800000 */
[----:B------:R-:W-:Y:S02]  /*18500*/  IMAD.MOV.U32 R2, RZ, RZ, RZ ;  /* 0x000000ffff027224 */ /* 0x000fe400078e00ff */
[----:B------:R-:W-:-:S07]  /*18510*/  IMAD.MOV.U32 R11, RZ, RZ, R26 ;  /* 0x000000ffff0b7224 */ /* 0x000fce00078e001a */
.L_x_4820:
        /* <DEDUP_REMOVED lines=9> */
.L_x_4819:
[----:B------:R-:W-:Y:S05]  /*185b0*/  BSYNC.RECONVERGENT B0 ;  /* 0x0000000000007941 */ /* 0x000fea0003800200 */
.L_x_4818:
[----:B------:R-:W-:Y:S04]  /*185c0*/  BSSY.RECONVERGENT B0, `(.L_x_4821) ;  /* 0x0000017000007945 */ /* 0x000fe80003800200 */
[----:B------:R-:W-:Y:S05]  /*185d0*/  @!P1 BRA `(.L_x_4822) ;  /* 0x0000000000549947 */ /* 0x000fea0003800000 */
[----:B------:R-:W-:-:S07]  /*185e0*/  IMAD.MOV.U32 R11, RZ, RZ, RZ ;  /* 0x000000ffff0b7224 */ /* 0x000fce00078e00ff */
.L_x_4824:
        /* <DEDUP_REMOVED lines=16> */
.L_x_4823:
[----:B------:R-:W-:-:S04]  /*186f0*/  ISETP.GT.AND P0, PT, R3, R2, PT ;  /* 0x000000020300720c */ /* 0x000fc80003f04270 */
[----:B------:R-:W-:Y:S02]  /*18700*/  SEL R0, R25, R26, P0 ;  /* 0x0000001a19007207 */ /* 0x000fe40000000000 */
[----:B------:R-:W-:Y:S02]  /*18710*/  SEL R26, R26, R25, P0 ;  /* 0x000000191a1a7207 */ /* 0x000fe40000000000 */
[----:B------:R-:W-:-:S07]  /*18720*/  MOV R25, R0 ;  /* 0x0000000000197202 */ /* 0x000fce0000000f00 */
.L_x_4822:
[----:B------:R-:W-:Y:S05]  /*18730*/  BSYNC.RECONVERGENT B0 ;  /* 0x0000000000007941 */ /* 0x000fea0003800200 */
.L_x_4821:
        /* <DEDUP_REMOVED lines=39> */
.L_x_4827:
        /* <DEDUP_REMOVED lines=9> */
.L_x_4826:
[----:B------:R-:W-:Y:S05]  /*18a40*/  BSYNC.RECONVERGENT B0 ;  /* 0x0000000000007941 */ /* 0x000fea0003800200 */
.L_x_4825:
[----:B------:R-:W-:Y:S04]  /*18a50*/  BSSY.RECONVERGENT B0, `(.L_x_4828) ;  /* 0x000000d000007945 */ /* 0x000fe80003800200 */
[----:B------:R-:W-:Y:S05]  /*18a60*/  @!P2 BRA `(.L_x_4829) ;  /* 0x00000000002ca947 */ /* 0x000fea0003800000 */
[----:B------:R-:W-:Y:S02]  /*18a70*/  IMAD.MOV.U32 R2, RZ, RZ, RZ ;  /* 0x000000ffff027224 */ /* 0x000fe400078e00ff */
[----:B------:R-:W-:-:S07]  /*18a80*/  IMAD.MOV.U32 R11, RZ, RZ, R28 ;  /* 0x000000ffff0b7224 */ /* 0x000fce00078e001c */
.L_x_4830:
        /* <DEDUP_REMOVED lines=9> */
.L_x_4829:
[----:B------:R-:W-:Y:S05]  /*18b20*/  BSYNC.RECONVERGENT B0 ;  /* 0x0000000000007941 */ /* 0x000fea0003800200 */
.L_x_4828:
[----:B------:R-:W-:Y:S04]  /*18b30*/  BSSY.RECONVERGENT B0, `(.L_x_4831) ;  /* 0x0000017000007945 */ /* 0x000fe80003800200 */
[----:B------:R-:W-:Y:S05]  /*18b40*/  @!P1 BRA `(.L_x_4832) ;  /* 0x0000000000549947 */ /* 0x000fea0003800000 */
[----:B------:R-:W-:-:S07]  /*18b50*/  IMAD.MOV.U32 R11, RZ, RZ, RZ ;  /* 0x000000ffff0b7224 */ /* 0x000fce00078e00ff */
.L_x_4834:
        /* <DEDUP_REMOVED lines=16> */
.L_x_4833:
[----:B------:R-:W-:-:S04]  /*18c60*/  ISETP.GT.AND P0, PT, R3, R2, PT ;  /* 0x000000020300720c */ /* 0x000fc80003f04270 */
[----:B------:R-:W-:Y:S02]  /*18c70*/  SEL R0, R27, R28, P0 ;  /* 0x0000001c1b007207 */ /* 0x000fe40000000000 */
[----:B------:R-:W-:Y:S02]  /*18c80*/  SEL R28, R28, R27, P0 ;  /* 0x0000001b1c1c7207 */ /* 0x000fe40000000000 */
[----:B------:R-:W-:-:S07]  /*18c90*/  MOV R27, R0 ;  /* 0x00000000001b7202 */ /* 0x000fce0000000f00 */
.L_x_4832:
[----:B------:R-:W-:Y:S05]  /*18ca0*/  BSYNC.RECONVERGENT B0 ;  /* 0x0000000000007941 */ /* 0x000fea0003800200 */
.L_x_4831:
        /* <DEDUP_REMOVED lines=39> */
.L_x_4837:
        /* <DEDUP_REMOVED lines=9> */
.L_x_4836:
[----:B------:R-:W-:Y:S05]  /*18fb0*/  BSYNC.RECONVERGENT B0 ;  /* 0x0000000000007941 */ /* 0x000fea0003800200 */
.L_x_4835:
[----:B------:R-:W-:Y:S04]  /*18fc0*/  BSSY.RECONVERGENT B0, `(.L_x_4838) ;  /* 0x000000d000007945 */ /* 0x000fe80003800200 */
[----:B------:R-:W-:Y:S05]  /*18fd0*/  @!P2 BRA `(.L_x_4839) ;  /* 0x00000000002ca947 */ /* 0x000fea0003800000 */
[----:B------:R-:W-:Y:S02]  /*18fe0*/  IMAD.MOV.U32 R2, RZ, RZ, RZ ;  /* 0x000000ffff027224 */ /* 0x000fe400078e00ff */
[----:B------:R-:W-:-:S07]  /*18ff0*/  IMAD.MOV.U32 R11, RZ, RZ, R19 ;  /* 0x000000ffff0b7224 */ /* 0x000fce00078e0013 */
.L_x_4840:
        /* <DEDUP_REMOVED lines=9> */
.L_x_4839:
[----:B------:R-:W-:Y:S05]  /*19090*/  BSYNC.RECONVERGENT B0 ;  /* 0x0000000000007941 */ /* 0x000fea0003800200 */
.L_x_4838:
[----:B------:R-:W-:Y:S04]  /*190a0*/  BSSY.RECONVERGENT B0, `(.L_x_4841) ;  /* 0x0000017000007945 */ /* 0x000fe80003800200 */
[----:B------:R-:W-:Y:S05]  /*190b0*/  @!P1 BRA `(.L_x_4842) ;  /* 0x0000000000549947 */ /* 0x000fea0003800000 */
[----:B------:R-:W-:-:S07]  /*190c0*/  IMAD.MOV.U32 R11, RZ, RZ, RZ ;  /* 0x000000ffff0b7224 */ /* 0x000fce00078e00ff */
.L_x_4844:
        /* <DEDUP_REMOVED lines=16> */
.L_x_4843:
[----:B------:R-:W-:-:S04]  /*191d0*/  ISETP.GT.AND P0, PT, R3, R2, PT ;  /* 0x000000020300720c */ /* 0x000fc80003f04270 */
[----:B------:R-:W-:Y:S02]  /*191e0*/  SEL R0, R22, R19, P0 ;  /* 0x0000001316007207 */ /* 0x000fe40000000000 */
[----:B------:R-:W-:Y:S02]  /*191f0*/  SEL R19, R19, R22, P0 ;  /* 0x0000001613137207 */ /* 0x000fe40000000000 */
[----:B------:R-:W-:-:S07]  /*19200*/  MOV R22, R0 ;  /* 0x0000000000167202 */ /* 0x000fce0000000f00 */
.L_x_4842:
[----:B------:R-:W-:Y:S05]  /*19210*/  BSYNC.RECONVERGENT B0 ;  /* 0x0000000000007941 */ /* 0x000fea0003800200 */
.L_x_4841:
        /* <DEDUP_REMOVED lines=39> */
.L_x_4847:
        /* <DEDUP_REMOVED lines=9> */
.L_x_4846:
[----:B------:R-:W-:Y:S05]  /*19520*/  BSYNC.RECONVERGENT B0 ;  /* 0x0000000000007941 */ /* 0x000fea0003800200 */
.L_x_4845:
[----:B------:R-:W-:Y:S04]  /*19530*/  BSSY.RECONVERGENT B0, `(.L_x_4848) ;  /* 0x000000d000007945 */ /* 0x000fe80003800200 */
[----:B------:R-:W-:Y:S05]  /*19540*/  @!P2 BRA `(.L_x_4849) ;  /* 0x00000000002ca947 */ /* 0x000fea0003800000 */
[----:B------:R-:W-:Y:S02]  /*19550*/  IMAD.MOV.U32 R2, RZ, RZ, RZ ;  /* 0x000000ffff027224 */ /* 0x000fe400078e00ff */
[----:B------:R-:W-:-:S07]  /*19560*/  IMAD.MOV.U32 R11, RZ, RZ, R17 ;  /* 0x000000ffff0b7224 */ /* 0x000fce00078e0011 */
.L_x_4850:
        /* <DEDUP_REMOVED lines=9> */
.L_x_4849:
[----:B------:R-:W-:Y:S05]  /*19600*/  BSYNC.RECONVERGENT B0 ;  /* 0x0000000000007941 */ /* 0x000fea0003800200 */
.L_x_4848:
[----:B------:R-:W-:Y:S04]  /*19610*/  BSSY.RECONVERGENT B0, `(.L_x_4851) ;  /* 0x0000017000007945 */ /* 0x000fe80003800200 */
[----:B------:R-:W-:Y:S05]  /*19620*/  @!P1 BRA `(.L_x_4852) ;  /* 0x0000000000549947 */ /* 0x000fea0003800000 */
[----:B------:R-:W-:-:S07]  /*19630*/  IMAD.MOV.U32 R11, RZ, RZ, RZ ;  /* 0x000000ffff0b7224 */ /* 0x000fce00078e00ff */
.L_x_4854:
        /* <DEDUP_REMOVED lines=16> */
.L_x_4853:
[----:B------:R-:W-:-:S04]  /*19740*/  ISETP.GT.AND P0, PT, R3, R2, PT ;  /* 0x000000020300720c */ /* 0x000fc80003f04270 */
[----:B------:R-:W-:Y:S02]  /*19750*/  SEL R0, R20, R17, P0 ;  /* 0x0000001114007207 */ /* 0x000fe40000000000 */
[----:B------:R-:W-:Y:S02]  /*19760*/  SEL R17, R17, R20, P0 ;  /* 0x0000001411117207 */ /* 0x000fe40000000000 */
[----:B------:R-:W-:-:S07]  /*19770*/  MOV R20, R0 ;  /* 0x0000000000147202 */ /* 0x000fce0000000f00 */
.L_x_4852:
[----:B------:R-:W-:Y:S05]  /*19780*/  BSYNC.RECONVERGENT B0 ;  /* 0x0000000000007941 */ /* 0x000fea0003800200 */
.L_x_4851:
        /* <DEDUP_REMOVED lines=39> */
.L_x_4857:
        /* <DEDUP_REMOVED lines=9> */
.L_x_4856:
[----:B------:R-:W-:Y:S05]  /*19a90*/  BSYNC.RECONVERGENT B0 ;  /* 0x0000000000007941 */ /* 0x000fea0003800200 */
.L_x_4855:
[----:B------:R-:W-:Y:S04]  /*19aa0*/  BSSY.RECONVERGENT B0, `(.L_x_4858) ;  /* 0x000000d000007945 */ /* 0x000fe80003800200 */
[----:B------:R-:W-:Y:S05]  /*19ab0*/  @!P2 BRA `(.L_x_4859) ;  /* 0x00000000002ca947 */ /* 0x000fea0003800000 */
[----:B------:R-:W-:Y:S02]  /*19ac0*/  IMAD.MOV.U32 R2, RZ, RZ, RZ ;  /* 0x000000ffff027224 */ /* 0x000fe400078e00ff */
[----:B------:R-:W-:-:S07]  /*19ad0*/  IMAD.MOV.U32 R11, RZ, RZ, R15 ;  /* 0x000000ffff0b7224 */ /* 0x000fce00078e000f */
.L_x_4860:
        /* <DEDUP_REMOVED lines=9> */
.L_x_4859:
[----:B------:R-:W-:Y:S05]  /*19b70*/  BSYNC.RECONVERGENT B0 ;  /* 0x0000000000007941 */ /* 0x000fea0003800200 */
.L_x_4858:
[----:B------:R-:W-:Y:S04]  /*19b80*/  BSSY.RECONVERGENT B0, `(.L_x_4861) ;  /* 0x0000017000007945 */ /* 0x000fe80003800200 */
[----:B------:R-:W-:Y:S05]  /*19b90*/  @!P1 BRA `(.L_x_4862) ;  /* 0x0000000000549947 */ /* 0x000fea0003800000 */
[----:B------:R-:W-:-:S07]  /*19ba0*/  IMAD.MOV.U32 R11, RZ, RZ, RZ ;  /* 0x000000ffff0b7224 */ /* 0x000fce00078e00ff */
.L_x_4864:
        /* <DEDUP_REMOVED lines=16> */
.L_x_4863:
[----:B------:R-:W-:-:S04]  /*19cb0*/  ISETP.GT.AND P0, PT, R3, R2, PT ;  /* 0x000000020300720c */ /* 0x000fc80003f04270 */
[----:B------:R-:W-:Y:S02]  /*19cc0*/  SEL R0, R18, R15, P0 ;  /* 0x0000000f12007207 */ /* 0x000fe40000000000 */
[----:B------:R-:W-:Y:S02]  /*19cd0*/  SEL R15, R15, R18, P0 ;  /* 0x000000120f0f7207 */ /* 0x000fe40000000000 */
[----:B------:R-:W-:-:S07]  /*19ce0*/  MOV R18, R0 ;  /* 0x0000000000127202 */ /* 0x000fce0000000f00 */
.L_x_4862:
[----:B------:R-:W-:Y:S05]  /*19cf0*/  BSYNC.RECONVERGENT B0 ;  /* 0x0000000000007941 */ /* 0x000fea0003800200 */
.L_x_4861:
        /* <DEDUP_REMOVED lines=39> */
.L_x_4867:
        /* <DEDUP_REMOVED lines=9> */
.L_x_4866:
[----:B------:R-:W-:Y:S05]  /*1a000*/  BSYNC.RECONVERGENT B0 ;  /* 0x0000000000007941 */ /* 0x000fea0003800200 */
.L_x_4865:
[----:B------:R-:W-:Y:S04]  /*1a010*/  BSSY.RECONVERGENT B0, `(.L_x_4868) ;  /* 0x000000d000007945 */ /* 0x000fe80003800200 */
[----:B------:R-:W-:Y:S05]  /*1a020*/  @!P2 BRA `(.L_x_4869) ;  /* 0x00000000002ca947 */ /* 0x000fea0003800000 */
[----:B------:R-:W-:Y:S02]  /*1a030*/  IMAD.MOV.U32 R2, RZ, RZ, RZ ;  /* 0x000000ffff027224 */ /* 0x000fe400078e00ff */
[----:B------:R-:W-:-:S07]  /*1a040*/  IMAD.MOV.U32 R11, RZ, RZ, R13 ;  /* 0x000000ffff0b7224 */ /* 0x000fce00078e000d */
.L_x_4870:
        /* <DEDUP_REMOVED lines=9> */
.L_x_4869:
[----:B------:R-:W-:Y:S05]  /*1a0e0*/  BSYNC.RECONVERGENT B0 ;  /* 0x0000000000007941 */ /* 0x000fea0003800200 */
.L_x_4868:
[----:B------:R-:W-:Y:S04]  /*1a0f0*/  BSSY.RECONVERGENT B0, `(.L_x_4871) ;  /* 0x0000017000007945 */ /* 0x000fe80003800200 */
[----:B------:R-:W-:Y:S05]  /*1a100*/  @!P1 BRA `(.L_x_4872) ;  /* 0x0000000000549947 */ /* 0x000fea0003800000 */
[----:B------:R-:W-:-:S07]  /*1a110*/  IMAD.MOV.U32 R11, RZ, RZ, RZ ;  /* 0x000000ffff0b7224 */ /* 0x000fce00078e00ff */
.L_x_4874:
        /* <DEDUP_REMOVED lines=16> */
.L_x_4873:
[----:B------:R-:W-:-:S04]  /*1a220*/  ISETP.GT.AND P0, PT, R3, R2, PT ;  /* 0x000000020300720c */ /* 0x000fc80003f04270 */
[----:B------:R-:W-:Y:S02]  /*1a230*/  SEL R0, R16, R13, P0 ;  /* 0x0000000d10007207 */ /* 0x000fe40000000000 */
[----:B------:R-:W-:Y:S02]  /*1a240*/  SEL R13, R13, R16, P0 ;  /* 0x000000100d0d7207 */ /* 0x000fe40000000000 */
[----:B------:R-:W-:-:S07]  /*1a250*/  MOV R16, R0 ;  /* 0x0000000000107202 */ /* 0x000fce0000000f00 */
.L_x_4872:
[----:B------:R-:W-:Y:S05]  /*1a260*/  BSYNC.RECONVERGENT B0 ;  /* 0x0000000000007941 */ /* 0x000fea0003800200 */
.L_x_4871:
        /* <DEDUP_REMOVED lines=39> */
.L_x_4877:
        /* <DEDUP_REMOVED lines=9> */
.L_x_4876:
[----:B------:R-:W-:Y:S05]  /*1a570*/  BSYNC.RECONVERGENT B0 ;  /* 0x0000000000007941 */ /* 0x000fea0003800200 */
.L_x_4875:
[----:B------:R-:W-:Y:S04]  /*1a580*/  BSSY.RECONVERGENT B0, `(.L_x_4878) ;  /* 0x000000d000007945 */ /* 0x000fe80003800200 */
[----:B------:R-:W-:Y:S05]  /*1a590*/  @!P2 BRA `(.L_x_4879) ;  /* 0x00000000002ca947 */ /* 0x000fea0003800000 */
[----:B------:R-:W-:Y:S02]  /*1a5a0*/  IMAD.MOV.U32 R2, RZ, RZ, RZ ;  /* 0x000000ffff027224 */ /* 0x000fe400078e00ff */
[----:B------:R-:W-:-:S07]  /*1a5b0*/  IMAD.MOV.U32 R11, RZ, RZ, R21 ;  /* 0x000000ffff0b7224 */ /* 0x000fce00078e0015 */
.L_x_4880:
        /* <DEDUP_REMOVED lines=9> */
.L_x_4879:
[----:B------:R-:W-:Y:S05]  /*1a650*/  BSYNC.RECONVERGENT B0 ;  /* 0x0000000000007941 */ /* 0x000fea0003800200 */
.L_x_4878:
[----:B------:R-:W-:Y:S04]  /*1a660*/  BSSY.RECONVERGENT B0, `(.L_x_4881) ;  /* 0x0000017000007945 */ /* 0x000fe80003800200 */
[----:B------:R-:W-:Y:S05]  /*1a670*/  @!P1 BRA `(.L_x_4882) ;  /* 0x0000000000549947 */ /* 0x000fea0003800000 */
[----:B------:R-:W-:-:S07]  /*1a680*/  IMAD.MOV.U32 R11, RZ, RZ, RZ ;  /* 0x000000ffff0b7224 */ /* 0x000fce00078e00ff */
.L_x_4884:
        /* <DEDUP_REMOVED lines=16> */
.L_x_4883:
[----:B------:R-:W-:-:S04]  /*1a790*/  ISETP.GT.AND P0, PT, R3, R2, PT ;  /* 0x000000020300720c */ /* 0x000fc80003f04270 */
[----:B------:R-:W-:Y:S02]  /*1a7a0*/  SEL R0, R24, R21, P0 ;  /* 0x0000001518007207 */ /* 0x000fe40000000000 */
[----:B------:R-:W-:Y:S02]  /*1a7b0*/  SEL R21, R21, R24, P0 ;  /* 0x0000001815157207 */ /* 0x000fe40000000000 */
[----:B------:R-:W-:-:S07]  /*1a7c0*/  MOV R24, R0 ;  /* 0x0000000000187202 */ /* 0x000fce0000000f00 */
.L_x_4882:
[----:B------:R-:W-:Y:S05]  /*1a7d0*/  BSYNC.RECONVERGENT B0 ;  /* 0x0000000000007941 */ /* 0x000fea0003800200 */
.L_x_4881:
        /* <DEDUP_REMOVED lines=39> */
.L_x_4887:
        /* <DEDUP_REMOVED lines=9> */
.L_x_4886:
[----:B------:R-:W-:Y:S05]  /*1aae0*/  BSYNC.RECONVERGENT B0 ;  /* 0x0000000000007941 */ /* 0x000fea0003800200 */
.L_x_4885:
[----:B------:R-:W-:Y:S04]  /*1aaf0*/  BSSY.RECONVERGENT B0, `(.L_x_4888) ;  /* 0x000000d000007945 */ /* 0x000fe80003800200 */
[----:B------:R-:W-:Y:S05]  /*1ab00*/  @!P2 BRA `(.L_x_4889) ;  /* 0x00000000002ca947 */ /* 0x000fea0003800000 */
[----:B------:R-:W-:Y:S02]  /*1ab10*/  IMAD.MOV.U32 R2, RZ, RZ, RZ ;  /* 0x000000ffff027224 */ /* 0x000fe400078e00ff */
[----:B------:R-:W-:-:S07]  /*1ab20*/  IMAD.MOV.U32 R11, RZ, RZ, R23 ;  /* 0x000000ffff0b7224 */ /* 0x000fce00078e0017 */
.L_x_4890:
        /* <DEDUP_REMOVED lines=9> */
.L_x_4889:
[----:B------:R-:W-:Y:S05]  /*1abc0*/  BSYNC.RECONVERGENT B0 ;  /* 0x0000000000007941 */ /* 0x000fea0003800200 */
.L_x_4888:
[----:B------:R-:W-:Y:S04]  /*1abd0*/  BSSY.RECONVERGENT B0, `(.L_x_4891) ;  /* 0x0000017000007945 */ /* 0x000fe80003800200 */
[----:B------:R-:W-:Y:S05]  /*1abe0*/  @!P1 BRA `(.L_x_4892) ;  /* 0x0000000000549947 */ /* 0x000fea0003800000 */
[----:B------:R-:W-:-:S07]  /*1abf0*/  IMAD.MOV.U32 R11, RZ, RZ, RZ ;  /* 0x000000ffff0b7224 */ /* 0x000fce00078e00ff */
.L_x_4894:
        /* <DEDUP_REMOVED lines=16> */
.L_x_4893:
[----:B------:R-:W-:-:S04]  /*1ad00*/  ISETP.GT.AND P0, PT, R3, R2, PT ;  /* 0x000000020300720c */ /* 0x000fc80003f04270 */
[----:B------:R-:W-:Y:S02]  /*1ad10*/  SEL R0, R26, R23, P0 ;  /* 0x000000171a007207 */ /* 0x000fe40000000000 */
[----:B------:R-:W-:Y:S02]  /*1ad20*/  SEL R23, R23, R26, P0 ;  /* 0x0000001a17177207 */ /* 0x000fe40000000000 */
[----:B------:R-:W-:-:S07]  /*1ad30*/  MOV R26, R0 ;  /* 0x00000000001a7202 */ /* 0x000fce0000000f00 */
.L_x_4892:
[----:B------:R-:W-:Y:S05]  /*1ad40*/  BSYNC.RECONVERGENT B0 ;  /* 0x0000000000007941 */ /* 0x000fea0003800200 */
.L_x_4891:
        /* <DEDUP_REMOVED lines=39> */
.L_x_4897:
        /* <DEDUP_REMOVED lines=9> */
.L_x_4896:
[----:B------:R-:W-:Y:S05]  /*1b050*/  BSYNC.RECONVERGENT B0 ;  /* 0x0000000000007941 */ /* 0x000fea0003800200 */
.L_x_4895:
[----:B------:R-:W-:Y:S04]  /*1b060*/  BSSY.RECONVERGENT B0, `(.L_x_4898) ;  /* 0x000000d000007945 */ /* 0x000fe80003800200 */
[----:B------:R-:W-:Y:S05]  /*1b070*/  @!P2 BRA `(.L_x_4899) ;  /* 0x00000000002ca947 */ /* 0x000fea0003800000 */
[----:B------:R-:W-:Y:S02]  /*1b080*/  IMAD.MOV.U32 R2, RZ, RZ, RZ ;  /* 0x000000ffff027224 */ /* 0x000fe400078e00ff */
[----:B------:R-:W-:-:S07]  /*1b090*/  IMAD.MOV.U32 R11, RZ, RZ, R25 ;  /* 0x000000ffff0b7224 */ /* 0x000fce00078e0019 */
.L_x_4900:
        /* <DEDUP_REMOVED lines=9> */
.L_x_4899:
[----:B------:R-:W-:Y:S05]  /*1b130*/  BSYNC.RECONVERGENT B0 ;  /* 0x0000000000007941 */ /* 0x000fea0003800200 */
.L_x_4898:
[----:B------:R-:W-:Y:S04]  /*1b140*/  BSSY.RECONVERGENT B0, `(.L_x_4901) ;  /* 0x0000017000007945 */ /* 0x000fe80003800200 */
[----:B------:R-:W-:Y:S05]  /*1b150*/  @!P1 BRA `(.L_x_4902) ;  /* 0x0000000000549947 */ /* 0x000fea0003800000 */
[----:B------:R-:W-:-:S07]  /*1b160*/  IMAD.MOV.U32 R11, RZ, RZ, RZ ;  /* 0x000000ffff0b7224 */ /* 0x000fce00078e00ff */
.L_x_4904:
        /* <DEDUP_REMOVED lines=16> */
.L_x_4903:
[----:B------:R-:W-:-:S04]  /*1b270*/  ISETP.GT.AND P0, PT, R3, R2, PT ;  /* 0x000000020300720c */ /* 0x000fc80003f04270 */
[----:B------:R-:W-:Y:S02]  /*1b280*/  SEL R0, R28, R25, P0 ;  /* 0x000000191c007207 */ /* 0x000fe40000000000 */
[----:B------:R-:W-:Y:S02]  /*1b290*/  SEL R25, R25, R28, P0 ;  /* 0x0000001c19197207 */ /* 0x000fe40000000000 */
[----:B------:R-:W-:-:S07]  /*1b2a0*/  MOV R28, R0 ;  /* 0x00000000001c7202 */ /* 0x000fce0000000f00 */
.L_x_4902:
[----:B------:R-:W-:Y:S05]  /*1b2b0*/  BSYNC.RECONVERGENT B0 ;  /* 0x0000000000007941 */ /* 0x000fea0003800200 */
.L_x_4901:
        /* <DEDUP_REMOVED lines=39> */
.L_x_4907:
        /* <DEDUP_REMOVED lines=9> */
.L_x_4906:
[----:B------:R-:W-:Y:S05]  /*1b5c0*/  BSYNC.RECONVERGENT B0 ;  /* 0x0000000000007941 */ /* 0x000fea0003800200 */
.L_x_4905:
[----:B------:R-:W-:Y:S04]  /*1b5d0*/  BSSY.RECONVERGENT B0, `(.L_x_4908) ;  /* 0x000000d000007945 */ /* 0x000fe80003800200 */
[----:B------:R-:W-:Y:S05]  /*1b5e0*/  @!P2 BRA `(.L_x_4909) ;  /* 0x00000000002ca947 */ /* 0x000fea0003800000 */
[----:B------:R-:W-:Y:S02]  /*1b5f0*/  IMAD.MOV.U32 R2, RZ, RZ, RZ ;  /* 0x000000ffff027224 */ /* 0x000fe400078e00ff */
[----:B------:R-:W-:-:S07]  /*1b600*/  IMAD.MOV.U32 R11, RZ, RZ, R27 ;  /* 0x000000ffff0b7224 */ /* 0x000fce00078e001b */
.L_x_4910:
        /* <DEDUP_REMOVED lines=9> */
.L_x_4909:
[----:B------:R-:W-:Y:S05]  /*1b6a0*/  BSYNC.RECONVERGENT B0 ;  /* 0x0000000000007941 */ /* 0x000fea0003800200 */
.L_x_4908:
[----:B------:R-:W-:Y:S04]  /*1b6b0*/  BSSY.RECONVERGENT B0, `(.L_x_4911) ;  /* 0x0000017000007945 */ /* 0x000fe80003800200 */
[----:B------:R-:W-:Y:S05]  /*1b6c0*/  @!P1 BRA `(.L_x_4912) ;  /* 0x0000000000549947 */ /* 0x000fea0003800000 */
[----:B------:R-:W-:-:S07]  /*1b6d0*/  IMAD.MOV.U32 R11, RZ, RZ, RZ ;  /* 0x000000ffff0b7224 */ /* 0x000fce00078e00ff */
.L_x_4914:
        /* <DEDUP_REMOVED lines=16> */
.L_x_4913:
[----:B------:R-:W-:-:S04]  /*1b7e0*/  ISETP.GT.AND P0, PT, R3, R2, PT ;  /* 0x000000020300720c */ /* 0x000fc80003f04270 */
[----:B------:R-:W-:Y:S02]  /*1b7f0*/  SEL R0, R30, R27, P0 ;  /* 0x0000001b1e007207 */ /* 0x000fe40000000000 */
[----:B------:R-:W-:Y:S02]  /*1b800*/  SEL R27, R27, R30, P0 ;  /* 0x0000001e1b1b7207 */ /* 0x000fe40000000000 */
[----:B------:R-:W-:-:S07]  /*1b810*/  MOV R30, R0 ;  /* 0x00000000001e7202 */ /* 0x000fce0000000f00 */
.L_x_4912:
[----:B------:R-:W-:Y:S05]  /*1b820*/  BSYNC.RECONVERGENT B0 ;  /* 0x0000000000007941 */ /* 0x000fea0003800200 */
.L_x_4911:
        /* <DEDUP_REMOVED lines=39> */
.L_x_4917:
        /* <DEDUP_REMOVED lines=9> */
.L_x_4916:
[----:B------:R-:W-:Y:S05]  /*1bb30*/  BSYNC.RECONVERGENT B0 ;  /* 0x0000000000007941 */ /* 0x000fea0003800200 */
.L_x_4915:
[----:B------:R-:W-:Y:S04]  /*1bb40*/  BSSY.RECONVERGENT B0, `(.L_x_4918) ;  /* 0x000000d000007945 */ /* 0x000fe80003800200 */
[----:B------:R-:W-:Y:S05]  /*1bb50*/  @!P2 BRA `(.L_x_4919) ;  /* 0x00000000002ca947 */ /* 0x000fea0003800000 */
[----:B------:R-:W-:Y:S02]  /*1bb60*/  IMAD.MOV.U32 R2, RZ, RZ, RZ ;  /* 0x000000ffff027224 */ /* 0x000fe400078e00ff */
[----:B------:R-:W-:-:S07]  /*1bb70*/  IMAD.MOV.U32 R11, RZ, RZ, R14 ;  /* 0x000000ffff0b7224 */ /* 0x000fce00078e000e */
.L_x_4920:
        /* <DEDUP_REMOVED lines=9> */
.L_x_4919:
[----:B------:R-:W-:Y:S05]  /*1bc10*/  BSYNC.RECONVERGENT B0 ;  /* 0x0000000000007941 */ /* 0x000fea0003800200 */
.L_x_4918:
[----:B------:R-:W-:Y:S04]  /*1bc20*/  BSSY.RECONVERGENT B0, `(.L_x_4921) ;  /* 0x0000017000007945 */ /* 0x000fe80003800200 */
[----:B------:R-:W-:Y:S05]  /*1bc30*/  @!P1 BRA `(.L_x_4922) ;  /* 0x0000000000549947 */ /* 0x000fea0003800000 */
[----:B------:R-:W-:-:S07]  /*1bc40*/  IMAD.MOV.U32 R11, RZ, RZ, RZ ;  /* 0x000000ffff0b7224 */ /* 0x000fce00078e00ff */
.L_x_4924:
        /* <DEDUP_REMOVED lines=16> */
.L_x_4923:
[----:B------:R-:W-:-:S04]  /*1bd50*/  ISETP.GT.AND P0, PT, R3, R2, PT ;  /* 0x000000020300720c */ /* 0x000fc80003f04270 */
[----:B------:R-:W-:Y:S02]  /*1bd60*/  SEL R0, R19, R14, P0 ;  /* 0x0000000e13007207 */ /* 0x000fe40000000000 */
[----:B------:R-:W-:Y:S02]  /*1bd70*/  SEL R14, R14, R19, P0 ;  /* 0x000000130e0e7207 */ /* 0x000fe40000000000 */
[----:B------:R-:W-:-:S07]  /*1bd80*/  MOV R19, R0 ;  /* 0x0000000000137202 */ /* 0x000fce0000000f00 */
.L_x_4922:
[----:B------:R-:W-:Y:S05]  /*1bd90*/  BSYNC.RECONVERGENT B0 ;  /* 0x0000000000007941 */ /* 0x000fea0003800200 */
.L_x_4921:
        /* <DEDUP_REMOVED lines=39> */
.L_x_4927:
        /* <DEDUP_REMOVED lines=9> */
.L_x_4926:
[----:B------:R-:W-:Y:S05]  /*1c0a0*/  BSYNC.RECONVERGENT B0 ;  /* 0x0000000000007941 */ /* 0x000fea0003800200 */
.L_x_4925:
[----:B------:R-:W-:Y:S04]  /*1c0b0*/  BSSY.RECONVERGENT B0, `(.L_x_4928) ;  /* 0x000000d000007945 */ /* 0x000fe80003800200 */
[----:B------:R-:W-:Y:S05]  /*1c0c0*/  @!P2 BRA `(.L_x_4929) ;  /* 0x00000000002ca947 */ /* 0x000fea0003800000 */
[----:B------:R-:W-:Y:S02]  /*1c0d0*/  IMAD.MOV.U32 R2, RZ, RZ, RZ ;  /* 0x000000ffff027224 */ /* 0x000fe400078e00ff */
[----:B------:R-:W-:-:S07]  /*1c0e0*/  IMAD.MOV.U32 R11, RZ, RZ, R22 ;  /* 0x000000ffff0b7224 */ /* 0x000fce00078e0016 */
.L_x_4930:
        /* <DEDUP_REMOVED lines=9> */
.L_x_4929:
[----:B------:R-:W-:Y:S05]  /*1c180*/  BSYNC.RECONVERGENT B0 ;  /* 0x0000000000007941 */ /* 0x000fea0003800200 */
.L_x_4928:
[----:B------:R-:W-:Y:S04]  /*1c190*/  BSSY.RECONVERGENT B0, `(.L_x_4931) ;  /* 0x0000017000007945 */ /* 0x000fe80003800200 */
[----:B------:R-:W-:Y:S05]  /*1c1a0*/  @!P1 BRA `(.L_x_4932) ;  /* 0x0000000000549947 */ /* 0x000fea0003800000 */
[----:B------:R-:W-:-:S07]  /*1c1b0*/  IMAD.MOV.U32 R11, RZ, RZ, RZ ;  /* 0x000000ffff0b7224 */ /* 0x000fce00078e00ff */
.L_x_4934:
        /* <DEDUP_REMOVED lines=16> */
.L_x_4933:
[----:B------:R-:W-:-:S04]  /*1c2c0*/  ISETP.GT.AND P0, PT, R3, R2, PT ;  /* 0x000000020300720c */ /* 0x000fc80003f04270 */
[----:B------:R-:W-:Y:S02]  /*1c2d0*/  SEL R0, R17, R22, P0 ;  /* 0x0000001611007207 */ /* 0x000fe40000000000 */
[----:B------:R-:W-:Y:S02]  /*1c2e0*/  SEL R22, R22, R17, P0 ;  /* 0x0000001116167207 */ /* 0x000fe40000000000 */
[----:B------:R-:W-:-:S07]  /*1c2f0*/  MOV R17, R0 ;  /* 0x0000000000117202 */ /* 0x000fce0000000f00 */
.L_x_4932:
[----:B------:R-:W-:Y:S05]  /*1c300*/  BSYNC.RECONVERGENT B0 ;  /* 0x0000000000007941 */ /* 0x000fea0003800200 */
.L_x_4931:
        /* <DEDUP_REMOVED lines=39> */
.L_x_4937:
        /* <DEDUP_REMOVED lines=9> */
.L_x_4936:
[----:B------:R-:W-:Y:S05]  /*1c610*/  BSYNC.RECONVERGENT B0 ;  /* 0x0000000000007941 */ /* 0x000fea0003800200 */
.L_x_4935:
[----:B------:R-:W-:Y:S04]  /*1c620*/  BSSY.RECONVERGENT B0, `(.L_x_4938) ;  /* 0x000000d000007945 */ /* 0x000fe80003800200 */
[----:B------:R-:W-:Y:S05]  /*1c630*/  @!P2 BRA `(.L_x_4939) ;  /* 0x00000000002ca947 */ /* 0x000fea0003800000 */
[----:B------:R-:W-:Y:S02]  /*1c640*/  IMAD.MOV.U32 R2, RZ, RZ, RZ ;  /* 0x000000ffff027224 */ /* 0x000fe400078e00ff */
[----:B------:R-:W-:-:S07]  /*1c650*/  IMAD.MOV.U32 R11, RZ, RZ, R20 ;  /* 0x000000ffff0b7224 */ /* 0x000fce00078e0014 */
.L_x_4940:
        /* <DEDUP_REMOVED lines=9> */
.L_x_4939:
[----:B------:R-:W-:Y:S05]  /*1c6f0*/  BSYNC.RECONVERGENT B0 ;  /* 0x0000000000007941 */ /* 0x000fea0003800200 */
.L_x_4938:
[----:B------:R-:W-:Y:S04]  /*1c700*/  BSSY.RECONVERGENT B0, `(.L_x_4941) ;  /* 0x0000017000007945 */ /* 0x000fe80003800200 */
[----:B------:R-:W-:Y:S05]  /*1c710*/  @!P1 BRA `(.L_x_4942) ;  /* 0x0000000000549947 */ /* 0x000fea0003800000 */
[----:B------:R-:W-:-:S07]  /*1c720*/  IMAD.MOV.U32 R11, RZ, RZ, RZ ;  /* 0x000000ffff0b7224 */ /* 0x000fce00078e00ff */
.L_x_4944:
        /* <DEDUP_REMOVED lines=16> */
.L_x_4943:
[----:B------:R-:W-:-:S04]  /*1c830*/  ISETP.GT.AND P0, PT, R3, R2, PT ;  /* 0x000000020300720c */ /* 0x000fc80003f04270 */
[----:B------:R-:W-:Y:S02]  /*1c840*/  SEL R0, R15, R20, P0 ;  /* 0x000000140f007207 */ /* 0x000fe40000000000 */
[----:B------:R-:W-:Y:S02]  /*1c850*/  SEL R20, R20, R15, P0 ;  /* 0x0000000f14147207 */ /* 0x000fe40000000000 */
[----:B------:R-:W-:-:S07]  /*1c860*/  MOV R15, R0 ;  /* 0x00000000000f7202 */ /* 0x000fce0000000f00 */
.L_x_4942:
[----:B------:R-:W-:Y:S05]  /*1c870*/  BSYNC.RECONVERGENT B0 ;  /* 0x0000000000007941 */ /* 0x000fea0003800200 */
.L_x_4941:
        /* <DEDUP_REMOVED lines=39> */
.L_x_4947:
        /* <DEDUP_REMOVED lines=9> */
.L_x_4946:
[----:B------:R-:W-:Y:S05]  /*1cb80*/  BSYNC.RECONVERGENT B0 ;  /* 0x0000000000007941 */ /* 0x000fea0003800200 */
.L_x_4945:
[----:B------:R-:W-:Y:S04]  /*1cb90*/  BSSY.RECONVERGENT B0, `(.L_x_4948) ;  /* 0x000000d000007945 */ /* 0x000fe80003800200 */
[----:B------:R-:W-:Y:S05]  /*1cba0*/  @!P2 BRA `(.L_x_4949) ;  /* 0x00000000002ca947 */ /* 0x000fea0003800000 */
[----:B------:R-:W-:Y:S02]  /*1cbb0*/  IMAD.MOV.U32 R2, RZ, RZ, RZ ;  /* 0x000000ffff027224 */ /* 0x000fe400078e00ff */
[----:B------:R-:W-:-:S07]  /*1cbc0*/  IMAD.MOV.U32 R11, RZ, RZ, R18 ;  /* 0x000000ffff0b7224 */ /* 0x000fce00078e0012 */
.L_x_4950:
        /* <DEDUP_REMOVED lines=9> */
.L_x_4949:
[----:B------:R-:W-:Y:S05]  /*1cc60*/  BSYNC.RECONVERGENT B0 ;  /* 0x0000000000007941 */ /* 0x000fea0003800200 */
.L_x_4948:
[----:B------:R-:W-:Y:S04]  /*1cc70*/  BSSY.RECONVERGENT B0, `(.L_x_4951) ;  /* 0x0000017000007945 */ /* 0x000fe80003800200 */
[----:B------:R-:W-:Y:S05]  /*1cc80*/  @!P1 BRA `(.L_x_4952) ;  /* 0x0000000000549947 */ /* 0x000fea0003800000 */
[----:B------:R-:W-:-:S07]  /*1cc90*/  IMAD.MOV.U32 R11, RZ, RZ, RZ ;  /* 0x000000ffff0b7224 */ /* 0x000fce00078e00ff */
.L_x_4954:
        /* <DEDUP_REMOVED lines=16> */
.L_x_4953:
[----:B------:R-:W-:-:S04]  /*1cda0*/  ISETP.GT.AND P0, PT, R3, R2, PT ;  /* 0x000000020300720c */ /* 0x000fc80003f04270 */
[----:B------:R-:W-:Y:S02]  /*1cdb0*/  SEL R0, R13, R18, P0 ;  /* 0x000000120d007207 */ /* 0x000fe40000000000 */
[----:B------:R-:W-:Y:S02]  /*1cdc0*/  SEL R18, R18, R13, P0 ;  /* 0x0000000d12127207 */ /* 0x000fe40000000000 */
[----:B------:R-:W-:-:S07]  /*1cdd0*/  MOV R13, R0 ;  /* 0x00000000000d7202 */ /* 0x000fce0000000f00 */
.L_x_4952:
[----:B------:R-:W-:Y:S05]  /*1cde0*/  BSYNC.RECONVERGENT B0 ;  /* 0x0000000000007941 */ /* 0x000fea0003800200 */
.L_x_4951:
        /* <DEDUP_REMOVED lines=39> */
.L_x_4957:
        /* <DEDUP_REMOVED lines=9> */
.L_x_4956:
[----:B------:R-:W-:Y:S05]  /*1d0f0*/  BSYNC.RECONVERGENT B0 ;  /* 0x0000000000007941 */ /* 0x000fea0003800200 */
.L_x_4955:
[----:B------:R-:W-:Y:S04]  /*1d100*/  BSSY.RECONVERGENT B0, `(.L_x_4958) ;  /* 0x000000d000007945 */ /* 0x000fe80003800200 */
[----:B------:R-:W-:Y:S05]  /*1d110*/  @!P2 BRA `(.L_x_4959) ;  /* 0x00000000002ca947 */ /* 0x000fea0003800000 */
[----:B------:R-:W-:Y:S02]  /*1d120*/  IMAD.MOV.U32 R2, RZ, RZ, RZ ;  /* 0x000000ffff027224 */ /* 0x000fe400078e00ff */
[----:B------:R-:W-:-:S07]  /*1d130*/  IMAD.MOV.U32 R11, RZ, RZ, R16 ;  /* 0x000000ffff0b7224 */ /* 0x000fce00078e0010 */
.L_x_4960:
        /* <DEDUP_REMOVED lines=9> */
.L_x_4959:
[----:B------:R-:W-:Y:S05]  /*1d1d0*/  BSYNC.RECONVERGENT B0 ;  /* 0x0000000000007941 */ /* 0x000fea0003800200 */
.L_x_4958:
[----:B------:R-:W-:Y:S04]  /*1d1e0*/  BSSY.RECONVERGENT B0, `(.L_x_4961) ;  /* 0x0000017000007945 */ /* 0x000fe80003800200 */
[----:B------:R-:W-:Y:S05]  /*1d1f0*/  @!P1 BRA `(.L_x_4962) ;  /* 0x0000000000549947 */ /* 0x000fea0003800000 */
[----:B------:R-:W-:-:S07]  /*1d200*/  IMAD.MOV.U32 R11, RZ, RZ, RZ ;  /* 0x000000ffff0b7224 */ /* 0x000fce00078e00ff */
.L_x_4964:
        /* <DEDUP_REMOVED lines=16> */
.L_x_4963:
[----:B------:R-:W-:-:S04]  /*1d310*/  ISETP.GT.AND P0, PT, R3, R2, PT ;  /* 0x000000020300720c */ /* 0x000fc80003f04270 */
[----:B------:R-:W-:Y:S02]  /*1d320*/  SEL R0, R21, R16, P0 ;  /* 0x0000001015007207 */ /* 0x000fe40000000000 */
[----:B------:R-:W-:Y:S02]  /*1d330*/  SEL R16, R16, R21, P0 ;  /* 0x0000001510107207 */ /* 0x000fe40000000000 */
[----:B------:R-:W-:-:S07]  /*1d340*/  MOV R21, R0 ;  /* 0x0000000000157202 */ /* 0x000fce0000000f00 */
.L_x_4962:
[----:B------:R-:W-:Y:S05]  /*1d350*/  BSYNC.RECONVERGENT B0 ;  /* 0x0000000000007941 */ /* 0x000fea0003800200 */
.L_x_4961:
        /* <DEDUP_REMOVED lines=39> */
.L_x_4967:
        /* <DEDUP_REMOVED lines=9> */
.L_x_4966:
[----:B------:R-:W-:Y:S05]  /*1d660*/  BSYNC.RECONVERGENT B0 ;  /* 0x0000000000007941 */ /* 0x000fea0003800200 */
.L_x_4965:
[----:B------:R-:W-:Y:S04]  /*1d670*/  BSSY.RECONVERGENT B0, `(.L_x_4968) ;  /* 0x000000d000007945 */ /* 0x000fe80003800200 */
[----:B------:R-:W-:Y:S05]  /*1d680*/  @!P2 BRA `(.L_x_4969) ;  /* 0x00000000002ca947 */ /* 0x000fea0003800000 */
[----:B------:R-:W-:Y:S02]  /*1d690*/  IMAD.MOV.U32 R2, RZ, RZ, RZ ;  /* 0x000000ffff027224 */ /* 0x000fe400078e00ff */
[----:B------:R-:W-:-:S07]  /*1d6a0*/  IMAD.MOV.U32 R11, RZ, RZ, R24 ;  /* 0x000000ffff0b7224 */ /* 0x000fce00078e0018 */
.L_x_4970:
        /* <DEDUP_REMOVED lines=9> */
.L_x_4969:
[----:B------:R-:W-:Y:S05]  /*1d740*/  BSYNC.RECONVERGENT B0 ;  /* 0x0000000000007941 */ /* 0x000fea0003800200 */
.L_x_4968:
[----:B------:R-:W-:Y:S04]  /*1d750*/  BSSY.RECONVERGENT B0, `(.L_x_4971) ;  /* 0x0000017000007945 */ /* 0x000fe80003800200 */
[----:B------:R-:W-:Y:S05]  /*1d760*/  @!P1 BRA `(.L_x_4972) ;  /* 0x0000000000549947 */ /* 0x000fea0003800000 */
[----:B------:R-:W-:-:S07]  /*1d770*/  IMAD.MOV.U32 R11, RZ, RZ, RZ ;  /* 0x000000ffff0b7224 */ /* 0x000fce00078e00ff */
.L_x_4974:
        /* <DEDUP_REMOVED lines=16> */
.L_x_4973:
[----:B------:R-:W-:-:S04]  /*1d880*/  ISETP.GT.AND P0, PT, R3, R2, PT ;  /* 0x000000020300720c */ /* 0x000fc80003f04270 */
[----:B------:R-:W-:Y:S02]  /*1d890*/  SEL R0, R23, R24, P0 ;  /* 0x0000001817007207 */ /* 0x000fe40000000000 */
[----:B------:R-:W-:Y:S02]  /*1d8a0*/  SEL R24, R24, R23, P0 ;  /* 0x0000001718187207 */ /* 0x000fe40000000000 */
[----:B------:R-:W-:-:S07]  /*1d8b0*/  MOV R23, R0 ;  /* 0x0000000000177202 */ /* 0x000fce0000000f00 */
.L_x_4972:
[----:B------:R-:W-:Y:S05]  /*1d8c0*/  BSYNC.RECONVERGENT B0 ;  /* 0x0000000000007941 */ /* 0x000fea0003800200 */
.L_x_4971:
        /* <DEDUP_REMOVED lines=39> */
.L_x_4977:
        /* <DEDUP_REMOVED lines=9> */
.L_x_4976:
[----:B------:R-:W-:Y:S05]  /*1dbd0*/  BSYNC.RECONVERGENT B0 ;  /* 0x0000000000007941 */ /* 0x000fea0003800200 */
.L_x_4975:
[----:B------:R-:W-:Y:S04]  /*1dbe0*/  BSSY.RECONVERGENT B0, `(.L_x_4978) ;  /* 0x000000d000007945 */ /* 0x000fe80003800200 */
[----:B------:R-:W-:Y:S05]  /*1dbf0*/  @!P2 BRA `(.L_x_4979) ;  /* 0x00000000002ca947 */ /* 0x000fea0003800000 */
[----:B------:R-:W-:Y:S02]  /*1dc00*/  IMAD.MOV.U32 R2, RZ, RZ, RZ ;  /* 0x000000ffff027224 */ /* 0x000fe400078e00ff */
[----:B------:R-:W-:-:S07]  /*1dc10*/  IMAD.MOV.U32 R11, RZ, RZ, R26 ;  /* 0x000000ffff0b7224 */ /* 0x000fce00078e001a */
.L_x_4980:
        /* <DEDUP_REMOVED lines=9> */
.L_x_4979:
[----:B------:R-:W-:Y:S05]  /*1dcb0*/  BSYNC.RECONVERGENT B0 ;  /* 0x0000000000007941 */ /* 0x000fea0003800200 */
.L_x_4978:
[----:B------:R-:W-:Y:S04]  /*1dcc0*/  BSSY.RECONVERGENT B0, `(.L_x_4981) ;  /* 0x0000017000007945 */ /* 0x000fe80003800200 */
[----:B------:R-:W-:Y:S05]  /*1dcd0*/  @!P1 BRA `(.L_x_4982) ;  /* 0x0000000000549947 */ /* 0x000fea0003800000 */
[----:B------:R-:W-:-:S07]  /*1dce0*/  IMAD.MOV.U32 R11, RZ, RZ, RZ ;  /* 0x000000ffff0b7224 */ /* 0x000fce00078e00ff */
.L_x_4984:
        /* <DEDUP_REMOVED lines=16> */
.L_x_4983:
[----:B------:R-:W-:-:S04]  /*1ddf0*/  ISETP.GT.AND P0, PT, R3, R2, PT ;  /* 0x000000020300720c */ /* 0x000fc80003f04270 */
[----:B------:R-:W-:Y:S02]  /*1de00*/  SEL R0, R25, R26, P0 ;  /* 0x0000001a19007207 */ /* 0x000fe40000000000 */
[----:B------:R-:W-:Y:S02]  /*1de10*/  SEL R26, R26, R25, P0 ;  /* 0x000000191a1a7207 */ /* 0x000fe40000000000 */
[----:B------:R-:W-:-:S07]  /*1de20*/  MOV R25, R0 ;  /* 0x0000000000197202 */ /* 0x000fce0000000f00 */
.L_x_4982:
[----:B------:R-:W-:Y:S05]  /*1de30*/  BSYNC.RECONVERGENT B0 ;  /* 0x0000000000007941 */ /* 0x000fea0003800200 */
.L_x_4981:
        /* <DEDUP_REMOVED lines=39> */
.L_x_4987:
        /* <DEDUP_REMOVED lines=9> */
.L_x_4986:
[----:B------:R-:W-:Y:S05]  /*1e140*/  BSYNC.RECONVERGENT B0 ;  /* 0x0000000000007941 */ /* 0x000fea0003800200 */
.L_x_4985:
[----:B------:R-:W-:Y:S04]  /*1e150*/  BSSY.RECONVERGENT B0, `(.L_x_4988) ;  /* 0x000000d000007945 */ /* 0x000fe80003800200 */
[----:B------:R-:W-:Y:S05]  /*1e160*/  @!P2 BRA `(.L_x_4989) ;  /* 0x00000000002ca947 */ /* 0x000fea0003800000 */
[----:B------:R-:W-:Y:S02]  /*1e170*/  IMAD.MOV.U32 R2, RZ, RZ, RZ ;  /* 0x000000ffff027224 */ /* 0x000fe400078e00ff */
[----:B------:R-:W-:-:S07]  /*1e180*/  IMAD.MOV.U32 R11, RZ, RZ, R28 ;  /* 0x000000ffff0b7224 */ /* 0x000fce00078e001c */
.L_x_4990:
        /* <DEDUP_REMOVED lines=9> */
.L_x_4989:
[----:B------:R-:W-:Y:S05]  /*1e220*/  BSYNC.RECONVERGENT B0 ;  /* 0x0000000000007941 */ /* 0x000fea0003800200 */
.L_x_4988:
[----:B------:R-:W-:Y:S04]  /*1e230*/  BSSY.RECONVERGENT B0, `(.L_x_4991) ;  /* 0x0000017000007945 */ /* 0x000fe80003800200 */
[----:B------:R-:W-:Y:S05]  /*1e240*/  @!P1 BRA `(.L_x_4992) ;  /* 0x0000000000549947 */ /* 0x000fea0003800000 */
[----:B------:R-:W-:-:S07]  /*1e250*/  IMAD.MOV.U32 R11, RZ, RZ, RZ ;  /* 0x000000ffff0b7224 */ /* 0x000fce00078e00ff */
.L_x_4994:
        /* <DEDUP_REMOVED lines=16> */
.L_x_4993:
[----:B------:R-:W-:-:S04]  /*1e360*/  ISETP.GT.AND P0, PT, R3, R2, PT ;  /* 0x000000020300720c */ /* 0x000fc80003f04270 */
[----:B------:R-:W-:Y:S02]  /*1e370*/  SEL R0, R27, R28, P0 ;  /* 0x0000001c1b007207 */ /* 0x000fe40000000000 */
[----:B------:R-:W-:Y:S02]  /*1e380*/  SEL R28, R28, R27, P0 ;  /* 0x0000001b1c1c7207 */ /* 0x000fe40000000000 */
[----:B------:R-:W-:-:S07]  /*1e390*/  MOV R27, R0 ;  /* 0x00000000001b7202 */ /* 0x000fce0000000f00 */
.L_x_4992:
[----:B------:R-:W-:Y:S05]  /*1e3a0*/  BSYNC.RECONVERGENT B0 ;  /* 0x0000000000007941 */ /* 0x000fea0003800200 */
.L_x_4991:
        /* <DEDUP_REMOVED lines=39> */
.L_x_4997:
        /* <DEDUP_REMOVED lines=9> */
.L_x_4996:
[----:B------:R-:W-:Y:S05]  /*1e6b0*/  BSYNC.RECONVERGENT B0 ;  /* 0x0000000000007941 */ /* 0x000fea0003800200 */
.L_x_4995:
[----:B------:R-:W-:Y:S04]  /*1e6c0*/  BSSY.RECONVERGENT B0, `(.L_x_4998) ;  /* 0x000000d000007945 */ /* 0x000fe80003800200 */
[----:B------:R-:W-:Y:S05]  /*1e6d0*/  @!P2 BRA `(.L_x_4999) ;  /* 0x00000000002ca947 */ /* 0x000fea0003800000 */
[----:B------:R-:W-:Y:S02]  /*1e6e0*/  IMAD.MOV.U32 R2, RZ, RZ, RZ ;  /* 0x000000ffff027224 */ /* 0x000fe400078e00ff */
[----:B------:R-:W-:-:S07]  /*1e6f0*/  IMAD.MOV.U32 R11, RZ, RZ, R19 ;  /* 0x000000ffff0b7224 */ /* 0x000fce00078e0013 */
.L_x_5000:
        /* <DEDUP_REMOVED lines=9> */
.L_x_4999:
[----:B------:R-:W-:Y:S05]  /*1e790*/  BSYNC.RECONVERGENT B0 ;  /* 0x0000000000007941 */ /* 0x000fea0003800200 */
.L_x_4998:
[----:B------:R-:W-:Y:S04]  /*1e7a0*/  BSSY.RECONVERGENT B0, `(.L_x_5001) ;  /* 0x0000017000007945 */ /* 0x000fe80003800200 */
[----:B------:R-:W-:Y:S05]  /*1e7b0*/  @!P1 BRA `(.L_x_5002) ;  /* 0x0000000000549947 */ /* 0x000fea0003800000 */
[----:B------:R-:W-:-:S07]  /*1e7c0*/  IMAD.MOV.U32 R11, RZ, RZ, RZ ;  /* 0x000000ffff0b7224 */ /* 0x000fce00078e00ff */
.L_x_5004:
        /* <DEDUP_REMOVED lines=16> */
.L_x_5003:
[----:B------:R-:W-:-:S04]  /*1e8d0*/  ISETP.GT.AND P0, PT, R3, R2, PT ;  /* 0x000000020300720c */ /* 0x000fc80003f04270 */
[----:B------:R-:W-:Y:S02]  /*1e8e0*/  SEL R0, R22, R19, P0 ;  /* 0x0000001316007207 */ /* 0x000fe40000000000 */
[----:B------:R-:W-:Y:S02]  /*1e8f0*/  SEL R19, R19, R22, P0 ;  /* 0x0000001613137207 */ /* 0x000fe40000000000 */
[----:B------:R-:W-:-:S07]  /*1e900*/  MOV R22, R0 ;  /* 0x0000000000167202 */ /* 0x000fce0000000f00 */
.L_x_5002:
[----:B------:R-:W-:Y:S05]  /*1e910*/  BSYNC.RECONVERGENT B0 ;  /* 0x0000000000007941 */ /* 0x000fea0003800200 */
.L_x_5001:
        /* <DEDUP_REMOVED lines=39> */
.L_x_5007:
        /* <DEDUP_REMOVED lines=9> */
.L_x_5006:
[----:B------:R-:W-:Y:S05]  /*1ec20*/  BSYNC.RECONVERGENT B0 ;  /* 0x0000000000007941 */ /* 0x000fea0003800200 */
.L_x_5005:
[----:B------:R-:W-:Y:S04]  /*1ec30*/  BSSY.RECONVERGENT B0, `(.L_x_5008) ;  /* 0x000000d000007945 */ /* 0x000fe80003800200 */
[----:B------:R-:W-:Y:S05]  /*1ec40*/  @!P2 BRA `(.L_x_5009) ;  /* 0x00000000002ca947 */ /* 0x000fea0003800000 */
[----:B------:R-:W-:Y:S02]  /*1ec50*/  IMAD.MOV.U32 R2, RZ, RZ, RZ ;  /* 0x000000ffff027224 */ /* 0x000fe400078e00ff */
[----:B------:R-:W-:-:S07]  /*1ec60*/  IMAD.MOV.U32 R11, RZ, RZ, R17 ;  /* 0x000000ffff0b7224 */ /* 0x000fce00078e0011 */
.L_x_5010:
        /* <DEDUP_REMOVED lines=9> */
.L_x_5009:
[----:B------:R-:W-:Y:S05]  /*1ed00*/  BSYNC.RECONVERGENT B0 ;  /* 0x0000000000007941 */ /* 0x000fea0003800200 */
.L_x_5008:
[----:B------:R-:W-:Y:S04]  /*1ed10*/  BSSY.RECONVERGENT B0, `(.L_x_5011) ;  /* 0x0000017000007945 */ /* 0x000fe80003800200 */
[----:B------:R-:W-:Y:S05]  /*1ed20*/  @!P1 BRA `(.L_x_5012) ;  /* 0x0000000000549947 */ /* 0x000fea0003800000 */
[----:B------:R-:W-:-:S07]  /*1ed30*/  IMAD.MOV.U32 R11, RZ, RZ, RZ ;  /* 0x000000ffff0b7224 */ /* 0x000fce00078e00ff */
.L_x_5014:
        /* <DEDUP_REMOVED lines=16> */
.L_x_5013:
[----:B------:R-:W-:-:S04]  /*1ee40*/  ISETP.GT.AND P0, PT, R3, R2, PT ;  /* 0x000000020300720c */ /* 0x000fc80003f04270 */
[----:B------:R-:W-:Y:S02]  /*1ee50*/  SEL R0, R20, R17, P0 ;  /* 0x0000001114007207 */ /* 0x000fe40000000000 */
[----:B------:R-:W-:Y:S02]  /*1ee60*/  SEL R17, R17, R20, P0 ;  /* 0x0000001411117207 */ /* 0x000fe40000000000 */
[----:B------:R-:W-:-:S07]  /*1ee70*/  MOV R20, R0 ;  /* 0x0000000000147202 */ /* 0x000fce0000000f00 */
.L_x_5012:
[----:B------:R-:W-:Y:S05]  /*1ee80*/  BSYNC.RECONVERGENT B0 ;  /* 0x0000000000007941 */ /* 0x000fea0003800200 */
.L_x_5011:
        /* <DEDUP_REMOVED lines=39> */
.L_x_5017:
        /* <DEDUP_REMOVED lines=9> */
.L_x_5016:
[----:B------:R-:W-:Y:S05]  /*1f190*/  BSYNC.RECONVERGENT B0 ;  /* 0x0000000000007941 */ /* 0x000fea0003800200 */
.L_x_5015:
[----:B------:R-:W-:Y:S04]  /*1f1a0*/  BSSY.RECONVERGENT B0, `(.L_x_5018) ;  /* 0x000000d000007945 */ /* 0x000fe80003800200 */
[----:B------:R-:W-:Y:S05]  /*1f1b0*/  @!P2 BRA `(.L_x_5019) ;  /* 0x00000000002ca947 */ /* 0x000fea0003800000 */
[----:B------:R-:W-:Y:S02]  /*1f1c0*/  IMAD.MOV.U32 R2, RZ, RZ, RZ ;  /* 0x000000ffff027224 */ /* 0x000fe400078e00ff */
[----:B------:R-:W-:-:S07]  /*1f1d0*/  IMAD.MOV.U32 R11, RZ, RZ, R15 ;  /* 0x000000ffff0b7224 */ /* 0x000fce00078e000f */
.L_x_5020:
        /* <DEDUP_REMOVED lines=9> */
.L_x_5019:
[----:B------:R-:W-:Y:S05]  /*1f270*/  BSYNC.RECONVERGENT B0 ;  /* 0x0000000000007941 */ /* 0x000fea0003800200 */
.L_x_5018:
[----:B------:R-:W-:Y:S04]  /*1f280*/  BSSY.RECONVERGENT B0, `(.L_x_5021) ;  /* 0x0000017000007945 */ /* 0x000fe80003800200 */
[----:B------:R-:W-:Y:S05]  /*1f290*/  @!P1 BRA `(.L_x_5022) ;  /* 0x0000000000549947 */ /* 0x000fea0003800000 */
[----:B------:R-:W-:-:S07]  /*1f2a0*/  IMAD.MOV.U32 R11, RZ, RZ, RZ ;  /* 0x000000ffff0b7224 */ /* 0x000fce00078e00ff */
.L_x_5024:
        /* <DEDUP_REMOVED lines=16> */
.L_x_5023:
[----:B------:R-:W-:-:S04]  /*1f3b0*/  ISETP.GT.AND P0, PT, R3, R2, PT ;  /* 0x000000020300720c */ /* 0x000fc80003f04270 */
[----:B------:R-:W-:Y:S02]  /*1f3c0*/  SEL R0, R18, R15, P0 ;  /* 0x0000000f12007207 */ /* 0x000fe40000000000 */
[----:B------:R-:W-:Y:S02]  /*1f3d0*/  SEL R15, R15, R18, P0 ;  /* 0x000000120f0f7207 */ /* 0x000fe40000000000 */
[----:B------:R-:W-:-:S07]  /*1f3e0*/  MOV R18, R0 ;  /* 0x0000000000127202 */ /* 0x000fce0000000f00 */
.L_x_5022:
[----:B------:R-:W-:Y:S05]  /*1f3f0*/  BSYNC.RECONVERGENT B0 ;  /* 0x0000000000007941 */ /* 0x000fea0003800200 */
.L_x_5021:
        /* <DEDUP_REMOVED lines=39> */
.L_x_5027:
        /* <DEDUP_REMOVED lines=9> */
.L_x_5026:
[----:B------:R-:W-:Y:S05]  /*1f700*/  BSYNC.RECONVERGENT B0 ;  /* 0x0000000000007941 */ /* 0x000fea0003800200 */
.L_x_5025:
[----:B------:R-:W-:Y:S04]  /*1f710*/  BSSY.RECONVERGENT B0, `(.L_x_5028) ;  /* 0x000000d000007945 */ /* 0x000fe80003800200 */
[----:B------:R-:W-:Y:S05]  /*1f720*/  @!P2 BRA `(.L_x_5029) ;  /* 0x00000000002ca947 */ /* 0x000fea0003800000 */
[----:B------:R-:W-:Y:S02]  /*1f730*/  IMAD.MOV.U32 R2, RZ, RZ, RZ ;  /* 0x000000ffff027224 */ /* 0x000fe400078e00ff */
[----:B------:R-:W-:-:S07]  /*1f740*/  IMAD.MOV.U32 R11, RZ, RZ, R13 ;  /* 0x000000ffff0b7224 */ /* 0x000fce00078e000d */
.L_x_5030:
        /* <DEDUP_REMOVED lines=9> */
.L_x_5029:
[----:B------:R-:W-:Y:S05]  /*1f7e0*/  BSYNC.RECONVERGENT B0 ;  /* 0x0000000000007941 */ /* 0x000fea0003800200 */
.L_x_5028:
[----:B------:R-:W-:Y:S04]  /*1f7f0*/  BSSY.RECONVERGENT B0, `(.L_x_5031) ;  /* 0x0000017000007945 */ /* 0x000fe80003800200 */
[----:B------:R-:W-:Y:S05]  /*1f800*/  @!P1 BRA `(.L_x_5032) ;  /* 0x0000000000549947 */ /* 0x000fea0003800000 */
[----:B------:R-:W-:-:S07]  /*1f810*/  IMAD.MOV.U32 R11, RZ, RZ, RZ ;  /* 0x000000ffff0b7224 */ /* 0x000fce00078e00ff */
.L_x_5034:
        /* <DEDUP_REMOVED lines=16> */
.L_x_5033:
[----:B------:R-:W-:-:S04]  /*1f920*/  ISETP.GT.AND P0, PT, R3, R2, PT ;  /* 0x000000020300720c */ /* 0x000fc80003f04270 */
[----:B------:R-:W-:Y:S02]  /*1f930*/  SEL R0, R16, R13, P0 ;  /* 0x0000000d10007207 */ /* 0x000fe40000000000 */
[----:B------:R-:W-:Y:S02]  /*1f940*/  SEL R13, R13, R16, P0 ;  /* 0x000000100d0d7207 */ /* 0x000fe40000000000 */
[----:B------:R-:W-:-:S07]  /*1f950*/  MOV R16, R0 ;  /* 0x0000000000107202 */ /* 0x000fce0000000f00 */
.L_x_5032:
[----:B------:R-:W-:Y:S05]  /*1f960*/  BSYNC.RECONVERGENT B0 ;  /* 0x0000000000007941 */ /* 0x000fea0003800200 */
.L_x_5031:
        /* <DEDUP_REMOVED lines=39> */
.L_x_5037:
        /* <DEDUP_REMOVED lines=9> */
.L_x_5036:
[----:B------:R-:W-:Y:S05]  /*1fc70*/  BSYNC.RECONVERGENT B0 ;  /* 0x0000000000007941 */ /* 0x000fea0003800200 */
.L_x_5035:
[----:B------:R-:W-:Y:S04]  /*1fc80*/  BSSY.RECONVERGENT B0, `(.L_x_5038) ;  /* 0x000000d000007945 */ /* 0x000fe80003800200 */
[----:B------:R-:W-:Y:S05]  /*1fc90*/  @!P2 BRA `(.L_x_5039) ;  /* 0x00000000002ca947 */ /* 0x000fea0003800000 */
[----:B------:R-:W-:Y:S02]  /*1fca0*/  IMAD.MOV.U32 R2, RZ, RZ, RZ ;  /* 0x000000ffff027224 */ /* 0x000fe400078e00ff */
[----:B------:R-:W-:-:S07]  /*1fcb0*/  IMAD.MOV.U32 R11, RZ, RZ, R21 ;  /* 0x000000ffff0b7224 */ /* 0x000fce00078e0015 */
.L_x_5040:
        /* <DEDUP_REMOVED lines=9> */
.L_x_5039:
[----:B------:R-:W-:Y:S05]  /*1fd50*/  BSYNC.RECONVERGENT B0 ;  /* 0x0000000000007941 */ /* 0x000fea0003800200 */
.L_x_5038:
[----:B------:R-:W-:Y:S04]  /*1fd60*/  BSSY.RECONVERGENT B0, `(.L_x_5041) ;  /* 0x0000017000007945 */ /* 0x000fe80003800200 */
[----:B------:R-:W-:Y:S05]  /*1fd70*/  @!P1 BRA `(.L_x_5042) ;  /* 0x0000000000549947 */ /* 0x000fea0003800000 */
[----:B------:R-:W-:-:S07]  /*1fd80*/  IMAD.MOV.U32 R11, RZ, RZ, RZ ;  /* 0x000000ffff0b7224 */ /* 0x000fce00078e00ff */
.L_x_5044:
        /* <DEDUP_REMOVED lines=16> */
.L_x_5043:
[----:B------:R-:W-:-:S04]  /*1fe90*/  ISETP.GT.AND P0, PT, R3, R2, PT ;  /* 0x000000020300720c */ /* 0x000fc80003f04270 */
[----:B------:R-:W-:Y:S02]  /*1fea0*/  SEL R0, R24, R21, P0 ;  /* 0x0000001518007207 */ /* 0x000fe40000000000 */
[----:B------:R-:W-:Y:S02]  /*1feb0*/  SEL R21, R21, R24, P0 ;  /* 0x0000001815157207 */ /* 0x000fe40000000000 */
[----:B------:R-:W-:-:S07]  /*1fec0*/  MOV R24, R0 ;  /* 0x0000000000187202 */ /* 0x000fce0000000f00 */
.L_x_5042:
[----:B------:R-:W-:Y:S05]  /*1fed0*/  BSYNC.RECONVERGENT B0 ;  /* 0x0000000000007941 */ /* 0x000fea0003800200 */
.L_x_5041:
        /* <DEDUP_REMOVED lines=39> */
.L_x_5047:
        /* <DEDUP_REMOVED lines=9> */
.L_x_5046:
[----:B------:R-:W-:Y:S05]  /*201e0*/  BSYNC.RECONVERGENT B0 ;  /* 0x0000000000007941 */ /* 0x000fea0003800200 */
.L_x_5045:
[----:B------:R-:W-:Y:S04]  /*201f0*/  BSSY.RECONVERGENT B0, `(.L_x_5048) ;  /* 0x000000d000007945 */ /* 0x000fe80003800200 */
[----:B------:R-:W-:Y:S05]  /*20200*/  @!P2 BRA `(.L_x_5049) ;  /* 0x00000000002ca947 */ /* 0x000fea0003800000 */
[----:B------:R-:W-:Y:S02]  /*20210*/  IMAD.MOV.U32 R2, RZ, RZ, RZ ;  /* 0x000000ffff027224 */ /* 0x000fe400078e00ff */
[----:B------:R-:W-:-:S07]  /*20220*/  IMAD.MOV.U32 R11, RZ, RZ, R23 ;  /* 0x000000ffff0b7224 */ /* 0x000fce00078e0017 */
.L_x_5050:
        /* <DEDUP_REMOVED lines=9> */
.L_x_5049:
[----:B------:R-:W-:Y:S05]  /*202c0*/  BSYNC.RECONVERGENT B0 ;  /* 0x0000000000007941 */ /* 0x000fea0003800200 */
.L_x_5048:
[----:B------:R-:W-:Y:S04]  /*202d0*/  BSSY.RECONVERGENT B0, `(.L_x_5051) ;  /* 0x0000017000007945 */ /* 0x000fe80003800200 */
[----:B------:R-:W-:Y:S05]  /*202e0*/  @!P1 BRA `(.L_x_5052) ;  /* 0x0000000000549947 */ /* 0x000fea0003800000 */
[----:B------:R-:W-:-:S07]  /*202f0*/  IMAD.MOV.U32 R11, RZ, RZ, RZ ;  /* 0x000000ffff0b7224 */ /* 0x000fce00078e00ff */
.L_x_5054:
        /* <DEDUP_REMOVED lines=16> */
.L_x_5053:
[----:B------:R-:W-:-:S04]  /*20400*/  ISETP.GT.AND P0, PT, R3, R2, PT ;  /* 0x000000020300720c */ /* 0x000fc80003f04270 */
[----:B------:R-:W-:Y:S02]  /*20410*/  SEL R0, R26, R23, P0 ;  /* 0x000000171a007207 */ /* 0x000fe40000000000 */
[----:B------:R-:W-:Y:S02]  /*20420*/  SEL R23, R23, R26, P0 ;  /* 0x0000001a17177207 */ /* 0x000fe40000000000 */
[----:B------:R-:W-:-:S07]  /*20430*/  MOV R26, R0 ;  /* 0x00000000001a7202 */ /* 0x000fce0000000f00 */
.L_x_5052:
[----:B------:R-:W-:Y:S05]  /*20440*/  BSYNC.RECONVERGENT B0 ;  /* 0x0000000000007941 */ /* 0x000fea0003800200 */
.L_x_5051:
        /* <DEDUP_REMOVED lines=39> */
.L_x_5057:
        /* <DEDUP_REMOVED lines=9> */
.L_x_5056:
[----:B------:R-:W-:Y:S05]  /*20750*/  BSYNC.RECONVERGENT B0 ;  /* 0x0000000000007941 */ /* 0x000fea0003800200 */
.L_x_5055:
[----:B------:R-:W-:Y:S04]  /*20760*/  BSSY.RECONVERGENT B0, `(.L_x_5058) ;  /* 0x000000d000007945 */ /* 0x000fe80003800200 */
[----:B------:R-:W-:Y:S05]  /*20770*/  @!P2 BRA `(.L_x_5059) ;  /* 0x00000000002ca947 */ /* 0x000fea0003800000 */
[----:B------:R-:W-:Y:S02]  /*20780*/  IMAD.MOV.U32 R2, RZ, RZ, RZ ;  /* 0x000000ffff027224 */ /* 0x000fe400078e00ff */
[----:B------:R-:W-:-:S07]  /*20790*/  IMAD.MOV.U32 R11, RZ, RZ, R25 ;  /* 0x000000ffff0b7224 */ /* 0x000fce00078e0019 */
.L_x_5060:
        /* <DEDUP_REMOVED lines=9> */
.L_x_5059:
[----:B------:R-:W-:Y:S05]  /*20830*/  BSYNC.RECONVERGENT B0 ;  /* 0x0000000000007941 */ /* 0x000fea0003800200 */
.L_x_5058:
[----:B------:R-:W-:Y:S04]  /*20840*/  BSSY.RECONVERGENT B0, `(.L_x_5061) ;  /* 0x0000017000007945 */ /* 0x000fe80003800200 */
[----:B------:R-:W-:Y:S05]  /*20850*/  @!P1 BRA `(.L_x_5062) ;  /* 0x0000000000549947 */ /* 0x000fea0003800000 */
[----:B------:R-:W-:-:S07]  /*20860*/  IMAD.MOV.U32 R11, RZ, RZ, RZ ;  /* 0x000000ffff0b7224 */ /* 0x000fce00078e00ff */
.L_x_5064:
        /* <DEDUP_REMOVED lines=16> */
.L_x_5063:
[----:B------:R-:W-:-:S04]  /*20970*/  ISETP.GT.AND P0, PT, R3, R2, PT ;  /* 0x000000020300720c */ /* 0x000fc80003f04270 */
[----:B------:R-:W-:Y:S02]  /*20980*/  SEL R0, R28, R25, P0 ;  /* 0x000000191c007207 */ /* 0x000fe40000000000 */
[----:B------:R-:W-:Y:S02]  /*20990*/  SEL R25, R25, R28, P0 ;  /* 0x0000001c19197207 */ /* 0x000fe40000000000 */
[----:B------:R-:W-:-:S07]  /*209a0*/  MOV R28, R0 ;  /* 0x00000000001c7202 */ /* 0x000fce0000000f00 */
.L_x_5062:
[----:B------:R-:W-:Y:S05]  /*209b0*/  BSYNC.RECONVERGENT B0 ;  /* 0x0000000000007941 */ /* 0x000fea0003800200 */
.L_x_5061:
        /* <DEDUP_REMOVED lines=39> */
.L_x_5067:
        /* <DEDUP_REMOVED lines=9> */
.L_x_5066:
[----:B------:R-:W-:Y:S05]  /*20cc0*/  BSYNC.RECONVERGENT B0 ;  /* 0x0000000000007941 */ /* 0x000fea0003800200 */
.L_x_5065:
[----:B------:R-:W-:Y:S04]  /*20cd0*/  BSSY.RECONVERGENT B0, `(.L_x_5068) ;  /* 0x000000d000007945 */ /* 0x000fe80003800200 */
[----:B------:R-:W-:Y:S05]  /*20ce0*/  @!P2 BRA `(.L_x_5069) ;  /* 0x00000000002ca947 */ /* 0x000fea0003800000 */
[----:B------:R-:W-:Y:S02]  /*20cf0*/  IMAD.MOV.U32 R2, RZ, RZ, RZ ;  /* 0x000000ffff027224 */ /* 0x000fe400078e00ff */
[----:B------:R-:W-:-:S07]  /*20d00*/  IMAD.MOV.U32 R11, RZ, RZ, R27 ;  /* 0x000000ffff0b7224 */ /* 0x000fce00078e001b */
.L_x_5070:
        /* <DEDUP_REMOVED lines=9> */
.L_x_5069:
[----:B------:R-:W-:Y:S05]  /*20da0*/  BSYNC.RECONVERGENT B0 ;  /* 0x0000000000007941 */ /* 0x000fea0003800200 */
.L_x_5068:
[----:B------:R-:W-:Y:S04]  /*20db0*/  BSSY.RECONVERGENT B0, `(.L_x_5071) ;  /* 0x0000017000007945 */ /* 0x000fe80003800200 */
[----:B------:R-:W-:Y:S05]  /*20dc0*/  @!P1 BRA `(.L_x_5072) ;  /* 0x0000000000549947 */ /* 0x000fea0003800000 */
[----:B------:R-:W-:-:S07]  /*20dd0*/  IMAD.MOV.U32 R11, RZ, RZ, RZ ;  /* 0x000000ffff0b7224 */ /* 0x000fce00078e00ff */
.L_x_5074:
        /* <DEDUP_REMOVED lines=16> */
.L_x_5073:
[----:B------:R-:W-:-:S04]  /*20ee0*/  ISETP.GT.AND P0, PT, R3, R2, PT ;  /* 0x000000020300720c */ /* 0x000fc80003f04270 */
[----:B------:R-:W-:Y:S02]  /*20ef0*/  SEL R0, R30, R27, P0 ;  /* 0x0000001b1e007207 */ /* 0x000fe40000000000 */
[----:B------:R-:W-:Y:S02]  /*20f00*/  SEL R27, R27, R30, P0 ;  /* 0x0000001e1b1b7207 */ /* 0x000fe40000000000 */
[----:B------:R-:W-:-:S07]  /*20f10*/  MOV R30, R0 ;  /* 0x00000000001e7202 */ /* 0x000fce0000000f00 */
.L_x_5072:
[----:B------:R-:W-:Y:S05]  /*20f20*/  BSYNC.RECONVERGENT B0 ;  /* 0x0000000000007941 */ /* 0x000fea0003800200 */
.L_x_5071:
        /* <DEDUP_REMOVED lines=39> */
.L_x_5077:
        /* <DEDUP_REMOVED lines=9> */
.L_x_5076:
[----:B------:R-:W-:Y:S05]  /*21230*/  BSYNC.RECONVERGENT B0 ;  /* 0x0000000000007941 */ /* 0x000fea0003800200 */
.L_x_5075:
[----:B------:R-:W-:Y:S04]  /*21240*/  BSSY.RECONVERGENT B0, `(.L_x_5078) ;  /* 0x000000d000007945 */ /* 0x000fe80003800200 */
[----:B------:R-:W-:Y:S05]  /*21250*/  @!P2 BRA `(.L_x_5079) ;  /* 0x00000000002ca947 */ /* 0x000fea0003800000 */
[----:B------:R-:W-:Y:S02]  /*21260*/  IMAD.MOV.U32 R2, RZ, RZ, RZ ;  /* 0x000000ffff027224 */ /* 0x000fe400078e00ff */
[----:B------:R-:W-:-:S07]  /*21270*/  IMAD.MOV.U32 R11, RZ, RZ, R14 ;  /* 0x000000ffff0b7224 */ /* 0x000fce00078e000e */
.L_x_5080:
        /* <DEDUP_REMOVED lines=9> */
.L_x_5079:
[----:B------:R-:W-:Y:S05]  /*21310*/  BSYNC.RECONVERGENT B0 ;  /* 0x0000000000007941 */ /* 0x000fea0003800200 */
.L_x_5078:
[----:B------:R-:W-:Y:S04]  /*21320*/  BSSY.RECONVERGENT B0, `(.L_x_5081) ;  /* 0x0000017000007945 */ /* 0x000fe80003800200 */
[----:B------:R-:W-:Y:S05]  /*21330*/  @!P1 BRA `(.L_x_5082) ;  /* 0x0000000000549947 */ /* 0x000fea0003800000 */
[----:B------:R-:W-:-:S07]  /*21340*/  IMAD.MOV.U32 R11, RZ, RZ, RZ ;  /* 0x000000ffff0b7224 */ /* 0x000fce00078e00ff */
.L_x_5084:
        /* <DEDUP_REMOVED lines=16> */
.L_x_5083:
[----:B------:R-:W-:-:S04]  /*21450*/  ISETP.GT.AND P0, PT, R3, R2, PT ;  /* 0x000000020300720c */ /* 0x000fc80003f04270 */
[----:B------:R-:W-:Y:S02]  /*21460*/  SEL R0, R19, R14, P0 ;  /* 0x0000000e13007207 */ /* 0x000fe40000000000 */
[----:B------:R-:W-:Y:S02]  /*21470*/  SEL R14, R14, R19, P0 ;  /* 0x000000130e0e7207 */ /* 0x000fe40000000000 */
[----:B------:R-:W-:-:S07]  /*21480*/  MOV R19, R0 ;  /* 0x0000000000137202 */ /* 0x000fce0000000f00 */
.L_x_5082:
[----:B------:R-:W-:Y:S05]  /*21490*/  BSYNC.RECONVERGENT B0 ;  /* 0x0000000000007941 */ /* 0x000fea0003800200 */
.L_x_5081:
        /* <DEDUP_REMOVED lines=39> */
.L_x_5087:
        /* <DEDUP_REMOVED lines=9> */
.L_x_5086:
[----:B------:R-:W-:Y:S05]  /*217a0*/  BSYNC.RECONVERGENT B0 ;  /* 0x0000000000007941 */ /* 0x000fea0003800200 */
.L_x_5085:
[----:B------:R-:W-:Y:S04]  /*217b0*/  BSSY.RECONVERGENT B0, `(.L_x_5088) ;  /* 0x000000d000007945 */ /* 0x000fe80003800200 */
[----:B------:R-:W-:Y:S05]  /*217c0*/  @!P2 BRA `(.L_x_5089) ;  /* 0x00000000002ca947 */ /* 0x000fea0003800000 */
[----:B------:R-:W-:Y:S02]  /*217d0*/  IMAD.MOV.U32 R2, RZ, RZ, RZ ;  /* 0x000000ffff027224 */ /* 0x000fe400078e00ff */
[----:B------:R-:W-:-:S07]  /*217e0*/  IMAD.MOV.U32 R11, RZ, RZ, R22 ;  /* 0x000000ffff0b7224 */ /* 0x000fce00078e0016 */
.L_x_5090:
        /* <DEDUP_REMOVED lines=9> */
.L_x_5089:
[----:B------:R-:W-:Y:S05]  /*21880*/  BSYNC.RECONVERGENT B0 ;  /* 0x0000000000007941 */ /* 0x000fea0003800200 */
.L_x_5088:
[----:B------:R-:W-:Y:S04]  /*21890*/  BSSY.RECONVERGENT B0, `(.L_x_5091) ;  /* 0x0000017000007945 */ /* 0x000fe80003800200 */
[----:B------:R-:W-:Y:S05]  /*218a0*/  @!P1 BRA `(.L_x_5092) ;  /* 0x0000000000549947 */ /* 0x000fea0003800000 */
[----:B------:R-:W-:-:S07]  /*218b0*/  IMAD.MOV.U32 R11, RZ, RZ, RZ ;  /* 0x000000ffff0b7224 */ /* 0x000fce00078e00ff */
.L_x_5094:
        /* <DEDUP_REMOVED lines=16> */
.L_x_5093:
[----:B------:R-:W-:-:S04]  /*219c0*/  ISETP.GT.AND P0, PT, R3, R2, PT ;  /* 0x000000020300720c */ /* 0x000fc80003f04270 */
[----:B------:R-:W-:Y:S02]  /*219d0*/  SEL R0, R17, R22, P0 ;  /* 0x0000001611007207 */ /* 0x000fe40000000000 */
[----:B------:R-:W-:Y:S02]  /*219e0*/  SEL R22, R22, R17, P0 ;  /* 0x0000001116167207 */ /* 0x000fe40000000000 */
[----:B------:R-:W-:-:S07]  /*219f0*/  MOV R17, R0 ;  /* 0x0000000000117202 */ /* 0x000fce0000000f00 */
.L_x_5092:
[----:B------:R-:W-:Y:S05]  /*21a00*/  BSYNC.RECONVERGENT B0 ;  /* 0x0000000000007941 */ /* 0x000fea0003800200 */
.L_x_5091:
        /* <DEDUP_REMOVED lines=39> */
.L_x_5097:
        /* <DEDUP_REMOVED lines=9> */
.L_x_5096:
[----:B------:R-:W-:Y:S05]  /*21d10*/  BSYNC.RECONVERGENT B0 ;  /* 0x0000000000007941 */ /* 0x000fea0003800200 */
.L_x_5095:
[----:B------:R-:W-:Y:S04]  /*21d20*/  BSSY.RECONVERGENT B0, `(.L_x_5098) ;  /* 0x000000d000007945 */ /* 0x000fe80003800200 */
[----:B------:R-:W-:Y:S05]  /*21d30*/  @!P2 BRA `(.L_x_5099) ;  /* 0x00000000002ca947 */ /* 0x000fea0003800000 */
[----:B------:R-:W-:Y:S02]  /*21d40*/  IMAD.MOV.U32 R2, RZ, RZ, RZ ;  /* 0x000000ffff027224 */ /* 0x000fe400078e00ff */
[----:B------:R-:W-:-:S07]  /*21d50*/  IMAD.MOV.U32 R11, RZ, RZ, R20 ;  /* 0x000000ffff0b7224 */ /* 0x000fce00078e0014 */
.L_x_5100:
        /* <DEDUP_REMOVED lines=9> */
.L_x_5099:
[----:B------:R-:W-:Y:S05]  /*21df0*/  BSYNC.RECONVERGENT B0 ;  /* 0x0000000000007941 */ /* 0x000fea0003800200 */
.L_x_5098:
[----:B------:R-:W-:Y:S04]  /*21e00*/  BSSY.RECONVERGENT B0, `(.L_x_5101) ;  /* 0x0000017000007945 */ /* 0x000fe80003800200 */
[----:B------:R-:W-:Y:S05]  /*21e10*/  @!P1 BRA `(.L_x_5102) ;  /* 0x0000000000549947 */ /* 0x000fea0003800000 */
[----:B------:R-:W-:-:S07]  /*21e20*/  IMAD.MOV.U32 R11, RZ, RZ, RZ ;  /* 0x000000ffff0b7224 */ /* 0x000fce00078e00ff */
.L_x_5104:
        /* <DEDUP_REMOVED lines=16> */
.L_x_5103:
[----:B------:R-:W-:-:S04]  /*21f30*/  ISETP.GT.AND P0, PT, R3, R2, PT ;  /* 0x000000020300720c */ /* 0x000fc80003f04270 */
[----:B------:R-:W-:Y:S02]  /*21f40*/  SEL R0, R15, R20, P0 ;  /* 0x000000140f007207 */ /* 0x000fe40000000000 */
[----:B------:R-:W-:Y:S02]  /*21f50*/  SEL R20, R20, R15, P0 ;  /* 0x0000000f14147207 */ /* 0x000fe40000000000 */
[----:B------:R-:W-:-:S07]  /*21f60*/  MOV R15, R0 ;  /* 0x00000000000f7202 */ /* 0x000fce0000000f00 */
.L_x_5102:
[----:B------:R-:W-:Y:S05]  /*21f70*/  BSYNC.RECONVERGENT B0 ;  /* 0x0000000000007941 */ /* 0x000fea0003800200 */
.L_x_5101:
        /* <DEDUP_REMOVED lines=39> */
.L_x_5107:
        /* <DEDUP_REMOVED lines=9> */
.L_x_5106:
[----:B------:R-:W-:Y:S05]  /*22280*/  BSYNC.RECONVERGENT B0 ;  /* 0x0000000000007941 */ /* 0x000fea0003800200 */
.L_x_5105:
[----:B------:R-:W-:Y:S04]  /*22290*/  BSSY.RECONVERGENT B0, `(.L_x_5108) ;  /* 0x000000d000007945 */ /* 0x000fe80003800200 */
[----:B------:R-:W-:Y:S05]  /*222a0*/  @!P2 BRA `(.L_x_5109) ;  /* 0x00000000002ca947 */ /* 0x000fea0003800000 */
[----:B------:R-:W-:Y:S02]  /*222b0*/  IMAD.MOV.U32 R2, RZ, RZ, RZ ;  /* 0x000000ffff027224 */ /* 0x000fe400078e00ff */
[----:B------:R-:W-:-:S07]  /*222c0*/  IMAD.MOV.U32 R11, RZ, RZ, R18 ;  /* 0x000000ffff0b7224 */ /* 0x000fce00078e0012 */
.L_x_5110:
        /* <DEDUP_REMOVED lines=9> */
.L_x_5109:
[----:B------:R-:W-:Y:S05]  /*22360*/  BSYNC.RECONVERGENT B0 ;  /* 0x0000000000007941 */ /* 0x000fea0003800200 */
.L_x_5108:
[----:B------:R-:W-:Y:S04]  /*22370*/  BSSY.RECONVERGENT B0, `(.L_x_5111) ;  /* 0x0000017000007945 */ /* 0x000fe80003800200 */
[----:B------:R-:W-:Y:S05]  /*22380*/  @!P1 BRA `(.L_x_5112) ;  /* 0x0000000000549947 */ /* 0x000fea0003800000 */
[----:B------:R-:W-:-:S07]  /*22390*/  IMAD.MOV.U32 R11, RZ, RZ, RZ ;  /* 0x000000ffff0b7224 */ /* 0x000fce00078e00ff */
.L_x_5114:
        /* <DEDUP_REMOVED lines=16> */
.L_x_5113:
[----:B------:R-:W-:-:S04]  /*224a0*/  ISETP.GT.AND P0, PT, R3, R2, PT ;  /* 0x000000020300720c */ /* 0x000fc80003f04270 */
[----:B------:R-:W-:Y:S02]  /*224b0*/  SEL R0, R13, R18, P0 ;  /* 0x000000120d007207 */ /* 0x000fe40000000000 */
[----:B------:R-:W-:Y:S02]  /*224c0*/  SEL R18, R18, R13, P0 ;  /* 0x0000000d12127207 */ /* 0x000fe40000000000 */
[----:B------:R-:W-:-:S07]  /*224d0*/  MOV R13, R0 ;  /* 0x00000000000d7202 */ /* 0x000fce0000000f00 */
.L_x_5112:
[----:B------:R-:W-:Y:S05]  /*224e0*/  BSYNC.RECONVERGENT B0 ;  /* 0x0000000000007941 */ /* 0x000fea0003800200 */
.L_x_5111:
        /* <DEDUP_REMOVED lines=39> */
.L_x_5117:
        /* <DEDUP_REMOVED lines=9> */
.L_x_5116:
[----:B------:R-:W-:Y:S05]  /*227f0*/  BSYNC.RECONVERGENT B0 ;  /* 0x0000000000007941 */ /* 0x000fea0003800200 */
.L_x_5115:
[----:B------:R-:W-:Y:S04]  /*22800*/  BSSY.RECONVERGENT B0, `(.L_x_5118) ;  /* 0x000000d000007945 */ /* 0x000fe80003800200 */
[----:B------:R-:W-:Y:S05]  /*22810*/  @!P2 BRA `(.L_x_5119) ;  /* 0x00000000002ca947 */ /* 0x000fea0003800000 */
[----:B------:R-:W-:Y:S02]  /*22820*/  IMAD.MOV.U32 R2, RZ, RZ, RZ ;  /* 0x000000ffff027224 */ /* 0x000fe400078e00ff */
[----:B------:R-:W-:-:S07]  /*22830*/  IMAD.MOV.U32 R11, RZ, RZ, R16 ;  /* 0x000000ffff0b7224 */ /* 0x000fce00078e0010 */
.L_x_5120:
        /* <DEDUP_REMOVED lines=9> */
.L_x_5119:
[----:B------:R-:W-:Y:S05]  /*228d0*/  BSYNC.RECONVERGENT B0 ;  /* 0x0000000000007941 */ /* 0x000fea0003800200 */
.L_x_5118:
[----:B------:R-:W-:Y:S04]  /*228e0*/  BSSY.RECONVERGENT B0, `(.L_x_5121) ;  /* 0x0000017000007945 */ /* 0x000fe80003800200 */
[----:B------:R-:W-:Y:S05]  /*228f0*/  @!P1 BRA `(.L_x_5122) ;  /* 0x0000000000549947 */ /* 0x000fea0003800000 */
[----:B------:R-:W-:-:S07]  /*22900*/  IMAD.MOV.U32 R11, RZ, RZ, RZ ;  /* 0x000000ffff0b7224 */ /* 0x000fce00078e00ff */
.L_x_5124:
        /* <DEDUP_REMOVED lines=16> */
.L_x_5123:
[----:B------:R-:W-:-:S04]  /*22a10*/  ISETP.GT.AND P0, PT, R3, R2, PT ;  /* 0x000000020300720c */ /* 0x000fc80003f04270 */
[----:B------:R-:W-:Y:S02]  /*22a20*/  SEL R0, R21, R16, P0 ;  /* 0x0000001015007207 */ /* 0x000fe40000000000 */
[----:B------:R-:W-:Y:S02]  /*22a30*/  SEL R16, R16, R21, P0 ;  /* 0x0000001510107207 */ /* 0x000fe40000000000 */
[----:B------:R-:W-:-:S07]  /*22a40*/  MOV R21, R0 ;  /* 0x0000000000157202 */ /* 0x000fce0000000f00 */
.L_x_5122:
[----:B------:R-:W-:Y:S05]  /*22a50*/  BSYNC.RECONVERGENT B0 ;  /* 0x0000000000007941 */ /* 0x000fea0003800200 */
.L_x_5121:
        /* <DEDUP_REMOVED lines=39> */
.L_x_5127:
        /* <DEDUP_REMOVED lines=9> */
.L_x_5126:
[----:B------:R-:W-:Y:S05]  /*22d60*/  BSYNC.RECONVERGENT B0 ;  /* 0x0000000000007941 */ /* 0x000fea0003800200 */
.L_x_5125:
[----:B------:R-:W-:Y:S04]  /*22d70*/  BSSY.RECONVERGENT B0, `(.L_x_5128) ;  /* 0x000000d000007945 */ /* 0x000fe80003800200 */
[----:B------:R-:W-:Y:S05]  /*22d80*/  @!P2 BRA `(.L_x_5129) ;  /* 0x00000000002ca947 */ /* 0x000fea0003800000 */
[----:B------:R-:W-:Y:S02]  /*22d90*/  IMAD.MOV.U32 R2, RZ, RZ, RZ ;  /* 0x000000ffff027224 */ /* 0x000fe400078e00ff */
[----:B------:R-:W-:-:S07]  /*22da0*/  IMAD.MOV.U32 R11, RZ, RZ, R24 ;  /* 0x000000ffff0b7224 */ /* 0x000fce00078e0018 */
.L_x_5130:
        /* <DEDUP_REMOVED lines=9> */
.L_x_5129:
[----:B------:R-:W-:Y:S05]  /*22e40*/  BSYNC.RECONVERGENT B0 ;  /* 0x0000000000007941 */ /* 0x000fea0003800200 */
.L_x_5128:
[----:B------:R-:W-:Y:S04]  /*22e50*/  BSSY.RECONVERGENT B0, `(.L_x_5131) ;  /* 0x0000017000007945 */ /* 0x000fe80003800200 */
[----:B------:R-:W-:Y:S05]  /*22e60*/  @!P1 BRA `(.L_x_5132) ;  /* 0x0000000000549947 */ /* 0x000fea0003800000 */
[----:B------:R-:W-:-:S07]  /*22e70*/  IMAD.MOV.U32 R11, RZ, RZ, RZ ;  /* 0x000000ffff0b7224 */ /* 0x000fce00078e00ff */
.L_x_5134:
        /* <DEDUP_REMOVED lines=16> */
.L_x_5133:
[----:B------:R-:W-:-:S04]  /*22f80*/  ISETP.GT.AND P0, PT, R3, R2, PT ;  /* 0x000000020300720c */ /* 0x000fc80003f04270 */
[----:B------:R-:W-:Y:S02]  /*22f90*/  SEL R0, R23, R24, P0 ;  /* 0x0000001817007207 */ /* 0x000fe40000000000 */
[----:B------:R-:W-:Y:S02]  /*22fa0*/  SEL R24, R24, R23, P0 ;  /* 0x0000001718187207 */ /* 0x000fe40000000000 */
[----:B------:R-:W-:-:S07]  /*22fb0*/  MOV R23, R0 ;  /* 0x0000000000177202 */ /* 0x000fce0000000f00 */
.L_x_5132:
[----:B------:R-:W-:Y:S05]  /*22fc0*/  BSYNC.RECONVERGENT B0 ;  /* 0x0000000000007941 */ /* 0x000fea0003800200 */
.L_x_5131:
        /* <DEDUP_REMOVED lines=39> */
.L_x_5137:
        /* <DEDUP_REMOVED lines=9> */
.L_x_5136:
[----:B------:R-:W-:Y:S05]  /*232d0*/  BSYNC.RECONVERGENT B0 ;  /* 0x0000000000007941 */ /* 0x000fea0003800200 */
.L_x_5135:
[----:B------:R-:W-:Y:S04]  /*232e0*/  BSSY.RECONVERGENT B0, `(.L_x_5138) ;  /* 0x000000d000007945 */ /* 0x000fe80003800200 */
[----:B------:R-:W-:Y:S05]  /*232f0*/  @!P2 BRA `(.L_x_5139) ;  /* 0x00000000002ca947 */ /* 0x000fea0003800000 */
[----:B------:R-:W-:Y:S02]  /*23300*/  IMAD.MOV.U32 R2, RZ, RZ, RZ ;  /* 0x000000ffff027224 */ /* 0x000fe400078e00ff */
[----:B------:R-:W-:-:S07]  /*23310*/  IMAD.MOV.U32 R11, RZ, RZ, R26 ;  /* 0x000000ffff0b7224 */ /* 0x000fce00078e001a */
.L_x_5140:
        /* <DEDUP_REMOVED lines=9> */
.L_x_5139:
[----:B------:R-:W-:Y:S05]  /*233b0*/  BSYNC.RECONVERGENT B0 ;  /* 0x0000000000007941 */ /* 0x000fea0003800200 */
.L_x_5138:
[----:B------:R-:W-:Y:S04]  /*233c0*/  BSSY.RECONVERGENT B0, `(.L_x_5141) ;  /* 0x0000017000007945 */ /* 0x000fe80003800200 */
[----:B------:R-:W-:Y:S05]  /*233d0*/  @!P1 BRA `(.L_x_5142) ;  /* 0x0000000000549947 */ /* 0x000fea0003800000 */
[----:B------:R-:W-:-:S07]  /*233e0*/  IMAD.MOV.U32 R11, RZ, RZ, RZ ;  /* 0x000000ffff0b7224 */ /* 0x000fce00078e00ff */
.L_x_5144:
        /* <DEDUP_REMOVED lines=16> */
.L_x_5143:
[----:B------:R-:W-:-:S04]  /*234f0*/  ISETP.GT.AND P0, PT, R3, R2, PT ;  /* 0x000000020300720c */ /* 0x000fc80003f04270 */
[----:B------:R-:W-:Y:S02]  /*23500*/  SEL R0, R25, R26, P0 ;  /* 0x0000001a19007207 */ /* 0x000fe40000000000 */
[----:B------:R-:W-:Y:S02]  /*23510*/  SEL R26, R26, R25, P0 ;  /* 0x000000191a1a7207 */ /* 0x000fe40000000000 */
[----:B------:R-:W-:-:S07]  /*23520*/  MOV R25, R0 ;  /* 0x0000000000197202 */ /* 0x000fce0000000f00 */
.L_x_5142:
[----:B------:R-:W-:Y:S05]  /*23530*/  BSYNC.RECONVERGENT B0 ;  /* 0x0000000000007941 */ /* 0x000fea0003800200 */
.L_x_5141:
        /* <DEDUP_REMOVED lines=39> */
.L_x_5147:
        /* <DEDUP_REMOVED lines=9> */
.L_x_5146:
[----:B------:R-:W-:Y:S05]  /*23840*/  BSYNC.RECONVERGENT B0 ;  /* 0x0000000000007941 */ /* 0x000fea0003800200 */
.L_x_5145:
[----:B------:R-:W-:Y:S04]  /*23850*/  BSSY.RECONVERGENT B0, `(.L_x_5148) ;  /* 0x000000d000007945 */ /* 0x000fe80003800200 */
[----:B------:R-:W-:Y:S05]  /*23860*/  @!P2 BRA `(.L_x_5149) ;  /* 0x00000000002ca947 */ /* 0x000fea0003800000 */
[----:B------:R-:W-:Y:S02]  /*23870*/  IMAD.MOV.U32 R2, RZ, RZ, RZ ;  /* 0x000000ffff027224 */ /* 0x000fe400078e00ff */
[----:B------:R-:W-:-:S07]  /*23880*/  IMAD.MOV.U32 R11, RZ, RZ, R28 ;  /* 0x000000ffff0b7224 */ /* 0x000fce00078e001c */
.L_x_5150:
        /* <DEDUP_REMOVED lines=9> */
.L_x_5149:
[----:B------:R-:W-:Y:S05]  /*23920*/  BSYNC.RECONVERGENT B0 ;  /* 0x0000000000007941 */ /* 0x000fea0003800200 */
.L_x_5148:
[----:B------:R-:W-:Y:S04]  /*23930*/  BSSY.RECONVERGENT B0, `(.L_x_5151) ;  /* 0x0000017000007945 */ /* 0x000fe80003800200 */
[----:B------:R-:W-:Y:S05]  /*23940*/  @!P1 BRA `(.L_x_5152) ;  /* 0x0000000000549947 */ /* 0x000fea0003800000 */
[----:B------:R-:W-:-:S07]  /*23950*/  IMAD.MOV.U32 R11, RZ, RZ, RZ ;  /* 0x000000ffff0b7224 */ /* 0x000fce00078e00ff */
.L_x_5154:
        /* <DEDUP_REMOVED lines=16> */
.L_x_5153:
[----:B------:R-:W-:-:S04]  /*23a60*/  ISETP.GT.AND P0, PT, R3, R2, PT ;  /* 0x000000020300720c */ /* 0x000fc80003f04270 */
[----:B------:R-:W-:Y:S02]  /*23a70*/  SEL R0, R27, R28, P0 ;  /* 0x0000001c1b007207 */ /* 0x000fe40000000000 */
[----:B------:R-:W-:Y:S02]  /*23a80*/  SEL R28, R28, R27, P0 ;  /* 0x0000001b1c1c7207 */ /* 0x000fe40000000000 */
[----:B------:R-:W-:-:S07]  /*23a90*/  MOV R27, R0 ;  /* 0x00000000001b7202 */ /* 0x000fce0000000f00 */
.L_x_5152:
[----:B------:R-:W-:Y:S05]  /*23aa0*/  BSYNC.RECONVERGENT B0 ;  /* 0x0000000000007941 */ /* 0x000fea0003800200 */
.L_x_5151:
        /* <DEDUP_REMOVED lines=39> */
.L_x_5157:
        /* <DEDUP_REMOVED lines=9> */
.L_x_5156:
[----:B------:R-:W-:Y:S05]  /*23db0*/  BSYNC.RECONVERGENT B0 ;  /* 0x0000000000007941 */ /* 0x000fea0003800200 */
.L_x_5155:
[----:B------:R-:W-:Y:S04]  /*23dc0*/  BSSY.RECONVERGENT B0, `(.L_x_5158) ;  /* 0x000000d000007945 */ /* 0x000fe80003800200 */
[----:B------:R-:W-:Y:S05]  /*23dd0*/  @!P2 BRA `(.L_x_5159) ;  /* 0x00000000002ca947 */ /* 0x000fea0003800000 */
[----:B------:R-:W-:Y:S02]  /*23de0*/  IMAD.MOV.U32 R2, RZ, RZ, RZ ;  /* 0x000000ffff027224 */ /* 0x000fe400078e00ff */
[----:B------:R-:W-:-:S07]  /*23df0*/  IMAD.MOV.U32 R11, RZ, RZ, R19 ;  /* 0x000000ffff0b7224 */ /* 0x000fce00078e0013 */
.L_x_5160:
        /* <DEDUP_REMOVED lines=9> */
.L_x_5159:
[----:B------:R-:W-:Y:S05]  /*23e90*/  BSYNC.RECONVERGENT B0 ;  /* 0x0000000000007941 */ /* 0x000fea0003800200 */
.L_x_5158:
[----:B------:R-:W-:Y:S04]  /*23ea0*/  BSSY.RECONVERGENT B0, `(.L_x_5161) ;  /* 0x0000017000007945 */ /* 0x000fe80003800200 */
[----:B------:R-:W-:Y:S05]  /*23eb0*/  @!P1 BRA `(.L_x_5162) ;  /* 0x0000000000549947 */ /* 0x000fea0003800000 */
[----:B------:R-:W-:-:S07]  /*23ec0*/  IMAD.MOV.U32 R11, RZ, RZ, RZ ;  /* 0x000000ffff0b7224 */ /* 0x000fce00078e00ff */
.L_x_5164:
        /* <DEDUP_REMOVED lines=16> */
.L_x_5163:
[----:B------:R-:W-:-:S04]  /*23fd0*/  ISETP.GT.AND P0, PT, R3, R2, PT ;  /* 0x000000020300720c */ /* 0x000fc80003f04270 */
[----:B------:R-:W-:Y:S02]  /*23fe0*/  SEL R0, R22, R19, P0 ;  /* 0x0000001316007207 */ /* 0x000fe40000000000 */
[----:B------:R-:W-:Y:S02]  /*23ff0*/  SEL R19, R19, R22, P0 ;  /* 0x0000001613137207 */ /* 0x000fe40000000000 */
[----:B------:R-:W-:-:S07]  /*24000*/  MOV R22, R0 ;  /* 0x0000000000167202 */ /* 0x000fce0000000f00 */
.L_x_5162:
[----:B------:R-:W-:Y:S05]  /*24010*/  BSYNC.RECONVERGENT B0 ;  /* 0x0000000000007941 */ /* 0x000fea0003800200 */
.L_x_5161:
        /* <DEDUP_REMOVED lines=39> */
.L_x_5167:
        /* <DEDUP_REMOVED lines=9> */
.L_x_5166:
[----:B------:R-:W-:Y:S05]  /*24320*/  BSYNC.RECONVERGENT B0 ;  /* 0x0000000000007941 */ /* 0x000fea0003800200 */
.L_x_5165:
[----:B------:R-:W-:Y:S04]  /*24330*/  BSSY.RECONVERGENT B0, `(.L_x_5168) ;  /* 0x000000d000007945 */ /* 0x000fe80003800200 */
[----:B------:R-:W-:Y:S05]  /*24340*/  @!P2 BRA `(.L_x_5169) ;  /* 0x00000000002ca947 */ /* 0x000fea0003800000 */
[----:B------:R-:W-:Y:S02]  /*24350*/  IMAD.MOV.U32 R2, RZ, RZ, RZ ;  /* 0x000000ffff027224 */ /* 0x000fe400078e00ff */
[----:B------:R-:W-:-:S07]  /*24360*/  IMAD.MOV.U32 R11, RZ, RZ, R17 ;  /* 0x000000ffff0b7224 */ /* 0x000fce00078e0011 */
.L_x_5170:
        /* <DEDUP_REMOVED lines=9> */
.L_x_5169:
[----:B------:R-:W-:Y:S05]  /*24400*/  BSYNC.RECONVERGENT B0 ;  /* 0x0000000000007941 */ /* 0x000fea0003800200 */
.L_x_5168:
[----:B------:R-:W-:Y:S04]  /*24410*/  BSSY.RECONVERGENT B0, `(.L_x_5171) ;  /* 0x0000017000007945 */ /* 0x000fe80003800200 */
[----:B------:R-:W-:Y:S05]  /*24420*/  @!P1 BRA `(.L_x_5172) ;  /* 0x0000000000549947 */ /* 0x000fea0003800000 */
[----:B------:R-:W-:-:S07]  /*24430*/  IMAD.MOV.U32 R11, RZ, RZ, RZ ;  /* 0x000000ffff0b7224 */ /* 0x000fce00078e00ff */
.L_x_5174:
        /* <DEDUP_REMOVED lines=16> */
.L_x_5173:
[----:B------:R-:W-:-:S04]  /*24540*/  ISETP.GT.AND P0, PT, R3, R2, PT ;  /* 0x000000020300720c */ /* 0x000fc80003f04270 */
[----:B------:R-:W-:Y:S02]  /*24550*/  SEL R0, R20, R17, P0 ;  /* 0x0000001114007207 */ /* 0x000fe40000000000 */
[----:B------:R-:W-:Y:S02]  /*24560*/  SEL R17, R17, R20, P0 ;  /* 0x0000001411117207 */ /* 0x000fe40000000000 */
[----:B------:R-:W-:-:S07]  /*24570*/  MOV R20, R0 ;  /* 0x0000000000147202 */ /* 0x000fce0000000f00 */
.L_x_5172:
[----:B------:R-:W-:Y:S05]  /*24580*/  BSYNC.RECONVERGENT B0 ;  /* 0x0000000000007941 */ /* 0x000fea0003800200 */
.L_x_5171:
        /* <DEDUP_REMOVED lines=39> */
.L_x_5177:
        /* <DEDUP_REMOVED lines=9> */
.L_x_5176:
[----:B------:R-:W-:Y:S05]  /*24890*/  BSYNC.RECONVERGENT B0 ;  /* 0x0000000000007941 */ /* 0x000fea0003800200 */
.L_x_5175:
[----:B------:R-:W-:Y:S04]  /*248a0*/  BSSY.RECONVERGENT B0, `(.L_x_5178) ;  /* 0x000000d000007945 */ /* 0x000fe80003800200 */
[----:B------:R-:W-:Y:S05]  /*248b0*/  @!P2 BRA `(.L_x_5179) ;  /* 0x00000000002ca947 */ /* 0x000fea0003800000 */
[----:B------:R-:W-:Y:S02]  /*248c0*/  IMAD.MOV.U32 R2, RZ, RZ, RZ ;  /* 0x000000ffff027224 */ /* 0x000fe400078e00ff */
[----:B------:R-:W-:-:S07]  /*248d0*/  IMAD.MOV.U32 R11, RZ, RZ, R15 ;  /* 0x000000ffff0b7224 */ /* 0x000fce00078e000f */
.L_x_5180:
        /* <DEDUP_REMOVED lines=9> */
.L_x_5179:
[----:B------:R-:W-:Y:S05]  /*24970*/  BSYNC.RECONVERGENT B0 ;  /* 0x0000000000007941 */ /* 0x000fea0003800200 */
.L_x_5178:
[----:B------:R-:W-:Y:S04]  /*24980*/  BSSY.RECONVERGENT B0, `(.L_x_5181) ;  /* 0x0000017000007945 */ /* 0x000fe80003800200 */
[----:B------:R-:W-:Y:S05]  /*24990*/  @!P1 BRA `(.L_x_5182) ;  /* 0x0000000000549947 */ /* 0x000fea0003800000 */
[----:B------:R-:W-:-:S07]  /*249a0*/  IMAD.MOV.U32 R11, RZ, RZ, RZ ;  /* 0x000000ffff0b7224 */ /* 0x000fce00078e00ff */
.L_x_5184:
        /* <DEDUP_REMOVED lines=16> */
.L_x_5183:
[----:B------:R-:W-:-:S04]  /*24ab0*/  ISETP.GT.AND P0, PT, R3, R2, PT ;  /* 0x000000020300720c */ /* 0x000fc80003f04270 */
[----:B------:R-:W-:Y:S02]  /*24ac0*/  SEL R0, R18, R15, P0 ;  /* 0x0000000f12007207 */ /* 0x000fe40000000000 */
[----:B------:R-:W-:Y:S02]  /*24ad0*/  SEL R15, R15, R18, P0 ;  /* 0x000000120f0f7207 */ /* 0x000fe40000000000 */
[----:B------:R-:W-:-:S07]  /*24ae0*/  MOV R18, R0 ;  /* 0x0000000000127202 */ /* 0x000fce0000000f00 */
.L_x_5182:
[----:B------:R-:W-:Y:S05]  /*24af0*/  BSYNC.RECONVERGENT B0 ;  /* 0x0000000000007941 */ /* 0x000fea0003800200 */
.L_x_5181:
        /* <DEDUP_REMOVED lines=39> */
.L_x_5187:
        /* <DEDUP_REMOVED lines=9> */
.L_x_5186:
[----:B------:R-:W-:Y:S05]  /*24e00*/  BSYNC.RECONVERGENT B0 ;  /* 0x0000000000007941 */ /* 0x000fea0003800200 */
.L_x_5185:
[----:B------:R-:W-:Y:S04]  /*24e10*/  BSSY.RECONVERGENT B0, `(.L_x_5188) ;  /* 0x000000d000007945 */ /* 0x000fe80003800200 */
[----:B------:R-:W-:Y:S05]  /*24e20*/  @!P2 BRA `(.L_x_5189) ;  /* 0x00000000002ca947 */ /* 0x000fea0003800000 */
[----:B------:R-:W-:Y:S02]  /*24e30*/  IMAD.MOV.U32 R2, RZ, RZ, RZ ;  /* 0x000000ffff027224 */ /* 0x000fe400078e00ff */
[----:B------:R-:W-:-:S07]  /*24e40*/  IMAD.MOV.U32 R11, RZ, RZ, R13 ;  /* 0x000000ffff0b7224 */ /* 0x000fce00078e000d */
.L_x_5190:
        /* <DEDUP_REMOVED lines=9> */
.L_x_5189:
[----:B------:R-:W-:Y:S05]  /*24ee0*/  BSYNC.RECONVERGENT B0 ;  /* 0x0000000000007941 */ /* 0x000fea0003800200 */
.L_x_5188:
[----:B------:R-:W-:Y:S04]  /*24ef0*/  BSSY.RECONVERGENT B0, `(.L_x_5191) ;  /* 0x0000017000007945 */ /* 0x000fe80003800200 */
[----:B------:R-:W-:Y:S05]  /*24f00*/  @!P1 BRA `(.L_x_5192) ;  /* 0x0000000000549947 */ /* 0x000fea0003800000 */
[----:B------:R-:W-:-:S07]  /*24f10*/  IMAD.MOV.U32 R11, RZ, RZ, RZ ;  /* 0x000000ffff0b7224 */ /* 0x000fce00078e00ff */
.L_x_5194:
        /* <DEDUP_REMOVED lines=16> */
.L_x_5193:
[----:B------:R-:W-:-:S04]  /*25020*/  ISETP.GT.AND P0, PT, R3, R2, PT ;  /* 0x000000020300720c */ /* 0x000fc80003f04270 */
[----:B------:R-:W-:Y:S02]  /*25030*/  SEL R0, R16, R13, P0 ;  /* 0x0000000d10007207 */ /* 0x000fe40000000000 */
[----:B------:R-:W-:Y:S02]  /*25040*/  SEL R13, R13, R16, P0 ;  /* 0x000000100d0d7207 */ /* 0x000fe40000000000 */
[----:B------:R-:W-:-:S07]  /*25050*/  MOV R16, R0 ;  /* 0x0000000000107202 */ /* 0x000fce0000000f00 */
.L_x_5192:
[----:B------:R-:W-:Y:S05]  /*25060*/  BSYNC.RECONVERGENT B0 ;  /* 0x0000000000007941 */ /* 0x000fea0003800200 */
.L_x_5191:
        /* <DEDUP_REMOVED lines=39> */
.L_x_5197:
        /* <DEDUP_REMOVED lines=9> */
.L_x_5196:
[----:B------:R-:W-:Y:S05]  /*25370*/  BSYNC.RECONVERGENT B0 ;  /* 0x0000000000007941 */ /* 0x000fea0003800200 */
.L_x_5195:
[----:B------:R-:W-:Y:S04]  /*25380*/  BSSY.RECONVERGENT B0, `(.L_x_5198) ;  /* 0x000000d000007945 */ /* 0x000fe80003800200 */
[----:B------:R-:W-:Y:S05]  /*25390*/  @!P2 BRA `(.L_x_5199) ;  /* 0x00000000002ca947 */ /* 0x000fea0003800000 */
[----:B------:R-:W-:Y:S02]  /*253a0*/  IMAD.MOV.U32 R2, RZ, RZ, RZ ;  /* 0x000000ffff027224 */ /* 0x000fe400078e00ff */
[----:B------:R-:W-:-:S07]  /*253b0*/  IMAD.MOV.U32 R11, RZ, RZ, R21 ;  /* 0x000000ffff0b7224 */ /* 0x000fce00078e0015 */
.L_x_5200:
        /* <DEDUP_REMOVED lines=9> */
.L_x_5199:
[----:B------:R-:W-:Y:S05]  /*25450*/  BSYNC.RECONVERGENT B0 ;  /* 0x0000000000007941 */ /* 0x000fea0003800200 */
.L_x_5198:
[----:B------:R-:W-:Y:S04]  /*25460*/  BSSY.RECONVERGENT B0, `(.L_x_5201) ;  /* 0x0000017000007945 */ /* 0x000fe80003800200 */
[----:B------:R-:W-:Y:S05]  /*25470*/  @!P1 BRA `(.L_x_5202) ;  /* 0x0000000000549947 */ /* 0x000fea0003800000 */
[----:B------:R-:W-:-:S07]  /*25480*/  IMAD.MOV.U32 R11, RZ, RZ, RZ ;  /* 0x000000ffff0b7224 */ /* 0x000fce00078e00ff */
.L_x_5204:
        /* <DEDUP_REMOVED lines=16> */
.L_x_5203:
[----:B------:R-:W-:-:S04]  /*25590*/  ISETP.GT.AND P0, PT, R3, R2, PT ;  /* 0x000000020300720c */ /* 0x000fc80003f04270 */
[----:B------:R-:W-:Y:S02]  /*255a0*/  SEL R0, R24, R21, P0 ;  /* 0x0000001518007207 */ /* 0x000fe40000000000 */
[----:B------:R-:W-:Y:S02]  /*255b0*/  SEL R21, R21, R24, P0 ;  /* 0x0000001815157207 */ /* 0x000fe40000000000 */
[----:B------:R-:W-:-:S07]  /*255c0*/  MOV R24, R0 ;  /* 0x0000000000187202 */ /* 0x000fce0000000f00 */
.L_x_5202:
[----:B------:R-:W-:Y:S05]  /*255d0*/  BSYNC.RECONVERGENT B0 ;  /* 0x0000000000007941 */ /* 0x000fea0003800200 */
.L_x_5201:
        /* <DEDUP_REMOVED lines=39> */
.L_x_5207:
        /* <DEDUP_REMOVED lines=9> */
.L_x_5206:
[----:B------:R-:W-:Y:S05]  /*258e0*/  BSYNC.RECONVERGENT B0 ;  /* 0x0000000000007941 */ /* 0x000fea0003800200 */
.L_x_5205:
[----:B------:R-:W-:Y:S04]  /*258f0*/  BSSY.RECONVERGENT B0, `(.L_x_5208) ;  /* 0x000000d000007945 */ /* 0x000fe80003800200 */
[----:B------:R-:W-:Y:S05]  /*25900*/  @!P2 BRA `(.L_x_5209) ;  /* 0x00000000002ca947 */ /* 0x000fea0003800000 */
[----:B------:R-:W-:Y:S02]  /*25910*/  IMAD.MOV.U32 R2, RZ, RZ, RZ ;  /* 0x000000ffff027224 */ /* 0x000fe400078e00ff */
[----:B------:R-:W-:-:S07]  /*25920*/  IMAD.MOV.U32 R11, RZ, RZ, R23 ;  /* 0x000000ffff0b7224 */ /* 0x000fce00078e0017 */
.L_x_5210:
        /* <DEDUP_REMOVED lines=9> */
.L_x_5209:
[----:B------:R-:W-:Y:S05]  /*259c0*/  BSYNC.RECONVERGENT B0 ;  /* 0x0000000000007941 */ /* 0x000fea0003800200 */
.L_x_5208:
[----:B------:R-:W-:Y:S04]  /*259d0*/  BSSY.RECONVERGENT B0, `(.L_x_5211) ;  /* 0x0000017000007945 */ /* 0x000fe80003800200 */
[----:B------:R-:W-:Y:S05]  /*259e0*/  @!P1 BRA `(.L_x_5212) ;  /* 0x0000000000549947 */ /* 0x000fea0003800000 */
[----:B------:R-:W-:-:S07]  /*259f0*/  IMAD.MOV.U32 R11, RZ, RZ, RZ ;  /* 0x000000ffff0b7224 */ /* 0x000fce00078e00ff */
.L_x_5214:
        /* <DEDUP_REMOVED lines=16> */
.L_x_5213:
[----:B------:R-:W-:-:S04]  /*25b00*/  ISETP.GT.AND P0, PT, R3, R2, PT ;  /* 0x000000020300720c */ /* 0x000fc80003f04270 */
[----:B------:R-:W-:Y:S02]  /*25b10*/  SEL R0, R26, R23, P0 ;  /* 0x000000171a007207 */ /* 0x000fe40000000000 */
[----:B------:R-:W-:Y:S02]  /*25b20*/  SEL R23, R23, R26, P0 ;  /* 0x0000001a17177207 */ /* 0x000fe40000000000 */
[----:B------:R-:W-:-:S07]  /*25b30*/  MOV R26, R0 ;  /* 0x00000000001a7202 */ /* 0x000fce0000000f00 */
.L_x_5212:
[----:B------:R-:W-:Y:S05]  /*25b40*/  BSYNC.RECONVERGENT B0 ;  /* 0x0000000000007941 */ /* 0x000fea0003800200 */
.L_x_5211:
        /* <DEDUP_REMOVED lines=39> */
.L_x_5217:
        /* <DEDUP_REMOVED lines=9> */
.L_x_5216:
[----:B------:R-:W-:Y:S05]  /*25e50*/  BSYNC.RECONVERGENT B0 ;  /* 0x0000000000007941 */ /* 0x000fea0003800200 */
.L_x_5215:
[----:B------:R-:W-:Y:S04]  /*25e60*/  BSSY.RECONVERGENT B0, `(.L_x_5218) ;  /* 0x000000d000007945 */ /* 0x000fe80003800200 */
[----:B------:R-:W-:Y:S05]  /*25e70*/  @!P2 BRA `(.L_x_5219) ;  /* 0x00000000002ca947 */ /* 0x000fea0003800000 */
[----:B------:R-:W-:Y:S02]  /*25e80*/  IMAD.MOV.U32 R2, RZ, RZ, RZ ;  /* 0x000000ffff027224 */ /* 0x000fe400078e00ff */
[----:B------:R-:W-:-:S07]  /*25e90*/  IMAD.MOV.U32 R11, RZ, RZ, R25 ;  /* 0x000000ffff0b7224 */ /* 0x000fce00078e0019 */
.L_x_5220:
        /* <DEDUP_REMOVED lines=9> */
.L_x_5219:
[----:B------:R-:W-:Y:S05]  /*25f30*/  BSYNC.RECONVERGENT B0 ;  /* 0x0000000000007941 */ /* 0x000fea0003800200 */
.L_x_5218:
[----:B------:R-:W-:Y:S04]  /*25f40*/  BSSY.RECONVERGENT B0, `(.L_x_5221) ;  /* 0x0000017000007945 */ /* 0x000fe80003800200 */
[----:B------:R-:W-:Y:S05]  /*25f50*/  @!P1 BRA `(.L_x_5222) ;  /* 0x0000000000549947 */ /* 0x000fea0003800000 */
[----:B------:R-:W-:-:S07]  /*25f60*/  IMAD.MOV.U32 R11, RZ, RZ, RZ ;  /* 0x000000ffff0b7224 */ /* 0x000fce00078e00ff */
.L_x_5224:
        /* <DEDUP_REMOVED lines=16> */
.L_x_5223:
[----:B------:R-:W-:-:S04]  /*26070*/  ISETP.GT.AND P0, PT, R3, R2, PT ;  /* 0x000000020300720c */ /* 0x000fc80003f04270 */
[----:B------:R-:W-:Y:S02]  /*26080*/  SEL R0, R28, R25, P0 ;  /* 0x000000191c007207 */ /* 0x000fe40000000000 */
[----:B------:R-:W-:Y:S02]  /*26090*/  SEL R25, R25, R28, P0 ;  /* 0x0000001c19197207 */ /* 0x000fe40000000000 */
[----:B------:R-:W-:-:S07]  /*260a0*/  MOV R28, R0 ;  /* 0x00000000001c7202 */ /* 0x000fce0000000f00 */
.L_x_5222:
[----:B------:R-:W-:Y:S05]  /*260b0*/  BSYNC.RECONVERGENT B0 ;  /* 0x0000000000007941 */ /* 0x000fea0003800200 */
.L_x_5221:
        /* <DEDUP_REMOVED lines=39> */
.L_x_5227:
        /* <DEDUP_REMOVED lines=9> */
.L_x_5226:
[----:B------:R-:W-:Y:S05]  /*263c0*/  BSYNC.RECONVERGENT B0 ;  /* 0x0000000000007941 */ /* 0x000fea0003800200 */
.L_x_5225:
[----:B------:R-:W-:Y:S04]  /*263d0*/  BSSY.RECONVERGENT B0, `(.L_x_5228) ;  /* 0x000000d000007945 */ /* 0x000fe80003800200 */
[----:B------:R-:W-:Y:S05]  /*263e0*/  @!P2 BRA `(.L_x_5229) ;  /* 0x00000000002ca947 */ /* 0x000fea0003800000 */
[----:B------:R-:W-:Y:S02]  /*263f0*/  IMAD.MOV.U32 R2, RZ, RZ, RZ ;  /* 0x000000ffff027224 */ /* 0x000fe400078e00ff */
[----:B------:R-:W-:-:S07]  /*26400*/  IMAD.MOV.U32 R11, RZ, RZ, R27 ;  /* 0x000000ffff0b7224 */ /* 0x000fce00078e001b */
.L_x_5230:
        /* <DEDUP_REMOVED lines=9> */
.L_x_5229:
[----:B------:R-:W-:Y:S05]  /*264a0*/  BSYNC.RECONVERGENT B0 ;  /* 0x0000000000007941 */ /* 0x000fea0003800200 */
.L_x_5228:
[----:B------:R-:W-:Y:S04]  /*264b0*/  BSSY.RECONVERGENT B0, `(.L_x_5231) ;  /* 0x0000017000007945 */ /* 0x000fe80003800200 */
[----:B------:R-:W-:Y:S05]  /*264c0*/  @!P1 BRA `(.L_x_5232) ;  /* 0x0000000000549947 */ /* 0x000fea0003800000 */
[----:B------:R-:W-:-:S07]  /*264d0*/  IMAD.MOV.U32 R11, RZ, RZ, RZ ;  /* 0x000000ffff0b7224 */ /* 0x000fce00078e00ff */
.L_x_5234:
        /* <DEDUP_REMOVED lines=16> */
.L_x_5233:
[----:B------:R-:W-:-:S04]  /*265e0*/  ISETP.GT.AND P0, PT, R3, R2, PT ;  /* 0x000000020300720c */ /* 0x000fc80003f04270 */
[----:B------:R-:W-:Y:S02]  /*265f0*/  SEL R0, R30, R27, P0 ;  /* 0x0000001b1e007207 */ /* 0x000fe40000000000 */
[----:B------:R-:W-:Y:S02]  /*26600*/  SEL R27, R27, R30, P0 ;  /* 0x0000001e1b1b7207 */ /* 0x000fe40000000000 */
[----:B------:R-:W-:-:S07]  /*26610*/  MOV R30, R0 ;  /* 0x00000000001e7202 */ /* 0x000fce0000000f00 */
.L_x_5232:
[----:B------:R-:W-:Y:S05]  /*26620*/  BSYNC.RECONVERGENT B0 ;  /* 0x0000000000007941 */ /* 0x000fea0003800200 */
.L_x_5231:
        /* <DEDUP_REMOVED lines=39> */
.L_x_5237:
        /* <DEDUP_REMOVED lines=9> */
.L_x_5236:
[----:B------:R-:W-:Y:S05]  /*26930*/  BSYNC.RECONVERGENT B0 ;  /* 0x0000000000007941 */ /* 0x000fea0003800200 */
.L_x_5235:
[----:B------:R-:W-:Y:S04]  /*26940*/  BSSY.RECONVERGENT B0, `(.L_x_5238) ;  /* 0x000000d000007945 */ /* 0x000fe80003800200 */
[----:B------:R-:W-:Y:S05]  /*26950*/  @!P2 BRA `(.L_x_5239) ;  /* 0x00000000002ca947 */ /* 0x000fea0003800000 */
[----:B------:R-:W-:Y:S02]  /*26960*/  IMAD.MOV.U32 R2, RZ, RZ, RZ ;  /* 0x000000ffff027224 */ /* 0x000fe400078e00ff */
[----:B------:R-:W-:-:S07]  /*26970*/  IMAD.MOV.U32 R11, RZ, RZ, R14 ;  /* 0x000000ffff0b7224 */ /* 0x000fce00078e000e */
.L_x_5240:
        /* <DEDUP_REMOVED lines=9> */
.L_x_5239:
[----:B------:R-:W-:Y:S05]  /*26a10*/  BSYNC.RECONVERGENT B0 ;  /* 0x0000000000007941 */ /* 0x000fea0003800200 */
.L_x_5238:
[----:B------:R-:W-:Y:S04]  /*26a20*/  BSSY.RECONVERGENT B0, `(.L_x_5241) ;  /* 0x0000017000007945 */ /* 0x000fe80003800200 */
[----:B------:R-:W-:Y:S05]  /*26a30*/  @!P1 BRA `(.L_x_5242) ;  /* 0x0000000000549947 */ /* 0x000fea0003800000 */
[----:B------:R-:W-:-:S07]  /*26a40*/  IMAD.MOV.U32 R11, RZ, RZ, RZ ;  /* 0x000000ffff0b7224 */ /* 0x000fce00078e00ff */
.L_x_5244:
        /* <DEDUP_REMOVED lines=16> */
.L_x_5243:
[----:B------:R-:W-:-:S04]  /*26b50*/  ISETP.GT.AND P0, PT, R3, R2, PT ;  /* 0x000000020300720c */ /* 0x000fc80003f04270 */
[----:B------:R-:W-:Y:S02]  /*26b60*/  SEL R0, R19, R14, P0 ;  /* 0x0000000e13007207 */ /* 0x000fe40000000000 */
[----:B------:R-:W-:Y:S02]  /*26b70*/  SEL R14, R14, R19, P0 ;  /* 0x000000130e0e7207 */ /* 0x000fe40000000000 */
[----:B------:R-:W-:-:S07]  /*26b80*/  MOV R19, R0 ;  /* 0x0000000000137202 */ /* 0x000fce0000000f00 */
.L_x_5242:
[----:B------:R-:W-:Y:S05]  /*26b90*/  BSYNC.RECONVERGENT B0 ;  /* 0x0000000000007941 */ /* 0x000fea0003800200 */
.L_x_5241:
        /* <DEDUP_REMOVED lines=39> */
.L_x_5247:
        /* <DEDUP_REMOVED lines=9> */
.L_x_5246:
[----:B------:R-:W-:Y:S05]  /*26ea0*/  BSYNC.RECONVERGENT B0 ;  /* 0x0000000000007941 */ /* 0x000fea0003800200 */
.L_x_5245:
[----:B------:R-:W-:Y:S04]  /*26eb0*/  BSSY.RECONVERGENT B0, `(.L_x_5248) ;  /* 0x000000d000007945 */ /* 0x000fe80003800200 */
[----:B------:R-:W-:Y:S05]  /*26ec0*/  @!P2 BRA `(.L_x_5249) ;  /* 0x00000000002ca947 */ /* 0x000fea0003800000 */
[----:B------:R-:W-:Y:S02]  /*26ed0*/  IMAD.MOV.U32 R2, RZ, RZ, RZ ;  /* 0x000000ffff027224 */ /* 0x000fe400078e00ff */
[----:B------:R-:W-:-:S07]  /*26ee0*/  IMAD.MOV.U32 R11, RZ, RZ, R22 ;  /* 0x000000ffff0b7224 */ /* 0x000fce00078e0016 */
.L_x_5250:
        /* <DEDUP_REMOVED lines=9> */
.L_x_5249:
[----:B------:R-:W-:Y:S05]  /*26f80*/  BSYNC.RECONVERGENT B0 ;  /* 0x0000000000007941 */ /* 0x000fea0003800200 */
.L_x_5248:
[----:B------:R-:W-:Y:S04]  /*26f90*/  BSSY.RECONVERGENT B0, `(.L_x_5251) ;  /* 0x0000017000007945 */ /* 0x000fe80003800200 */
[----:B------:R-:W-:Y:S05]  /*26fa0*/  @!P1 BRA `(.L_x_5252) ;  /* 0x0000000000549947 */ /* 0x000fea0003800000 */
[----:B------:R-:W-:-:S07]  /*26fb0*/  IMAD.MOV.U32 R11, RZ, RZ, RZ ;  /* 0x000000ffff0b7224 */ /* 0x000fce00078e00ff */
.L_x_5254:
        /* <DEDUP_REMOVED lines=16> */
.L_x_5253:
[----:B------:R-:W-:-:S04]  /*270c0*/  ISETP.GT.AND P0, PT, R3, R2, PT ;  /* 0x000000020300720c */ /* 0x000fc80003f04270 */
[----:B------:R-:W-:Y:S02]  /*270d0*/  SEL R0, R17, R22, P0 ;  /* 0x0000001611007207 */ /* 0x000fe40000000000 */
[----:B------:R-:W-:Y:S02]  /*270e0*/  SEL R22, R22, R17, P0 ;  /* 0x0000001116167207 */ /* 0x000fe40000000000 */
[----:B------:R-:W-:-:S07]  /*270f0*/  MOV R17, R0 ;  /* 0x0000000000117202 */ /* 0x000fce0000000f00 */
.L_x_5252:
[----:B------:R-:W-:Y:S05]  /*27100*/  BSYNC.RECONVERGENT B0 ;  /* 0x0000000000007941 */ /* 0x000fea0003800200 */
.L_x_5251:
        /* <DEDUP_REMOVED lines=39> */
.L_x_5257:
        /* <DEDUP_REMOVED lines=9> */
.L_x_5256:
[----:B------:R-:W-:Y:S05]  /*27410*/  BSYNC.RECONVERGENT B0 ;  /* 0x0000000000007941 */ /* 0x000fea0003800200 */
.L_x_5255:
[----:B------:R-:W-:Y:S04]  /*27420*/  BSSY.RECONVERGENT B0, `(.L_x_5258) ;  /* 0x000000d000007945 */ /* 0x000fe80003800200 */
[----:B------:R-:W-:Y:S05]  /*27430*/  @!P2 BRA `(.L_x_5259) ;  /* 0x00000000002ca947 */ /* 0x000fea0003800000 */
[----:B------:R-:W-:Y:S02]  /*27440*/  IMAD.MOV.U32 R2, RZ, RZ, RZ ;  /* 0x000000ffff027224 */ /* 0x000fe400078e00ff */
[----:B------:R-:W-:-:S07]  /*27450*/  IMAD.MOV.U32 R11, RZ, RZ, R20 ;  /* 0x000000ffff0b7224 */ /* 0x000fce00078e0014 */
.L_x_5260:
        /* <DEDUP_REMOVED lines=9> */
.L_x_5259:
[----:B------:R-:W-:Y:S05]  /*274f0*/  BSYNC.RECONVERGENT B0 ;  /* 0x0000000000007941 */ /* 0x000fea0003800200 */
.L_x_5258:
[----:B------:R-:W-:Y:S04]  /*27500*/  BSSY.RECONVERGENT B0, `(.L_x_5261) ;  /* 0x0000017000007945 */ /* 0x000fe80003800200 */
[----:B------:R-:W-:Y:S05]  /*27510*/  @!P1 BRA `(.L_x_5262) ;  /* 0x0000000000549947 */ /* 0x000fea0003800000 */
[----:B------:R-:W-:-:S07]  /*27520*/  IMAD.MOV.U32 R11, RZ, RZ, RZ ;  /* 0x000000ffff0b7224 */ /* 0x000fce00078e00ff */
.L_x_5264:
        /* <DEDUP_REMOVED lines=16> */
.L_x_5263:
[----:B------:R-:W-:-:S04]  /*27630*/  ISETP.GT.AND P0, PT, R3, R2, PT ;  /* 0x000000020300720c */ /* 0x000fc80003f04270 */
[----:B------:R-:W-:Y:S02]  /*27640*/  SEL R0, R15, R20, P0 ;  /* 0x000000140f007207 */ /* 0x000fe40000000000 */
[----:B------:R-:W-:Y:S02]  /*27650*/  SEL R20, R20, R15, P0 ;  /* 0x0000000f14147207 */ /* 0x000fe40000000000 */
[----:B------:R-:W-:-:S07]  /*27660*/  MOV R15, R0 ;  /* 0x00000000000f7202 */ /* 0x000fce0000000f00 */
.L_x_5262:
[----:B------:R-:W-:Y:S05]  /*27670*/  BSYNC.RECONVERGENT B0 ;  /* 0x0000000000007941 */ /* 0x000fea0003800200 */
.L_x_5261:
        /* <DEDUP_REMOVED lines=39> */
.L_x_5267:
        /* <DEDUP_REMOVED lines=9> */
.L_x_5266:
[----:B------:R-:W-:Y:S05]  /*27980*/  BSYNC.RECONVERGENT B0 ;  /* 0x0000000000007941 */ /* 0x000fea0003800200 */
.L_x_5265:
[----:B------:R-:W-:Y:S04]  /*27990*/  BSSY.RECONVERGENT B0, `(.L_x_5268) ;  /* 0x000000d000007945 */ /* 0x000fe80003800200 */
[----:B------:R-:W-:Y:S05]  /*279a0*/  @!P2 BRA `(.L_x_5269) ;  /* 0x00000000002ca947 */ /* 0x000fea0003800000 */
[----:B------:R-:W-:Y:S02]  /*279b0*/  IMAD.MOV.U32 R2, RZ, RZ, RZ ;  /* 0x000000ffff027224 */ /* 0x000fe400078e00ff */
[----:B------:R-:W-:-:S07]  /*279c0*/  IMAD.MOV.U32 R11, RZ, RZ, R18 ;  /* 0x000000ffff0b7224 */ /* 0x000fce00078e0012 */
.L_x_5270:
        /* <DEDUP_REMOVED lines=9> */
.L_x_5269:
[----:B------:R-:W-:Y:S05]  /*27a60*/  BSYNC.RECONVERGENT B0 ;  /* 0x0000000000007941 */ /* 0x000fea0003800200 */
.L_x_5268:
[----:B------:R-:W-:Y:S04]  /*27a70*/  BSSY.RECONVERGENT B0, `(.L_x_5271) ;  /* 0x0000017000007945 */ /* 0x000fe80003800200 */
[----:B------:R-:W-:Y:S05]  /*27a80*/  @!P1 BRA `(.L_x_5272) ;  /* 0x0000000000549947 */ /* 0x000fea0003800000 */
[----:B------:R-:W-:-:S07]  /*27a90*/  IMAD.MOV.U32 R11, RZ, RZ, RZ ;  /* 0x000000ffff0b7224 */ /* 0x000fce00078e00ff */
.L_x_5274:
        /* <DEDUP_REMOVED lines=16> */
.L_x_5273:
[----:B------:R-:W-:-:S04]  /*27ba0*/  ISETP.GT.AND P0, PT, R3, R2, PT ;  /* 0x000000020300720c */ /* 0x000fc80003f04270 */
[----:B------:R-:W-:Y:S02]  /*27bb0*/  SEL R0, R13, R18, P0 ;  /* 0x000000120d007207 */ /* 0x000fe40000000000 */
[----:B------:R-:W-:Y:S02]  /*27bc0*/  SEL R18, R18, R13, P0 ;  /* 0x0000000d12127207 */ /* 0x000fe40000000000 */
[----:B------:R-:W-:-:S07]  /*27bd0*/  MOV R13, R0 ;  /* 0x00000000000d7202 */ /* 0x000fce0000000f00 */
.L_x_5272:
[----:B------:R-:W-:Y:S05]  /*27be0*/  BSYNC.RECONVERGENT B0 ;  /* 0x0000000000007941 */ /* 0x000fea0003800200 */
.L_x_5271:
        /* <DEDUP_REMOVED lines=39> */
.L_x_5277:
        /* <DEDUP_REMOVED lines=9> */
.L_x_5276:
[----:B------:R-:W-:Y:S05]  /*27ef0*/  BSYNC.RECONVERGENT B0 ;  /* 0x0000000000007941 */ /* 0x000fea0003800200 */
.L_x_5275:
[----:B------:R-:W-:Y:S04]  /*27f00*/  BSSY.RECONVERGENT B0, `(.L_x_5278) ;  /* 0x000000d000007945 */ /* 0x000fe80003800200 */
[----:B------:R-:W-:Y:S05]  /*27f10*/  @!P2 BRA `(.L_x_5279) ;  /* 0x00000000002ca947 */ /* 0x000fea0003800000 */
[----:B------:R-:W-:Y:S02]  /*27f20*/  IMAD.MOV.U32 R2, RZ, RZ, RZ ;  /* 0x000000ffff027224 */ /* 0x000fe400078e00ff */
[----:B------:R-:W-:-:S07]  /*27f30*/  IMAD.MOV.U32 R11, RZ, RZ, R16 ;  /* 0x000000ffff0b7224 */ /* 0x000fce00078e0010 */
.L_x_5280:
        /* <DEDUP_REMOVED lines=9> */
.L_x_5279:
[----:B------:R-:W-:Y:S05]  /*27fd0*/  BSYNC.RECONVERGENT B0 ;  /* 0x0000000000007941 */ /* 0x000fea0003800200 */
.L_x_5278:
[----:B------:R-:W-:Y:S04]  /*27fe0*/  BSSY.RECONVERGENT B0, `(.L_x_5281) ;  /* 0x0000017000007945 */ /* 0x000fe80003800200 */
[----:B------:R-:W-:Y:S05]  /*27ff0*/  @!P1 BRA `(.L_x_5282) ;  /* 0x0000000000549947 */ /* 0x000fea0003800000 */
[----:B------:R-:W-:-:S07]  /*28000*/  IMAD.MOV.U32 R11, RZ, RZ, RZ ;  /* 0x000000ffff0b7224 */ /* 0x000fce00078e00ff */
.L_x_5284:
        /* <DEDUP_REMOVED lines=16> */
.L_x_5283:
[----:B------:R-:W-:-:S04]  /*28110*/  ISETP.GT.AND P0, PT, R3, R2, PT ;  /* 0x000000020300720c */ /* 0x000fc80003f04270 */
[----:B------:R-:W-:Y:S02]  /*28120*/  SEL R0, R21, R16, P0 ;  /* 0x0000001015007207 */ /* 0x000fe40000000000 */
[----:B------:R-:W-:Y:S02]  /*28130*/  SEL R16, R16, R21, P0 ;  /* 0x0000001510107207 */ /* 0x000fe40000000000 */
[----:B------:R-:W-:-:S07]  /*28140*/  MOV R21, R0 ;  /* 0x0000000000157202 */ /* 0x000fce0000000f00 */
.L_x_5282:
[----:B------:R-:W-:Y:S05]  /*28150*/  BSYNC.RECONVERGENT B0 ;  /* 0x0000000000007941 */ /* 0x000fea0003800200 */
.L_x_5281:
        /* <DEDUP_REMOVED lines=39> */
.L_x_5287:
        /* <DEDUP_REMOVED lines=9> */
.L_x_5286:
[----:B------:R-:W-:Y:S05]  /*28460*/  BSYNC.RECONVERGENT B0 ;  /* 0x0000000000007941 */ /* 0x000fea0003800200 */
.L_x_5285:
[----:B------:R-:W-:Y:S04]  /*28470*/  BSSY.RECONVERGENT B0, `(.L_x_5288) ;  /* 0x000000d000007945 */ /* 0x000fe80003800200 */
[----:B------:R-:W-:Y:S05]  /*28480*/  @!P2 BRA `(.L_x_5289) ;  /* 0x00000000002ca947 */ /* 0x000fea0003800000 */
[----:B------:R-:W-:Y:S02]  /*28490*/  IMAD.MOV.U32 R2, RZ, RZ, RZ ;  /* 0x000000ffff027224 */ /* 0x000fe400078e00ff */
[----:B------:R-:W-:-:S07]  /*284a0*/  IMAD.MOV.U32 R11, RZ, RZ, R24 ;  /* 0x000000ffff0b7224 */ /* 0x000fce00078e0018 */
.L_x_5290:
        /* <DEDUP_REMOVED lines=9> */
.L_x_5289:
[----:B------:R-:W-:Y:S05]  /*28540*/  BSYNC.RECONVERGENT B0 ;  /* 0x0000000000007941 */ /* 0x000fea0003800200 */
.L_x_5288:
[----:B------:R-:W-:Y:S04]  /*28550*/  BSSY.RECONVERGENT B0, `(.L_x_5291) ;  /* 0x0000017000007945 */ /* 0x000fe80003800200 */
[----:B------:R-:W-:Y:S05]  /*28560*/  @!P1 BRA `(.L_x_5292) ;  /* 0x0000000000549947 */ /* 0x000fea0003800000 */
[----:B------:R-:W-:-:S07]  /*28570*/  IMAD.MOV.U32 R11, RZ, RZ, RZ ;  /* 0x000000ffff0b7224 */ /* 0x000fce00078e00ff */
.L_x_5294:
        /* <DEDUP_REMOVED lines=16> */
.L_x_5293:
[----:B------:R-:W-:-:S04]  /*28680*/  ISETP.GT.AND P0, PT, R3, R2, PT ;  /* 0x000000020300720c */ /* 0x000fc80003f04270 */
[----:B------:R-:W-:Y:S02]  /*28690*/  SEL R0, R23, R24, P0 ;  /* 0x0000001817007207 */ /* 0x000fe40000000000 */
[----:B------:R-:W-:Y:S02]  /*286a0*/  SEL R24, R24, R23, P0 ;  /* 0x0000001718187207 */ /* 0x000fe40000000000 */
[----:B------:R-:W-:-:S07]  /*286b0*/  MOV R23, R0 ;  /* 0x0000000000177202 */ /* 0x000fce0000000f00 */
.L_x_5292:
[----:B------:R-:W-:Y:S05]  /*286c0*/  BSYNC.RECONVERGENT B0 ;  /* 0x0000000000007941 */ /* 0x000fea0003800200 */
.L_x_5291:
        /* <DEDUP_REMOVED lines=39> */
.L_x_5297:
        /* <DEDUP_REMOVED lines=9> */
.L_x_5296:
[----:B------:R-:W-:Y:S05]  /*289d0*/  BSYNC.RECONVERGENT B0 ;  /* 0x0000000000007941 */ /* 0x000fea0003800200 */
.L_x_5295:
[----:B------:R-:W-:Y:S04]  /*289e0*/  BSSY.RECONVERGENT B0, `(.L_x_5298) ;  /* 0x000000d000007945 */ /* 0x000fe80003800200 */
[----:B------:R-:W-:Y:S05]  /*289f0*/  @!P2 BRA `(.L_x_5299) ;  /* 0x00000000002ca947 */ /* 0x000fea0003800000 */
[----:B------:R-:W-:Y:S02]  /*28a00*/  IMAD.MOV.U32 R2, RZ, RZ, RZ ;  /* 0x000000ffff027224 */ /* 0x000fe400078e00ff */
[----:B------:R-:W-:-:S07]  /*28a10*/  IMAD.MOV.U32 R11, RZ, RZ, R26 ;  /* 0x000000ffff0b7224 */ /* 0x000fce00078e001a */
.L_x_5300:
        /* <DEDUP_REMOVED lines=9> */
.L_x_5299:
[----:B------:R-:W-:Y:S05]  /*28ab0*/  BSYNC.RECONVERGENT B0 ;  /* 0x0000000000007941 */ /* 0x000fea0003800200 */
.L_x_5298:
[----:B------:R-:W-:Y:S04]  /*28ac0*/  BSSY.RECONVERGENT B0, `(.L_x_5301) ;  /* 0x0000017000007945 */ /* 0x000fe80003800200 */
[----:B------:R-:W-:Y:S05]  /*28ad0*/  @!P1 BRA `(.L_x_5302) ;  /* 0x0000000000549947 */ /* 0x000fea0003800000 */
[----:B------:R-:W-:-:S07]  /*28ae0*/  IMAD.MOV.U32 R11, RZ, RZ, RZ ;  /* 0x000000ffff0b7224 */ /* 0x000fce00078e00ff */
.L_x_5304:
        /* <DEDUP_REMOVED lines=16> */
.L_x_5303:
[----:B------:R-:W-:-:S04]  /*28bf0*/  ISETP.GT.AND P0, PT, R3, R2, PT ;  /* 0x000000020300720c */ /* 0x000fc80003f04270 */
[----:B------:R-:W-:Y:S02]  /*28c00*/  SEL R0, R25, R26, P0 ;  /* 0x0000001a19007207 */ /* 0x000fe40000000000 */
[----:B------:R-:W-:Y:S02]  /*28c10*/  SEL R26, R26, R25, P0 ;  /* 0x000000191a1a7207 */ /* 0x000fe40000000000 */
[----:B------:R-:W-:-:S07]  /*28c20*/  MOV R25, R0 ;  /* 0x0000000000197202 */ /* 0x000fce0000000f00 */
.L_x_5302:
[----:B------:R-:W-:Y:S05]  /*28c30*/  BSYNC.RECONVERGENT B0 ;  /* 0x0000000000007941 */ /* 0x000fea0003800200 */
.L_x_5301:
        /* <DEDUP_REMOVED lines=39> */
.L_x_5307:
        /* <DEDUP_REMOVED lines=9> */
.L_x_5306:
[----:B------:R-:W-:Y:S05]  /*28f40*/  BSYNC.RECONVERGENT B0 ;  /* 0x0000000000007941 */ /* 0x000fea0003800200 */
.L_x_5305:
[----:B------:R-:W-:Y:S04]  /*28f50*/  BSSY.RECONVERGENT B0, `(.L_x_5308) ;  /* 0x000000d000007945 */ /* 0x000fe80003800200 */
[----:B------:R-:W-:Y:S05]  /*28f60*/  @!P2 BRA `(.L_x_5309) ;  /* 0x00000000002ca947 */ /* 0x000fea0003800000 */
[----:B------:R-:W-:Y:S02]  /*28f70*/  IMAD.MOV.U32 R2, RZ, RZ, RZ ;  /* 0x000000ffff027224 */ /* 0x000fe400078e00ff */
[----:B------:R-:W-:-:S07]  /*28f80*/  IMAD.MOV.U32 R11, RZ, RZ, R28 ;  /* 0x000000ffff0b7224 */ /* 0x000fce00078e001c */
.L_x_5310:
        /* <DEDUP_REMOVED lines=9> */
.L_x_5309:
[----:B------:R-:W-:Y:S05]  /*29020*/  BSYNC.RECONVERGENT B0 ;  /* 0x0000000000007941 */ /* 0x000fea0003800200 */
.L_x_5308:
[----:B------:R-:W-:Y:S04]  /*29030*/  BSSY.RECONVERGENT B0, `(.L_x_5311) ;  /* 0x0000017000007945 */ /* 0x000fe80003800200 */
[----:B------:R-:W-:Y:S05]  /*29040*/  @!P1 BRA `(.L_x_5312) ;  /* 0x0000000000549947 */ /* 0x000fea0003800000 */
[----:B------:R-:W-:-:S07]  /*29050*/  IMAD.MOV.U32 R11, RZ, RZ, RZ ;  /* 0x000000ffff0b7224 */ /* 0x000fce00078e00ff */
.L_x_5314:
        /* <DEDUP_REMOVED lines=16> */
.L_x_5313:
[----:B------:R-:W-:-:S04]  /*29160*/  ISETP.GT.AND P0, PT, R3, R2, PT ;  /* 0x000000020300720c */ /* 0x000fc80003f04270 */
[----:B------:R-:W-:Y:S02]  /*29170*/  SEL R0, R27, R28, P0 ;  /* 0x0000001c1b007207 */ /* 0x000fe40000000000 */
[----:B------:R-:W-:Y:S02]  /*29180*/  SEL R28, R28, R27, P0 ;  /* 0x0000001b1c1c7207 */ /* 0x000fe40000000000 */
[----:B------:R-:W-:-:S07]  /*29190*/  MOV R27, R0 ;  /* 0x00000000001b7202 */ /* 0x000fce0000000f00 */
.L_x_5312:
[----:B------:R-:W-:Y:S05]  /*291a0*/  BSYNC.RECONVERGENT B0 ;  /* 0x0000000000007941 */ /* 0x000fea0003800200 */
.L_x_5311:
        /* <DEDUP_REMOVED lines=39> */
.L_x_5317:
        /* <DEDUP_REMOVED lines=9> */
.L_x_5316:
[----:B------:R-:W-:Y:S05]  /*294b0*/  BSYNC.RECONVERGENT B0 ;  /* 0x0000000000007941 */ /* 0x000fea0003800200 */
.L_x_5315:
[----:B------:R-:W-:Y:S04]  /*294c0*/  BSSY.RECONVERGENT B0, `(.L_x_5318) ;  /* 0x000000d000007945 */ /* 0x000fe80003800200 */
[----:B------:R-:W-:Y:S05]  /*294d0*/  @!P2 BRA `(.L_x_5319) ;  /* 0x00000000002ca947 */ /* 0x000fea0003800000 */
[----:B------:R-:W-:Y:S02]  /*294e0*/  IMAD.MOV.U32 R2, RZ, RZ, RZ ;  /* 0x000000ffff027224 */ /* 0x000fe400078e00ff */
[----:B------:R-:W-:-:S07]  /*294f0*/  IMAD.MOV.U32 R11, RZ, RZ, R19 ;  /* 0x000000ffff0b7224 */ /* 0x000fce00078e0013 */
.L_x_5320:
        /* <DEDUP_REMOVED lines=9> */
.L_x_5319:
[----:B------:R-:W-:Y:S05]  /*29590*/  BSYNC.RECONVERGENT B0 ;  /* 0x0000000000007941 */ /* 0x000fea0003800200 */
.L_x_5318:
[----:B------:R-:W-:Y:S04]  /*295a0*/  BSSY.RECONVERGENT B0, `(.L_x_5321) ;  /* 0x0000017000007945 */ /* 0x000fe80003800200 */
[----:B------:R-:W-:Y:S05]  /*295b0*/  @!P1 BRA `(.L_x_5322) ;  /* 0x0000000000549947 */ /* 0x000fea0003800000 */
[----:B------:R-:W-:-:S07]  /*295c0*/  IMAD.MOV.U32 R11, RZ, RZ, RZ ;  /* 0x000000ffff0b7224 */ /* 0x000fce00078e00ff */
.L_x_5324:
        /* <DEDUP_REMOVED lines=16> */
.L_x_5323:
[----:B------:R-:W-:-:S04]  /*296d0*/  ISETP.GT.AND P0, PT, R3, R2, PT ;  /* 0x000000020300720c */ /* 0x000fc80003f04270 */
[----:B------:R-:W-:Y:S02]  /*296e0*/  SEL R0, R22, R19, P0 ;  /* 0x0000001316007207 */ /* 0x000fe40000000000 */
[----:B------:R-:W-:Y:S02]  /*296f0*/  SEL R19, R19, R22, P0 ;  /* 0x0000001613137207 */ /* 0x000fe40000000000 */
[----:B------:R-:W-:-:S07]  /*29700*/  MOV R22, R0 ;  /* 0x0000000000167202 */ /* 0x000fce0000000f00 */
.L_x_5322:
[----:B------:R-:W-:Y:S05]  /*29710*/  BSYNC.RECONVERGENT B0 ;  /* 0x0000000000007941 */ /* 0x000fea0003800200 */
.L_x_5321:
        /* <DEDUP_REMOVED lines=39> */
.L_x_5327:
        /* <DEDUP_REMOVED lines=9> */
.L_x_5326:
[----:B------:R-:W-:Y:S05]  /*29a20*/  BSYNC.RECONVERGENT B0 ;  /* 0x0000000000007941 */ /* 0x000fea0003800200 */
.L_x_5325:
[----:B------:R-:W-:Y:S04]  /*29a30*/  BSSY.RECONVERGENT B0, `(.L_x_5328) ;  /* 0x000000d000007945 */ /* 0x000fe80003800200 */
[----:B------:R-:W-:Y:S05]  /*29a40*/  @!P2 BRA `(.L_x_5329) ;  /* 0x00000000002ca947 */ /* 0x000fea0003800000 */
[----:B------:R-:W-:Y:S02]  /*29a50*/  IMAD.MOV.U32 R2, RZ, RZ, RZ ;  /* 0x000000ffff027224 */ /* 0x000fe400078e00ff */
[----:B------:R-:W-:-:S07]  /*29a60*/  IMAD.MOV.U32 R11, RZ, RZ, R17 ;  /* 0x000000ffff0b7224 */ /* 0x000fce00078e0011 */
.L_x_5330:
        /* <DEDUP_REMOVED lines=9> */
.L_x_5329:
[----:B------:R-:W-:Y:S05]  /*29b00*/  BSYNC.RECONVERGENT B0 ;  /* 0x0000000000007941 */ /* 0x000fea0003800200 */
.L_x_5328:
[----:B------:R-:W-:Y:S04]  /*29b10*/  BSSY.RECONVERGENT B0, `(.L_x_5331) ;  /* 0x0000017000007945 */ /* 0x000fe80003800200 */
[----:B------:R-:W-:Y:S05]  /*29b20*/  @!P1 BRA `(.L_x_5332) ;  /* 0x0000000000549947 */ /* 0x000fea0003800000 */
[----:B------:R-:W-:-:S07]  /*29b30*/  IMAD.MOV.U32 R11, RZ, RZ, RZ ;  /* 0x000000ffff0b7224 */ /* 0x000fce00078e00ff */
.L_x_5334:
        /* <DEDUP_REMOVED lines=16> */
.L_x_5333:
[----:B------:R-:W-:-:S04]  /*29c40*/  ISETP.GT.AND P0, PT, R3, R2, PT ;  /* 0x000000020300720c */ /* 0x000fc80003f04270 */
[----:B------:R-:W-:Y:S02]  /*29c50*/  SEL R0, R20, R17, P0 ;  /* 0x0000001114007207 */ /* 0x000fe40000000000 */
[----:B------:R-:W-:Y:S02]  /*29c60*/  SEL R17, R17, R20, P0 ;  /* 0x0000001411117207 */ /* 0x000fe40000000000 */
[----:B------:R-:W-:-:S07]  /*29c70*/  MOV R20, R0 ;  /* 0x0000000000147202 */ /* 0x000fce0000000f00 */
.L_x_5332:
[----:B------:R-:W-:Y:S05]  /*29c80*/  BSYNC.RECONVERGENT B0 ;  /* 0x0000000000007941 */ /* 0x000fea0003800200 */
.L_x_5331:
        /* <DEDUP_REMOVED lines=39> */
.L_x_5337:
        /* <DEDUP_REMOVED lines=9> */
.L_x_5336:
[----:B------:R-:W-:Y:S05]  /*29f90*/  BSYNC.RECONVERGENT B0 ;  /* 0x0000000000007941 */ /* 0x000fea0003800200 */
.L_x_5335:
[----:B------:R-:W-:Y:S04]  /*29fa0*/  BSSY.RECONVERGENT B0, `(.L_x_5338) ;  /* 0x000000d000007945 */ /* 0x000fe80003800200 */
[----:B------:R-:W-:Y:S05]  /*29fb0*/  @!P2 BRA `(.L_x_5339) ;  /* 0x00000000002ca947 */ /* 0x000fea0003800000 */
[----:B------:R-:W-:Y:S02]  /*29fc0*/  IMAD.MOV.U32 R2, RZ, RZ, RZ ;  /* 0x000000ffff027224 */ /* 0x000fe400078e00ff */
[----:B------:R-:W-:-:S07]  /*29fd0*/  IMAD.MOV.U32 R11, RZ, RZ, R15 ;  /* 0x000000ffff0b7224 */ /* 0x000fce00078e000f */
.L_x_5340:
        /* <DEDUP_REMOVED lines=9> */
.L_x_5339:
[----:B------:R-:W-:Y:S05]  /*2a070*/  BSYNC.RECONVERGENT B0 ;  /* 0x0000000000007941 */ /* 0x000fea0003800200 */
.L_x_5338:
[----:B------:R-:W-:Y:S04]  /*2a080*/  BSSY.RECONVERGENT B0, `(.L_x_5341) ;  /* 0x0000017000007945 */ /* 0x000fe80003800200 */
[----:B------:R-:W-:Y:S05]  /*2a090*/  @!P1 BRA `(.L_x_5342) ;  /* 0x0000000000549947 */ /* 0x000fea0003800000 */
[----:B------:R-:W-:-:S07]  /*2a0a0*/  IMAD.MOV.U32 R11, RZ, RZ, RZ ;  /* 0x000000ffff0b7224 */ /* 0x000fce00078e00ff */
.L_x_5344:
        /* <DEDUP_REMOVED lines=16> */
.L_x_5343:
[----:B------:R-:W-:-:S04]  /*2a1b0*/  ISETP.GT.AND P0, PT, R3, R2, PT ;  /* 0x000000020300720c */ /* 0x000fc80003f04270 */
[----:B------:R-:W-:Y:S02]  /*2a1c0*/  SEL R0, R18, R15, P0 ;  /* 0x0000000f12007207 */ /* 0x000fe40000000000 */
[----:B------:R-:W-:Y:S02]  /*2a1d0*/  SEL R15, R15, R18, P0 ;  /* 0x000000120f0f7207 */ /* 0x000fe40000000000 */
[----:B------:R-:W-:-:S07]  /*2a1e0*/  MOV R18, R0 ;  /* 0x0000000000127202 */ /* 0x000fce0000000f00 */
.L_x_5342:
[----:B------:R-:W-:Y:S05]  /*2a1f0*/  BSYNC.RECONVERGENT B0 ;  /* 0x0000000000007941 */ /* 0x000fea0003800200 */
.L_x_5341:
        /* <DEDUP_REMOVED lines=39> */
.L_x_5347:
        /* <DEDUP_REMOVED lines=9> */
.L_x_5346:
[----:B------:R-:W-:Y:S05]  /*2a500*/  BSYNC.RECONVERGENT B0 ;  /* 0x0000000000007941 */ /* 0x000fea0003800200 */
.L_x_5345:
[----:B------:R-:W-:Y:S04]  /*2a510*/  BSSY.RECONVERGENT B0, `(.L_x_5348) ;  /* 0x000000d000007945 */ /* 0x000fe80003800200 */
[----:B------:R-:W-:Y:S05]  /*2a520*/  @!P2 BRA `(.L_x_5349) ;  /* 0x00000000002ca947 */ /* 0x000fea0003800000 */
[----:B------:R-:W-:Y:S02]  /*2a530*/  IMAD.MOV.U32 R2, RZ, RZ, RZ ;  /* 0x000000ffff027224 */ /* 0x000fe400078e00ff */
[----:B------:R-:W-:-:S07]  /*2a540*/  IMAD.MOV.U32 R11, RZ, RZ, R13 ;  /* 0x000000ffff0b7224 */ /* 0x000fce00078e000d */
.L_x_5350:
        /* <DEDUP_REMOVED lines=9> */
.L_x_5349:
[----:B------:R-:W-:Y:S05]  /*2a5e0*/  BSYNC.RECONVERGENT B0 ;  /* 0x0000000000007941 */ /* 0x000fea0003800200 */
.L_x_5348:
[----:B------:R-:W-:Y:S04]  /*2a5f0*/  BSSY.RECONVERGENT B0, `(.L_x_5351) ;  /* 0x0000017000007945 */ /* 0x000fe80003800200 */
[----:B------:R-:W-:Y:S05]  /*2a600*/  @!P1 BRA `(.L_x_5352) ;  /* 0x0000000000549947 */ /* 0x000fea0003800000 */
[----:B------:R-:W-:-:S07]  /*2a610*/  IMAD.MOV.U32 R11, RZ, RZ, RZ ;  /* 0x000000ffff0b7224 */ /* 0x000fce00078e00ff */
.L_x_5354:
        /* <DEDUP_REMOVED lines=16> */
.L_x_5353:
[----:B------:R-:W-:-:S04]  /*2a720*/  ISETP.GT.AND P0, PT, R3, R2, PT ;  /* 0x000000020300720c */ /* 0x000fc80003f04270 */
[----:B------:R-:W-:Y:S02]  /*2a730*/  SEL R0, R16, R13, P0 ;  /* 0x0000000d10007207 */ /* 0x000fe40000000000 */
[----:B------:R-:W-:Y:S02]  /*2a740*/  SEL R13, R13, R16, P0 ;  /* 0x000000100d0d7207 */ /* 0x000fe40000000000 */
[----:B------:R-:W-:-:S07]  /*2a750*/  MOV R16, R0 ;  /* 0x0000000000107202 */ /* 0x000fce0000000f00 */
.L_x_5352:
[----:B------:R-:W-:Y:S05]  /*2a760*/  BSYNC.RECONVERGENT B0 ;  /* 0x0000000000007941 */ /* 0x000fea0003800200 */
.L_x_5351:
        /* <DEDUP_REMOVED lines=39> */
.L_x_5357:
        /* <DEDUP_REMOVED lines=9> */
.L_x_5356:
[----:B------:R-:W-:Y:S05]  /*2aa70*/  BSYNC.RECONVERGENT B0 ;  /* 0x0000000000007941 */ /* 0x000fea0003800200 */
.L_x_5355:
[----:B------:R-:W-:Y:S04]  /*2aa80*/  BSSY.RECONVERGENT B0, `(.L_x_5358) ;  /* 0x000000d000007945 */ /* 0x000fe80003800200 */
[----:B------:R-:W-:Y:S05]  /*2aa90*/  @!P2 BRA `(.L_x_5359) ;  /* 0x00000000002ca947 */ /* 0x000fea0003800000 */
[----:B------:R-:W-:Y:S02]  /*2aaa0*/  IMAD.MOV.U32 R2, RZ, RZ, RZ ;  /* 0x000000ffff027224 */ /* 0x000fe400078e00ff */
[----:B------:R-:W-:-:S07]  /*2aab0*/  IMAD.MOV.U32 R11, RZ, RZ, R21 ;  /* 0x000000ffff0b7224 */ /* 0x000fce00078e0015 */
.L_x_5360:
        /* <DEDUP_REMOVED lines=9> */
.L_x_5359:
[----:B------:R-:W-:Y:S05]  /*2ab50*/  BSYNC.RECONVERGENT B0 ;  /* 0x0000000000007941 */ /* 0x000fea0003800200 */
.L_x_5358:
[----:B------:R-:W-:Y:S04]  /*2ab60*/  BSSY.RECONVERGENT B0, `(.L_x_5361) ;  /* 0x0000017000007945 */ /* 0x000fe80003800200 */
[----:B------:R-:W-:Y:S05]  /*2ab70*/  @!P1 BRA `(.L_x_5362) ;  /* 0x0000000000549947 */ /* 0x000fea0003800000 */
[----:B------:R-:W-:-:S07]  /*2ab80*/  IMAD.MOV.U32 R11, RZ, RZ, RZ ;  /* 0x000000ffff0b7224 */ /* 0x000fce00078e00ff */
.L_x_5364:
        /* <DEDUP_REMOVED lines=16> */
.L_x_5363:
[----:B------:R-:W-:-:S04]  /*2ac90*/  ISETP.GT.AND P0, PT, R3, R2, PT ;  /* 0x000000020300720c */ /* 0x000fc80003f04270 */
[----:B------:R-:W-:Y:S02]  /*2aca0*/  SEL R0, R24, R21, P0 ;  /* 0x0000001518007207 */ /* 0x000fe40000000000 */
[----:B------:R-:W-:Y:S02]  /*2acb0*/  SEL R21, R21, R24, P0 ;  /* 0x0000001815157207 */ /* 0x000fe40000000000 */
[----:B------:R-:W-:-:S07]  /*2acc0*/  MOV R24, R0 ;  /* 0x0000000000187202 */ /* 0x000fce0000000f00 */
.L_x_5362:
[----:B------:R-:W-:Y:S05]  /*2acd0*/  BSYNC.RECONVERGENT B0 ;  /* 0x0000000000007941 */ /* 0x000fea0003800200 */
.L_x_5361:
        /* <DEDUP_REMOVED lines=39> */
.L_x_5367:
        /* <DEDUP_REMOVED lines=9> */
.L_x_5366:
[----:B------:R-:W-:Y:S05]  /*2afe0*/  BSYNC.RECONVERGENT B0 ;  /* 0x0000000000007941 */ /* 0x000fea0003800200 */
.L_x_5365:
[----:B------:R-:W-:Y:S04]  /*2aff0*/  BSSY.RECONVERGENT B0, `(.L_x_5368) ;  /* 0x000000d000007945 */ /* 0x000fe80003800200 */
[----:B------:R-:W-:Y:S05]  /*2b000*/  @!P2 BRA `(.L_x_5369) ;  /* 0x00000000002ca947 */ /* 0x000fea0003800000 */
[----:B------:R-:W-:Y:S02]  /*2b010*/  IMAD.MOV.U32 R2, RZ, RZ, RZ ;  /* 0x000000ffff027224 */ /* 0x000fe400078e00ff */
[----:B------:R-:W-:-:S07]  /*2b020*/  IMAD.MOV.U32 R11, RZ, RZ, R23 ;  /* 0x000000ffff0b7224 */ /* 0x000fce00078e0017 */
.L_x_5370:
        /* <DEDUP_REMOVED lines=9> */
.L_x_5369:
[----:B------:R-:W-:Y:S05]  /*2b0c0*/  BSYNC.RECONVERGENT B0 ;  /* 0x0000000000007941 */ /* 0x000fea0003800200 */
.L_x_5368:
[----:B------:R-:W-:Y:S04]  /*2b0d0*/  BSSY.RECONVERGENT B0, `(.L_x_5371) ;  /* 0x0000017000007945 */ /* 0x000fe80003800200 */
[----:B------:R-:W-:Y:S05]  /*2b0e0*/  @!P1 BRA `(.L_x_5372) ;  /* 0x0000000000549947 */ /* 0x000fea0003800000 */
[----:B------:R-:W-:-:S07]  /*2b0f0*/  IMAD.MOV.U32 R11, RZ, RZ, RZ ;  /* 0x000000ffff0b7224 */ /* 0x000fce00078e00ff */
.L_x_5374:
        /* <DEDUP_REMOVED lines=16> */
.L_x_5373:
[----:B------:R-:W-:-:S04]  /*2b200*/  ISETP.GT.AND P0, PT, R3, R2, PT ;  /* 0x000000020300720c */ /* 0x000fc80003f04270 */
[----:B------:R-:W-:Y:S02]  /*2b210*/  SEL R0, R26, R23, P0 ;  /* 0x000000171a007207 */ /* 0x000fe40000000000 */
[----:B------:R-:W-:Y:S02]  /*2b220*/  SEL R23, R23, R26, P0 ;  /* 0x0000001a17177207 */ /* 0x000fe40000000000 */
[----:B------:R-:W-:-:S07]  /*2b230*/  MOV R26, R0 ;  /* 0x00000000001a7202 */ /* 0x000fce0000000f00 */
.L_x_5372:
[----:B------:R-:W-:Y:S05]  /*2b240*/  BSYNC.RECONVERGENT B0 ;  /* 0x0000000000007941 */ /* 0x000fea0003800200 */
.L_x_5371:
        /* <DEDUP_REMOVED lines=39> */
.L_x_5377:
        /* <DEDUP_REMOVED lines=9> */
.L_x_5376:
[----:B------:R-:W-:Y:S05]  /*2b550*/  BSYNC.RECONVERGENT B0 ;  /* 0x0000000000007941 */ /* 0x000fea0003800200 */
.L_x_5375:
[----:B------:R-:W-:Y:S04]  /*2b560*/  BSSY.RECONVERGENT B0, `(.L_x_5378) ;  /* 0x000000d000007945 */ /* 0x000fe80003800200 */
[----:B------:R-:W-:Y:S05]  /*2b570*/  @!P2 BRA `(.L_x_5379) ;  /* 0x00000000002ca947 */ /* 0x000fea0003800000 */
[----:B------:R-:W-:Y:S02]  /*2b580*/  IMAD.MOV.U32 R2, RZ, RZ, RZ ;  /* 0x000000ffff027224 */ /* 0x000fe400078e00ff */
[----:B------:R-:W-:-:S07]  /*2b590*/  IMAD.MOV.U32 R11, RZ, RZ, R25 ;  /* 0x000000ffff0b7224 */ /* 0x000fce00078e0019 */
.L_x_5380:
        /* <DEDUP_REMOVED lines=9> */
.L_x_5379:
[----:B------:R-:W-:Y:S05]  /*2b630*/  BSYNC.RECONVERGENT B0 ;  /* 0x0000000000007941 */ /* 0x000fea0003800200 */
.L_x_5378:
[----:B------:R-:W-:Y:S04]  /*2b640*/  BSSY.RECONVERGENT B0, `(.L_x_5381) ;  /* 0x0000017000007945 */ /* 0x000fe80003800200 */
[----:B------:R-:W-:Y:S05]  /*2b650*/  @!P1 BRA `(.L_x_5382) ;  /* 0x0000000000549947 */ /* 0x000fea0003800000 */
[----:B------:R-:W-:-:S07]  /*2b660*/  IMAD.MOV.U32 R11, RZ, RZ, RZ ;  /* 0x000000ffff0b7224 */ /* 0x000fce00078e00ff */
.L_x_5384:
        /* <DEDUP_REMOVED lines=16> */
.L_x_5383:
[----:B------:R-:W-:-:S04]  /*2b770*/  ISETP.GT.AND P0, PT, R3, R2, PT ;  /* 0x000000020300720c */ /* 0x000fc80003f04270 */
[----:B------:R-:W-:Y:S02]  /*2b780*/  SEL R0, R28, R25, P0 ;  /* 0x000000191c007207 */ /* 0x000fe40000000000 */
[----:B------:R-:W-:Y:S02]  /*2b790*/  SEL R25, R25, R28, P0 ;  /* 0x0000001c19197207 */ /* 0x000fe40000000000 */
[----:B------:R-:W-:-:S07]  /*2b7a0*/  MOV R28, R0 ;  /* 0x00000000001c7202 */ /* 0x000fce0000000f00 */
.L_x_5382:
[----:B------:R-:W-:Y:S05]  /*2b7b0*/  BSYNC.RECONVERGENT B0 ;  /* 0x0000000000007941 */ /* 0x000fea0003800200 */
.L_x_5381:
        /* <DEDUP_REMOVED lines=39> */
.L_x_5387:
        /* <DEDUP_REMOVED lines=9> */
.L_x_5386:
[----:B------:R-:W-:Y:S05]  /*2bac0*/  BSYNC.RECONVERGENT B0 ;  /* 0x0000000000007941 */ /* 0x000fea0003800200 */
.L_x_5385:
[----:B------:R-:W-:Y:S04]  /*2bad0*/  BSSY.RECONVERGENT B0, `(.L_x_5388) ;  /* 0x000000d000007945 */ /* 0x000fe80003800200 */
[----:B------:R-:W-:Y:S05]  /*2bae0*/  @!P2 BRA `(.L_x_5389) ;  /* 0x00000000002ca947 */ /* 0x000fea0003800000 */
[----:B------:R-:W-:Y:S02]  /*2baf0*/  IMAD.MOV.U32 R2, RZ, RZ, RZ ;  /* 0x000000ffff027224 */ /* 0x000fe400078e00ff */
[----:B------:R-:W-:-:S07]  /*2bb00*/  IMAD.MOV.U32 R11, RZ, RZ, R27 ;  /* 0x000000ffff0b7224 */ /* 0x000fce00078e001b */
.L_x_5390:
        /* <DEDUP_REMOVED lines=9> */
.L_x_5389:
[----:B------:R-:W-:Y:S05]  /*2bba0*/  BSYNC.RECONVERGENT B0 ;  /* 0x0000000000007941 */ /* 0x000fea0003800200 */
.L_x_5388:
[----:B------:R-:W-:Y:S04]  /*2bbb0*/  BSSY.RECONVERGENT B0, `(.L_x_5391) ;  /* 0x0000017000007945 */ /* 0x000fe80003800200 */
[----:B------:R-:W-:Y:S05]  /*2bbc0*/  @!P1 BRA `(.L_x_5392) ;  /* 0x0000000000549947 */ /* 0x000fea0003800000 */
[----:B------:R-:W-:-:S07]  /*2bbd0*/  IMAD.MOV.U32 R11, RZ, RZ, RZ ;  /* 0x000000ffff0b7224 */ /* 0x000fce00078e00ff */
.L_x_5394:
        /* <DEDUP_REMOVED lines=16> */
.L_x_5393:
[----:B------:R-:W-:-:S04]  /*2bce0*/  ISETP.GT.AND P0, PT, R3, R2, PT ;  /* 0x000000020300720c */ /* 0x000fc80003f04270 */
[----:B------:R-:W-:Y:S02]  /*2bcf0*/  SEL R0, R30, R27, P0 ;  /* 0x0000001b1e007207 */ /* 0x000fe40000000000 */
[----:B------:R-:W-:Y:S02]  /*2bd00*/  SEL R27, R27, R30, P0 ;  /* 0x0000001e1b1b7207 */ /* 0x000fe40000000000 */
[----:B------:R-:W-:-:S07]  /*2bd10*/  MOV R30, R0 ;  /* 0x00000000001e7202 */ /* 0x000fce0000000f00 */
.L_x_5392:
[----:B------:R-:W-:Y:S05]  /*2bd20*/  BSYNC.RECONVERGENT B0 ;  /* 0x0000000000007941 */ /* 0x000fea0003800200 */
.L_x_5391:
        /* <DEDUP_REMOVED lines=39> */
.L_x_5397:
        /* <DEDUP_REMOVED lines=9> */
.L_x_5396:
[----:B------:R-:W-:Y:S05]  /*2c030*/  BSYNC.RECONVERGENT B0 ;  /* 0x0000000000007941 */ /* 0x000fea0003800200 */
.L_x_5395:
[----:B------:R-:W-:Y:S04]  /*2c040*/  BSSY.RECONVERGENT B0, `(.L_x_5398) ;  /* 0x000000d000007945 */ /* 0x000fe80003800200 */
[----:B------:R-:W-:Y:S05]  /*2c050*/  @!P2 BRA `(.L_x_5399) ;  /* 0x00000000002ca947 */ /* 0x000fea0003800000 */
[----:B------:R-:W-:Y:S02]  /*2c060*/  IMAD.MOV.U32 R2, RZ, RZ, RZ ;  /* 0x000000ffff027224 */ /* 0x000fe400078e00ff */
[----:B------:R-:W-:-:S07]  /*2c070*/  IMAD.MOV.U32 R11, RZ, RZ, R14 ;  /* 0x000000ffff0b7224 */ /* 0x000fce00078e000e */
.L_x_5400:
        /* <DEDUP_REMOVED lines=9> */
.L_x_5399:
[----:B------:R-:W-:Y:S05]  /*2c110*/  BSYNC.RECONVERGENT B0 ;  /* 0x0000000000007941 */ /* 0x000fea0003800200 */
.L_x_5398:
[----:B------:R-:W-:Y:S04]  /*2c120*/  BSSY.RECONVERGENT B0, `(.L_x_5401) ;  /* 0x0000017000007945 */ /* 0x000fe80003800200 */
[----:B------:R-:W-:Y:S05]  /*2c130*/  @!P1 BRA `(.L_x_5402) ;  /* 0x0000000000549947 */ /* 0x000fea0003800000 */
[----:B------:R-:W-:-:S07]  /*2c140*/  IMAD.MOV.U32 R11, RZ, RZ, RZ ;  /* 0x000000ffff0b7224 */ /* 0x000fce00078e00ff */
.L_x_5404:
        /* <DEDUP_REMOVED lines=16> */
.L_x_5403:
[----:B------:R-:W-:-:S04]  /*2c250*/  ISETP.GT.AND P0, PT, R3, R2, PT ;  /* 0x000000020300720c */ /* 0x000fc80003f04270 */
[----:B------:R-:W-:Y:S02]  /*2c260*/  SEL R0, R19, R14, P0 ;  /* 0x0000000e13007207 */ /* 0x000fe40000000000 */
[----:B------:R-:W-:Y:S02]  /*2c270*/  SEL R14, R14, R19, P0 ;  /* 0x000000130e0e7207 */ /* 0x000fe40000000000 */
[----:B------:R-:W-:-:S07]  /*2c280*/  MOV R19, R0 ;  /* 0x0000000000137202 */ /* 0x000fce0000000f00 */
.L_x_5402:
[----:B------:R-:W-:Y:S05]  /*2c290*/  BSYNC.RECONVERGENT B0 ;  /* 0x0000000000007941 */ /* 0x000fea0003800200 */
.L_x_5401:
        /* <DEDUP_REMOVED lines=39> */
.L_x_5407:
        /* <DEDUP_REMOVED lines=9> */
.L_x_5406:
[----:B------:R-:W-:Y:S05]  /*2c5a0*/  BSYNC.RECONVERGENT B0 ;  /* 0x0000000000007941 */ /* 0x000fea0003800200 */
.L_x_5405:
[----:B------:R-:W-:Y:S04]  /*2c5b0*/  BSSY.RECONVERGENT B0, `(.L_x_5408) ;  /* 0x000000d000007945 */ /* 0x000fe80003800200 */
[----:B------:R-:W-:Y:S05]  /*2c5c0*/  @!P2 BRA `(.L_x_5409) ;  /* 0x00000000002ca947 */ /* 0x000fea0003800000 */
[----:B------:R-:W-:Y:S02]  /*2c5d0*/  IMAD.MOV.U32 R2, RZ, RZ, RZ ;  /* 0x000000ffff027224 */ /* 0x000fe400078e00ff */
[----:B------:R-:W-:-:S07]  /*2c5e0*/  IMAD.MOV.U32 R11, RZ, RZ, R22 ;  /* 0x000000ffff0b7224 */ /* 0x000fce00078e0016 */
.L_x_5410:
        /* <DEDUP_REMOVED lines=9> */
.L_x_5409:
[----:B------:R-:W-:Y:S05]  /*2c680*/  BSYNC.RECONVERGENT B0 ;  /* 0x0000000000007941 */ /* 0x000fea0003800200 */
.L_x_5408:
[----:B------:R-:W-:Y:S04]  /*2c690*/  BSSY.RECONVERGENT B0, `(.L_x_5411) ;  /* 0x0000017000007945 */ /* 0x000fe80003800200 */
[----:B------:R-:W-:Y:S05]  /*2c6a0*/  @!P1 BRA `(.L_x_5412) ;  /* 0x0000000000549947 */ /* 0x000fea0003800000 */
[----:B------:R-:W-:-:S07]  /*2c6b0*/  IMAD.MOV.U32 R11, RZ, RZ, RZ ;  /* 0x000000ffff0b7224 */ /* 0x000fce00078e00ff */
.L_x_5414:
        /* <DEDUP_REMOVED lines=16> */
.L_x_5413:
[----:B------:R-:W-:-:S04]  /*2c7c0*/  ISETP.GT.AND P0, PT, R3, R2, PT ;  /* 0x000000020300720c */ /* 0x000fc80003f04270 */
[----:B------:R-:W-:Y:S02]  /*2c7d0*/  SEL R0, R17, R22, P0 ;  /* 0x0000001611007207 */ /* 0x000fe40000000000 */
[----:B------:R-:W-:Y:S02]  /*2c7e0*/  SEL R22, R22, R17, P0 ;  /* 0x0000001116167207 */ /* 0x000fe40000000000 */
[----:B------:R-:W-:-:S07]  /*2c7f0*/  MOV R17, R0 ;  /* 0x0000000000117202 */ /* 0x000fce0000000f00 */
.L_x_5412:
[----:B------:R-:W-:Y:S05]  /*2c800*/  BSYNC.RECONVERGENT B0 ;  /* 0x0000000000007941 */ /* 0x000fea0003800200 */
.L_x_5411:
        /* <DEDUP_REMOVED lines=39> */
.L_x_5417:
        /* <DEDUP_REMOVED lines=9> */
.L_x_5416:
[----:B------:R-:W-:Y:S05]  /*2cb10*/  BSYNC.RECONVERGENT B0 ;  /* 0x0000000000007941 */ /* 0x000fea0003800200 */
.L_x_5415:
[----:B------:R-:W-:Y:S04]  /*2cb20*/  BSSY.RECONVERGENT B0, `(.L_x_5418) ;  /* 0x000000d000007945 */ /* 0x000fe80003800200 */
[----:B------:R-:W-:Y:S05]  /*2cb30*/  @!P2 BRA `(.L_x_5419) ;  /* 0x00000000002ca947 */ /* 0x000fea0003800000 */
[----:B------:R-:W-:Y:S02]  /*2cb40*/  IMAD.MOV.U32 R2, RZ, RZ, RZ ;  /* 0x000000ffff027224 */ /* 0x000fe400078e00ff */
[----:B------:R-:W-:-:S07]  /*2cb50*/  IMAD.MOV.U32 R11, RZ, RZ, R20 ;  /* 0x000000ffff0b7224 */ /* 0x000fce00078e0014 */
.L_x_5420:
        /* <DEDUP_REMOVED lines=9> */
.L_x_5419:
[----:B------:R-:W-:Y:S05]  /*2cbf0*/  BSYNC.RECONVERGENT B0 ;  /* 0x0000000000007941 */ /* 0x000fea0003800200 */
.L_x_5418:
[----:B------:R-:W-:Y:S04]  /*2cc00*/  BSSY.RECONVERGENT B0, `(.L_x_5421) ;  /* 0x0000017000007945 */ /* 0x000fe80003800200 */
[----:B------:R-:W-:Y:S05]  /*2cc10*/  @!P1 BRA `(.L_x_5422) ;  /* 0x0000000000549947 */ /* 0x000fea0003800000 */
[----:B------:R-:W-:-:S07]  /*2cc20*/  IMAD.MOV.U32 R11, RZ, RZ, RZ ;  /* 0x000000ffff0b7224 */ /* 0x000fce00078e00ff */
.L_x_5424:
        /* <DEDUP_REMOVED lines=16> */
.L_x_5423:
[----:B------:R-:W-:-:S04]  /*2cd30*/  ISETP.GT.AND P0, PT, R3, R2, PT ;  /* 0x000000020300720c */ /* 0x000fc80003f04270 */
[----:B------:R-:W-:Y:S02]  /*2cd40*/  SEL R0, R15, R20, P0 ;  /* 0x000000140f007207 */ /* 0x000fe40000000000 */
[----:B------:R-:W-:Y:S02]  /*2cd50*/  SEL R20, R20, R15, P0 ;  /* 0x0000000f14147207 */ /* 0x000fe40000000000 */
[----:B------:R-:W-:-:S07]  /*2cd60*/  MOV R15, R0 ;  /* 0x00000000000f7202 */ /* 0x000fce0000000f00 */
.L_x_5422:
[----:B------:R-:W-:Y:S05]  /*2cd70*/  BSYNC.RECONVERGENT B0 ;  /* 0x0000000000007941 */ /* 0x000fea0003800200 */
.L_x_5421:
        /* <DEDUP_REMOVED lines=39> */
.L_x_5427:
        /* <DEDUP_REMOVED lines=9> */
.L_x_5426:
[----:B------:R-:W-:Y:S05]  /*2d080*/  BSYNC.RECONVERGENT B0 ;  /* 0x0000000000007941 */ /* 0x000fea0003800200 */
.L_x_5425:
[----:B------:R-:W-:Y:S04]  /*2d090*/  BSSY.RECONVERGENT B0, `(.L_x_5428) ;  /* 0x000000d000007945 */ /* 0x000fe80003800200 */
[----:B------:R-:W-:Y:S05]  /*2d0a0*/  @!P2 BRA `(.L_x_5429) ;  /* 0x00000000002ca947 */ /* 0x000fea0003800000 */
[----:B------:R-:W-:Y:S02]  /*2d0b0*/  IMAD.MOV.U32 R2, RZ, RZ, RZ ;  /* 0x000000ffff027224 */ /* 0x000fe400078e00ff */
[----:B------:R-:W-:-:S07]  /*2d0c0*/  IMAD.MOV.U32 R11, RZ, RZ, R18 ;  /* 0x000000ffff0b7224 */ /* 0x000fce00078e0012 */
.L_x_5430:
        /* <DEDUP_REMOVED lines=9> */
.L_x_5429:
[----:B------:R-:W-:Y:S05]  /*2d160*/  BSYNC.RECONVERGENT B0 ;  /* 0x0000000000007941 */ /* 0x000fea0003800200 */
.L_x_5428:
[----:B------:R-:W-:Y:S04]  /*2d170*/  BSSY.RECONVERGENT B0, `(.L_x_5431) ;  /* 0x0000017000007945 */ /* 0x000fe80003800200 */
[----:B------:R-:W-:Y:S05]  /*2d180*/  @!P1 BRA `(.L_x_5432) ;  /* 0x0000000000549947 */ /* 0x000fea0003800000 */
[----:B------:R-:W-:-:S07]  /*2d190*/  IMAD.MOV.U32 R11, RZ, RZ, RZ ;  /* 0x000000ffff0b7224 */ /* 0x000fce00078e00ff */
.L_x_5434:
        /* <DEDUP_REMOVED lines=16> */
.L_x_5433:
[----:B------:R-:W-:-:S04]  /*2d2a0*/  ISETP.GT.AND P0, PT, R3, R2, PT ;  /* 0x000000020300720c */ /* 0x000fc80003f04270 */
[----:B------:R-:W-:Y:S02]  /*2d2b0*/  SEL R0, R13, R18, P0 ;  /* 0x000000120d007207 */ /* 0x000fe40000000000 */
[----:B------:R-:W-:-:S03]  /*2d2c0*/  SEL R18, R18, R13, P0 ;  /* 0x0000000d12127207 */ /* 0x000fc60000000000 */
[----:B------:R-:W-:-:S07]  /*2d2d0*/  IMAD.MOV.U32 R13, RZ, RZ, R0 ;  /* 0x000000ffff0d7224 */ /* 0x000fce00078e0000 */
.L_x_5432:
[----:B------:R-:W-:Y:S05]  /*2d2e0*/  BSYNC.RECONVERGENT B0 ;  /* 0x0000000000007941 */ /* 0x000fea0003800200 */
.L_x_5431:
        /* <DEDUP_REMOVED lines=39> */
.L_x_5437:
        /* <DEDUP_REMOVED lines=9> */
.L_x_5436:
[----:B------:R-:W-:Y:S05]  /*2d5f0*/  BSYNC.RECONVERGENT B0 ;  /* 0x0000000000007941 */ /* 0x000fea0003800200 */
.L_x_5435:
[----:B------:R-:W-:Y:S04]  /*2d600*/  BSSY.RECONVERGENT B0, `(.L_x_5438) ;  /* 0x000000d000007945 */ /* 0x000fe80003800200 */
[----:B------:R-:W-:Y:S05]  /*2d610*/  @!P2 BRA `(.L_x_5439) ;  /* 0x00000000002ca947 */ /* 0x000fea0003800000 */
[----:B------:R-:W-:Y:S01]  /*2d620*/  IMAD.MOV.U32 R2, RZ, RZ, RZ ;  /* 0x000000ffff027224 */ /* 0x000fe200078e00ff */
[----:B------:R-:W-:-:S07]  /*2d630*/  MOV R11, R16 ;  /* 0x00000010000b7202 */ /* 0x000fce0000000f00 */
.L_x_5440:
        /* <DEDUP_REMOVED lines=9> */
.L_x_5439:
[----:B------:R-:W-:Y:S05]  /*2d6d0*/  BSYNC.RECONVERGENT B0 ;  /* 0x0000000000007941 */ /* 0x000fea0003800200 */
.L_x_5438:
[----:B------:R-:W-:Y:S04]  /*2d6e0*/  BSSY.RECONVERGENT B0, `(.L_x_5441) ;  /* 0x0000017000007945 */ /* 0x000fe80003800200 */
[----:B------:R-:W-:Y:S05]  /*2d6f0*/  @!P1 BRA `(.L_x_5442) ;  /* 0x0000000000549947 */ /* 0x000fea0003800000 */
[----:B------:R-:W-:-:S07]  /*2d700*/  IMAD.MOV.U32 R11, RZ, RZ, RZ ;  /* 0x000000ffff0b7224 */ /* 0x000fce00078e00ff */
.L_x_5444:
        /* <DEDUP_REMOVED lines=16> */
.L_x_5443:
[----:B------:R-:W-:-:S04]  /*2d810*/  ISETP.GT.AND P0, PT, R3, R2, PT ;  /* 0x000000020300720c */ /* 0x000fc80003f04270 */
[----:B------:R-:W-:Y:S02]  /*2d820*/  SEL R0, R21, R16, P0 ;  /* 0x0000001015007207 */ /* 0x000fe40000000000 */
[----:B------:R-:W-:-:S03]  /*2d830*/  SEL R16, R16, R21, P0 ;  /* 0x0000001510107207 */ /* 0x000fc60000000000 */
[----:B------:R-:W-:-:S07]  /*2d840*/  IMAD.MOV.U32 R21, RZ, RZ, R0 ;  /* 0x000000ffff157224 */ /* 0x000fce00078e0000 */
.L_x_5442:
[----:B------:R-:W-:Y:S05]  /*2d850*/  BSYNC.RECONVERGENT B0 ;  /* 0x0000000000007941 */ /* 0x000fea0003800200 */
.L_x_5441:
        /* <DEDUP_REMOVED lines=39> */
.L_x_5447:
        /* <DEDUP_REMOVED lines=9> */
.L_x_5446:
[----:B------:R-:W-:Y:S05]  /*2db60*/  BSYNC.RECONVERGENT B0 ;  /* 0x0000000000007941 */ /* 0x000fea0003800200 */
.L_x_5445:
[----:B------:R-:W-:Y:S04]  /*2db70*/  BSSY.RECONVERGENT B0, `(.L_x_5448) ;  /* 0x000000d000007945 */ /* 0x000fe80003800200 */
[----:B------:R-:W-:Y:S05]  /*2db80*/  @!P2 BRA `(.L_x_5449) ;  /* 0x00000000002ca947 */ /* 0x000fea0003800000 */
[----:B------:R-:W-:Y:S01]  /*2db90*/  IMAD.MOV.U32 R2, RZ, RZ, RZ ;  /* 0x000000ffff027224 */ /* 0x000fe200078e00ff */
[----:B------:R-:W-:-:S07]  /*2dba0*/  MOV R11, R24 ;  /* 0x00000018000b7202 */ /* 0x000fce0000000f00 */
.L_x_5450:
        /* <DEDUP_REMOVED lines=9> */
.L_x_5449:
[----:B------:R-:W-:Y:S05]  /*2dc40*/  BSYNC.RECONVERGENT B0 ;  /* 0x0000000000007941 */ /* 0x000fea0003800200 */
.L_x_5448:
[----:B------:R-:W-:Y:S04]  /*2dc50*/  BSSY.RECONVERGENT B0, `(.L_x_5451) ;  /* 0x0000017000007945 */ /* 0x000fe80003800200 */
[----:B------:R-:W-:Y:S05]  /*2dc60*/  @!P1 BRA `(.L_x_5452) ;  /* 0x0000000000549947 */ /* 0x000fea0003800000 */
[----:B------:R-:W-:-:S07]  /*2dc70*/  IMAD.MOV.U32 R11, RZ, RZ, RZ ;  /* 0x000000ffff0b7224 */ /* 0x000fce00078e00ff */
.L_x_5454:
        /* <DEDUP_REMOVED lines=16> */
.L_x_5453:
[----:B------:R-:W-:-:S04]  /*2dd80*/  ISETP.GT.AND P0, PT, R3, R2, PT ;  /* 0x000000020300720c */ /* 0x000fc80003f04270 */
[----:B------:R-:W-:Y:S02]  /*2dd90*/  SEL R0, R23, R24, P0 ;  /* 0x0000001817007207 */ /* 0x000fe40000000000 */
[----:B------:R-:W-:-:S03]  /*2dda0*/  SEL R24, R24, R23, P0 ;  /* 0x0000001718187207 */ /* 0x000fc60000000000 */
[----:B------:R-:W-:-:S07]  /*2ddb0*/  IMAD.MOV.U32 R23, RZ, RZ, R0 ;  /* 0x000000ffff177224 */ /* 0x000fce00078e0000 */
.L_x_5452:
[----:B------:R-:W-:Y:S05]  /*2ddc0*/  BSYNC.RECONVERGENT B0 ;  /* 0x0000000000007941 */ /* 0x000fea0003800200 */
.L_x_5451:
        /* <DEDUP_REMOVED lines=39> */
.L_x_5457:
        /* <DEDUP_REMOVED lines=9> */
.L_x_5456:
[----:B------:R-:W-:Y:S05]  /*2e0d0*/  BSYNC.RECONVERGENT B0 ;  /* 0x0000000000007941 */ /* 0x000fea0003800200 */
.L_x_5455:
[----:B------:R-:W-:Y:S04]  /*2e0e0*/  BSSY.RECONVERGENT B0, `(.L_x_5458) ;  /* 0x000000d000007945 */ /* 0x000fe80003800200 */
[----:B------:R-:W-:Y:S05]  /*2e0f0*/  @!P2 BRA `(.L_x_5459) ;  /* 0x00000000002ca947 */ /* 0x000fea0003800000 */
[----:B------:R-:W-:Y:S01]  /*2e100*/  IMAD.MOV.U32 R2, RZ, RZ, RZ ;  /* 0x000000ffff027224 */ /* 0x000fe200078e00ff */
[----:B------:R-:W-:-:S07]  /*2e110*/  MOV R11, R26 ;  /* 0x0000001a000b7202 */ /* 0x000fce0000000f00 */
.L_x_5460:
        /* <DEDUP_REMOVED lines=9> */
.L_x_5459:
[----:B------:R-:W-:Y:S05]  /*2e1b0*/  BSYNC.RECONVERGENT B0 ;  /* 0x0000000000007941 */ /* 0x000fea0003800200 */
.L_x_5458:
[----:B------:R-:W-:Y:S04]  /*2e1c0*/  BSSY.RECONVERGENT B0, `(.L_x_5461) ;  /* 0x0000017000007945 */ /* 0x000fe80003800200 */
[----:B------:R-:W-:Y:S05]  /*2e1d0*/  @!P1 BRA `(.L_x_5462) ;  /* 0x0000000000549947 */ /* 0x000fea0003800000 */
[----:B------:R-:W-:-:S07]  /*2e1e0*/  IMAD.MOV.U32 R11, RZ, RZ, RZ ;  /* 0x000000ffff0b7224 */ /* 0x000fce00078e00ff */
.L_x_5464:
        /* <DEDUP_REMOVED lines=16> */
.L_x_5463:
[----:B------:R-:W-:-:S04]  /*2e2f0*/  ISETP.GT.AND P0, PT, R3, R2, PT ;  /* 0x000000020300720c */ /* 0x000fc80003f04270 */
[----:B------:R-:W-:Y:S02]  /*2e300*/  SEL R0, R25, R26, P0 ;  /* 0x0000001a19007207 */ /* 0x000fe40000000000 */
[----:B------:R-:W-:-:S03]  /*2e310*/  SEL R26, R26, R25, P0 ;  /* 0x000000191a1a7207 */ /* 0x000fc60000000000 */
[----:B------:R-:W-:-:S07]  /*2e320*/  IMAD.MOV.U32 R25, RZ, RZ, R0 ;  /* 0x000000ffff197224 */ /* 0x000fce00078e0000 */
.L_x_5462:
[----:B------:R-:W-:Y:S05]  /*2e330*/  BSYNC.RECONVERGENT B0 ;  /* 0x0000000000007941 */ /* 0x000fea0003800200 */
.L_x_5461:
        /* <DEDUP_REMOVED lines=39> */
.L_x_5467:
        /* <DEDUP_REMOVED lines=9> */
.L_x_5466:
[----:B------:R-:W-:Y:S05]  /*2e640*/  BSYNC.RECONVERGENT B0 ;  /* 0x0000000000007941 */ /* 0x000fea0003800200 */
.L_x_5465:
[----:B------:R-:W-:Y:S04]  /*2e650*/  BSSY.RECONVERGENT B0, `(.L_x_5468) ;  /* 0x000000d000007945 */ /* 0x000fe80003800200 */
[----:B------:R-:W-:Y:S05]  /*2e660*/  @!P2 BRA `(.L_x_5469) ;  /* 0x00000000002ca947 */ /* 0x000fea0003800000 */
[----:B------:R-:W-:Y:S01]  /*2e670*/  IMAD.MOV.U32 R2, RZ, RZ, RZ ;  /* 0x000000ffff027224 */ /* 0x000fe200078e00ff */
[----:B------:R-:W-:-:S07]  /*2e680*/  MOV R11, R28 ;  /* 0x0000001c000b7202 */ /* 0x000fce0000000f00 */
.L_x_5470:
        /* <DEDUP_REMOVED lines=9> */
.L_x_5469:
[----:B------:R-:W-:Y:S05]  /*2e720*/  BSYNC.RECONVERGENT B0 ;  /* 0x0000000000007941 */ /* 0x000fea0003800200 */
.L_x_5468:
[----:B------:R-:W-:Y:S04]  /*2e730*/  BSSY.RECONVERGENT B0, `(.L_x_5471) ;  /* 0x0000017000007945 */ /* 0x000fe80003800200 */
[----:B------:R-:W-:Y:S05]  /*2e740*/  @!P1 BRA `(.L_x_5472) ;  /* 0x0000000000549947 */ /* 0x000fea0003800000 */
[----:B------:R-:W-:-:S07]  /*2e750*/  IMAD.MOV.U32 R11, RZ, RZ, RZ ;  /* 0x000000ffff0b7224 */ /* 0x000fce00078e00ff */
.L_x_5474:
        /* <DEDUP_REMOVED lines=16> */
.L_x_5473:
[----:B------:R-:W-:-:S04]  /*2e860*/  ISETP.GT.AND P0, PT, R3, R2, PT ;  /* 0x000000020300720c */ /* 0x000fc80003f04270 */
[----:B------:R-:W-:Y:S02]  /*2e870*/  SEL R0, R27, R28, P0 ;  /* 0x0000001c1b007207 */ /* 0x000fe40000000000 */
[----:B------:R-:W-:-:S03]  /*2e880*/  SEL R28, R28, R27, P0 ;  /* 0x0000001b1c1c7207 */ /* 0x000fc60000000000 */
[----:B------:R-:W-:-:S07]  /*2e890*/  IMAD.MOV.U32 R27, RZ, RZ, R0 ;  /* 0x000000ffff1b7224 */ /* 0x000fce00078e0000 */
.L_x_5472:
[----:B------:R-:W-:Y:S05]  /*2e8a0*/  BSYNC.RECONVERGENT B0 ;  /* 0x0000000000007941 */ /* 0x000fea0003800200 */
.L_x_5471:
[----:B------:R-:W-:Y:S01]  /*2e8b0*/  HFMA2 R3, -RZ, RZ, 0, 4.0531158447265625e-06 ;  /* 0x00000044ff037431 */ /* 0x000fe200000001ff */
[----:B------:R-:W-:-:S04]  /*2e8c0*/  UMOV UR5, 0x2 ;  /* 0x0000000200057882 */ /* 0x000fc80000000000 */
[----:B------:R-:W-:-:S07]  /*2e8d0*/  IMAD R2, R10, R3, UR4 ;  /* 0x000000040a027e24 */ /* 0x000fce000f8e0203 */
.L_x_5658:
        /* <DEDUP_REMOVED lines=43> */
.L_x_5487:
        /* <DEDUP_REMOVED lines=50> */
.L_x_5479:
        /* <DEDUP_REMOVED lines=9> */
.L_x_5478:
[----:B------:R-:W-:Y:S05]  /*2ef40*/  BSYNC.RECONVERGENT B1 ;  /* 0x0000000000017941 */ /* 0x000fea0003800200 */
.L_x_5477:
[----:B------:R-:W-:Y:S01]  /*2ef50*/  BSSY.RECONVERGENT B1, `(.L_x_5480) ;  /* 0x000000d000017945 */ /* 0x000fe20003800200 */
[----:B------:R-:W-:-:S03]  /*2ef60*/  IMAD.MOV.U32 R18, RZ, RZ, RZ ;  /* 0x000000ffff127224 */ /* 0x000fc600078e00ff */
[----:B------:R-:W-:Y:S05]  /*2ef70*/  @!P2 BRA `(.L_x_5481) ;  /* 0x000000000028a947 */ /* 0x000fea0003800000 */
[----:B------:R-:W-:-:S07]  /*2ef80*/  HFMA2 R18, -RZ, RZ, 0, 0 ;  /* 0x00000000ff127431 */ /* 0x000fce00000001ff */
.L_x_5482:
        /* <DEDUP_REMOVED lines=9> */
.L_x_5481:
[----:B------:R-:W-:Y:S05]  /*2f020*/  BSYNC.RECONVERGENT B1 ;  /* 0x0000000000017941 */ /* 0x000fea0003800200 */
.L_x_5480:
[----:B------:R-:W-:Y:S04]  /*2f030*/  BSSY.RECONVERGENT B1, `(.L_x_5483) ;  /* 0x0000014000017945 */ /* 0x000fe80003800200 */
[----:B------:R-:W-:Y:S05]  /*2f040*/  @!P3 BRA `(.L_x_5484) ;  /* 0x000000000048b947 */ /* 0x000fea0003800000 */
[----:B------:R-:W-:-:S07]  /*2f050*/  IMAD.MOV.U32 R17, RZ, RZ, RZ ;  /* 0x000000ffff117224 */ /* 0x000fce00078e00ff */
.L_x_5486:
        /* <DEDUP_REMOVED lines=16> */
.L_x_5485:
[----:B------:R-:W-:-:S13]  /*2f160*/  ISETP.GT.AND P0, PT, R19, R18, PT ;  /* 0x000000121300720c */ /* 0x000fda0003f04270 */
.L_x_5484:
[----:B------:R-:W-:Y:S05]  /*2f170*/  BSYNC.RECONVERGENT B1 ;  /* 0x0000000000017941 */ /* 0x000fea0003800200 */
.L_x_5483:
[----:B------:R-:W-:Y:S01]  /*2f180*/  @P0 VIADD R16, R15, 0x1 ;  /* 0x000000010f100836 */ /* 0x000fe20000000000 */
[----:B------:R-:W-:-:S04]  /*2f190*/  SEL R11, R11, R15, P0 ;  /* 0x0000000f0b0b7207 */ /* 0x000fc80000000000 */
[----:B------:R-:W-:Y:S02]  /*2f1a0*/  ISETP.GE.AND P0, PT, R16, R11, PT ;  /* 0x0000000b1000720c */ /* 0x000fe40003f06270 */
[----:B------:R-:W-:-:S11]  /*2f1b0*/  MOV R15, R16 ;  /* 0x00000010000f7202 */ /* 0x000fd60000000f00 */
[----:B------:R-:W-:Y:S05]  /*2f1c0*/  @!P0 BRA `(.L_x_5487) ;  /* 0xfffffff800708947 */ /* 0x000fea000383ffff */
.L_x_5476:
[----:B------:R-:W-:Y:S05]  /*2f1d0*/  BSYNC.RECONVERGENT B0 ;  /* 0x0000000000007941 */ /* 0x000fea0003800200 */
.L_x_5475:
        /* <DEDUP_REMOVED lines=54> */
.L_x_5492:
        /* <DEDUP_REMOVED lines=9> */
.L_x_5491:
[----:B------:R-:W-:Y:S05]  /*2f5d0*/  BSYNC.RECONVERGENT B1 ;  /* 0x0000000000017941 */ /* 0x000fea0003800200 */
.L_x_5490:
[----:B------:R-:W-:Y:S04]  /*2f5e0*/  BSSY.RECONVERGENT B1, `(.L_x_5493) ;  /* 0x000000d000017945 */ /* 0x000fe80003800200 */
[----:B------:R-:W-:Y:S05]  /*2f5f0*/  @!P2 BRA `(.L_x_5494) ;  /* 0x00000000002ca947 */ /* 0x000fea0003800000 */
[----:B------:R-:W-:Y:S01]  /*2f600*/  IMAD.MOV.U32 R22, RZ, RZ, RZ ;  /* 0x000000ffff167224 */ /* 0x000fe200078e00ff */
[----:B------:R-:W-:-:S07]  /*2f610*/  MOV R18, R12 ;  /* 0x0000000c00127202 */ /* 0x000fce0000000f00 */
.L_x_5495:
        /* <DEDUP_REMOVED lines=9> */
.L_x_5494:
[----:B------:R-:W-:Y:S05]  /*2f6b0*/  BSYNC.RECONVERGENT B1 ;  /* 0x0000000000017941 */ /* 0x000fea0003800200 */
.L_x_5493:
[----:B------:R-:W-:Y:S05]  /*2f6c0*/  @!P3 BRA `(.L_x_5489) ;  /* 0x00000000004cb947 */ /* 0x000fea0003800000 */
[----:B------:R-:W-:-:S07]  /*2f6d0*/  IMAD.MOV.U32 R18, RZ, RZ, RZ ;  /* 0x000000ffff127224 */ /* 0x000fce00078e00ff */
.L_x_5497:
        /* <DEDUP_REMOVED lines=17> */
.L_x_5496:
[----:B------:R-:W-:-:S13]  /*2f7f0*/  ISETP.LE.AND P0, PT, R14, R25, PT ;  /* 0x000000190e00720c */ /* 0x000fda0003f03270 */
.L_x_5489:
[----:B------:R-:W-:Y:S05]  /*2f800*/  BSYNC.RECONVERGENT B0 ;  /* 0x0000000000007941 */ /* 0x000fea0003800200 */
.L_x_5488:
        /* <DEDUP_REMOVED lines=55> */
.L_x_5502:
        /* <DEDUP_REMOVED lines=9> */
.L_x_5501:
[----:B------:R-:W-:Y:S05]  /*2fc10*/  BSYNC.RECONVERGENT B1 ;  /* 0x0000000000017941 */ /* 0x000fea0003800200 */
.L_x_5500:
[----:B------:R-:W-:Y:S04]  /*2fc20*/  BSSY.RECONVERGENT B1, `(.L_x_5503) ;  /* 0x000000d000017945 */ /* 0x000fe80003800200 */
[----:B------:R-:W-:Y:S05]  /*2fc30*/  @!P3 BRA `(.L_x_5504) ;  /* 0x00000000002cb947 */ /* 0x000fea0003800000 */
[----:B------:R-:W-:Y:S01]  /*2fc40*/  MOV R21, RZ ;  /* 0x000000ff00157202 */ /* 0x000fe20000000f00 */
[----:B------:R-:W-:-:S07]  /*2fc50*/  IMAD.MOV.U32 R15, RZ, RZ, R12 ;  /* 0x000000ffff0f7224 */ /* 0x000fce00078e000c */
.L_x_5505:
        /* <DEDUP_REMOVED lines=9> */
.L_x_5504:
[----:B------:R-:W-:Y:S05]  /*2fcf0*/  BSYNC.RECONVERGENT B1 ;  /* 0x0000000000017941 */ /* 0x000fea0003800200 */
.L_x_5503:
[----:B------:R-:W-:Y:S05]  /*2fd00*/  @!P2 BRA `(.L_x_5499) ;  /* 0x00000000004ca947 */ /* 0x000fea0003800000 */
[----:B------:R-:W-:-:S07]  /*2fd10*/  HFMA2 R15, -RZ, RZ, 0, 0 ;  /* 0x00000000ff0f7431 */ /* 0x000fce00000001ff */
.L_x_5507:
        /* <DEDUP_REMOVED lines=17> */
.L_x_5506:
[----:B------:R-:W-:-:S13]  /*2fe30*/  ISETP.LE.AND P1, PT, R13, R22, PT ;  /* 0x000000160d00720c */ /* 0x000fda0003f23270 */
.L_x_5499:
[----:B------:R-:W-:Y:S05]  /*2fe40*/  BSYNC.RECONVERGENT B0 ;  /* 0x0000000000007941 */ /* 0x000fea0003800200 */
.L_x_5498:
        /* <DEDUP_REMOVED lines=57> */
.L_x_5512:
        /* <DEDUP_REMOVED lines=9> */
.L_x_5511:
[----:B------:R-:W-:Y:S05]  /*30270*/  BSYNC.RECONVERGENT B1 ;  /* 0x0000000000017941 */ /* 0x000fea0003800200 */
.L_x_5510:
[----:B------:R-:W-:Y:S04]  /*30280*/  BSSY.RECONVERGENT B1, `(.L_x_5513) ;  /* 0x000000d000017945 */ /* 0x000fe80003800200 */
[----:B------:R-:W-:Y:S05]  /*30290*/  @!P3 BRA `(.L_x_5514) ;  /* 0x00000000002cb947 */ /* 0x000fea0003800000 */
[----:B------:R-:W-:Y:S01]  /*302a0*/  IMAD.MOV.U32 R22, RZ, RZ, RZ ;  /* 0x000000ffff167224 */ /* 0x000fe200078e00ff */
[----:B------:R-:W-:-:S07]  /*302b0*/  MOV R17, R12 ;  /* 0x0000000c00117202 */ /* 0x000fce0000000f00 */
.L_x_5515:
        /* <DEDUP_REMOVED lines=9> */
.L_x_5514:
[----:B------:R-:W-:Y:S05]  /*30350*/  BSYNC.RECONVERGENT B1 ;  /* 0x0000000000017941 */ /* 0x000fea0003800200 */
.L_x_5513:
[----:B------:R-:W-:Y:S05]  /*30360*/  @!P2 BRA `(.L_x_5509) ;  /* 0x00000000004ca947 */ /* 0x000fea0003800000 */
[----:B------:R-:W-:-:S07]  /*30370*/  IMAD.MOV.U32 R17, RZ, RZ, RZ ;  /* 0x000000ffff117224 */ /* 0x000fce00078e00ff */
.L_x_5517:
        /* <DEDUP_REMOVED lines=17> */
.L_x_5516:
[----:B------:R-:W-:-:S13]  /*30490*/  ISETP.LE.AND P0, PT, R15, R20, PT ;  /* 0x000000140f00720c */ /* 0x000fda0003f03270 */
.L_x_5509:
[----:B------:R-:W-:Y:S05]  /*304a0*/  BSYNC.RECONVERGENT B0 ;  /* 0x0000000000007941 */ /* 0x000fea0003800200 */
.L_x_5508:
        /* <DEDUP_REMOVED lines=57> */
.L_x_5522:
        /* <DEDUP_REMOVED lines=9> */
.L_x_5521:
[----:B------:R-:W-:Y:S05]  /*308d0*/  BSYNC.RECONVERGENT B1 ;  /* 0x0000000000017941 */ /* 0x000fea0003800200 */
.L_x_5520:
[----:B------:R-:W-:Y:S04]  /*308e0*/  BSSY.RECONVERGENT B1, `(.L_x_5523) ;  /* 0x000000d000017945 */ /* 0x000fe80003800200 */
[----:B------:R-:W-:Y:S05]  /*308f0*/  @!P3 BRA `(.L_x_5524) ;  /* 0x00000000002cb947 */ /* 0x000fea0003800000 */
[----:B------:R-:W-:Y:S01]  /*30900*/  MOV R21, RZ ;  /* 0x000000ff00157202 */ /* 0x000fe20000000f00 */
[----:B------:R-:W-:-:S07]  /*30910*/  IMAD.MOV.U32 R16, RZ, RZ, R12 ;  /* 0x000000ffff107224 */ /* 0x000fce00078e000c */
.L_x_5525:
        /* <DEDUP_REMOVED lines=9> */
.L_x_5524:
[----:B------:R-:W-:Y:S05]  /*309b0*/  BSYNC.RECONVERGENT B1 ;  /* 0x0000000000017941 */ /* 0x000fea0003800200 */
.L_x_5523:
[----:B------:R-:W-:Y:S05]  /*309c0*/  @!P2 BRA `(.L_x_5519) ;  /* 0x00000000004ca947 */ /* 0x000fea0003800000 */
[----:B------:R-:W-:-:S07]  /*309d0*/  HFMA2 R16, -RZ, RZ, 0, 0 ;  /* 0x00000000ff107431 */ /* 0x000fce00000001ff */
.L_x_5527:
        /* <DEDUP_REMOVED lines=17> */
.L_x_5526:
[----:B------:R-:W-:-:S13]  /*30af0*/  ISETP.LE.AND P0, PT, R13, R26, PT ;  /* 0x0000001a0d00720c */ /* 0x000fda0003f03270 */
.L_x_5519:
[----:B------:R-:W-:Y:S05]  /*30b00*/  BSYNC.RECONVERGENT B0 ;  /* 0x0000000000007941 */ /* 0x000fea0003800200 */
.L_x_5518:
        /* <DEDUP_REMOVED lines=57> */
.L_x_5532:
        /* <DEDUP_REMOVED lines=9> */
.L_x_5531:
[----:B------:R-:W-:Y:S05]  /*30f30*/  BSYNC.RECONVERGENT B1 ;  /* 0x0000000000017941 */ /* 0x000fea0003800200 */
.L_x_5530:
[----:B------:R-:W-:Y:S04]  /*30f40*/  BSSY.RECONVERGENT B1, `(.L_x_5533) ;  /* 0x000000d000017945 */ /* 0x000fe80003800200 */
[----:B------:R-:W-:Y:S05]  /*30f50*/  @!P3 BRA `(.L_x_5534) ;  /* 0x00000000002cb947 */ /* 0x000fea0003800000 */
[----:B------:R-:W-:Y:S01]  /*30f60*/  IMAD.MOV.U32 R23, RZ, RZ, RZ ;  /* 0x000000ffff177224 */ /* 0x000fe200078e00ff */
[----:B------:R-:W-:-:S07]  /*30f70*/  MOV R18, R12 ;  /* 0x0000000c00127202 */ /* 0x000fce0000000f00 */
.L_x_5535:
        /* <DEDUP_REMOVED lines=9> */
.L_x_5534:
[----:B------:R-:W-:Y:S05]  /*31010*/  BSYNC.RECONVERGENT B1 ;  /* 0x0000000000017941 */ /* 0x000fea0003800200 */
.L_x_5533:
[----:B------:R-:W-:Y:S05]  /*31020*/  @!P2 BRA `(.L_x_5529) ;  /* 0x00000000004ca947 */ /* 0x000fea0003800000 */
[----:B------:R-:W-:-:S07]  /*31030*/  IMAD.MOV.U32 R18, RZ, RZ, RZ ;  /* 0x000000ffff127224 */ /* 0x000fce00078e00ff */
.L_x_5537:
        /* <DEDUP_REMOVED lines=17> */
.L_x_5536:
[----:B------:R-:W-:-:S13]  /*31150*/  ISETP.LE.AND P0, PT, R15, R26, PT ;  /* 0x0000001a0f00720c */ /* 0x000fda0003f03270 */
.L_x_5529:
[----:B------:R-:W-:Y:S05]  /*31160*/  BSYNC.RECONVERGENT B0 ;  /* 0x0000000000007941 */ /* 0x000fea0003800200 */
.L_x_5528:
        /* <DEDUP_REMOVED lines=57> */
.L_x_5542:
        /* <DEDUP_REMOVED lines=9> */
.L_x_5541:
[----:B------:R-:W-:Y:S05]  /*31590*/  BSYNC.RECONVERGENT B1 ;  /* 0x0000000000017941 */ /* 0x000fea0003800200 */
.L_x_5540:
[----:B------:R-:W-:Y:S04]  /*315a0*/  BSSY.RECONVERGENT B1, `(.L_x_5543) ;  /* 0x000000d000017945 */ /* 0x000fe80003800200 */
[----:B------:R-:W-:Y:S05]  /*315b0*/  @!P3 BRA `(.L_x_5544) ;  /* 0x00000000002cb947 */ /* 0x000fea0003800000 */
[----:B------:R-:W-:Y:S01]  /*315c0*/  MOV R23, RZ ;  /* 0x000000ff00177202 */ /* 0x000fe20000000f00 */
[----:B------:R-:W-:-:S07]  /*315d0*/  IMAD.MOV.U32 R16, RZ, RZ, R12 ;  /* 0x000000ffff107224 */ /* 0x000fce00078e000c */
.L_x_5545:
        /* <DEDUP_REMOVED lines=9> */
.L_x_5544:
[----:B------:R-:W-:Y:S05]  /*31670*/  BSYNC.RECONVERGENT B1 ;  /* 0x0000000000017941 */ /* 0x000fea0003800200 */
.L_x_5543:
[----:B------:R-:W-:Y:S05]  /*31680*/  @!P2 BRA `(.L_x_5539) ;  /* 0x00000000004ca947 */ /* 0x000fea0003800000 */
[----:B------:R-:W-:-:S07]  /*31690*/  HFMA2 R16, -RZ, RZ, 0, 0 ;  /* 0x00000000ff107431 */ /* 0x000fce00000001ff */
.L_x_5547:
        /* <DEDUP_REMOVED lines=17> */
.L_x_5546:
[----:B------:R-:W-:-:S13]  /*317b0*/  ISETP.LE.AND P0, PT, R13, R28, PT ;  /* 0x0000001c0d00720c */ /* 0x000fda0003f03270 */
.L_x_5539:
[----:B------:R-:W-:Y:S05]  /*317c0*/  BSYNC.RECONVERGENT B0 ;  /* 0x0000000000007941 */ /* 0x000fea0003800200 */
.L_x_5538:
        /* <DEDUP_REMOVED lines=57> */
.L_x_5552:
        /* <DEDUP_REMOVED lines=9> */
.L_x_5551:
[----:B------:R-:W-:Y:S05]  /*31bf0*/  BSYNC.RECONVERGENT B1 ;  /* 0x0000000000017941 */ /* 0x000fea0003800200 */
.L_x_5550:
[----:B------:R-:W-:Y:S04]  /*31c00*/  BSSY.RECONVERGENT B1, `(.L_x_5553) ;  /* 0x000000d000017945 */ /* 0x000fe80003800200 */
[----:B------:R-:W-:Y:S05]  /*31c10*/  @!P3 BRA `(.L_x_5554) ;  /* 0x00000000002cb947 */ /* 0x000fea0003800000 */
[----:B------:R-:W-:Y:S01]  /*31c20*/  IMAD.MOV.U32 R25, RZ, RZ, RZ ;  /* 0x000000ffff197224 */ /* 0x000fe200078e00ff */
[----:B------:R-:W-:-:S07]  /*31c30*/  MOV R21, R12 ;  /* 0x0000000c00157202 */ /* 0x000fce0000000f00 */
.L_x_5555:
        /* <DEDUP_REMOVED lines=9> */
.L_x_5554:
[----:B------:R-:W-:Y:S05]  /*31cd0*/  BSYNC.RECONVERGENT B1 ;  /* 0x0000000000017941 */ /* 0x000fea0003800200 */
.L_x_5553:
[----:B------:R-:W-:Y:S05]  /*31ce0*/  @!P2 BRA `(.L_x_5549) ;  /* 0x00000000004ca947 */ /* 0x000fea0003800000 */
[----:B------:R-:W-:-:S07]  /*31cf0*/  IMAD.MOV.U32 R21, RZ, RZ, RZ ;  /* 0x000000ffff157224 */ /* 0x000fce00078e00ff */
.L_x_5557:
        /* <DEDUP_REMOVED lines=17> */
.L_x_5556:
[----:B------:R-:W-:-:S13]  /*31e10*/  ISETP.LE.AND P0, PT, R18, R25, PT ;  /* 0x000000191200720c */ /* 0x000fda0003f03270 */
.L_x_5549:
[----:B------:R-:W-:Y:S05]  /*31e20*/  BSYNC.RECONVERGENT B0 ;  /* 0x0000000000007941 */ /* 0x000fea0003800200 */
.L_x_5548:
        /* <DEDUP_REMOVED lines=57> */
.L_x_5562:
        /* <DEDUP_REMOVED lines=9> */
.L_x_5561:
[----:B------:R-:W-:Y:S05]  /*32250*/  BSYNC.RECONVERGENT B1 ;  /* 0x0000000000017941 */ /* 0x000fea0003800200 */
.L_x_5560:
[----:B------:R-:W-:Y:S04]  /*32260*/  BSSY.RECONVERGENT B1, `(.L_x_5563) ;  /* 0x000000d000017945 */ /* 0x000fe80003800200 */
[----:B------:R-:W-:Y:S05]  /*32270*/  @!P3 BRA `(.L_x_5564) ;  /* 0x00000000002cb947 */ /* 0x000fea0003800000 */
[----:B------:R-:W-:Y:S01]  /*32280*/  MOV R25, RZ ;  /* 0x000000ff00197202 */ /* 0x000fe20000000f00 */
[----:B------:R-:W-:-:S07]  /*32290*/  IMAD.MOV.U32 R16, RZ, RZ, R12 ;  /* 0x000000ffff107224 */ /* 0x000fce00078e000c */
.L_x_5565:
        /* <DEDUP_REMOVED lines=9> */
.L_x_5564:
[----:B------:R-:W-:Y:S05]  /*32330*/  BSYNC.RECONVERGENT B1 ;  /* 0x0000000000017941 */ /* 0x000fea0003800200 */
.L_x_5563:
[----:B------:R-:W-:Y:S05]  /*32340*/  @!P2 BRA `(.L_x_5559) ;  /* 0x00000000004ca947 */ /* 0x000fea0003800000 */
[----:B------:R-:W-:-:S07]  /*32350*/  HFMA2 R16, -RZ, RZ, 0, 0 ;  /* 0x00000000ff107431 */ /* 0x000fce00000001ff */
.L_x_5567:
        /* <DEDUP_REMOVED lines=17> */
.L_x_5566:
[----:B------:R-:W-:-:S13]  /*32470*/  ISETP.LE.AND P0, PT, R13, R30, PT ;  /* 0x0000001e0d00720c */ /* 0x000fda0003f03270 */
.L_x_5559:
[----:B------:R-:W-:Y:S05]  /*32480*/  BSYNC.RECONVERGENT B0 ;  /* 0x0000000000007941 */ /* 0x000fea0003800200 */
.L_x_5558:
        /* <DEDUP_REMOVED lines=57> */
.L_x_5572:
        /* <DEDUP_REMOVED lines=9> */
.L_x_5571:
[----:B------:R-:W-:Y:S05]  /*328b0*/  BSYNC.RECONVERGENT B1 ;  /* 0x0000000000017941 */ /* 0x000fea0003800200 */
.L_x_5570:
[----:B------:R-:W-:Y:S04]  /*328c0*/  BSSY.RECONVERGENT B1, `(.L_x_5573) ;  /* 0x000000d000017945 */ /* 0x000fe80003800200 */
[----:B------:R-:W-:Y:S05]  /*328d0*/  @!P3 BRA `(.L_x_5574) ;  /* 0x00000000002cb947 */ /* 0x000fea0003800000 */
[----:B------:R-:W-:Y:S01]  /*328e0*/  IMAD.MOV.U32 R28, RZ, RZ, RZ ;  /* 0x000000ffff1c7224 */ /* 0x000fe200078e00ff */
[----:B------:R-:W-:-:S07]  /*328f0*/  MOV R25, R12 ;  /* 0x0000000c00197202 */ /* 0x000fce0000000f00 */
.L_x_5575:
        /* <DEDUP_REMOVED lines=9> */
.L_x_5574:
[----:B------:R-:W-:Y:S05]  /*32990*/  BSYNC.RECONVERGENT B1 ;  /* 0x0000000000017941 */ /* 0x000fea0003800200 */
.L_x_5573:
[----:B------:R-:W-:Y:S05]  /*329a0*/  @!P2 BRA `(.L_x_5569) ;  /* 0x00000000004ca947 */ /* 0x000fea0003800000 */
[----:B------:R-:W-:-:S07]  /*329b0*/  IMAD.MOV.U32 R26, RZ, RZ, RZ ;  /* 0x000000ffff1a7224 */ /* 0x000fce00078e00ff */
.L_x_5577:
        /* <DEDUP_REMOVED lines=17> */
.L_x_5576:
[----:B------:R-:W-:-:S13]  /*32ad0*/  ISETP.LE.AND P0, PT, R24, R29, PT ;  /* 0x0000001d1800720c */ /* 0x000fda0003f03270 */
.L_x_5569:
[----:B------:R-:W-:Y:S05]  /*32ae0*/  BSYNC.RECONVERGENT B0 ;  /* 0x0000000000007941 */ /* 0x000fea0003800200 */
.L_x_5568:
        /* <DEDUP_REMOVED lines=57> */
.L_x_5582:
        /* <DEDUP_REMOVED lines=9> */
.L_x_5581:
[----:B------:R-:W-:Y:S05]  /*32f10*/  BSYNC.RECONVERGENT B1 ;  /* 0x0000000000017941 */ /* 0x000fea0003800200 */
.L_x_5580:
[----:B------:R-:W-:Y:S04]  /*32f20*/  BSSY.RECONVERGENT B1, `(.L_x_5583) ;  /* 0x000000d000017945 */ /* 0x000fe80003800200 */
[----:B------:R-:W-:Y:S05]  /*32f30*/  @!P3 BRA `(.L_x_5584) ;  /* 0x00000000002cb947 */ /* 0x000fea0003800000 */
[----:B------:R-:W-:Y:S01]  /*32f40*/  MOV R25, RZ ;  /* 0x000000ff00197202 */ /* 0x000fe20000000f00 */
[----:B------:R-:W-:-:S07]  /*32f50*/  IMAD.MOV.U32 R27, RZ, RZ, R12 ;  /* 0x000000ffff1b7224 */ /* 0x000fce00078e000c */
.L_x_5585:
        /* <DEDUP_REMOVED lines=9> */
.L_x_5584:
[----:B------:R-:W-:Y:S05]  /*32ff0*/  BSYNC.RECONVERGENT B1 ;  /* 0x0000000000017941 */ /* 0x000fea0003800200 */
.L_x_5583:
[----:B------:R-:W-:Y:S05]  /*33000*/  @!P2 BRA `(.L_x_5579) ;  /* 0x00000000004ca947 */ /* 0x000fea0003800000 */
[----:B------:R-:W-:-:S07]  /*33010*/  HFMA2 R28, -RZ, RZ, 0, 0 ;  /* 0x00000000ff1c7431 */ /* 0x000fce00000001ff */
.L_x_5587:
        /* <DEDUP_REMOVED lines=17> */
.L_x_5586:
[----:B------:R-:W-:-:S13]  /*33130*/  ISETP.LE.AND P0, PT, R26, R25, PT ;  /* 0x000000191a00720c */ /* 0x000fda0003f03270 */
.L_x_5579:
[----:B------:R-:W-:Y:S05]  /*33140*/  BSYNC.RECONVERGENT B0 ;  /* 0x0000000000007941 */ /* 0x000fea0003800200 */
.L_x_5578:
        /* <DEDUP_REMOVED lines=57> */
.L_x_5592:
        /* <DEDUP_REMOVED lines=9> */
.L_x_5591:
[----:B------:R-:W-:Y:S05]  /*33570*/  BSYNC.RECONVERGENT B1 ;  /* 0x0000000000017941 */ /* 0x000fea0003800200 */
.L_x_5590:
[----:B------:R-:W-:Y:S04]  /*33580*/  BSSY.RECONVERGENT B1, `(.L_x_5593) ;  /* 0x000000d000017945 */ /* 0x000fe80003800200 */
[----:B------:R-:W-:Y:S05]  /*33590*/  @!P3 BRA `(.L_x_5594) ;  /* 0x00000000002cb947 */ /* 0x000fea0003800000 */
[----:B------:R-:W-:Y:S01]  /*335a0*/  IMAD.MOV.U32 R25, RZ, RZ, RZ ;  /* 0x000000ffff197224 */ /* 0x000fe200078e00ff */
[----:B------:R-:W-:-:S07]  /*335b0*/  MOV R28, R12 ;  /* 0x0000000c001c7202 */ /* 0x000fce0000000f00 */
.L_x_5595:
        /* <DEDUP_REMOVED lines=9> */
.L_x_5594:
[----:B------:R-:W-:Y:S05]  /*33650*/  BSYNC.RECONVERGENT B1 ;  /* 0x0000000000017941 */ /* 0x000fea0003800200 */
.L_x_5593:
[----:B------:R-:W-:Y:S05]  /*33660*/  @!P2 BRA `(.L_x_5589) ;  /* 0x00000000004ca947 */ /* 0x000fea0003800000 */
[----:B------:R-:W-:-:S07]  /*33670*/  IMAD.MOV.U32 R29, RZ, RZ, RZ ;  /* 0x000000ffff1d7224 */ /* 0x000fce00078e00ff */
.L_x_5597:
        /* <DEDUP_REMOVED lines=17> */
.L_x_5596:
[----:B------:R-:W-:-:S13]  /*33790*/  ISETP.LE.AND P0, PT, R27, R32, PT ;  /* 0x000000201b00720c */ /* 0x000fda0003f03270 */
.L_x_5589:
[----:B------:R-:W-:Y:S05]  /*337a0*/  BSYNC.RECONVERGENT B0 ;  /* 0x0000000000007941 */ /* 0x000fea0003800200 */
.L_x_5588:
        /* <DEDUP_REMOVED lines=57> */
.L_x_5602:
        /* <DEDUP_REMOVED lines=9> */
.L_x_5601:
[----:B------:R-:W-:Y:S05]  /*33bd0*/  BSYNC.RECONVERGENT B1 ;  /* 0x0000000000017941 */ /* 0x000fea0003800200 */
.L_x_5600:
[----:B------:R-:W-:Y:S04]  /*33be0*/  BSSY.RECONVERGENT B1, `(.L_x_5603) ;  /* 0x000000d000017945 */ /* 0x000fe80003800200 */
[----:B------:R-:W-:Y:S05]  /*33bf0*/  @!P3 BRA `(.L_x_5604) ;  /* 0x00000000002cb947 */ /* 0x000fea0003800000 */
[----:B------:R-:W-:Y:S01]  /*33c00*/  MOV R23, RZ ;  /* 0x000000ff00177202 */ /* 0x000fe20000000f00 */
[----:B------:R-:W-:-:S07]  /*33c10*/  IMAD.MOV.U32 R29, RZ, RZ, R12 ;  /* 0x000000ffff1d7224 */ /* 0x000fce00078e000c */
.L_x_5605:
        /* <DEDUP_REMOVED lines=9> */
.L_x_5604:
[----:B------:R-:W-:Y:S05]  /*33cb0*/  BSYNC.RECONVERGENT B1 ;  /* 0x0000000000017941 */ /* 0x000fea0003800200 */
.L_x_5603:
[----:B------:R-:W-:Y:S05]  /*33cc0*/  @!P2 BRA `(.L_x_5599) ;  /* 0x00000000004ca947 */ /* 0x000fea0003800000 */
[----:B------:R-:W-:-:S07]  /*33cd0*/  HFMA2 R29, -RZ, RZ, 0, 0 ;  /* 0x00000000ff1d7431 */ /* 0x000fce00000001ff */
.L_x_5607:
        /* <DEDUP_REMOVED lines=17> */
.L_x_5606:
[----:B------:R-:W-:-:S13]  /*33df0*/  ISETP.LE.AND P0, PT, R27, R34, PT ;  /* 0x000000221b00720c */ /* 0x000fda0003f03270 */
.L_x_5599:
[----:B------:R-:W-:Y:S05]  /*33e00*/  BSYNC.RECONVERGENT B0 ;  /* 0x0000000000007941 */ /* 0x000fea0003800200 */
.L_x_5598:
        /* <DEDUP_REMOVED lines=57> */
.L_x_5612:
        /* <DEDUP_REMOVED lines=9> */
.L_x_5611:
[----:B------:R-:W-:Y:S05]  /*34230*/  BSYNC.RECONVERGENT B1 ;  /* 0x0000000000017941 */ /* 0x000fea0003800200 */
.L_x_5610:
[----:B------:R-:W-:Y:S04]  /*34240*/  BSSY.RECONVERGENT B1, `(.L_x_5613) ;  /* 0x000000d000017945 */ /* 0x000fe80003800200 */
[----:B------:R-:W-:Y:S05]  /*34250*/  @!P3 BRA `(.L_x_5614) ;  /* 0x00000000002cb947 */ /* 0x000fea0003800000 */
[----:B------:R-:W-:Y:S01]  /*34260*/  IMAD.MOV.U32 R25, RZ, RZ, RZ ;  /* 0x000000ffff197224 */ /* 0x000fe200078e00ff */
[----:B------:R-:W-:-:S07]  /*34270*/  MOV R30, R12 ;  /* 0x0000000c001e7202 */ /* 0x000fce0000000f00 */
.L_x_5615:
        /* <DEDUP_REMOVED lines=9> */
.L_x_5614:
[----:B------:R-:W-:Y:S05]  /*34310*/  BSYNC.RECONVERGENT B1 ;  /* 0x0000000000017941 */ /* 0x000fea0003800200 */
.L_x_5613:
[----:B------:R-:W-:Y:S05]  /*34320*/  @!P2 BRA `(.L_x_5609) ;  /* 0x00000000004ca947 */ /* 0x000fea0003800000 */
[----:B------:R-:W-:-:S07]  /*34330*/  IMAD.MOV.U32 R31, RZ, RZ, RZ ;  /* 0x000000ffff1f7224 */ /* 0x000fce00078e00ff */
.L_x_5617:
        /* <DEDUP_REMOVED lines=17> */
.L_x_5616:
[----:B------:R-:W-:-:S13]  /*34450*/  ISETP.LE.AND P0, PT, R29, R34, PT ;  /* 0x000000221d00720c */ /* 0x000fda0003f03270 */
.L_x_5609:
[----:B------:R-:W-:Y:S05]  /*34460*/  BSYNC.RECONVERGENT B0 ;  /* 0x0000000000007941 */ /* 0x000fea0003800200 */
.L_x_5608:
        /* <DEDUP_REMOVED lines=57> */
.L_x_5622:
        /* <DEDUP_REMOVED lines=9> */
.L_x_5621:
[----:B------:R-:W-:Y:S05]  /*34890*/  BSYNC.RECONVERGENT B1 ;  /* 0x0000000000017941 */ /* 0x000fea0003800200 */
.L_x_5620:
[----:B------:R-:W-:Y:S04]  /*348a0*/  BSSY.RECONVERGENT B1, `(.L_x_5623) ;  /* 0x000000d000017945 */ /* 0x000fe80003800200 */
[----:B------:R-:W-:Y:S05]  /*348b0*/  @!P3 BRA `(.L_x_5624) ;  /* 0x00000000002cb947 */ /* 0x000fea0003800000 */
[----:B------:R-:W-:Y:S01]  /*348c0*/  MOV R29, RZ ;  /* 0x000000ff001d7202 */ /* 0x000fe20000000f00 */
[----:B------:R-:W-:-:S07]  /*348d0*/  IMAD.MOV.U32 R31, RZ, RZ, R12 ;  /* 0x000000ffff1f7224 */ /* 0x000fce00078e000c */
.L_x_5625:
        /* <DEDUP_REMOVED lines=9> */
.L_x_5624:
[----:B------:R-:W-:Y:S05]  /*34970*/  BSYNC.RECONVERGENT B1 ;  /* 0x0000000000017941 */ /* 0x000fea0003800200 */
.L_x_5623:
[----:B------:R-:W-:Y:S05]  /*34980*/  @!P2 BRA `(.L_x_5619) ;  /* 0x00000000004ca947 */ /* 0x000fea0003800000 */
[----:B------:R-:W-:-:S07]  /*34990*/  HFMA2 R31, -RZ, RZ, 0, 0 ;  /* 0x00000000ff1f7431 */ /* 0x000fce00000001ff */
.L_x_5627:
        /* <DEDUP_REMOVED lines=17> */
.L_x_5626:
[----:B------:R-:W-:-:S13]  /*34ab0*/  ISETP.LE.AND P0, PT, R27, R36, PT ;  /* 0x000000241b00720c */ /* 0x000fda0003f03270 */
.L_x_5619:
[----:B------:R-:W-:Y:S05]  /*34ac0*/  BSYNC.RECONVERGENT B0 ;  /* 0x0000000000007941 */ /* 0x000fea0003800200 */
.L_x_5618:
        /* <DEDUP_REMOVED lines=57> */
.L_x_5632:
        /* <DEDUP_REMOVED lines=9> */
.L_x_5631:
[----:B------:R-:W-:Y:S05]  /*34ef0*/  BSYNC.RECONVERGENT B1 ;  /* 0x0000000000017941 */ /* 0x000fea0003800200 */
.L_x_5630:
[----:B------:R-:W-:Y:S04]  /*34f00*/  BSSY.RECONVERGENT B1, `(.L_x_5633) ;  /* 0x000000d000017945 */ /* 0x000fe80003800200 */
[----:B------:R-:W-:Y:S05]  /*34f10*/  @!P3 BRA `(.L_x_5634) ;  /* 0x00000000002cb947 */ /* 0x000fea0003800000 */
[----:B------:R-:W-:Y:S01]  /*34f20*/  IMAD.MOV.U32 R31, RZ, RZ, RZ ;  /* 0x000000ffff1f7224 */ /* 0x000fe200078e00ff */
[----:B------:R-:W-:-:S07]  /*34f30*/  MOV R32, R12 ;  /* 0x0000000c00207202 */ /* 0x000fce0000000f00 */
.L_x_5635:
        /* <DEDUP_REMOVED lines=9> */
.L_x_5634:
[----:B------:R-:W-:Y:S05]  /*34fd0*/  BSYNC.RECONVERGENT B1 ;  /* 0x0000000000017941 */ /* 0x000fea0003800200 */
.L_x_5633:
[----:B------:R-:W-:Y:S05]  /*34fe0*/  @!P2 BRA `(.L_x_5629) ;  /* 0x00000000004ca947 */ /* 0x000fea0003800000 */
[----:B------:R-:W-:-:S07]  /*34ff0*/  IMAD.MOV.U32 R33, RZ, RZ, RZ ;  /* 0x000000ffff217224 */ /* 0x000fce00078e00ff */
.L_x_5637:
        /* <DEDUP_REMOVED lines=17> */
.L_x_5636:
[----:B------:R-:W-:-:S13]  /*35110*/  ISETP.LE.AND P0, PT, R29, R36, PT ;  /* 0x000000241d00720c */ /* 0x000fda0003f03270 */
.L_x_5629:
[----:B------:R-:W-:Y:S05]  /*35120*/  BSYNC.RECONVERGENT B0 ;  /* 0x0000000000007941 */ /* 0x000fea0003800200 */
.L_x_5628:
        /* <DEDUP_REMOVED lines=56> */
.L_x_5642:
        /* <DEDUP_REMOVED lines=9> */
.L_x_5641:
[----:B------:R-:W-:Y:S05]  /*35540*/  BSYNC.RECONVERGENT B1 ;  /* 0x0000000000017941 */ /* 0x000fea0003800200 */
.L_x_5640:
[----:B------:R-:W-:Y:S04]  /*35550*/  BSSY.RECONVERGENT B1, `(.L_x_5643) ;  /* 0x000000d000017945 */ /* 0x000fe80003800200 */
[----:B------:R-:W-:Y:S05]  /*35560*/  @!P3 BRA `(.L_x_5644) ;  /* 0x00000000002cb947 */ /* 0x000fea0003800000 */
[----:B------:R-:W-:Y:S01]  /*35570*/  MOV R31, RZ ;  /* 0x000000ff001f7202 */ /* 0x000fe20000000f00 */
[----:B------:R-:W-:-:S07]  /*35580*/  IMAD.MOV.U32 R33, RZ, RZ, R12 ;  /* 0x000000ffff217224 */ /* 0x000fce00078e000c */
.L_x_5645:
        /* <DEDUP_REMOVED lines=9> */
.L_x_5644:
[----:B------:R-:W-:Y:S05]  /*35620*/  BSYNC.RECONVERGENT B1 ;  /* 0x0000000000017941 */ /* 0x000fea0003800200 */
.L_x_5643:
[----:B------:R-:W-:Y:S05]  /*35630*/  @!P2 BRA `(.L_x_5639) ;  /* 0x00000000004ca947 */ /* 0x000fea0003800000 */
[----:B------:R-:W-:-:S07]  /*35640*/  HFMA2 R34, -RZ, RZ, 0, 0 ;  /* 0x00000000ff227431 */ /* 0x000fce00000001ff */
.L_x_5647:
        /* <DEDUP_REMOVED lines=17> */
.L_x_5646:
[----:B------:R-:W-:-:S13]  /*35760*/  ISETP.LE.AND P0, PT, R30, R31, PT ;  /* 0x0000001f1e00720c */ /* 0x000fda0003f03270 */
.L_x_5639:
[----:B------:R-:W-:Y:S05]  /*35770*/  BSYNC.RECONVERGENT B0 ;  /* 0x0000000000007941 */ /* 0x000fea0003800200 */
.L_x_5638:
        /* <DEDUP_REMOVED lines=56> */
.L_x_5652:
        /* <DEDUP_REMOVED lines=9> */
.L_x_5651:
[----:B------:R-:W-:Y:S05]  /*35b90*/  BSYNC.RECONVERGENT B1 ;  /* 0x0000000000017941 */ /* 0x000fea0003800200 */
.L_x_5650:
[----:B------:R-:W-:Y:S04]  /*35ba0*/  BSSY.RECONVERGENT B1, `(.L_x_5653) ;  /* 0x000000d000017945 */ /* 0x000fe80003800200 */
[----:B------:R-:W-:Y:S05]  /*35bb0*/  @!P1 BRA `(.L_x_5654) ;  /* 0x00000000002c9947 */ /* 0x000fea0003800000 */
[----:B------:R-:W-:Y:S01]  /*35bc0*/  IMAD.MOV.U32 R3, RZ, RZ, RZ ;  /* 0x000000ffff037224 */ /* 0x000fe200078e00ff */
[----:B------:R-:W-:-:S07]  /*35bd0*/  MOV R30, R12 ;  /* 0x0000000c001e7202 */ /* 0x000fce0000000f00 */
.L_x_5655:
        /* <DEDUP_REMOVED lines=9> */
.L_x_5654:
[----:B------:R-:W-:Y:S05]  /*35c70*/  BSYNC.RECONVERGENT B1 ;  /* 0x0000000000017941 */ /* 0x000fea0003800200 */
.L_x_5653:
[----:B------:R-:W-:Y:S01]  /*35c80*/  IMAD.MOV.U32 R30, RZ, RZ, R12 ;  /* 0x000000ffff1e7224 */ /* 0x000fe200078e000c */
[----:B------:R-:W-:Y:S06]  /*35c90*/  @!P2 BRA `(.L_x_5649) ;  /* 0x000000000050a947 */ /* 0x000fec0003800000 */
[----:B------:R-:W-:-:S07]  /*35ca0*/  HFMA2 R30, -RZ, RZ, 0, 0 ;  /* 0x00000000ff1e7431 */ /* 0x000fce00000001ff */
.L_x_5657:
        /* <DEDUP_REMOVED lines=17> */
.L_x_5656:
[----:B------:R-:W-:-:S04]  /*35dc0*/  ISETP.GT.AND P0, PT, R0, R3, PT ;  /* 0x000000030000720c */ /* 0x000fc80003f04270 */
[----:B------:R-:W-:-:S09]  /*35dd0*/  SEL R30, R12, R11, P0 ;  /* 0x0000000b0c1e7207 */ /* 0x000fd20000000000 */
.L_x_5649:
[----:B------:R-:W-:Y:S05]  /*35de0*/  BSYNC.RECONVERGENT B0 ;  /* 0x0000000000007941 */ /* 0x000fea0003800200 */
.L_x_5648:
        /* <DEDUP_REMOVED lines=11> */
[----:B------:R-:W-:Y:S02]  /*35ea0*/  VIADD R4, R4, UR7 ;  /* 0x0000000704047c36 */ /* 0x000fe40008000000 */
[----:B------:R-:W-:Y:S03]  /*35eb0*/  STS [R5+0x4], R19 ;  /* 0x0000041305007388 */ /* 0x000fe60000000800 */
[----:B------:R-:W-:Y:S01]  /*35ec0*/  IADD3 R4, P0, PT, R9, R4, RZ ;  /* 0x0000000409047210 */ /* 0x000fe20007f1e0ff */
[----:B------:R-:W-:Y:S03]  /*35ed0*/  STS [R5+0x8], R22 ;  /* 0x0000081605007388 */ /* 0x000fe60000000800 */
[----:B------:R-:W-:Y:S01]  /*35ee0*/  IADD3.X R3, PT, PT, RZ, RZ, RZ, P0, !PT ;  /* 0x000000ffff037210 */ /* 0x000fe200007fe4ff */
        /* <DEDUP_REMOVED lines=52> */
.L_x_5659:
        /* <DEDUP_REMOVED lines=56> */
.L_x_4114:
        /* <DEDUP_REMOVED lines=8> */
[----:B------:R-:W-:-:S05]  /*36630*/  IMAD R0, RZ, RZ, -UR7 ;  /* 0x80000007ff007e24 */ /* 0x000fca000f8e02ff */
[----:B--2---:R-:W-:Y:S02]  /*36640*/  VIADDMNMX R4, R0, R7, 0x1100, PT ;  /* 0x0000110000047446 */ /* 0x004fe40003800107 */
[C---:B-1----:R-:W-:Y:S02]  /*36650*/  LOP3.LUT R7, R18.reuse, 0x1f, RZ, 0xc0, !PT ;  /* 0x0000001f12077812 */ /* 0x042fe400078ec0ff */
        /* <DEDUP_REMOVED lines=9> */
[C---:B------:R-:W-:Y:S01]  /*366f0*/  VIADD R15, R7.reuse, 0xe0 ;  /* 0x000000e0070f7836 */ /* 0x040fe20000000000 */
[----:B------:R-:W-:Y:S01]  /*36700*/  ISETP.GE.AND P3, PT, R0, UR6, PT ;  /* 0x0000000600007c0c */ /* 0x000fe2000bf66270 */
[C---:B------:R-:W-:Y:S01]  /*36710*/  VIADD R13, R7.reuse, 0x120 ;  /* 0x00000120070d7836 */ /* 0x040fe20000000000 */
[----:B------:R-:W-:Y:S01]  /*36720*/  ISETP.GE.AND P4, PT, R4, UR6, PT ;  /* 0x0000000604007c0c */ /* 0x000fe2000bf86270 */
[C---:B------:R-:W-:Y:S01]  /*36730*/  VIADD R11, R7.reuse, 0x160 ;  /* 0x00000160070b7836 */ /* 0x040fe20000000000 */
[C---:B------:R-:W-:Y:S01]  /*36740*/  ISETP.GE.AND P2, PT, R7.reuse, UR6, PT ;  /* 0x0000000607007c0c */ /* 0x040fe2000bf46270 */
[----:B------:R-:W-:Y:S01]  /*36750*/  VIADD R9, R7, 0x1a0 ;  /* 0x000001a007097836 */ /* 0x000fe20000000000 */
[----:B------:R-:W-:-:S02]  /*36760*/  ISETP.GE.AND P6, PT, R2, UR6, PT ;  /* 0x0000000602007c0c */ /* 0x000fc4000bfc6270 */
[----:B------:R-:W-:Y:S02]  /*36770*/  LEA R2, P1, R7, UR4, 0x2 ;  /* 0x0000000407027c11 */ /* 0x000fe4000f8210ff */
[----:B------:R-:W-:Y:S02]  /*36780*/  ISETP.GE.AND P0, PT, R3, UR6, PT ;  /* 0x0000000603007c0c */ /* 0x000fe4000bf06270 */
[----:B------:R-:W-:Y:S02]  /*36790*/  IADD3.X R3, PT, PT, RZ, UR5, RZ, P1, !PT ;  /* 0x00000005ff037c10 */ /* 0x000fe40008ffe4ff */
[C---:B------:R-:W-:Y:S02]  /*367a0*/  IADD3 R0, PT, PT, R7.reuse, 0xa0, RZ ;  /* 0x000000a007007810 */ /* 0x040fe40007ffe0ff */
[----:B------:R-:W-:Y:S02]  /*367b0*/  IADD3 R14, PT, PT, R7, 0x100, RZ ;  /* 0x00000100070e7810 */ /* 0x000fe40007ffe0ff */
[----:B------:R-:W-:-:S02]  /*367c0*/  ISETP.GE.AND P5, PT, R0, UR6, PT ;  /* 0x0000000600007c0c */ /* 0x000fc4000bfa6270 */
[----:B------:R-:W-:Y:S02]  /*367d0*/  ISETP.GE.AND P1, PT, R17, UR6, PT ;  /* 0x0000000611007c0c */ /* 0x000fe4000bf26270 */
[C---:B------:R-:W-:Y:S02]  /*367e0*/  IADD3 R12, PT, PT, R7.reuse, 0x140, RZ ;  /* 0x00000140070c7810 */ /* 0x040fe40007ffe0ff */
[C---:B------:R-:W-:Y:S02]  /*367f0*/  IADD3 R10, PT, PT, R7.reuse, 0x180, RZ ;  /* 0x00000180070a7810 */ /* 0x040fe40007ffe0ff */
[C---:B------:R-:W-:Y:S01]  /*36800*/  IADD3 R8, PT, PT, R7.reuse, 0x1c0, RZ ;  /* 0x000001c007087810 */ /* 0x040fe20007ffe0ff */
[----:B------:R-:W-:Y:S02]  /*36810*/  VIADD R7, R7, 0x200 ;  /* 0x0000020007077836 */ /* 0x000fe40000000000 */
        /* <DEDUP_REMOVED lines=42> */
[----:B------:R0:W5:Y:S01]  /*36ac0*/  @!P4 LDG.E R25, desc[UR8][R2.64+0x800] ;  /* 0x000800080219c981 */ /* 0x000162000c1e1900 */
[----:B------:R-:W1:Y:S01]  /*36ad0*/  S2R R45, SR_LANEID ;  /* 0x00000000002d7919 */ /* 0x000e620000000000 */
[----:B------:R-:W0:Y:S01]  /*36ae0*/  S2UR UR5, SR_CgaCtaId ;  /* 0x00000000000579c3 */ /* 0x000e220000008800 */
[----:B------:R-:W-:Y:S01]  /*36af0*/  SHF.R.U32.HI R0, RZ, 0x5, R18 ;  /* 0x00000005ff007819 */ /* 0x000fe20000011612 */
[----:B------:R-:W-:-:S02]  /*36b00*/  UMOV UR4, 0x400 ;  /* 0x0000040000047882 */ /* 0x000fc40000000000 */
[----:B0-----:R-:W-:Y:S02]  /*36b10*/  ULEA UR4, UR5, UR4, 0x18 ;  /* 0x0000000405047291 */ /* 0x001fe4000f8ec0ff */
[----:B-1----:R-:W-:-:S05]  /*36b20*/  IMAD R0, R0, 0x220, R45 ;  /* 0x0000022000007824 */ /* 0x002fca00078e022d */
[----:B------:R-:W-:-:S05]  /*36b30*/  LEA R6, R0, UR4, 0x2 ;  /* 0x0000000400067c11 */ /* 0x000fca000f8e10ff */
[----:B------:R-:W-:Y:S01]  /*36b40*/  IMAD R2, R45, 0x40, R6 ;  /* 0x000000402d027824 */ /* 0x000fe200078e0206 */
[----:B--2---:R-:W-:Y:S04]  /*36b50*/  STS [R6], R5 ;  /* 0x0000000506007388 */ /* 0x004fe80000000800 */
[----:B---3--:R-:W-:Y:S04]  /*36b60*/  STS [R6+0x200], R27 ;  /* 0x0002001b06007388 */ /* 0x008fe80000000800 */
[----:B----4-:R-:W-:Y:S04]  /*36b70*/  STS [R6+0x180], R23 ;  /* 0x0001801706007388 */ /* 0x010fe80000000800 */
        /* <DEDUP_REMOVED lines=20> */
[----:B------:R-:W0:Y:S04]  /*36cc0*/  LDS R21, [R2+0x14] ;  /* 0x0000140002157984 */ /* 0x000e280000000800 */
[----:B------:R-:W0:Y:S04]  /*36cd0*/  LDS R41, [R2+0x18] ;  /* 0x0000180002297984 */ /* 0x000e280000000800 */
[----:B------:R-:W0:Y:S04]  /*36ce0*/  LDS R23, [R2+0x1c] ;  /* 0x00001c0002177984 */ /* 0x000e280000000800 */
[----:B------:R-:W0:Y:S04]  /*36cf0*/  LDS R39, [R2+0x20] ;  /* 0x0000200002277984 */ /* 0x000e280000000800 */
[----:B------:R-:W1:Y:S04]  /*36d00*/  LDS R25, [R2+0x24] ;  /* 0x0000240002197984 */ /* 0x000e680000000800 */
[----:B------:R-:W1:Y:S04]  /*36d10*/  LDS R37, [R2+0x28] ;  /* 0x0000280002257984 */ /* 0x000e680000000800 */
[----:B------:R-:W1:Y:S04]  /*36d20*/  LDS R27, [R2+0x2c] ;  /* 0x00002c00021b7984 */ /* 0x000e680000000800 */
[----:B------:R-:W1:Y:S04]  /*36d30*/  LDS R35, [R2+0x30] ;  /* 0x0000300002237984 */ /* 0x000e680000000800 */
[----:B------:R-:W1:Y:S04]  /*36d40*/  LDS R29, [R2+0x34] ;  /* 0x00003400021d7984 */ /* 0x000e680000000800 */
[----:B------:R-:W1:Y:S04]  /*36d50*/  LDS R33, [R2+0x38] ;  /* 0x0000380002217984 */ /* 0x000e680000000800 */
[----:B------:R-:W1:Y:S04]  /*36d60*/  LDS R31, [R2+0x3c] ;  /* 0x00003c00021f7984 */ /* 0x000e680000000800 */
[----:B------:R5:W1:Y:S01]  /*36d70*/  LDS R30, [R2+0x40] ;  /* 0x00004000021e7984 */ /* 0x000a620000000800 */
[----:B------:R-:W-:Y:S01]  /*36d80*/  BAR.SYNC.DEFER_BLOCKING 0x0 ;  /* 0x0000000000007b1d */ /* 0x000fe20000010000 */
[----:B------:R-:W-:-:S07]  /*36d90*/  IMAD R34, R18, 0x11, RZ ;  /* 0x0000001112227824 */ /* 0x000fce00078e02ff */
[----:B------:R-:W-:Y:S01]  /*36da0*/  PREEXIT ;  /* 0x000000000000782d */ /* 0x000fe20000000000 */
[----:B------:R-:W-:Y:S01]  /*36db0*/  BSSY.RECONVERGENT B0, `(.L_x_5660) ;  /* 0x000005f000007945 */ /* 0x000fe20003800200 */
[----:B0-----:R-:W-:Y:S01]  /*36dc0*/  IMAD.MOV.U32 R4, RZ, RZ, R5 ;  /* 0x000000ffff047224 */ /* 0x001fe200078e0005 */
[----:B-----5:R-:W-:-:S04]  /*36dd0*/  IADD3 R2, PT, PT, R34, 0x1, RZ ;  /* 0x0000000122027810 */ /* 0x020fc80007ffe0ff */
[----:B------:R-:W-:Y:S02]  /*36de0*/  ISETP.GE.U32.AND P0, PT, R2, UR6, PT ;  /* 0x0000000602007c0c */ /* 0x000fe4000bf06070 */
[----:B------:R-:W-:-:S11]  /*36df0*/  MOV R2, R5 ;  /* 0x0000000500027202 */ /* 0x000fd60000000f00 */
[----:B--234-:R-:W-:Y:S05]  /*36e00*/  @P0 BRA `(.L_x_5661) ;  /* 0x0000000400640947 */ /* 0x01cfea0003800000 */
        /* <DEDUP_REMOVED lines=26> */
[----:B------:R-:W-:-:S03]  /*36fb0*/  HFMA2 R22, -RZ, RZ, 0, 0 ;  /* 0x00000000ff167431 */ /* 0x000fc600000001ff */
[----:B------:R-:W-:Y:S01]  /*36fc0*/  FFMA R3, R4, 0.69314718246459960938, R3 ;  /* 0x3f31721804037823 */ /* 0x000fe20000000003 */
[----:B------:R-:W-:-:S03]  /*36fd0*/  IMAD.MOV.U32 R4, RZ, RZ, 0x3ede5bd9 ;  /* 0x3ede5bd9ff047424 */ /* 0x000fc600078e00ff */
        /* <DEDUP_REMOVED lines=11> */
.L_x_5664:
        /* <DEDUP_REMOVED lines=9> */
.L_x_5663:
[----:B------:R-:W-:Y:S05]  /*37120*/  BSYNC.RECONVERGENT B1 ;  /* 0x0000000000017941 */ /* 0x000fea0003800200 */
.L_x_5662:
[----:B------:R-:W-:Y:S04]  /*37130*/  BSSY.RECONVERGENT B1, `(.L_x_5665) ;  /* 0x000000d000017945 */ /* 0x000fe80003800200 */
[----:B------:R-:W-:Y:S05]  /*37140*/  @!P1 BRA `(.L_x_5666) ;  /* 0x00000000002c9947 */ /* 0x000fea0003800000 */
[----:B------:R-:W-:Y:S01]  /*37150*/  MOV R22, RZ ;  /* 0x000000ff00167202 */ /* 0x000fe20000000f00 */
[----:B------:R-:W-:-:S07]  /*37160*/  IMAD.MOV.U32 R2, RZ, RZ, R0 ;  /* 0x000000ffff027224 */ /* 0x000fce00078e0000 */
.L_x_5667:
        /* <DEDUP_REMOVED lines=9> */
.L_x_5666:
[----:B------:R-:W-:Y:S05]  /*37200*/  BSYNC.RECONVERGENT B1 ;  /* 0x0000000000017941 */ /* 0x000fea0003800200 */
.L_x_5665:
[----:B------:R-:W-:Y:S01]  /*37210*/  MOV R4, R0 ;  /* 0x0000000000047202 */ /* 0x000fe20000000f00 */
[----:B------:R-:W-:Y:S01]  /*37220*/  IMAD.MOV.U32 R2, RZ, RZ, R5 ;  /* 0x000000ffff027224 */ /* 0x000fe200078e0005 */
[----:B------:R-:W-:Y:S06]  /*37230*/  @!P2 BRA `(.L_x_5661) ;  /* 0x000000000058a947 */ /* 0x000fec0003800000 */
[----:B------:R-:W-:-:S07]  /*37240*/  HFMA2 R2, -RZ, RZ, 0, 0 ;  /* 0x00000000ff027431 */ /* 0x000fce00000001ff */
.L_x_5669:
        /* <DEDUP_REMOVED lines=18> */
.L_x_5668:
[----:B------:R-:W-:Y:S02]  /*37370*/  ISETP.GT.AND P0, PT, R20, R22, PT ;  /* 0x000000161400720c */ /* 0x000fe40003f04270 */
[-C--:B------:R-:W-:Y:S02]  /*37380*/  MOV R4, R0.reuse ;  /* 0x0000000000047202 */ /* 0x080fe40000000f00 */
[----:B------:R-:W-:-:S09]  /*37390*/  SEL R2, R5, R0, P0 ;  /* 0x0000000005027207 */ /* 0x000fd20000000000 */
.L_x_5661:
[----:B------:R-:W-:Y:S05]  /*373a0*/  BSYNC.RECONVERGENT B0 ;  /* 0x0000000000007941 */ /* 0x000fea0003800200 */
.L_x_5660:
[----:B-1----:R-:W-:Y:S01]  /*373b0*/  VIADD R0, R34, 0x2 ;  /* 0x0000000222007836 */ /* 0x002fe20000000000 */
        /* <DEDUP_REMOVED lines=44> */
.L_x_5674:
        /* <DEDUP_REMOVED lines=9> */
.L_x_5673:
[----:B------:R-:W-:Y:S05]  /*37710*/  BSYNC.RECONVERGENT B1 ;  /* 0x0000000000017941 */ /* 0x000fea0003800200 */
.L_x_5672:
[----:B------:R-:W-:Y:S04]  /*37720*/  BSSY.RECONVERGENT B1, `(.L_x_5675) ;  /* 0x000000d000017945 */ /* 0x000fe80003800200 */
[----:B------:R-:W-:Y:S05]  /*37730*/  @!P1 BRA `(.L_x_5676) ;  /* 0x00000000002c9947 */ /* 0x000fea0003800000 */
[----:B------:R-:W-:Y:S01]  /*37740*/  MOV R22, RZ ;  /* 0x000000ff00167202 */ /* 0x000fe20000000f00 */
[----:B------:R-:W-:-:S07]  /*37750*/  IMAD.MOV.U32 R3, RZ, RZ, R45 ;  /* 0x000000ffff037224 */ /* 0x000fce00078e002d */
.L_x_5677:
        /* <DEDUP_REMOVED lines=9> */
.L_x_5676:
[----:B------:R-:W-:Y:S05]  /*377f0*/  BSYNC.RECONVERGENT B1 ;  /* 0x0000000000017941 */ /* 0x000fea0003800200 */
.L_x_5675:
[----:B------:R-:W-:Y:S01]  /*37800*/  MOV R3, R45 ;  /* 0x0000002d00037202 */ /* 0x000fe20000000f00 */
[----:B------:R-:W-:Y:S06]  /*37810*/  @!P2 BRA `(.L_x_5671) ;  /* 0x000000000054a947 */ /* 0x000fec0003800000 */
[----:B------:R-:W-:-:S07]  /*37820*/  IMAD.MOV.U32 R3, RZ, RZ, RZ ;  /* 0x000000ffff037224 */ /* 0x000fce00078e00ff */
.L_x_5679:
        /* <DEDUP_REMOVED lines=17> */
.L_x_5678:
[----:B------:R-:W-:Y:S02]  /*37940*/  ISETP.GT.AND P0, PT, R20, R22, PT ;  /* 0x000000161400720c */ /* 0x000fe40003f04270 */
[-C--:B------:R-:W-:Y:S02]  /*37950*/  MOV R3, R45.reuse ;  /* 0x0000002d00037202 */ /* 0x080fe40000000f00 */
[----:B------:R-:W-:-:S09]  /*37960*/  SEL R2, R2, R45, P0 ;  /* 0x0000002d02027207 */ /* 0x000fd20000000000 */
.L_x_5671:
[----:B------:R-:W-:Y:S05]  /*37970*/  BSYNC.RECONVERGENT B0 ;  /* 0x0000000000007941 */ /* 0x000fea0003800200 */
.L_x_5670:
        /* <DEDUP_REMOVED lines=31> */
[----:B------:R-:W-:-:S02]  /*37b70*/  HFMA2 R24, -RZ, RZ, 0, 0 ;  /* 0x00000000ff187431 */ /* 0x000fc400000001ff */
[----:B------:R-:W-:Y:S01]  /*37b80*/  FFMA R22, R22, 0.69314718246459960938, R45 ;  /* 0x3f31721816167823 */ /* 0x000fe2000000002d */
[----:B------:R-:W-:-:S03]  /*37b90*/  IMAD.MOV.U32 R45, RZ, RZ, 0x3ede5bd9 ;  /* 0x3ede5bd9ff2d7424 */ /* 0x000fc600078e00ff */
[C---:B------:R-:W-:Y:S01]  /*37ba0*/  @P0 FFMA R22, R0.reuse, R20, +INF ;  /* 0x7f80000000160423 */ /* 0x040fe20000000014 */
[----:B------:R-:W-:-:S03]  /*37bb0*/  FSETP.NEU.AND P0, PT, R0, RZ, PT ;  /* 0x000000ff0000720b */ /* 0x000fc60003f0d000 */
[----:B------:R-:W-:-:S05]  /*37bc0*/  FFMA R22, R22, R45, 1 ;  /* 0x3f80000016167423 */ /* 0x000fca000000002d */
[----:B------:R-:W-:Y:S01]  /*37bd0*/  FSEL R20, R22, -INF , P0 ;  /* 0xff80000016147808 */ /* 0x000fe20000000000 */
[----:B------:R-:W-:Y:S01]  /*37be0*/  IMAD.MOV.U32 R22, RZ, RZ, RZ ;  /* 0x000000ffff167224 */ /* 0x000fe200078e00ff */
[----:B------:R-:W-:-:S04]  /*37bf0*/  ISETP.NE.AND P0, PT, R2, RZ, PT ;  /* 0x000000ff0200720c */ /* 0x000fc80003f05270 */
[----:B------:R-:W0:Y:S02]  /*37c00*/  F2I.U32.TRUNC.NTZ R20, R20 ;  /* 0x0000001400147305 */ /* 0x000e24000020f000 */
[----:B0-----:R-:W-:-:S07]  /*37c10*/  ISETP.NE.AND P2, PT, R20, RZ, PT ;  /* 0x000000ff1400720c */ /* 0x001fce0003f45270 */
[----:B------:R-:W-:Y:S06]  /*37c20*/  @!P0 BRA `(.L_x_5683) ;  /* 0x00000000002c8947 */ /* 0x000fec0003800000 */
[----:B------:R-:W-:Y:S01]  /*37c30*/  MOV R22, RZ ;  /* 0x000000ff00167202 */ /* 0x000fe20000000f00 */
[----:B------:R-:W-:-:S07]  /*37c40*/  IMAD.MOV.U32 R0, RZ, RZ, R2 ;  /* 0x000000ffff007224 */ /* 0x000fce00078e0002 */
.L_x_5684:
        /* <DEDUP_REMOVED lines=9> */
.L_x_5683:
[----:B------:R-:W-:Y:S05]  /*37ce0*/  BSYNC.RECONVERGENT B1 ;  /* 0x0000000000017941 */ /* 0x000fea0003800200 */
.L_x_5682:
[----:B------:R-:W-:Y:S04]  /*37cf0*/  BSSY.RECONVERGENT B1, `(.L_x_5685) ;  /* 0x000000d000017945 */ /* 0x000fe80003800200 */
[----:B------:R-:W-:Y:S05]  /*37d00*/  @!P1 BRA `(.L_x_5686) ;  /* 0x00000000002c9947 */ /* 0x000fea0003800000 */
[----:B------:R-:W-:Y:S01]  /*37d10*/  MOV R24, RZ ;  /* 0x000000ff00187202 */ /* 0x000fe20000000f00 */
[----:B------:R-:W-:-:S07]  /*37d20*/  IMAD.MOV.U32 R0, RZ, RZ, R19 ;  /* 0x000000ffff007224 */ /* 0x000fce00078e0013 */
.L_x_5687:
        /* <DEDUP_REMOVED lines=9> */
.L_x_5686:
[----:B------:R-:W-:Y:S05]  /*37dc0*/  BSYNC.RECONVERGENT B1 ;  /* 0x0000000000017941 */ /* 0x000fea0003800200 */
.L_x_5685:
[----:B------:R-:W-:Y:S01]  /*37dd0*/  MOV R0, R19 ;  /* 0x0000001300007202 */ /* 0x000fe20000000f00 */
[----:B------:R-:W-:Y:S06]  /*37de0*/  @!P2 BRA `(.L_x_5681) ;  /* 0x000000000054a947 */ /* 0x000fec0003800000 */
[----:B------:R-:W-:-:S07]  /*37df0*/  IMAD.MOV.U32 R45, RZ, RZ, RZ ;  /* 0x000000ffff2d7224 */ /* 0x000fce00078e00ff */
.L_x_5689:
        /* <DEDUP_REMOVED lines=17> */
.L_x_5688:
[----:B------:R-:W-:Y:S02]  /*37f10*/  ISETP.GT.AND P0, PT, R0, R22, PT ;  /* 0x000000160000720c */ /* 0x000fe40003f04270 */
[-C--:B------:R-:W-:Y:S02]  /*37f20*/  MOV R0, R19.reuse ;  /* 0x0000001300007202 */ /* 0x080fe40000000f00 */
[----:B------:R-:W-:-:S09]  /*37f30*/  SEL R2, R2, R19, P0 ;  /* 0x0000001302027207 */ /* 0x000fd20000000000 */
.L_x_5681:
[----:B------:R-:W-:Y:S05]  /*37f40*/  BSYNC.RECONVERGENT B0 ;  /* 0x0000000000007941 */ /* 0x000fea0003800200 */
.L_x_5680:
        /* <DEDUP_REMOVED lines=27> */
[----:B------:R-:W-:Y:S02]  /*38100*/  IMAD.MOV.U32 R22, RZ, RZ, RZ ;  /* 0x000000ffff167224 */ /* 0x000fe400078e00ff */
[C---:B------:R-:W-:Y:S02]  /*38110*/  FMUL R26, R20.reuse, R26 ;  /* 0x0000001a141a7220 */ /* 0x040fe40000400000 */
[----:B------:R-:W-:Y:S02]  /*38120*/  FFMA R24, R45, 1.1920928955078125e-07, R24 ;  /* 0x340000002d187823 */ /* 0x000fe40000000018 */
        /* <DEDUP_REMOVED lines=15> */
.L_x_5694:
        /* <DEDUP_REMOVED lines=9> */
.L_x_5693:
[----:B------:R-:W-:Y:S05]  /*382b0*/  BSYNC.RECONVERGENT B1 ;  /* 0x0000000000017941 */ /* 0x000fea0003800200 */
.L_x_5692:
[----:B------:R-:W-:Y:S04]  /*382c0*/  BSSY.RECONVERGENT B1, `(.L_x_5695) ;  /* 0x000000d000017945 */ /* 0x000fe80003800200 */
[----:B------:R-:W-:Y:S05]  /*382d0*/  @!P1 BRA `(.L_x_5696) ;  /* 0x00000000002c9947 */ /* 0x000fea0003800000 */
[----:B------:R-:W-:Y:S01]  /*382e0*/  MOV R24, RZ ;  /* 0x000000ff00187202 */ /* 0x000fe20000000f00 */
[----:B------:R-:W-:-:S07]  /*382f0*/  IMAD.MOV.U32 R19, RZ, RZ, R43 ;  /* 0x000000ffff137224 */ /* 0x000fce00078e002b */
.L_x_5697:
        /* <DEDUP_REMOVED lines=9> */
.L_x_5696:
[----:B------:R-:W-:Y:S05]  /*38390*/  BSYNC.RECONVERGENT B1 ;  /* 0x0000000000017941 */ /* 0x000fea0003800200 */
.L_x_5695:
[----:B------:R-:W-:Y:S01]  /*383a0*/  MOV R19, R43 ;  /* 0x0000002b00137202 */ /* 0x000fe20000000f00 */
[----:B------:R-:W-:Y:S06]  /*383b0*/  @!P2 BRA `(.L_x_5691) ;  /* 0x000000000054a947 */ /* 0x000fec0003800000 */
[----:B------:R-:W-:-:S07]  /*383c0*/  IMAD.MOV.U32 R19, RZ, RZ, RZ ;  /* 0x000000ffff137224 */ /* 0x000fce00078e00ff */
.L_x_5699:
        /* <DEDUP_REMOVED lines=17> */
.L_x_5698:
[----:B------:R-:W-:Y:S02]  /*384e0*/  ISETP.GT.AND P0, PT, R22, R24, PT ;  /* 0x000000181600720c */ /* 0x000fe40003f04270 */
[-C--:B------:R-:W-:Y:S02]  /*384f0*/  MOV R19, R43.reuse ;  /* 0x0000002b00137202 */ /* 0x080fe40000000f00 */
[----:B------:R-:W-:-:S09]  /*38500*/  SEL R2, R2, R43, P0 ;  /* 0x0000002b02027207 */ /* 0x000fd20000000000 */
.L_x_5691:
[----:B------:R-:W-:Y:S05]  /*38510*/  BSYNC.RECONVERGENT B0 ;  /* 0x0000000000007941 */ /* 0x000fea0003800200 */
.L_x_5690:
        /* <DEDUP_REMOVED lines=8> */
[----:B------:R-:W-:Y:S01]  /*385a0*/  HFMA2 R26, -RZ, RZ, 0, 0 ;  /* 0x00000000ff1a7431 */ /* 0x000fe200000001ff */
        /* <DEDUP_REMOVED lines=36> */
.L_x_5704:
        /* <DEDUP_REMOVED lines=9> */
.L_x_5703:
[----:B------:R-:W-:Y:S05]  /*38880*/  BSYNC.RECONVERGENT B1 ;  /* 0x0000000000017941 */ /* 0x000fea0003800200 */
.L_x_5702:
[----:B------:R-:W-:Y:S04]  /*38890*/  BSSY.RECONVERGENT B1, `(.L_x_5705) ;  /* 0x000000d000017945 */ /* 0x000fe80003800200 */
[----:B------:R-:W-:Y:S05]  /*388a0*/  @!P1 BRA `(.L_x_5706) ;  /* 0x00000000002c9947 */ /* 0x000fea0003800000 */
[----:B------:R-:W-:Y:S01]  /*388b0*/  MOV R26, RZ ;  /* 0x000000ff001a7202 */ /* 0x000fe20000000f00 */
[----:B------:R-:W-:-:S07]  /*388c0*/  IMAD.MOV.U32 R20, RZ, RZ, R21 ;  /* 0x000000ffff147224 */ /* 0x000fce00078e0015 */
.L_x_5707:
        /* <DEDUP_REMOVED lines=9> */
.L_x_5706:
[----:B------:R-:W-:Y:S05]  /*38960*/  BSYNC.RECONVERGENT B1 ;  /* 0x0000000000017941 */ /* 0x000fea0003800200 */
.L_x_5705:
[----:B------:R-:W-:Y:S01]  /*38970*/  MOV R20, R21 ;  /* 0x0000001500147202 */ /* 0x000fe20000000f00 */
[----:B------:R-:W-:Y:S06]  /*38980*/  @!P2 BRA `(.L_x_5701) ;  /* 0x000000000054a947 */ /* 0x000fec0003800000 */
[----:B------:R-:W-:-:S07]  /*38990*/  IMAD.MOV.U32 R43, RZ, RZ, RZ ;  /* 0x000000ffff2b7224 */ /* 0x000fce00078e00ff */
.L_x_5709:
        /* <DEDUP_REMOVED lines=17> */
.L_x_5708:
[----:B------:R-:W-:Y:S02]  /*38ab0*/  ISETP.GT.AND P0, PT, R24, R26, PT ;  /* 0x0000001a1800720c */ /* 0x000fe40003f04270 */
[-C--:B------:R-:W-:Y:S02]  /*38ac0*/  MOV R20, R21.reuse ;  /* 0x0000001500147202 */ /* 0x080fe40000000f00 */
[----:B------:R-:W-:-:S09]  /*38ad0*/  SEL R2, R2, R21, P0 ;  /* 0x0000001502027207 */ /* 0x000fd20000000000 */
.L_x_5701:
[----:B------:R-:W-:Y:S05]  /*38ae0*/  BSYNC.RECONVERGENT B0 ;  /* 0x0000000000007941 */ /* 0x000fea0003800200 */
.L_x_5700:
        /* <DEDUP_REMOVED lines=29> */
[----:B------:R-:W-:Y:S01]  /*38cc0*/  FFMA R26, R43, 1.1920928955078125e-07, R26 ;  /* 0x340000002b1a7823 */ /* 0x000fe2000000001a */
[----:B------:R-:W-:Y:S02]  /*38cd0*/  IMAD.MOV.U32 R43, RZ, RZ, 0x3ede5bd9 ;  /* 0x3ede5bd9ff2b7424 */ /* 0x000fe400078e00ff */
[----:B------:R-:W-:Y:S01]  /*38ce0*/  FFMA R45, R22, R45, R22 ;  /* 0x0000002d162d7223 */ /* 0x000fe20000000016 */
[----:B------:R-:W-:-:S03]  /*38cf0*/  MOV R22, 0x7f800000 ;  /* 0x7f80000000167802 */ /* 0x000fc60000000f00 */
[----:B------:R-:W-:Y:S02]  /*38d00*/  FFMA R26, R26, 0.69314718246459960938, R45 ;  /* 0x3f3172181a1a7823 */ /* 0x000fe4000000002d */
        /* <DEDUP_REMOVED lines=11> */
.L_x_5714:
        /* <DEDUP_REMOVED lines=9> */
.L_x_5713:
[----:B------:R-:W-:Y:S05]  /*38e50*/  BSYNC.RECONVERGENT B1 ;  /* 0x0000000000017941 */ /* 0x000fea0003800200 */
.L_x_5712:
[----:B------:R-:W-:Y:S04]  /*38e60*/  BSSY.RECONVERGENT B1, `(.L_x_5715) ;  /* 0x000000d000017945 */ /* 0x000fe80003800200 */
[----:B------:R-:W-:Y:S05]  /*38e70*/  @!P1 BRA `(.L_x_5716) ;  /* 0x00000000002c9947 */ /* 0x000fea0003800000 */
[----:B------:R-:W-:Y:S01]  /*38e80*/  MOV R26, RZ ;  /* 0x000000ff001a7202 */ /* 0x000fe20000000f00 */
[----:B------:R-:W-:-:S07]  /*38e90*/  IMAD.MOV.U32 R21, RZ, RZ, R41 ;  /* 0x000000ffff157224 */ /* 0x000fce00078e0029 */
.L_x_5717:
        /* <DEDUP_REMOVED lines=9> */
.L_x_5716:
[----:B------:R-:W-:Y:S05]  /*38f30*/  BSYNC.RECONVERGENT B1 ;  /* 0x0000000000017941 */ /* 0x000fea0003800200 */
.L_x_5715:
[----:B------:R-:W-:Y:S01]  /*38f40*/  MOV R21, R41 ;  /* 0x0000002900157202 */ /* 0x000fe20000000f00 */
[----:B------:R-:W-:Y:S06]  /*38f50*/  @!P2 BRA `(.L_x_5711) ;  /* 0x000000000054a947 */ /* 0x000fec0003800000 */
[----:B------:R-:W-:-:S07]  /*38f60*/  IMAD.MOV.U32 R21, RZ, RZ, RZ ;  /* 0x000000ffff157224 */ /* 0x000fce00078e00ff */
.L_x_5719:
        /* <DEDUP_REMOVED lines=17> */
.L_x_5718:
[----:B------:R-:W-:Y:S02]  /*39080*/  ISETP.GT.AND P0, PT, R24, R26, PT ;  /* 0x0000001a1800720c */ /* 0x000fe40003f04270 */
[-C--:B------:R-:W-:Y:S02]  /*39090*/  MOV R21, R41.reuse ;  /* 0x0000002900157202 */ /* 0x080fe40000000f00 */
[----:B------:R-:W-:-:S09]  /*390a0*/  SEL R2, R2, R41, P0 ;  /* 0x0000002902027207 */ /* 0x000fd20000000000 */
.L_x_5711:
[----:B------:R-:W-:Y:S05]  /*390b0*/  BSYNC.RECONVERGENT B0 ;  /* 0x0000000000007941 */ /* 0x000fea0003800200 */
.L_x_5710:
        /* <DEDUP_REMOVED lines=45> */
.L_x_5724:
        /* <DEDUP_REMOVED lines=9> */
.L_x_5723:
[----:B------:R-:W-:Y:S05]  /*39420*/  BSYNC.RECONVERGENT B1 ;  /* 0x0000000000017941 */ /* 0x000fea0003800200 */
.L_x_5722:
[----:B------:R-:W-:Y:S04]  /*39430*/  BSSY.RECONVERGENT B1, `(.L_x_5725) ;  /* 0x000000d000017945 */ /* 0x000fe80003800200 */
[----:B------:R-:W-:Y:S05]  /*39440*/  @!P1 BRA `(.L_x_5726) ;  /* 0x00000000002c9947 */ /* 0x000fea0003800000 */
[----:B------:R-:W-:Y:S01]  /*39450*/  MOV R28, RZ ;  /* 0x000000ff001c7202 */ /* 0x000fe20000000f00 */
[----:B------:R-:W-:-:S07]  /*39460*/  IMAD.MOV.U32 R22, RZ, RZ, R23 ;  /* 0x000000ffff167224 */ /* 0x000fce00078e0017 */
.L_x_5727:
        /* <DEDUP_REMOVED lines=9> */
.L_x_5726:
[----:B------:R-:W-:Y:S05]  /*39500*/  BSYNC.RECONVERGENT B1 ;  /* 0x0000000000017941 */ /* 0x000fea0003800200 */
.L_x_5725:
[----:B------:R-:W-:Y:S01]  /*39510*/  MOV R22, R23 ;  /* 0x0000001700167202 */ /* 0x000fe20000000f00 */
[----:B------:R-:W-:Y:S06]  /*39520*/  @!P2 BRA `(.L_x_5721) ;  /* 0x000000000054a947 */ /* 0x000fec0003800000 */
[----:B------:R-:W-:-:S07]  /*39530*/  IMAD.MOV.U32 R41, RZ, RZ, RZ ;  /* 0x000000ffff297224 */ /* 0x000fce00078e00ff */
.L_x_5729:
        /* <DEDUP_REMOVED lines=17> */
.L_x_5728:
[----:B------:R-:W-:Y:S02]  /*39650*/  ISETP.GT.AND P0, PT, R22, R26, PT ;  /* 0x0000001a1600720c */ /* 0x000fe40003f04270 */
[-C--:B------:R-:W-:Y:S02]  /*39660*/  MOV R22, R23.reuse ;  /* 0x0000001700167202 */ /* 0x080fe40000000f00 */
[----:B------:R-:W-:-:S09]  /*39670*/  SEL R2, R2, R23, P0 ;  /* 0x0000001702027207 */ /* 0x000fd20000000000 */
.L_x_5721:
[----:B------:R-:W-:Y:S05]  /*39680*/  BSYNC.RECONVERGENT B0 ;  /* 0x0000000000007941 */ /* 0x000fea0003800200 */
.L_x_5720:
        /* <DEDUP_REMOVED lines=45> */
.L_x_5734:
        /* <DEDUP_REMOVED lines=9> */
.L_x_5733:
[----:B------:R-:W-:Y:S05]  /*399f0*/  BSYNC.RECONVERGENT B1 ;  /* 0x0000000000017941 */ /* 0x000fea0003800200 */
.L_x_5732:
[----:B------:R-:W-:Y:S04]  /*39a00*/  BSSY.RECONVERGENT B1, `(.L_x_5735) ;  /* 0x000000d000017945 */ /* 0x000fe80003800200 */
[----:B------:R-:W-:Y:S05]  /*39a10*/  @!P1 BRA `(.L_x_5736) ;  /* 0x00000000002c9947 */ /* 0x000fea0003800000 */
[----:B------:R-:W-:Y:S01]  /*39a20*/  MOV R28, RZ ;  /* 0x000000ff001c7202 */ /* 0x000fe20000000f00 */
[----:B------:R-:W-:-:S07]  /*39a30*/  IMAD.MOV.U32 R23, RZ, RZ, R39 ;  /* 0x000000ffff177224 */ /* 0x000fce00078e0027 */
.L_x_5737:
        /* <DEDUP_REMOVED lines=9> */
.L_x_5736:
[----:B------:R-:W-:Y:S05]  /*39ad0*/  BSYNC.RECONVERGENT B1 ;  /* 0x0000000000017941 */ /* 0x000fea0003800200 */
.L_x_5735:
[----:B------:R-:W-:Y:S01]  /*39ae0*/  MOV R23, R39 ;  /* 0x0000002700177202 */ /* 0x000fe20000000f00 */
[----:B------:R-:W-:Y:S06]  /*39af0*/  @!P2 BRA `(.L_x_5731) ;  /* 0x000000000054a947 */ /* 0x000fec0003800000 */
[----:B------:R-:W-:-:S07]  /*39b00*/  IMAD.MOV.U32 R23, RZ, RZ, RZ ;  /* 0x000000ffff177224 */ /* 0x000fce00078e00ff */
.L_x_5739:
        /* <DEDUP_REMOVED lines=17> */
.L_x_5738:
[----:B------:R-:W-:Y:S02]  /*39c20*/  ISETP.GT.AND P0, PT, R26, R45, PT ;  /* 0x0000002d1a00720c */ /* 0x000fe40003f04270 */
[-C--:B------:R-:W-:Y:S02]  /*39c30*/  MOV R23, R39.reuse ;  /* 0x0000002700177202 */ /* 0x080fe40000000f00 */
[----:B------:R-:W-:-:S09]  /*39c40*/  SEL R2, R2, R39, P0 ;  /* 0x0000002702027207 */ /* 0x000fd20000000000 */
.L_x_5731:
[----:B------:R-:W-:Y:S05]  /*39c50*/  BSYNC.RECONVERGENT B0 ;  /* 0x0000000000007941 */ /* 0x000fea0003800200 */
.L_x_5730:
        /* <DEDUP_REMOVED lines=45> */
.L_x_5744:
        /* <DEDUP_REMOVED lines=9> */
.L_x_5743:
[----:B------:R-:W-:Y:S05]  /*39fc0*/  BSYNC.RECONVERGENT B1 ;  /* 0x0000000000017941 */ /* 0x000fea0003800200 */
.L_x_5742:
[----:B------:R-:W-:Y:S04]  /*39fd0*/  BSSY.RECONVERGENT B1, `(.L_x_5745) ;  /* 0x000000d000017945 */ /* 0x000fe80003800200 */
[----:B------:R-:W-:Y:S05]  /*39fe0*/  @!P1 BRA `(.L_x_5746) ;  /* 0x00000000002c9947 */ /* 0x000fea0003800000 */
[----:B------:R-:W-:Y:S01]  /*39ff0*/  MOV R32, RZ ;  /* 0x000000ff00207202 */ /* 0x000fe20000000f00 */
[----:B------:R-:W-:-:S07]  /*3a000*/  IMAD.MOV.U32 R24, RZ, RZ, R25 ;  /* 0x000000ffff187224 */ /* 0x000fce00078e0019 */
.L_x_5747:
        /* <DEDUP_REMOVED lines=9> */
.L_x_5746:
[----:B------:R-:W-:Y:S05]  /*3a0a0*/  BSYNC.RECONVERGENT B1 ;  /* 0x0000000000017941 */ /* 0x000fea0003800200 */
.L_x_5745:
[----:B------:R-:W-:Y:S01]  /*3a0b0*/  MOV R24, R25 ;  /* 0x0000001900187202 */ /* 0x000fe20000000f00 */
[----:B------:R-:W-:Y:S06]  /*3a0c0*/  @!P2 BRA `(.L_x_5741) ;  /* 0x000000000054a947 */ /* 0x000fec0003800000 */
[----:B------:R-:W-:-:S07]  /*3a0d0*/  IMAD.MOV.U32 R39, RZ, RZ, RZ ;  /* 0x000000ffff277224 */ /* 0x000fce00078e00ff */
.L_x_5749:
        /* <DEDUP_REMOVED lines=17> */
.L_x_5748:
[----:B------:R-:W-:Y:S02]  /*3a1f0*/  ISETP.GT.AND P0, PT, R24, R45, PT ;  /* 0x0000002d1800720c */ /* 0x000fe40003f04270 */
[-C--:B------:R-:W-:Y:S02]  /*3a200*/  MOV R24, R25.reuse ;  /* 0x0000001900187202 */ /* 0x080fe40000000f00 */
[----:B------:R-:W-:-:S09]  /*3a210*/  SEL R2, R2, R25, P0 ;  /* 0x0000001902027207 */ /* 0x000fd20000000000 */
.L_x_5741:
[----:B------:R-:W-:Y:S05]  /*3a220*/  BSYNC.RECONVERGENT B0 ;  /* 0x0000000000007941 */ /* 0x000fea0003800200 */
.L_x_5740:
        /* <DEDUP_REMOVED lines=45> */
.L_x_5754:
        /* <DEDUP_REMOVED lines=9> */
.L_x_5753:
[----:B------:R-:W-:Y:S05]  /*3a590*/  BSYNC.RECONVERGENT B1 ;  /* 0x0000000000017941 */ /* 0x000fea0003800200 */
.L_x_5752:
[----:B------:R-:W-:Y:S04]  /*3a5a0*/  BSSY.RECONVERGENT B1, `(.L_x_5755) ;  /* 0x000000d000017945 */ /* 0x000fe80003800200 */
[----:B------:R-:W-:Y:S05]  /*3a5b0*/  @!P1 BRA `(.L_x_5756) ;  /* 0x00000000002c9947 */ /* 0x000fea0003800000 */
[----:B------:R-:W-:Y:S01]  /*3a5c0*/  MOV R32, RZ ;  /* 0x000000ff00207202 */ /* 0x000fe20000000f00 */
[----:B------:R-:W-:-:S07]  /*3a5d0*/  IMAD.MOV.U32 R25, RZ, RZ, R37 ;  /* 0x000000ffff197224 */ /* 0x000fce00078e0025 */
.L_x_5757:
        /* <DEDUP_REMOVED lines=9> */
.L_x_5756:
[----:B------:R-:W-:Y:S05]  /*3a670*/  BSYNC.RECONVERGENT B1 ;  /* 0x0000000000017941 */ /* 0x000fea0003800200 */
.L_x_5755:
[----:B------:R-:W-:Y:S01]  /*3a680*/  MOV R25, R37 ;  /* 0x0000002500197202 */ /* 0x000fe20000000f00 */
[----:B------:R-:W-:Y:S06]  /*3a690*/  @!P2 BRA `(.L_x_5751) ;  /* 0x000000000054a947 */ /* 0x000fec0003800000 */
[----:B------:R-:W-:-:S07]  /*3a6a0*/  IMAD.MOV.U32 R25, RZ, RZ, RZ ;  /* 0x000000ffff197224 */ /* 0x000fce00078e00ff */
.L_x_5759:
        /* <DEDUP_REMOVED lines=17> */
.L_x_5758:
[----:B------:R-:W-:Y:S02]  /*3a7c0*/  ISETP.GT.AND P0, PT, R28, R43, PT ;  /* 0x0000002b1c00720c */ /* 0x000fe40003f04270 */
[-C--:B------:R-:W-:Y:S02]  /*3a7d0*/  MOV R25, R37.reuse ;  /* 0x0000002500197202 */ /* 0x080fe40000000f00 */
[----:B------:R-:W-:-:S09]  /*3a7e0*/  SEL R2, R2, R37, P0 ;  /* 0x0000002502027207 */ /* 0x000fd20000000000 */
.L_x_5751:
[----:B------:R-:W-:Y:S05]  /*3a7f0*/  BSYNC.RECONVERGENT B0 ;  /* 0x0000000000007941 */ /* 0x000fea0003800200 */
.L_x_5750:
        /* <DEDUP_REMOVED lines=45> */
.L_x_5764:
        /* <DEDUP_REMOVED lines=9> */
.L_x_5763:
[----:B------:R-:W-:Y:S05]  /*3ab60*/  BSYNC.RECONVERGENT B1 ;  /* 0x0000000000017941 */ /* 0x000fea0003800200 */
.L_x_5762:
[----:B------:R-:W-:Y:S04]  /*3ab70*/  BSSY.RECONVERGENT B1, `(.L_x_5765) ;  /* 0x000000d000017945 */ /* 0x000fe80003800200 */
[----:B------:R-:W-:Y:S05]  /*3ab80*/  @!P1 BRA `(.L_x_5766) ;  /* 0x00000000002c9947 */ /* 0x000fea0003800000 */
[----:B------:R-:W-:Y:S01]  /*3ab90*/  MOV R36, RZ ;  /* 0x000000ff00247202 */ /* 0x000fe20000000f00 */
[----:B------:R-:W-:-:S07]  /*3aba0*/  IMAD.MOV.U32 R26, RZ, RZ, R27 ;  /* 0x000000ffff1a7224 */ /* 0x000fce00078e001b */
.L_x_5767:
        /* <DEDUP_REMOVED lines=9> */
.L_x_5766:
[----:B------:R-:W-:Y:S05]  /*3ac40*/  BSYNC.RECONVERGENT B1 ;  /* 0x0000000000017941 */ /* 0x000fea0003800200 */
.L_x_5765:
[----:B------:R-:W-:Y:S01]  /*3ac50*/  MOV R26, R27 ;  /* 0x0000001b001a7202 */ /* 0x000fe20000000f00 */
[----:B------:R-:W-:Y:S06]  /*3ac60*/  @!P2 BRA `(.L_x_5761) ;  /* 0x000000000054a947 */ /* 0x000fec0003800000 */
[----:B------:R-:W-:-:S07]  /*3ac70*/  IMAD.MOV.U32 R37, RZ, RZ, RZ ;  /* 0x000000ffff257224 */ /* 0x000fce00078e00ff */
.L_x_5769:
        /* <DEDUP_REMOVED lines=17> */
.L_x_5768:
[----:B------:R-:W-:Y:S02]  /*3ad90*/  ISETP.GT.AND P0, PT, R26, R43, PT ;  /* 0x0000002b1a00720c */ /* 0x000fe40003f04270 */
[-C--:B------:R-:W-:Y:S02]  /*3ada0*/  MOV R26, R27.reuse ;  /* 0x0000001b001a7202 */ /* 0x080fe40000000f00 */
[----:B------:R-:W-:-:S09]  /*3adb0*/  SEL R2, R2, R27, P0 ;  /* 0x0000001b02027207 */ /* 0x000fd20000000000 */
.L_x_5761:
[----:B------:R-:W-:Y:S05]  /*3adc0*/  BSYNC.RECONVERGENT B0 ;  /* 0x0000000000007941 */ /* 0x000fea0003800200 */
.L_x_5760:
        /* <DEDUP_REMOVED lines=45> */
.L_x_5774:
        /* <DEDUP_REMOVED lines=9> */
.L_x_5773:
[----:B------:R-:W-:Y:S05]  /*3b130*/  BSYNC.RECONVERGENT B1 ;  /* 0x0000000000017941 */ /* 0x000fea0003800200 */
.L_x_5772:
[----:B------:R-:W-:Y:S04]  /*3b140*/  BSSY.RECONVERGENT B1, `(.L_x_5775) ;  /* 0x000000d000017945 */ /* 0x000fe80003800200 */
[----:B------:R-:W-:Y:S05]  /*3b150*/  @!P1 BRA `(.L_x_5776) ;  /* 0x00000000002c9947 */ /* 0x000fea0003800000 */
[----:B------:R-:W-:Y:S01]  /*3b160*/  MOV R36, RZ ;  /* 0x000000ff00247202 */ /* 0x000fe20000000f00 */
[----:B------:R-:W-:-:S07]  /*3b170*/  IMAD.MOV.U32 R27, RZ, RZ, R35 ;  /* 0x000000ffff1b7224 */ /* 0x000fce00078e0023 */
.L_x_5777:
        /* <DEDUP_REMOVED lines=9> */
.L_x_5776:
[----:B------:R-:W-:Y:S05]  /*3b210*/  BSYNC.RECONVERGENT B1 ;  /* 0x0000000000017941 */ /* 0x000fea0003800200 */
.L_x_5775:
[----:B------:R-:W-:Y:S01]  /*3b220*/  MOV R27, R35 ;  /* 0x00000023001b7202 */ /* 0x000fe20000000f00 */
[----:B------:R-:W-:Y:S06]  /*3b230*/  @!P2 BRA `(.L_x_5771) ;  /* 0x000000000054a947 */ /* 0x000fec0003800000 */
[----:B------:R-:W-:-:S07]  /*3b240*/  IMAD.MOV.U32 R27, RZ, RZ, RZ ;  /* 0x000000ffff1b7224 */ /* 0x000fce00078e00ff */
.L_x_5779:
        /* <DEDUP_REMOVED lines=17> */
.L_x_5778:
[----:B------:R-:W-:Y:S02]  /*3b360*/  ISETP.GT.AND P0, PT, R32, R41, PT ;  /* 0x000000292000720c */ /* 0x000fe40003f04270 */
[-C--:B------:R-:W-:Y:S02]  /*3b370*/  MOV R27, R35.reuse ;  /* 0x00000023001b7202 */ /* 0x080fe40000000f00 */
[----:B------:R-:W-:-:S09]  /*3b380*/  SEL R2, R2, R35, P0 ;  /* 0x0000002302027207 */ /* 0x000fd20000000000 */
.L_x_5771:
[----:B------:R-:W-:Y:S05]  /*3b390*/  BSYNC.RECONVERGENT B0 ;  /* 0x0000000000007941 */ /* 0x000fea0003800200 */
.L_x_5770:
        /* <DEDUP_REMOVED lines=20> */
[----:B------:R-:W-:Y:S02]  /*3b4e0*/  HFMA2 R36, -RZ, RZ, 0, 0 ;  /* 0x00000000ff247431 */ /* 0x000fe400000001ff */
        /* <DEDUP_REMOVED lines=24> */
.L_x_5784:
        /* <DEDUP_REMOVED lines=9> */
.L_x_5783:
[----:B------:R-:W-:Y:S05]  /*3b700*/  BSYNC.RECONVERGENT B1 ;  /* 0x0000000000017941 */ /* 0x000fea0003800200 */
.L_x_5782:
[----:B------:R-:W-:Y:S04]  /*3b710*/  BSSY.RECONVERGENT B1, `(.L_x_5785) ;  /* 0x000000d000017945 */ /* 0x000fe80003800200 */
[----:B------:R-:W-:Y:S05]  /*3b720*/  @!P1 BRA `(.L_x_5786) ;  /* 0x00000000002c9947 */ /* 0x000fea0003800000 */
[----:B------:R-:W-:Y:S01]  /*3b730*/  MOV R36, RZ ;  /* 0x000000ff00247202 */ /* 0x000fe20000000f00 */
[----:B------:R-:W-:-:S07]  /*3b740*/  IMAD.MOV.U32 R28, RZ, RZ, R29 ;  /* 0x000000ffff1c7224 */ /* 0x000fce00078e001d */
.L_x_5787:
        /* <DEDUP_REMOVED lines=9> */
.L_x_5786:
[----:B------:R-:W-:Y:S05]  /*3b7e0*/  BSYNC.RECONVERGENT B1 ;  /* 0x0000000000017941 */ /* 0x000fea0003800200 */
.L_x_5785:
[----:B------:R-:W-:Y:S01]  /*3b7f0*/  MOV R28, R29 ;  /* 0x0000001d001c7202 */ /* 0x000fe20000000f00 */
[----:B------:R-:W-:Y:S06]  /*3b800*/  @!P2 BRA `(.L_x_5781) ;  /* 0x000000000054a947 */ /* 0x000fec0003800000 */
[----:B------:R-:W-:-:S07]  /*3b810*/  IMAD.MOV.U32 R37, RZ, RZ, RZ ;  /* 0x000000ffff257224 */ /* 0x000fce00078e00ff */
.L_x_5789:
        /* <DEDUP_REMOVED lines=17> */
.L_x_5788:
[----:B------:R-:W-:Y:S02]  /*3b930*/  ISETP.GT.AND P0, PT, R35, R36, PT ;  /* 0x000000242300720c */ /* 0x000fe40003f04270 */
[-C--:B------:R-:W-:Y:S02]  /*3b940*/  MOV R28, R29.reuse ;  /* 0x0000001d001c7202 */ /* 0x080fe40000000f00 */
[----:B------:R-:W-:-:S09]  /*3b950*/  SEL R2, R2, R29, P0 ;  /* 0x0000001d02027207 */ /* 0x000fd20000000000 */
.L_x_5781:
[----:B------:R-:W-:Y:S05]  /*3b960*/  BSYNC.RECONVERGENT B0 ;  /* 0x0000000000007941 */ /* 0x000fea0003800200 */
.L_x_5780:
        /* <DEDUP_REMOVED lines=45> */
.L_x_5794:
        /* <DEDUP_REMOVED lines=9> */
.L_x_5793:
[----:B------:R-:W-:Y:S05]  /*3bcd0*/  BSYNC.RECONVERGENT B1 ;  /* 0x0000000000017941 */ /* 0x000fea0003800200 */
.L_x_5792:
[----:B------:R-:W-:Y:S04]  /*3bce0*/  BSSY.RECONVERGENT B1, `(.L_x_5795) ;  /* 0x000000d000017945 */ /* 0x000fe80003800200 */
[----:B------:R-:W-:Y:S05]  /*3bcf0*/  @!P1 BRA `(.L_x_5796) ;  /* 0x00000000002c9947 */ /* 0x000fea0003800000 */
[----:B------:R-:W-:Y:S01]  /*3bd00*/  MOV R36, RZ ;  /* 0x000000ff00247202 */ /* 0x000fe20000000f00 */
[----:B------:R-:W-:-:S07]  /*3bd10*/  IMAD.MOV.U32 R29, RZ, RZ, R33 ;  /* 0x000000ffff1d7224 */ /* 0x000fce00078e0021 */
.L_x_5797:
        /* <DEDUP_REMOVED lines=9> */
.L_x_5796:
[----:B------:R-:W-:Y:S05]  /*3bdb0*/  BSYNC.RECONVERGENT B1 ;  /* 0x0000000000017941 */ /* 0x000fea0003800200 */
.L_x_5795:
[----:B------:R-:W-:Y:S01]  /*3bdc0*/  MOV R29, R33 ;  /* 0x00000021001d7202 */ /* 0x000fe20000000f00 */
[----:B------:R-:W-:Y:S06]  /*3bdd0*/  @!P2 BRA `(.L_x_5791) ;  /* 0x000000000054a947 */ /* 0x000fec0003800000 */
[----:B------:R-:W-:-:S07]  /*3bde0*/  IMAD.MOV.U32 R29, RZ, RZ, RZ ;  /* 0x000000ffff1d7224 */ /* 0x000fce00078e00ff */
.L_x_5799:
        /* <DEDUP_REMOVED lines=17> */
.L_x_5798:
[----:B------:R-:W-:Y:S02]  /*3bf00*/  ISETP.GT.AND P0, PT, R35, R36, PT ;  /* 0x000000242300720c */ /* 0x000fe40003f04270 */
[-C--:B------:R-:W-:Y:S02]  /*3bf10*/  MOV R29, R33.reuse ;  /* 0x00000021001d7202 */ /* 0x080fe40000000f00 */
[----:B------:R-:W-:-:S09]  /*3bf20*/  SEL R2, R2, R33, P0 ;  /* 0x0000002102027207 */ /* 0x000fd20000000000 */
.L_x_5791:
[----:B------:R-:W-:Y:S05]  /*3bf30*/  BSYNC.RECONVERGENT B0 ;  /* 0x0000000000007941 */ /* 0x000fea0003800200 */
.L_x_5790:
        /* <DEDUP_REMOVED lines=34> */
[----:B------:R-:W-:-:S03]  /*3c160*/  FSETP.NEU.AND P0, PT, R32, RZ, PT ;  /* 0x000000ff2000720b */ /* 0x000fc60003f0d000 */
[----:B------:R-:W-:Y:S01]  /*3c170*/  FFMA R35, R35, R36, 1 ;  /* 0x3f80000023237423 */ /* 0x000fe20000000024 */
[----:B------:R-:W-:-:S04]  /*3c180*/  HFMA2 R36, -RZ, RZ, 0, 0 ;  /* 0x00000000ff247431 */ /* 0x000fc800000001ff */
        /* <DEDUP_REMOVED lines=8> */
.L_x_5804:
        /* <DEDUP_REMOVED lines=9> */
.L_x_5803:
[----:B------:R-:W-:Y:S05]  /*3c2a0*/  BSYNC.RECONVERGENT B1 ;  /* 0x0000000000017941 */ /* 0x000fea0003800200 */
.L_x_5802:
[----:B------:R-:W-:Y:S04]  /*3c2b0*/  BSSY.RECONVERGENT B1, `(.L_x_5805) ;  /* 0x000000d000017945 */ /* 0x000fe80003800200 */
[----:B------:R-:W-:Y:S05]  /*3c2c0*/  @!P1 BRA `(.L_x_5806) ;  /* 0x00000000002c9947 */ /* 0x000fea0003800000 */
[----:B------:R-:W-:Y:S01]  /*3c2d0*/  MOV R36, RZ ;  /* 0x000000ff00247202 */ /* 0x000fe20000000f00 */
[----:B------:R-:W-:-:S07]  /*3c2e0*/  IMAD.MOV.U32 R32, RZ, RZ, R31 ;  /* 0x000000ffff207224 */ /* 0x000fce00078e001f */
.L_x_5807:
        /* <DEDUP_REMOVED lines=9> */
.L_x_5806:
[----:B------:R-:W-:Y:S05]  /*3c380*/  BSYNC.RECONVERGENT B1 ;  /* 0x0000000000017941 */ /* 0x000fea0003800200 */
.L_x_5805:
[----:B------:R-:W-:Y:S01]  /*3c390*/  MOV R32, R31 ;  /* 0x0000001f00207202 */ /* 0x000fe20000000f00 */
[----:B------:R-:W-:Y:S06]  /*3c3a0*/  @!P2 BRA `(.L_x_5801) ;  /* 0x000000000054a947 */ /* 0x000fec0003800000 */
[----:B------:R-:W-:-:S07]  /*3c3b0*/  IMAD.MOV.U32 R32, RZ, RZ, RZ ;  /* 0x000000ffff207224 */ /* 0x000fce00078e00ff */
.L_x_5809:
        /* <DEDUP_REMOVED lines=17> */
.L_x_5808:
[----:B------:R-:W-:Y:S02]  /*3c4d0*/  ISETP.GT.AND P0, PT, R35, R36, PT ;  /* 0x000000242300720c */ /* 0x000fe40003f04270 */
[-C--:B------:R-:W-:Y:S02]  /*3c4e0*/  MOV R32, R31.reuse ;  /* 0x0000001f00207202 */ /* 0x080fe40000000f00 */
[----:B------:R-:W-:-:S09]  /*3c4f0*/  SEL R2, R2, R31, P0 ;  /* 0x0000001f02027207 */ /* 0x000fd20000000000 */
.L_x_5801:
[----:B------:R-:W-:Y:S05]  /*3c500*/  BSYNC.RECONVERGENT B0 ;  /* 0x0000000000007941 */ /* 0x000fea0003800200 */
.L_x_5800:
        /* <DEDUP_REMOVED lines=9> */
.L_x_5811:
[----:B------:R-:W-:Y:S05]  /*3c5a0*/  BSYNC.RECONVERGENT B0 ;  /* 0x0000000000007941 */ /* 0x000fea0003800200 */
.L_x_5810:
[----:B------:R-:W-:Y:S04]  /*3c5b0*/  BSSY.RECONVERGENT B0, `(.L_x_5812) ;  /* 0x0002ec0000007945 */ /* 0x000fe80003800200 */
[----:B------:R-:W-:Y:S05]  /*3c5c0*/  @P1 BRA `(.L_x_5813) ;  /* 0x000002e800f81947 */ /* 0x000fea0003800000 */
[C---:B------:R-:W-:Y:S01]  /*3c5d0*/  VIMNMX R30, PT, PT, R5.reuse, R4, !PT ;  /* 0x00000004051e7248 */ /* 0x040fe20007fe0100 */
[----:B------:R-:W-:Y:S01]  /*3c5e0*/  BSSY.RECONVERGENT B1, `(.L_x_5814) ;  /* 0x0000030000017945 */ /* 0x000fe20003800200 */
[----:B------:R-:W-:Y:S02]  /*3c5f0*/  MOV R34, 0x3e055027 ;  /* 0x3e05502700227802 */ /* 0x000fe40000000f00 */
[----:B------:R-:W-:Y:S02]  /*3c600*/  ISETP.GE.AND P0, PT, R30, 0x1, PT ;  /* 0x000000011e00780c */ /* 0x000fe40003f06270 */
[----:B------:R-:W-:Y:S02]  /*3c610*/  I2FP.F32.S32 R30, R30 ;  /* 0x0000001e001e7245 */ /* 0x000fe40000201400 */
[----:B------:R-:W-:Y:S02]  /*3c620*/  FSEL R33, RZ, -23, P0 ;  /* 0xc1b80000ff217808 */ /* 0x000fe40000000000 */
[----:B------:R-:W-:-:S07]  /*3c630*/  ISETP.NE.AND P2, PT, R5, RZ, PT ;  /* 0x000000ff0500720c */ /* 0x000fce0003f45270 */
[----:B------:R-:W-:-:S05]  /*3c640*/  @!P0 FMUL R30, R30, 8388608 ;  /* 0x4b0000001e1e8820 */ /* 0x000fca0000400000 */
[C---:B------:R-:W-:Y:S02]  /*3c650*/  IADD3 R31, PT, PT, R30.reuse, -0x3f2aaaab, RZ ;  /* 0xc0d555551e1f7810 */ /* 0x040fe40007ffe0ff */
[----:B------:R-:W-:Y:S02]  /*3c660*/  ISETP.GT.U32.AND P0, PT, R30, 0x7f7fffff, PT ;  /* 0x7f7fffff1e00780c */ /* 0x000fe40003f04070 */
        /* <DEDUP_REMOVED lines=14> */
[----:B------:R-:W-:Y:S02]  /*3c750*/  HFMA2 R34, -RZ, RZ, 1.716796875, 251.125 ;  /* 0x3ede5bd9ff227431 */ /* 0x000fe400000001ff */
[----:B------:R-:W-:Y:S01]  /*3c760*/  FFMA R36, R31, R36, R31 ;  /* 0x000000241f247223 */ /* 0x000fe2000000001f */
[----:B------:R-:W-:-:S03]  /*3c770*/  IMAD.MOV.U32 R31, RZ, RZ, 0x7f800000 ;  /* 0x7f800000ff1f7424 */ /* 0x000fc600078e00ff */
[----:B------:R-:W-:Y:S01]  /*3c780*/  FFMA R33, R33, 0.69314718246459960938, R36 ;  /* 0x3f31721821217823 */ /* 0x000fe20000000024 */
[C---:B------:R-:W-:Y:S01]  /*3c790*/  @P0 FFMA R33, R30.reuse, R31, +INF ;  /* 0x7f8000001e210423 */ /* 0x040fe2000000001f */
[----:B------:R-:W-:Y:S02]  /*3c7a0*/  FSETP.NEU.AND P0, PT, R30, RZ, PT ;  /* 0x000000ff1e00720b */ /* 0x000fe40003f0d000 */
[----:B------:R-:W-:Y:S01]  /*3c7b0*/  MOV R31, RZ ;  /* 0x000000ff001f7202 */ /* 0x000fe20000000f00 */
        /* <DEDUP_REMOVED lines=9> */
.L_x_5816:
        /* <DEDUP_REMOVED lines=9> */
.L_x_5815:
[----:B------:R-:W-:Y:S05]  /*3c8e0*/  BSYNC.RECONVERGENT B1 ;  /* 0x0000000000017941 */ /* 0x000fea0003800200 */
.L_x_5814:
[----:B------:R-:W-:Y:S04]  /*3c8f0*/  BSSY.RECONVERGENT B1, `(.L_x_5817) ;  /* 0x000000d000017945 */ /* 0x000fe80003800200 */
[----:B------:R-:W-:Y:S05]  /*3c900*/  @!P2 BRA `(.L_x_5818) ;  /* 0x00000000002ca947 */ /* 0x000fea0003800000 */
[----:B------:R-:W-:Y:S01]  /*3c910*/  IMAD.MOV.U32 R33, RZ, RZ, RZ ;  /* 0x000000ffff217224 */ /* 0x000fe200078e00ff */
[----:B------:R-:W-:-:S07]  /*3c920*/  MOV R34, R5 ;  /* 0x0000000500227202 */ /* 0x000fce0000000f00 */
.L_x_5819:
        /* <DEDUP_REMOVED lines=9> */
.L_x_5818:
[----:B------:R-:W-:Y:S05]  /*3c9c0*/  BSYNC.RECONVERGENT B1 ;  /* 0x0000000000017941 */ /* 0x000fea0003800200 */
.L_x_5817:
[----:B------:R-:W-:Y:S04]  /*3c9d0*/  BSSY.RECONVERGENT B1, `(.L_x_5820) ;  /* 0x0000017000017945 */ /* 0x000fe80003800200 */
[----:B------:R-:W-:Y:S05]  /*3c9e0*/  @!P1 BRA `(.L_x_5821) ;  /* 0x0000000000549947 */ /* 0x000fea0003800000 */
[----:B------:R-:W-:-:S07]  /*3c9f0*/  IMAD.MOV.U32 R35, RZ, RZ, RZ ;  /* 0x000000ffff237224 */ /* 0x000fce00078e00ff */
.L_x_5823:
        /* <DEDUP_REMOVED lines=16> */
.L_x_5822:
[----:B------:R-:W-:-:S04]  /*3cb00*/  ISETP.GT.AND P0, PT, R31, R38, PT ;  /* 0x000000261f00720c */ /* 0x000fc80003f04270 */
[----:B------:R-:W-:Y:S02]  /*3cb10*/  SEL R30, R4, R5, P0 ;  /* 0x00000005041e7207 */ /* 0x000fe40000000000 */
[----:B------:R-:W-:-:S03]  /*3cb20*/  SEL R5, R5, R4, P0 ;  /* 0x0000000405057207 */ /* 0x000fc60000000000 */
[----:B------:R-:W-:-:S07]  /*3cb30*/  IMAD.MOV.U32 R4, RZ, RZ, R30 ;  /* 0x000000ffff047224 */ /* 0x000fce00078e001e */
.L_x_5821:
[----:B------:R-:W-:Y:S05]  /*3cb40*/  BSYNC.RECONVERGENT B1 ;  /* 0x0000000000017941 */ /* 0x000fea0003800200 */
.L_x_5820:
[C---:B------:R-:W-:Y:S01]  /*3cb50*/  VIMNMX R30, PT, PT, R3.reuse, R0, !PT ;  /* 0x00000000031e7248 */ /* 0x040fe20007fe0100 */
        /* <DEDUP_REMOVED lines=23> */
[----:B------:R-:W-:Y:S01]  /*3ccd0*/  MOV R34, 0x3ede5bd9 ;  /* 0x3ede5bd900227802 */ /* 0x000fe20000000f00 */
[----:B------:R-:W-:Y:S01]  /*3cce0*/  FFMA R36, R31, R36, R31 ;  /* 0x000000241f247223 */ /* 0x000fe2000000001f */
[----:B------:R-:W-:-:S03]  /*3ccf0*/  IMAD.MOV.U32 R31, RZ, RZ, 0x7f800000 ;  /* 0x7f800000ff1f7424 */ /* 0x000fc600078e00ff */
        /* <DEDUP_REMOVED lines=13> */
.L_x_5826:
        /* <DEDUP_REMOVED lines=9> */
.L_x_5825:
[----:B------:R-:W-:Y:S05]  /*3ce60*/  BSYNC.RECONVERGENT B1 ;  /* 0x0000000000017941 */ /* 0x000fea0003800200 */
.L_x_5824:
[----:B------:R-:W-:Y:S04]  /*3ce70*/  BSSY.RECONVERGENT B1, `(.L_x_5827) ;  /* 0x000000d000017945 */ /* 0x000fe80003800200 */
[----:B------:R-:W-:Y:S05]  /*3ce80*/  @!P1 BRA `(.L_x_5828) ;  /* 0x00000000002c9947 */ /* 0x000fea0003800000 */
[----:B------:R-:W-:Y:S01]  /*3ce90*/  IMAD.MOV.U32 R33, RZ, RZ, RZ ;  /* 0x000000ffff217224 */ /* 0x000fe200078e00ff */
[----:B------:R-:W-:-:S07]  /*3cea0*/  MOV R34, R3 ;  /* 0x0000000300227202 */ /* 0x000fce0000000f00 */
.L_x_5829:
        /* <DEDUP_REMOVED lines=9> */
.L_x_5828:
[----:B------:R-:W-:Y:S05]  /*3cf40*/  BSYNC.RECONVERGENT B1 ;  /* 0x0000000000017941 */ /* 0x000fea0003800200 */
.L_x_5827:
[----:B------:R-:W-:Y:S04]  /*3cf50*/  BSSY.RECONVERGENT B1, `(.L_x_5830) ;  /* 0x0000017000017945 */ /* 0x000fe80003800200 */
[----:B------:R-:W-:Y:S05]  /*3cf60*/  @!P2 BRA `(.L_x_5831) ;  /* 0x000000000054a947 */ /* 0x000fea0003800000 */
[----:B------:R-:W-:-:S07]  /*3cf70*/  IMAD.MOV.U32 R35, RZ, RZ, RZ ;  /* 0x000000ffff237224 */ /* 0x000fce00078e00ff */
.L_x_5833:
        /* <DEDUP_REMOVED lines=16> */
.L_x_5832:
[----:B------:R-:W-:-:S04]  /*3d080*/  ISETP.GT.AND P0, PT, R31, R38, PT ;  /* 0x000000261f00720c */ /* 0x000fc80003f04270 */
[----:B------:R-:W-:Y:S02]  /*3d090*/  SEL R30, R0, R3, P0 ;  /* 0x00000003001e7207 */ /* 0x000fe40000000000 */
[----:B------:R-:W-:-:S03]  /*3d0a0*/  SEL R3, R3, R0, P0 ;  /* 0x0000000003037207 */ /* 0x000fc60000000000 */
[----:B------:R-:W-:-:S07]  /*3d0b0*/  IMAD.MOV.U32 R0, RZ, RZ, R30 ;  /* 0x000000ffff007224 */ /* 0x000fce00078e001e */
.L_x_5831:
[----:B------:R-:W-:Y:S05]  /*3d0c0*/  BSYNC.RECONVERGENT B1 ;  /* 0x0000000000017941 */ /* 0x000fea0003800200 */
.L_x_5830:
        /* <DEDUP_REMOVED lines=40> */
.L_x_5836:
        /* <DEDUP_REMOVED lines=9> */
.L_x_5835:
[----:B------:R-:W-:Y:S05]  /*3d3e0*/  BSYNC.RECONVERGENT B1 ;  /* 0x0000000000017941 */ /* 0x000fea0003800200 */
.L_x_5834:
[----:B------:R-:W-:Y:S04]  /*3d3f0*/  BSSY.RECONVERGENT B1, `(.L_x_5837) ;  /* 0x000000d000017945 */ /* 0x000fe80003800200 */
[----:B------:R-:W-:Y:S05]  /*3d400*/  @!P1 BRA `(.L_x_5838) ;  /* 0x00000000002c9947 */ /* 0x000fea0003800000 */
[----:B------:R-:W-:Y:S01]  /*3d410*/  IMAD.MOV.U32 R33, RZ, RZ, RZ ;  /* 0x000000ffff217224 */ /* 0x000fe200078e00ff */
[----:B------:R-:W-:-:S07]  /*3d420*/  MOV R34, R19 ;  /* 0x0000001300227202 */ /* 0x000fce0000000f00 */
.L_x_5839:
        /* <DEDUP_REMOVED lines=9> */
.L_x_5838:
[----:B------:R-:W-:Y:S05]  /*3d4c0*/  BSYNC.RECONVERGENT B1 ;  /* 0x0000000000017941 */ /* 0x000fea0003800200 */
.L_x_5837:
[----:B------:R-:W-:Y:S04]  /*3d4d0*/  BSSY.RECONVERGENT B1, `(.L_x_5840) ;  /* 0x0000017000017945 */ /* 0x000fe80003800200 */
[----:B------:R-:W-:Y:S05]  /*3d4e0*/  @!P2 BRA `(.L_x_5841) ;  /* 0x000000000054a947 */ /* 0x000fea0003800000 */
[----:B------:R-:W-:-:S07]  /*3d4f0*/  IMAD.MOV.U32 R35, RZ, RZ, RZ ;  /* 0x000000ffff237224 */ /* 0x000fce00078e00ff */
.L_x_5843:
        /* <DEDUP_REMOVED lines=16> */
.L_x_5842:
[----:B------:R-:W-:-:S04]  /*3d600*/  ISETP.GT.AND P0, PT, R31, R38, PT ;  /* 0x000000261f00720c */ /* 0x000fc80003f04270 */
[----:B------:R-:W-:Y:S02]  /*3d610*/  SEL R30, R20, R19, P0 ;  /* 0x00000013141e7207 */ /* 0x000fe40000000000 */
[----:B------:R-:W-:-:S03]  /*3d620*/  SEL R19, R19, R20, P0 ;  /* 0x0000001413137207 */ /* 0x000fc60000000000 */
[----:B------:R-:W-:-:S07]  /*3d630*/  IMAD.MOV.U32 R20, RZ, RZ, R30 ;  /* 0x000000ffff147224 */ /* 0x000fce00078e001e */
.L_x_5841:
[----:B------:R-:W-:Y:S05]  /*3d640*/  BSYNC.RECONVERGENT B1 ;  /* 0x0000000000017941 */ /* 0x000fea0003800200 */
.L_x_5840:
        /* <DEDUP_REMOVED lines=40> */
.L_x_5846:
        /* <DEDUP_REMOVED lines=9> */
.L_x_5845:
[----:B------:R-:W-:Y:S05]  /*3d960*/  BSYNC.RECONVERGENT B1 ;  /* 0x0000000000017941 */ /* 0x000fea0003800200 */
.L_x_5844:
[----:B------:R-:W-:Y:S04]  /*3d970*/  BSSY.RECONVERGENT B1, `(.L_x_5847) ;  /* 0x000000d000017945 */ /* 0x000fe80003800200 */
[----:B------:R-:W-:Y:S05]  /*3d980*/  @!P1 BRA `(.L_x_5848) ;  /* 0x00000000002c9947 */ /* 0x000fea0003800000 */
[----:B------:R-:W-:Y:S01]  /*3d990*/  IMAD.MOV.U32 R33, RZ, RZ, RZ ;  /* 0x000000ffff217224 */ /* 0x000fe200078e00ff */
[----:B------:R-:W-:-:S07]  /*3d9a0*/  MOV R34, R21 ;  /* 0x0000001500227202 */ /* 0x000fce0000000f00 */
.L_x_5849:
        /* <DEDUP_REMOVED lines=9> */
.L_x_5848:
[----:B------:R-:W-:Y:S05]  /*3da40*/  BSYNC.RECONVERGENT B1 ;  /* 0x0000000000017941 */ /* 0x000fea0003800200 */
.L_x_5847:
[----:B------:R-:W-:Y:S04]  /*3da50*/  BSSY.RECONVERGENT B1, `(.L_x_5850) ;  /* 0x0000017000017945 */ /* 0x000fe80003800200 */
[----:B------:R-:W-:Y:S05]  /*3da60*/  @!P2 BRA `(.L_x_5851) ;  /* 0x000000000054a947 */ /* 0x000fea0003800000 */
[----:B------:R-:W-:-:S07]  /*3da70*/  IMAD.MOV.U32 R35, RZ, RZ, RZ ;  /* 0x000000ffff237224 */ /* 0x000fce00078e00ff */
.L_x_5853:
        /* <DEDUP_REMOVED lines=16> */
.L_x_5852:
[----:B------:R-:W-:-:S04]  /*3db80*/  ISETP.GT.AND P0, PT, R31, R38, PT ;  /* 0x000000261f00720c */ /* 0x000fc80003f04270 */
[----:B------:R-:W-:Y:S02]  /*3db90*/  SEL R30, R22, R21, P0 ;  /* 0x00000015161e7207 */ /* 0x000fe40000000000 */
[----:B------:R-:W-:-:S03]  /*3dba0*/  SEL R21, R21, R22, P0 ;  /* 0x0000001615157207 */ /* 0x000fc60000000000 */
[----:B------:R-:W-:-:S07]  /*3dbb0*/  IMAD.MOV.U32 R22, RZ, RZ, R30 ;  /* 0x000000ffff167224 */ /* 0x000fce00078e001e */
.L_x_5851:
[----:B------:R-:W-:Y:S05]  /*3dbc0*/  BSYNC.RECONVERGENT B1 ;  /* 0x0000000000017941 */ /* 0x000fea0003800200 */
.L_x_5850:
        /* <DEDUP_REMOVED lines=40> */
.L_x_5856:
        /* <DEDUP_REMOVED lines=9> */
.L_x_5855:
[----:B------:R-:W-:Y:S05]  /*3dee0*/  BSYNC.RECONVERGENT B1 ;  /* 0x0000000000017941 */ /* 0x000fea0003800200 */
.L_x_5854:
[----:B------:R-:W-:Y:S04]  /*3def0*/  BSSY.RECONVERGENT B1, `(.L_x_5857) ;  /* 0x000000d000017945 */ /* 0x000fe80003800200 */
[----:B------:R-:W-:Y:S05]  /*3df00*/  @!P1 BRA `(.L_x_5858) ;  /* 0x00000000002c9947 */ /* 0x000fea0003800000 */
[----:B------:R-:W-:Y:S01]  /*3df10*/  IMAD.MOV.U32 R33, RZ, RZ, RZ ;  /* 0x000000ffff217224 */ /* 0x000fe200078e00ff */
[----:B------:R-:W-:-:S07]  /*3df20*/  MOV R34, R23 ;  /* 0x0000001700227202 */ /* 0x000fce0000000f00 */
.L_x_5859:
        /* <DEDUP_REMOVED lines=9> */
.L_x_5858:
[----:B------:R-:W-:Y:S05]  /*3dfc0*/  BSYNC.RECONVERGENT B1 ;  /* 0x0000000000017941 */ /* 0x000fea0003800200 */
.L_x_5857:
[----:B------:R-:W-:Y:S04]  /*3dfd0*/  BSSY.RECONVERGENT B1, `(.L_x_5860) ;  /* 0x0000017000017945 */ /* 0x000fe80003800200 */
[----:B------:R-:W-:Y:S05]  /*3dfe0*/  @!P2 BRA `(.L_x_5861) ;  /* 0x000000000054a947 */ /* 0x000fea0003800000 */
[----:B------:R-:W-:-:S07]  /*3dff0*/  IMAD.MOV.U32 R35, RZ, RZ, RZ ;  /* 0x000000ffff237224 */ /* 0x000fce00078e00ff */
.L_x_5863:
        /* <DEDUP_REMOVED lines=16> */
.L_x_5862:
[----:B------:R-:W-:-:S04]  /*3e100*/  ISETP.GT.AND P0, PT, R31, R38, PT ;  /* 0x000000261f00720c */ /* 0x000fc80003f04270 */
[----:B------:R-:W-:Y:S02]  /*3e110*/  SEL R30, R24, R23, P0 ;  /* 0x00000017181e7207 */ /* 0x000fe40000000000 */
[----:B------:R-:W-:-:S03]  /*3e120*/  SEL R23, R23, R24, P0 ;  /* 0x0000001817177207 */ /* 0x000fc60000000000 */
[----:B------:R-:W-:-:S07]  /*3e130*/  IMAD.MOV.U32 R24, RZ, RZ, R30 ;  /* 0x000000ffff187224 */ /* 0x000fce00078e001e */
.L_x_5861:
[----:B------:R-:W-:Y:S05]  /*3e140*/  BSYNC.RECONVERGENT B1 ;  /* 0x0000000000017941 */ /* 0x000fea0003800200 */
.L_x_5860:
        /* <DEDUP_REMOVED lines=40> */
.L_x_5866:
        /* <DEDUP_REMOVED lines=9> */
.L_x_5865:
[----:B------:R-:W-:Y:S05]  /*3e460*/  BSYNC.RECONVERGENT B1 ;  /* 0x0000000000017941 */ /* 0x000fea0003800200 */
.L_x_5864:
[----:B------:R-:W-:Y:S04]  /*3e470*/  BSSY.RECONVERGENT B1, `(.L_x_5867) ;  /* 0x000000d000017945 */ /* 0x000fe80003800200 */
[----:B------:R-:W-:Y:S05]  /*3e480*/  @!P1 BRA `(.L_x_5868) ;  /* 0x00000000002c9947 */ /* 0x000fea0003800000 */
[----:B------:R-:W-:Y:S01]  /*3e490*/  IMAD.MOV.U32 R33, RZ, RZ, RZ ;  /* 0x000000ffff217224 */ /* 0x000fe200078e00ff */
[----:B------:R-:W-:-:S07]  /*3e4a0*/  MOV R34, R25 ;  /* 0x0000001900227202 */ /* 0x000fce0000000f00 */
.L_x_5869:
        /* <DEDUP_REMOVED lines=9> */
.L_x_5868:
[----:B------:R-:W-:Y:S05]  /*3e540*/  BSYNC.RECONVERGENT B1 ;  /* 0x0000000000017941 */ /* 0x000fea0003800200 */
.L_x_5867:
[----:B------:R-:W-:Y:S04]  /*3e550*/  BSSY.RECONVERGENT B1, `(.L_x_5870) ;  /* 0x0000017000017945 */ /* 0x000fe80003800200 */
[----:B------:R-:W-:Y:S05]  /*3e560*/  @!P2 BRA `(.L_x_5871) ;  /* 0x000000000054a947 */ /* 0x000fea0003800000 */
[----:B------:R-:W-:-:S07]  /*3e570*/  IMAD.MOV.U32 R35, RZ, RZ, RZ ;  /* 0x000000ffff237224 */ /* 0x000fce00078e00ff */
.L_x_5873:
        /* <DEDUP_REMOVED lines=16> */
.L_x_5872:
[----:B------:R-:W-:-:S04]  /*3e680*/  ISETP.GT.AND P0, PT, R31, R38, PT ;  /* 0x000000261f00720c */ /* 0x000fc80003f04270 */
[----:B------:R-:W-:Y:S02]  /*3e690*/  SEL R30, R26, R25, P0 ;  /* 0x000000191a1e7207 */ /* 0x000fe40000000000 */
[----:B------:R-:W-:-:S03]  /*3e6a0*/  SEL R25, R25, R26, P0 ;  /* 0x0000001a19197207 */ /* 0x000fc60000000000 */
[----:B------:R-:W-:-:S07]  /*3e6b0*/  IMAD.MOV.U32 R26, RZ, RZ, R30 ;  /* 0x000000ffff1a7224 */ /* 0x000fce00078e001e */
.L_x_5871:
[----:B------:R-:W-:Y:S05]  /*3e6c0*/  BSYNC.RECONVERGENT B1 ;  /* 0x0000000000017941 */ /* 0x000fea0003800200 */
.L_x_5870:
        /* <DEDUP_REMOVED lines=40> */
.L_x_5876:
        /* <DEDUP_REMOVED lines=9> */
.L_x_5875:
[----:B------:R-:W-:Y:S05]  /*3e9e0*/  BSYNC.RECONVERGENT B1 ;  /* 0x0000000000017941 */ /* 0x000fea0003800200 */
.L_x_5874:
[----:B------:R-:W-:Y:S04]  /*3e9f0*/  BSSY.RECONVERGENT B1, `(.L_x_5877) ;  /* 0x000000d000017945 */ /* 0x000fe80003800200 */
[----:B------:R-:W-:Y:S05]  /*3ea00*/  @!P1 BRA `(.L_x_5878) ;  /* 0x00000000002c9947 */ /* 0x000fea0003800000 */
[----:B------:R-:W-:Y:S01]  /*3ea10*/  IMAD.MOV.U32 R33, RZ, RZ, RZ ;  /* 0x000000ffff217224 */ /* 0x000fe200078e00ff */
[----:B------:R-:W-:-:S07]  /*3ea20*/  MOV R34, R27 ;  /* 0x0000001b00227202 */ /* 0x000fce0000000f00 */
.L_x_5879:
        /* <DEDUP_REMOVED lines=9> */
.L_x_5878:
[----:B------:R-:W-:Y:S05]  /*3eac0*/  BSYNC.RECONVERGENT B1 ;  /* 0x0000000000017941 */ /* 0x000fea0003800200 */
.L_x_5877:
[----:B------:R-:W-:Y:S04]  /*3ead0*/  BSSY.RECONVERGENT B1, `(.L_x_5880) ;  /* 0x0000017000017945 */ /* 0x000fe80003800200 */
[----:B------:R-:W-:Y:S05]  /*3eae0*/  @!P2 BRA `(.L_x_5881) ;  /* 0x000000000054a947 */ /* 0x000fea0003800000 */
[----:B------:R-:W-:-:S07]  /*3eaf0*/  IMAD.MOV.U32 R35, RZ, RZ, RZ ;  /* 0x000000ffff237224 */ /* 0x000fce00078e00ff */
.L_x_5883:
        /* <DEDUP_REMOVED lines=16> */
.L_x_5882:
[----:B------:R-:W-:-:S04]  /*3ec00*/  ISETP.GT.AND P0, PT, R31, R38, PT ;  /* 0x000000261f00720c */ /* 0x000fc80003f04270 */
[----:B------:R-:W-:Y:S02]  /*3ec10*/  SEL R30, R28, R27, P0 ;  /* 0x0000001b1c1e7207 */ /* 0x000fe40000000000 */
[----:B------:R-:W-:-:S03]  /*3ec20*/  SEL R27, R27, R28, P0 ;  /* 0x0000001c1b1b7207 */ /* 0x000fc60000000000 */
[----:B------:R-:W-:-:S07]  /*3ec30*/  IMAD.MOV.U32 R28, RZ, RZ, R30 ;  /* 0x000000ffff1c7224 */ /* 0x000fce00078e001e */
.L_x_5881:
[----:B------:R-:W-:Y:S05]  /*3ec40*/  BSYNC.RECONVERGENT B1 ;  /* 0x0000000000017941 */ /* 0x000fea0003800200 */
.L_x_5880:
        /* <DEDUP_REMOVED lines=40> */
.L_x_5886:
        /* <DEDUP_REMOVED lines=9> */
.L_x_5885:
[----:B------:R-:W-:Y:S05]  /*3ef60*/  BSYNC.RECONVERGENT B1 ;  /* 0x0000000000017941 */ /* 0x000fea0003800200 */
.L_x_5884:
[----:B------:R-:W-:Y:S04]  /*3ef70*/  BSSY.RECONVERGENT B1, `(.L_x_5887) ;  /* 0x000000d000017945 */ /* 0x000fe80003800200 */
[----:B------:R-:W-:Y:S05]  /*3ef80*/  @!P1 BRA `(.L_x_5888) ;  /* 0x00000000002c9947 */ /* 0x000fea0003800000 */
[----:B------:R-:W-:Y:S01]  /*3ef90*/  IMAD.MOV.U32 R33, RZ, RZ, RZ ;  /* 0x000000ffff217224 */ /* 0x000fe200078e00ff */
[----:B------:R-:W-:-:S07]  /*3efa0*/  MOV R34, R29 ;  /* 0x0000001d00227202 */ /* 0x000fce0000000f00 */
.L_x_5889:
        /* <DEDUP_REMOVED lines=9> */
.L_x_5888:
[----:B------:R-:W-:Y:S05]  /*3f040*/  BSYNC.RECONVERGENT B1 ;  /* 0x0000000000017941 */ /* 0x000fea0003800200 */
.L_x_5887:
[----:B------:R-:W-:Y:S04]  /*3f050*/  BSSY.RECONVERGENT B1, `(.L_x_5890) ;  /* 0x0000017000017945 */ /* 0x000fe80003800200 */
[----:B------:R-:W-:Y:S05]  /*3f060*/  @!P2 BRA `(.L_x_5891) ;  /* 0x000000000054a947 */ /* 0x000fea0003800000 */
[----:B------:R-:W-:-:S07]  /*3f070*/  IMAD.MOV.U32 R35, RZ, RZ, RZ ;  /* 0x000000ffff237224 */ /* 0x000fce00078e00ff */
.L_x_5893:
        /* <DEDUP_REMOVED lines=16> */
.L_x_5892:
[----:B------:R-:W-:-:S04]  /*3f180*/  ISETP.GT.AND P0, PT, R31, R38, PT ;  /* 0x000000261f00720c */ /* 0x000fc80003f04270 */
[----:B------:R-:W-:Y:S02]  /*3f190*/  SEL R30, R32, R29, P0 ;  /* 0x0000001d201e7207 */ /* 0x000fe40000000000 */
[----:B------:R-:W-:-:S03]  /*3f1a0*/  SEL R29, R29, R32, P0 ;  /* 0x000000201d1d7207 */ /* 0x000fc60000000000 */
[----:B------:R-:W-:-:S07]  /*3f1b0*/  IMAD.MOV.U32 R32, RZ, RZ, R30 ;  /* 0x000000ffff207224 */ /* 0x000fce00078e001e */
.L_x_5891:
[----:B------:R-:W-:Y:S05]  /*3f1c0*/  BSYNC.RECONVERGENT B1 ;  /* 0x0000000000017941 */ /* 0x000fea0003800200 */
.L_x_5890:
        /* <DEDUP_REMOVED lines=40> */
.L_x_5896:
        /* <DEDUP_REMOVED lines=9> */
.L_x_5895:
[----:B------:R-:W-:Y:S05]  /*3f4e0*/  BSYNC.RECONVERGENT B1 ;  /* 0x0000000000017941 */ /* 0x000fea0003800200 */
.L_x_5894:
[----:B------:R-:W-:Y:S04]  /*3f4f0*/  BSSY.RECONVERGENT B1, `(.L_x_5897) ;  /* 0x000000d000017945 */ /* 0x000fe80003800200 */
[----:B------:R-:W-:Y:S05]  /*3f500*/  @!P2 BRA `(.L_x_5898) ;  /* 0x00000000002ca947 */ /* 0x000fea0003800000 */
[----:B------:R-:W-:Y:S01]  /*3f510*/  IMAD.MOV.U32 R33, RZ, RZ, RZ ;  /* 0x000000ffff217224 */ /* 0x000fe200078e00ff */
[----:B------:R-:W-:-:S07]  /*3f520*/  MOV R34, R4 ;  /* 0x0000000400227202 */ /* 0x000fce0000000f00 */
.L_x_5899:
        /* <DEDUP_REMOVED lines=9> */
.L_x_5898:
[----:B------:R-:W-:Y:S05]  /*3f5c0*/  BSYNC.RECONVERGENT B1 ;  /* 0x0000000000017941 */ /* 0x000fea0003800200 */
.L_x_5897:
[----:B------:R-:W-:Y:S04]  /*3f5d0*/  BSSY.RECONVERGENT B1, `(.L_x_5900) ;  /* 0x0000017000017945 */ /* 0x000fe80003800200 */
[----:B------:R-:W-:Y:S05]  /*3f5e0*/  @!P1 BRA `(.L_x_5901) ;  /* 0x0000000000549947 */ /* 0x000fea0003800000 */
[----:B------:R-:W-:-:S07]  /*3f5f0*/  IMAD.MOV.U32 R35, RZ, RZ, RZ ;  /* 0x000000ffff237224 */ /* 0x000fce00078e00ff */
.L_x_5903:
        /* <DEDUP_REMOVED lines=16> */
.L_x_5902:
[----:B------:R-:W-:-:S04]  /*3f700*/  ISETP.GT.AND P0, PT, R31, R38, PT ;  /* 0x000000261f00720c */ /* 0x000fc80003f04270 */
[----:B------:R-:W-:Y:S02]  /*3f710*/  SEL R30, R3, R4, P0 ;  /* 0x00000004031e7207 */ /* 0x000fe40000000000 */
[----:B------:R-:W-:-:S03]  /*3f720*/  SEL R4, R4, R3, P0 ;  /* 0x0000000304047207 */ /* 0x000fc60000000000 */
[----:B------:R-:W-:-:S07]  /*3f730*/  IMAD.MOV.U32 R3, RZ, RZ, R30 ;  /* 0x000000ffff037224 */ /* 0x000fce00078e001e */
.L_x_5901:
[----:B------:R-:W-:Y:S05]  /*3f740*/  BSYNC.RECONVERGENT B1 ;  /* 0x0000000000017941 */ /* 0x000fea0003800200 */
.L_x_5900:
        /* <DEDUP_REMOVED lines=40> */
.L_x_5906:
        /* <DEDUP_REMOVED lines=9> */
.L_x_5905:
[----:B------:R-:W-:Y:S05]  /*3fa60*/  BSYNC.RECONVERGENT B1 ;  /* 0x0000000000017941 */ /* 0x000fea0003800200 */
.L_x_5904:
[----:B------:R-:W-:Y:S04]  /*3fa70*/  BSSY.RECONVERGENT B1, `(.L_x_5907) ;  /* 0x000000d000017945 */ /* 0x000fe80003800200 */
[----:B------:R-:W-:Y:S05]  /*3fa80*/  @!P2 BRA `(.L_x_5908) ;  /* 0x00000000002ca947 */ /* 0x000fea0003800000 */
[----:B------:R-:W-:Y:S01]  /*3fa90*/  IMAD.MOV.U32 R33, RZ, RZ, RZ ;  /* 0x000000ffff217224 */ /* 0x000fe200078e00ff */
[----:B------:R-:W-:-:S07]  /*3faa0*/  MOV R34, R0 ;  /* 0x0000000000227202 */ /* 0x000fce0000000f00 */
.L_x_5909:
        /* <DEDUP_REMOVED lines=9> */
.L_x_5908:
[----:B------:R-:W-:Y:S05]  /*3fb40*/  BSYNC.RECONVERGENT B1 ;  /* 0x0000000000017941 */ /* 0x000fea0003800200 */
.L_x_5907:
[----:B------:R-:W-:Y:S04]  /*3fb50*/  BSSY.RECONVERGENT B1, `(.L_x_5910) ;  /* 0x0000017000017945 */ /* 0x000fe80003800200 */
[----:B------:R-:W-:Y:S05]  /*3fb60*/  @!P1 BRA `(.L_x_5911) ;  /* 0x0000000000549947 */ /* 0x000fea0003800000 */
[----:B------:R-:W-:-:S07]  /*3fb70*/  IMAD.MOV.U32 R35, RZ, RZ, RZ ;  /* 0x000000ffff237224 */ /* 0x000fce00078e00ff */
.L_x_5913:
        /* <DEDUP_REMOVED lines=16> */
.L_x_5912:
[----:B------:R-:W-:-:S04]  /*3fc80*/  ISETP.GT.AND P0, PT, R31, R38, PT ;  /* 0x000000261f00720c */ /* 0x000fc80003f04270 */
[----:B------:R-:W-:Y:S02]  /*3fc90*/  SEL R30, R19, R0, P0 ;  /* 0x00000000131e7207 */ /* 0x000fe40000000000 */
[----:B------:R-:W-:-:S03]  /*3fca0*/  SEL R0, R0, R19, P0 ;  /* 0x0000001300007207 */ /* 0x000fc60000000000 */
[----:B------:R-:W-:-:S07]  /*3fcb0*/  IMAD.MOV.U32 R19, RZ, RZ, R30 ;  /* 0x000000ffff137224 */ /* 0x000fce00078e001e */
.L_x_5911:
[----:B------:R-:W-:Y:S05]  /*3fcc0*/  BSYNC.RECONVERGENT B1 ;  /* 0x0000000000017941 */ /* 0x000fea0003800200 */
.L_x_5910:
        /* <DEDUP_REMOVED lines=40> */
.L_x_5916:
        /* <DEDUP_REMOVED lines=9> */
.L_x_5915:
[----:B------:R-:W-:Y:S05]  /*3ffe0*/  BSYNC.RECONVERGENT B1 ;  /* 0x0000000000017941 */ /* 0x000fea0003800200 */
.L_x_5914:
[----:B------:R-:W-:Y:S04]  /*3fff0*/  BSSY.RECONVERGENT B1, `(.L_x_5917) ;  /* 0x000000d000017945 */ /* 0x000fe80003800200 */
[----:B------:R-:W-:Y:S05]  /*40000*/  @!P2 BRA `(.L_x_5918) ;  /* 0x00000000002ca947 */ /* 0x000fea0003800000 */
[----:B------:R-:W-:Y:S01]  /*40010*/  IMAD.MOV.U32 R33, RZ, RZ, RZ ;  /* 0x000000ffff217224 */ /* 0x000fe200078e00ff */
[----:B------:R-:W-:-:S07]  /*40020*/  MOV R34, R20 ;  /* 0x0000001400227202 */ /* 0x000fce0000000f00 */
.L_x_5919:
        /* <DEDUP_REMOVED lines=9> */
.L_x_5918:
[----:B------:R-:W-:Y:S05]  /*400c0*/  BSYNC.RECONVERGENT B1 ;  /* 0x0000000000017941 */ /* 0x000fea0003800200 */
.L_x_5917:
[----:B------:R-:W-:Y:S04]  /*400d0*/  BSSY.RECONVERGENT B1, `(.L_x_5920) ;  /* 0x0000017000017945 */ /* 0x000fe80003800200 */
[----:B------:R-:W-:Y:S05]  /*400e0*/  @!P1 BRA `(.L_x_5921) ;  /* 0x0000000000549947 */ /* 0x000fea0003800000 */
[----:B------:R-:W-:-:S07]  /*400f0*/  IMAD.MOV.U32 R35, RZ, RZ, RZ ;  /* 0x000000ffff237224 */ /* 0x000fce00078e00ff */
.L_x_5923:
        /* <DEDUP_REMOVED lines=16> */
.L_x_5922:
[----:B------:R-:W-:-:S04]  /*40200*/  ISETP.GT.AND P0, PT, R31, R38, PT ;  /* 0x000000261f00720c */ /* 0x000fc80003f04270 */
[----:B------:R-:W-:Y:S02]  /*40210*/  SEL R30, R21, R20, P0 ;  /* 0x00000014151e7207 */ /* 0x000fe40000000000 */
[----:B------:R-:W-:-:S03]  /*40220*/  SEL R20, R20, R21, P0 ;  /* 0x0000001514147207 */ /* 0x000fc60000000000 */
[----:B------:R-:W-:-:S07]  /*40230*/  IMAD.MOV.U32 R21, RZ, RZ, R30 ;  /* 0x000000ffff157224 */ /* 0x000fce00078e001e */
.L_x_5921:
[----:B------:R-:W-:Y:S05]  /*40240*/  BSYNC.RECONVERGENT B1 ;  /* 0x0000000000017941 */ /* 0x000fea0003800200 */
.L_x_5920:
        /* <DEDUP_REMOVED lines=40> */
.L_x_5926:
        /* <DEDUP_REMOVED lines=9> */
.L_x_5925:
[----:B------:R-:W-:Y:S05]  /*40560*/  BSYNC.RECONVERGENT B1 ;  /* 0x0000000000017941 */ /* 0x000fea0003800200 */
.L_x_5924:
[----:B------:R-:W-:Y:S04]  /*40570*/  BSSY.RECONVERGENT B1, `(.L_x_5927) ;  /* 0x000000d000017945 */ /* 0x000fe80003800200 */
[----:B------:R-:W-:Y:S05]  /*40580*/  @!P2 BRA `(.L_x_5928) ;  /* 0x00000000002ca947 */ /* 0x000fea0003800000 */
[----:B------:R-:W-:Y:S01]  /*40590*/  IMAD.MOV.U32 R33, RZ, RZ, RZ ;  /* 0x000000ffff217224 */ /* 0x000fe200078e00ff */
[----:B------:R-:W-:-:S07]  /*405a0*/  MOV R34, R22 ;  /* 0x0000001600227202 */ /* 0x000fce0000000f00 */
.L_x_5929:
        /* <DEDUP_REMOVED lines=9> */
.L_x_5928:
[----:B------:R-:W-:Y:S05]  /*40640*/  BSYNC.RECONVERGENT B1 ;  /* 0x0000000000017941 */ /* 0x000fea0003800200 */
.L_x_5927:
[----:B------:R-:W-:Y:S04]  /*40650*/  BSSY.RECONVERGENT B1, `(.L_x_5930) ;  /* 0x0000017000017945 */ /* 0x000fe80003800200 */
[----:B------:R-:W-:Y:S05]  /*40660*/  @!P1 BRA `(.L_x_5931) ;  /* 0x0000000000549947 */ /* 0x000fea0003800000 */
[----:B------:R-:W-:-:S07]  /*40670*/  IMAD.MOV.U32 R35, RZ, RZ, RZ ;  /* 0x000000ffff237224 */ /* 0x000fce00078e00ff */
.L_x_5933:
        /* <DEDUP_REMOVED lines=16> */
.L_x_5932:
[----:B------:R-:W-:-:S04]  /*40780*/  ISETP.GT.AND P0, PT, R31, R38, PT ;  /* 0x000000261f00720c */ /* 0x000fc80003f04270 */
[----:B------:R-:W-:Y:S02]  /*40790*/  SEL R30, R23, R22, P0 ;  /* 0x00000016171e7207 */ /* 0x000fe40000000000 */
[----:B------:R-:W-:-:S03]  /*407a0*/  SEL R22, R22, R23, P0 ;  /* 0x0000001716167207 */ /* 0x000fc60000000000 */
[----:B------:R-:W-:-:S07]  /*407b0*/  IMAD.MOV.U32 R23, RZ, RZ, R30 ;  /* 0x000000ffff177224 */ /* 0x000fce00078e001e */
.L_x_5931:
[----:B------:R-:W-:Y:S05]  /*407c0*/  BSYNC.RECONVERGENT B1 ;  /* 0x0000000000017941 */ /* 0x000fea0003800200 */
.L_x_5930:
        /* <DEDUP_REMOVED lines=40> */
.L_x_5936:
        /* <DEDUP_REMOVED lines=9> */
.L_x_5935:
[----:B------:R-:W-:Y:S05]  /*40ae0*/  BSYNC.RECONVERGENT B1 ;  /* 0x0000000000017941 */ /* 0x000fea0003800200 */
.L_x_5934:
[----:B------:R-:W-:Y:S04]  /*40af0*/  BSSY.RECONVERGENT B1, `(.L_x_5937) ;  /* 0x000000d000017945 */ /* 0x000fe80003800200 */
[----:B------:R-:W-:Y:S05]  /*40b00*/  @!P2 BRA `(.L_x_5938) ;  /* 0x00000000002ca947 */ /* 0x000fea0003800000 */
[----:B------:R-:W-:Y:S01]  /*40b10*/  IMAD.MOV.U32 R33, RZ, RZ, RZ ;  /* 0x000000ffff217224 */ /* 0x000fe200078e00ff */
[----:B------:R-:W-:-:S07]  /*40b20*/  MOV R34, R24 ;  /* 0x0000001800227202 */ /* 0x000fce0000000f00 */
.L_x_5939:
        /* <DEDUP_REMOVED lines=9> */
.L_x_5938:
[----:B------:R-:W-:Y:S05]  /*40bc0*/  BSYNC.RECONVERGENT B1 ;  /* 0x0000000000017941 */ /* 0x000fea0003800200 */
.L_x_5937:
[----:B------:R-:W-:Y:S04]  /*40bd0*/  BSSY.RECONVERGENT B1, `(.L_x_5940) ;  /* 0x0000017000017945 */ /* 0x000fe80003800200 */
[----:B------:R-:W-:Y:S05]  /*40be0*/  @!P1 BRA `(.L_x_5941) ;  /* 0x0000000000549947 */ /* 0x000fea0003800000 */
[----:B------:R-:W-:-:S07]  /*40bf0*/  IMAD.MOV.U32 R35, RZ, RZ, RZ ;  /* 0x000000ffff237224 */ /* 0x000fce00078e00ff */
.L_x_5943:
        /* <DEDUP_REMOVED lines=16> */
.L_x_5942:
[----:B------:R-:W-:-:S04]  /*40d00*/  ISETP.GT.AND P0, PT, R31, R38, PT ;  /* 0x000000261f00720c */ /* 0x000fc80003f04270 */
[----:B------:R-:W-:Y:S02]  /*40d10*/  SEL R30, R25, R24, P0 ;  /* 0x00000018191e7207 */ /* 0x000fe40000000000 */
[----:B------:R-:W-:-:S03]  /*40d20*/  SEL R24, R24, R25, P0 ;  /* 0x0000001918187207 */ /* 0x000fc60000000000 */
[----:B------:R-:W-:-:S07]  /*40d30*/  IMAD.MOV.U32 R25, RZ, RZ, R30 ;  /* 0x000000ffff197224 */ /* 0x000fce00078e001e */
.L_x_5941:
[----:B------:R-:W-:Y:S05]  /*40d40*/  BSYNC.RECONVERGENT B1 ;  /* 0x0000000000017941 */ /* 0x000fea0003800200 */
.L_x_5940:
        /* <DEDUP_REMOVED lines=40> */
.L_x_5946:
        /* <DEDUP_REMOVED lines=9> */
.L_x_5945:
[----:B------:R-:W-:Y:S05]  /*41060*/  BSYNC.RECONVERGENT B1 ;  /* 0x0000000000017941 */ /* 0x000fea0003800200 */
.L_x_5944:
[----:B------:R-:W-:Y:S04]  /*41070*/  BSSY.RECONVERGENT B1, `(.L_x_5947) ;  /* 0x000000d000017945 */ /* 0x000fe80003800200 */
[----:B------:R-:W-:Y:S05]  /*41080*/  @!P2 BRA `(.L_x_5948) ;  /* 0x00000000002ca947 */ /* 0x000fea0003800000 */
[----:B------:R-:W-:Y:S01]  /*41090*/  IMAD.MOV.U32 R33, RZ, RZ, RZ ;  /* 0x000000ffff217224 */ /* 0x000fe200078e00ff */
[----:B------:R-:W-:-:S07]  /*410a0*/  MOV R34, R26 ;  /* 0x0000001a00227202 */ /* 0x000fce0000000f00 */
.L_x_5949:
        /* <DEDUP_REMOVED lines=9> */
.L_x_5948:
[----:B------:R-:W-:Y:S05]  /*41140*/  BSYNC.RECONVERGENT B1 ;  /* 0x0000000000017941 */ /* 0x000fea0003800200 */
.L_x_5947:
[----:B------:R-:W-:Y:S04]  /*41150*/  BSSY.RECONVERGENT B1, `(.L_x_5950) ;  /* 0x0000017000017945 */ /* 0x000fe80003800200 */
[----:B------:R-:W-:Y:S05]  /*41160*/  @!P1 BRA `(.L_x_5951) ;  /* 0x0000000000549947 */ /* 0x000fea0003800000 */
[----:B------:R-:W-:-:S07]  /*41170*/  IMAD.MOV.U32 R35, RZ, RZ, RZ ;  /* 0x000000ffff237224 */ /* 0x000fce00078e00ff */
.L_x_5953:
        /* <DEDUP_REMOVED lines=16> */
.L_x_5952:
[----:B------:R-:W-:-:S04]  /*41280*/  ISETP.GT.AND P0, PT, R31, R38, PT ;  /* 0x000000261f00720c */ /* 0x000fc80003f04270 */
[----:B------:R-:W-:Y:S02]  /*41290*/  SEL R30, R27, R26, P0 ;  /* 0x0000001a1b1e7207 */ /* 0x000fe40000000000 */
[----:B------:R-:W-:-:S03]  /*412a0*/  SEL R26, R26, R27, P0 ;  /* 0x0000001b1a1a7207 */ /* 0x000fc60000000000 */
[----:B------:R-:W-:-:S07]  /*412b0*/  IMAD.MOV.U32 R27, RZ, RZ, R30 ;  /* 0x000000ffff1b7224 */ /* 0x000fce00078e001e */
.L_x_5951:
[----:B------:R-:W-:Y:S05]  /*412c0*/  BSYNC.RECONVERGENT B1 ;  /* 0x0000000000017941 */ /* 0x000fea0003800200 */
.L_x_5950:
        /* <DEDUP_REMOVED lines=40> */
.L_x_5956:
        /* <DEDUP_REMOVED lines=9> */
.L_x_5955:
[----:B------:R-:W-:Y:S05]  /*415e0*/  BSYNC.RECONVERGENT B1 ;  /* 0x0000000000017941 */ /* 0x000fea0003800200 */
.L_x_5954:
[----:B------:R-:W-:Y:S04]  /*415f0*/  BSSY.RECONVERGENT B1, `(.L_x_5957) ;  /* 0x000000d000017945 */ /* 0x000fe80003800200 */
[----:B------:R-:W-:Y:S05]  /*41600*/  @!P2 BRA `(.L_x_5958) ;  /* 0x00000000002ca947 */ /* 0x000fea0003800000 */
[----:B------:R-:W-:Y:S01]  /*41610*/  IMAD.MOV.U32 R33, RZ, RZ, RZ ;  /* 0x000000ffff217224 */ /* 0x000fe200078e00ff */
[----:B------:R-:W-:-:S07]  /*41620*/  MOV R34, R28 ;  /* 0x0000001c00227202 */ /* 0x000fce0000000f00 */
.L_x_5959:
        /* <DEDUP_REMOVED lines=9> */
.L_x_5958:
[----:B------:R-:W-:Y:S05]  /*416c0*/  BSYNC.RECONVERGENT B1 ;  /* 0x0000000000017941 */ /* 0x000fea0003800200 */
.L_x_5957:
[----:B------:R-:W-:Y:S04]  /*416d0*/  BSSY.RECONVERGENT B1, `(.L_x_5960) ;  /* 0x0000017000017945 */ /* 0x000fe80003800200 */
[----:B------:R-:W-:Y:S05]  /*416e0*/  @!P1 BRA `(.L_x_5961) ;  /* 0x0000000000549947 */ /* 0x000fea0003800000 */
[----:B------:R-:W-:-:S07]  /*416f0*/  IMAD.MOV.U32 R35, RZ, RZ, RZ ;  /* 0x000000ffff237224 */ /* 0x000fce00078e00ff */
.L_x_5963:
        /* <DEDUP_REMOVED lines=16> */
.L_x_5962:
[----:B------:R-:W-:-:S04]  /*41800*/  ISETP.GT.AND P0, PT, R31, R38, PT ;  /* 0x000000261f00720c */ /* 0x000fc80003f04270 */
[----:B------:R-:W-:Y:S02]  /*41810*/  SEL R30, R29, R28, P0 ;  /* 0x0000001c1d1e7207 */ /* 0x000fe40000000000 */
[----:B------:R-:W-:-:S03]  /*41820*/  SEL R28, R28, R29, P0 ;  /* 0x0000001d1c1c7207 */ /* 0x000fc60000000000 */
[----:B------:R-:W-:-:S07]  /*41830*/  IMAD.MOV.U32 R29, RZ, RZ, R30 ;  /* 0x000000ffff1d7224 */ /* 0x000fce00078e001e */
.L_x_5961:
[----:B------:R-:W-:Y:S05]  /*41840*/  BSYNC.RECONVERGENT B1 ;  /* 0x0000000000017941 */ /* 0x000fea0003800200 */
.L_x_5960:
        /* <DEDUP_REMOVED lines=40> */
.L_x_5966:
        /* <DEDUP_REMOVED lines=9> */
.L_x_5965:
[----:B------:R-:W-:Y:S05]  /*41b60*/  BSYNC.RECONVERGENT B1 ;  /* 0x0000000000017941 */ /* 0x000fea0003800200 */
.L_x_5964:
[----:B------:R-:W-:Y:S04]  /*41b70*/  BSSY.RECONVERGENT B1, `(.L_x_5967) ;  /* 0x000000d000017945 */ /* 0x000fe80003800200 */
[----:B------:R-:W-:Y:S05]  /*41b80*/  @!P2 BRA `(.L_x_5968) ;  /* 0x00000000002ca947 */ /* 0x000fea0003800000 */
[----:B------:R-:W-:Y:S01]  /*41b90*/  IMAD.MOV.U32 R33, RZ, RZ, RZ ;  /* 0x000000ffff217224 */ /* 0x000fe200078e00ff */
[----:B------:R-:W-:-:S07]  /*41ba0*/  MOV R34, R32 ;  /* 0x0000002000227202 */ /* 0x000fce0000000f00 */
.L_x_5969:
        /* <DEDUP_REMOVED lines=9> */
.L_x_5968:
[----:B------:R-:W-:Y:S05]  /*41c40*/  BSYNC.RECONVERGENT B1 ;  /* 0x0000000000017941 */ /* 0x000fea0003800200 */
.L_x_5967:
[----:B------:R-:W-:Y:S04]  /*41c50*/  BSSY.RECONVERGENT B1, `(.L_x_5970) ;  /* 0x0000017000017945 */ /* 0x000fe80003800200 */
[----:B------:R-:W-:Y:S05]  /*41c60*/  @!P1 BRA `(.L_x_5971) ;  /* 0x0000000000549947 */ /* 0x000fea0003800000 */
[----:B------:R-:W-:-:S07]  /*41c70*/  IMAD.MOV.U32 R35, RZ, RZ, RZ ;  /* 0x000000ffff237224 */ /* 0x000fce00078e00ff */
.L_x_5973:
        /* <DEDUP_REMOVED lines=16> */
.L_x_5972:
[----:B------:R-:W-:-:S04]  /*41d80*/  ISETP.GT.AND P0, PT, R31, R38, PT ;  /* 0x000000261f00720c */ /* 0x000fc80003f04270 */
[----:B------:R-:W-:Y:S02]  /*41d90*/  SEL R30, R2, R32, P0 ;  /* 0x00000020021e7207 */ /* 0x000fe40000000000 */
[----:B------:R-:W-:-:S03]  /*41da0*/  SEL R32, R32, R2, P0 ;  /* 0x0000000220207207 */ /* 0x000fc60000000000 */
[----:B------:R-:W-:-:S07]  /*41db0*/  IMAD.MOV.U32 R2, RZ, RZ, R30 ;  /* 0x000000ffff027224 */ /* 0x000fce00078e001e */
.L_x_5971:
[----:B------:R-:W-:Y:S05]  /*41dc0*/  BSYNC.RECONVERGENT B1 ;  /* 0x0000000000017941 */ /* 0x000fea0003800200 */
.L_x_5970:
        /* <DEDUP_REMOVED lines=40> */
.L_x_5976:
        /* <DEDUP_REMOVED lines=9> */
.L_x_5975:
[----:B------:R-:W-:Y:S05]  /*420e0*/  BSYNC.RECONVERGENT B1 ;  /* 0x0000000000017941 */ /* 0x000fea0003800200 */
.L_x_5974:
[----:B------:R-:W-:Y:S04]  /*420f0*/  BSSY.RECONVERGENT B1, `(.L_x_5977) ;  /* 0x000000d000017945 */ /* 0x000fe80003800200 */
[----:B------:R-:W-:Y:S05]  /*42100*/  @!P2 BRA `(.L_x_5978) ;  /* 0x00000000002ca947 */ /* 0x000fea0003800000 */
[----:B------:R-:W-:Y:S01]  /*42110*/  IMAD.MOV.U32 R33, RZ, RZ, RZ ;  /* 0x000000ffff217224 */ /* 0x000fe200078e00ff */
[----:B------:R-:W-:-:S07]  /*42120*/  MOV R34, R5 ;  /* 0x0000000500227202 */ /* 0x000fce0000000f00 */
.L_x_5979:
        /* <DEDUP_REMOVED lines=9> */
.L_x_5978:
[----:B------:R-:W-:Y:S05]  /*421c0*/  BSYNC.RECONVERGENT B1 ;  /* 0x0000000000017941 */ /* 0x000fea0003800200 */
.L_x_5977:
[----:B------:R-:W-:Y:S04]  /*421d0*/  BSSY.RECONVERGENT B1, `(.L_x_5980) ;  /* 0x0000017000017945 */ /* 0x000fe80003800200 */
[----:B------:R-:W-:Y:S05]  /*421e0*/  @!P1 BRA `(.L_x_5981) ;  /* 0x0000000000549947 */ /* 0x000fea0003800000 */
[----:B------:R-:W-:-:S07]  /*421f0*/  IMAD.MOV.U32 R35, RZ, RZ, RZ ;  /* 0x000000ffff237224 */ /* 0x000fce00078e00ff */
.L_x_5983:
        /* <DEDUP_REMOVED lines=16> */
.L_x_5982:
[----:B------:R-:W-:-:S04]  /*42300*/  ISETP.GT.AND P0, PT, R31, R38, PT ;  /* 0x000000261f00720c */ /* 0x000fc80003f04270 */
[----:B------:R-:W-:Y:S02]  /*42310*/  SEL R30, R4, R5, P0 ;  /* 0x00000005041e7207 */ /* 0x000fe40000000000 */
[----:B------:R-:W-:-:S03]  /*42320*/  SEL R5, R5, R4, P0 ;  /* 0x0000000405057207 */ /* 0x000fc60000000000 */
[----:B------:R-:W-:-:S07]  /*42330*/  IMAD.MOV.U32 R4, RZ, RZ, R30 ;  /* 0x000000ffff047224 */ /* 0x000fce00078e001e */
.L_x_5981:
[----:B------:R-:W-:Y:S05]  /*42340*/  BSYNC.RECONVERGENT B1 ;  /* 0x0000000000017941 */ /* 0x000fea0003800200 */
.L_x_5980:
        /* <DEDUP_REMOVED lines=40> */
.L_x_5986:
        /* <DEDUP_REMOVED lines=9> */
.L_x_5985:
[----:B------:R-:W-:Y:S05]  /*42660*/  BSYNC.RECONVERGENT B1 ;  /* 0x0000000000017941 */ /* 0x000fea0003800200 */
.L_x_5984:
[----:B------:R-:W-:Y:S04]  /*42670*/  BSSY.RECONVERGENT B1, `(.L_x_5987) ;  /* 0x000000d000017945 */ /* 0x000fe80003800200 */
[----:B------:R-:W-:Y:S05]  /*42680*/  @!P2 BRA `(.L_x_5988) ;  /* 0x00000000002ca947 */ /* 0x000fea0003800000 */
[----:B------:R-:W-:Y:S01]  /*42690*/  IMAD.MOV.U32 R33, RZ, RZ, RZ ;  /* 0x000000ffff217224 */ /* 0x000fe200078e00ff */
[----:B------:R-:W-:-:S07]  /*426a0*/  MOV R34, R3 ;  /* 0x0000000300227202 */ /* 0x000fce0000000f00 */
.L_x_5989:
        /* <DEDUP_REMOVED lines=9> */
.L_x_5988:
[----:B------:R-:W-:Y:S05]  /*42740*/  BSYNC.RECONVERGENT B1 ;  /* 0x0000000000017941 */ /* 0x000fea0003800200 */
.L_x_5987:
[----:B------:R-:W-:Y:S04]  /*42750*/  BSSY.RECONVERGENT B1, `(.L_x_5990) ;  /* 0x0000017000017945 */ /* 0x000fe80003800200 */
[----:B------:R-:W-:Y:S05]  /*42760*/  @!P1 BRA `(.L_x_5991) ;  /* 0x0000000000549947 */ /* 0x000fea0003800000 */
[----:B------:R-:W-:-:S07]  /*42770*/  IMAD.MOV.U32 R35, RZ, RZ, RZ ;  /* 0x000000ffff237224 */ /* 0x000fce00078e00ff */
.L_x_5993:
        /* <DEDUP_REMOVED lines=16> */
.L_x_5992:
[----:B------:R-:W-:-:S04]  /*42880*/  ISETP.GT.AND P0, PT, R31, R38, PT ;  /* 0x000000261f00720c */ /* 0x000fc80003f04270 */
[----:B------:R-:W-:Y:S02]  /*42890*/  SEL R30, R0, R3, P0 ;  /* 0x00000003001e7207 */ /* 0x000fe40000000000 */
[----:B------:R-:W-:-:S03]  /*428a0*/  SEL R3, R3, R0, P0 ;  /* 0x0000000003037207 */ /* 0x000fc60000000000 */
[----:B------:R-:W-:-:S07]  /*428b0*/  IMAD.MOV.U32 R0, RZ, RZ, R30 ;  /* 0x000000ffff007224 */ /* 0x000fce00078e001e */
.L_x_5991:
[----:B------:R-:W-:Y:S05]  /*428c0*/  BSYNC.RECONVERGENT B1 ;  /* 0x0000000000017941 */ /* 0x000fea0003800200 */
.L_x_5990:
        /* <DEDUP_REMOVED lines=40> */
.L_x_5996:
        /* <DEDUP_REMOVED lines=9> */
.L_x_5995:
[----:B------:R-:W-:Y:S05]  /*42be0*/  BSYNC.RECONVERGENT B1 ;  /* 0x0000000000017941 */ /* 0x000fea0003800200 */
.L_x_5994:
[----:B------:R-:W-:Y:S04]  /*42bf0*/  BSSY.RECONVERGENT B1, `(.L_x_5997) ;  /* 0x000000d000017945 */ /* 0x000fe80003800200 */
[----:B------:R-:W-:Y:S05]  /*42c00*/  @!P2 BRA `(.L_x_5998) ;  /* 0x00000000002ca947 */ /* 0x000fea0003800000 */
[----:B------:R-:W-:Y:S01]  /*42c10*/  IMAD.MOV.U32 R33, RZ, RZ, RZ ;  /* 0x000000ffff217224 */ /* 0x000fe200078e00ff */
[----:B------:R-:W-:-:S07]  /*42c20*/  MOV R34, R19 ;  /* 0x0000001300227202 */ /* 0x000fce0000000f00 */
.L_x_5999:
        /* <DEDUP_REMOVED lines=9> */
.L_x_5998:
[----:B------:R-:W-:Y:S05]  /*42cc0*/  BSYNC.RECONVERGENT B1 ;  /* 0x0000000000017941 */ /* 0x000fea0003800200 */
.L_x_5997:
[----:B------:R-:W-:Y:S04]  /*42cd0*/  BSSY.RECONVERGENT B1, `(.L_x_6000) ;  /* 0x0000017000017945 */ /* 0x000fe80003800200 */
[----:B------:R-:W-:Y:S05]  /*42ce0*/  @!P1 BRA `(.L_x_6001) ;  /* 0x0000000000549947 */ /* 0x000fea0003800000 */
[----:B------:R-:W-:-:S07]  /*42cf0*/  IMAD.MOV.U32 R35, RZ, RZ, RZ ;  /* 0x000000ffff237224 */ /* 0x000fce00078e00ff */
.L_x_6003:
        /* <DEDUP_REMOVED lines=16> */
.L_x_6002:
[----:B------:R-:W-:-:S04]  /*42e00*/  ISETP.GT.AND P0, PT, R31, R38, PT ;  /* 0x000000261f00720c */ /* 0x000fc80003f04270 */
[----:B------:R-:W-:Y:S02]  /*42e10*/  SEL R30, R20, R19, P0 ;  /* 0x00000013141e7207 */ /* 0x000fe40000000000 */
[----:B------:R-:W-:-:S03]  /*42e20*/  SEL R19, R19, R20, P0 ;  /* 0x0000001413137207 */ /* 0x000fc60000000000 */
[----:B------:R-:W-:-:S07]  /*42e30*/  IMAD.MOV.U32 R20, RZ, RZ, R30 ;  /* 0x000000ffff147224 */ /* 0x000fce00078e001e */
.L_x_6001:
[----:B------:R-:W-:Y:S05]  /*42e40*/  BSYNC.RECONVERGENT B1 ;  /* 0x0000000000017941 */ /* 0x000fea0003800200 */
.L_x_6000:
        /* <DEDUP_REMOVED lines=40> */
.L_x_6006:
        /* <DEDUP_REMOVED lines=9> */
.L_x_6005:
[----:B------:R-:W-:Y:S05]  /*43160*/  BSYNC.RECONVERGENT B1 ;  /* 0x0000000000017941 */ /* 0x000fea0003800200 */
.L_x_6004:
[----:B------:R-:W-:Y:S04]  /*43170*/  BSSY.RECONVERGENT B1, `(.L_x_6007) ;  /* 0x000000d000017945 */ /* 0x000fe80003800200 */
[----:B------:R-:W-:Y:S05]  /*43180*/  @!P2 BRA `(.L_x_6008) ;  /* 0x00000000002ca947 */ /* 0x000fea0003800000 */
[----:B------:R-:W-:Y:S01]  /*43190*/  IMAD.MOV.U32 R33, RZ, RZ, RZ ;  /* 0x000000ffff217224 */ /* 0x000fe200078e00ff */
[----:B------:R-:W-:-:S07]  /*431a0*/  MOV R34, R21 ;  /* 0x0000001500227202 */ /* 0x000fce0000000f00 */
.L_x_6009:
        /* <DEDUP_REMOVED lines=9> */
.L_x_6008:
[----:B------:R-:W-:Y:S05]  /*43240*/  BSYNC.RECONVERGENT B1 ;  /* 0x0000000000017941 */ /* 0x000fea0003800200 */
.L_x_6007:
[----:B------:R-:W-:Y:S04]  /*43250*/  BSSY.RECONVERGENT B1, `(.L_x_6010) ;  /* 0x0000017000017945 */ /* 0x000fe80003800200 */
[----:B------:R-:W-:Y:S05]  /*43260*/  @!P1 BRA `(.L_x_6011) ;  /* 0x0000000000549947 */ /* 0x000fea0003800000 */
[----:B------:R-:W-:-:S07]  /*43270*/  IMAD.MOV.U32 R35, RZ, RZ, RZ ;  /* 0x000000ffff237224 */ /* 0x000fce00078e00ff */
.L_x_6013:
        /* <DEDUP_REMOVED lines=16> */
.L_x_6012:
[----:B------:R-:W-:-:S04]  /*43380*/  ISETP.GT.AND P0, PT, R31, R38, PT ;  /* 0x000000261f00720c */ /* 0x000fc80003f04270 */
[----:B------:R-:W-:Y:S02]  /*43390*/  SEL R30, R22, R21, P0 ;  /* 0x00000015161e7207 */ /* 0x000fe40000000000 */
[----:B------:R-:W-:-:S03]  /*433a0*/  SEL R21, R21, R22, P0 ;  /* 0x0000001615157207 */ /* 0x000fc60000000000 */
[----:B------:R-:W-:-:S07]  /*433b0*/  IMAD.MOV.U32 R22, RZ, RZ, R30 ;  /* 0x000000ffff167224 */ /* 0x000fce00078e001e */
.L_x_6011:
[----:B------:R-:W-:Y:S05]  /*433c0*/  BSYNC.RECONVERGENT B1 ;  /* 0x0000000000017941 */ /* 0x000fea0003800200 */
.L_x_6010:
        /* <DEDUP_REMOVED lines=40> */
.L_x_6016:
        /* <DEDUP_REMOVED lines=9> */
.L_x_6015:
[----:B------:R-:W-:Y:S05]  /*436e0*/  BSYNC.RECONVERGENT B1 ;  /* 0x0000000000017941 */ /* 0x000fea0003800200 */
.L_x_6014:
[----:B------:R-:W-:Y:S04]  /*436f0*/  BSSY.RECONVERGENT B1, `(.L_x_6017) ;  /* 0x000000d000017945 */ /* 0x000fe80003800200 */
[----:B------:R-:W-:Y:S05]  /*43700*/  @!P2 BRA `(.L_x_6018) ;  /* 0x00000000002ca947 */ /* 0x000fea0003800000 */
[----:B------:R-:W-:Y:S01]  /*43710*/  IMAD.MOV.U32 R33, RZ, RZ, RZ ;  /* 0x000000ffff217224 */ /* 0x000fe200078e00ff */
[----:B------:R-:W-:-:S07]  /*43720*/  MOV R34, R23 ;  /* 0x0000001700227202 */ /* 0x000fce0000000f00 */
.L_x_6019:
        /* <DEDUP_REMOVED lines=9> */
.L_x_6018:
[----:B------:R-:W-:Y:S05]  /*437c0*/  BSYNC.RECONVERGENT B1 ;  /* 0x0000000000017941 */ /* 0x000fea0003800200 */
.L_x_6017:
[----:B------:R-:W-:Y:S04]  /*437d0*/  BSSY.RECONVERGENT B1, `(.L_x_6020) ;  /* 0x0000017000017945 */ /* 0x000fe80003800200 */
[----:B------:R-:W-:Y:S05]  /*437e0*/  @!P1 BRA `(.L_x_6021) ;  /* 0x0000000000549947 */ /* 0x000fea0003800000 */
[----:B------:R-:W-:-:S07]  /*437f0*/  IMAD.MOV.U32 R35, RZ, RZ, RZ ;  /* 0x000000ffff237224 */ /* 0x000fce00078e00ff */
.L_x_6023:
        /* <DEDUP_REMOVED lines=16> */
.L_x_6022:
[----:B------:R-:W-:-:S04]  /*43900*/  ISETP.GT.AND P0, PT, R31, R38, PT ;  /* 0x000000261f00720c */ /* 0x000fc80003f04270 */
[----:B------:R-:W-:Y:S02]  /*43910*/  SEL R30, R24, R23, P0 ;  /* 0x00000017181e7207 */ /* 0x000fe40000000000 */
[----:B------:R-:W-:-:S03]  /*43920*/  SEL R23, R23, R24, P0 ;  /* 0x0000001817177207 */ /* 0x000fc60000000000 */
[----:B------:R-:W-:-:S07]  /*43930*/  IMAD.MOV.U32 R24, RZ, RZ, R30 ;  /* 0x000000ffff187224 */ /* 0x000fce00078e001e */
.L_x_6021:
[----:B------:R-:W-:Y:S05]  /*43940*/  BSYNC.RECONVERGENT B1 ;  /* 0x0000000000017941 */ /* 0x000fea0003800200 */
.L_x_6020:
        /* <DEDUP_REMOVED lines=40> */
.L_x_6026:
        /* <DEDUP_REMOVED lines=9> */
.L_x_6025:
[----:B------:R-:W-:Y:S05]  /*43c60*/  BSYNC.RECONVERGENT B1 ;  /* 0x0000000000017941 */ /* 0x000fea0003800200 */
.L_x_6024:
[----:B------:R-:W-:Y:S04]  /*43c70*/  BSSY.RECONVERGENT B1, `(.L_x_6027) ;  /* 0x000000d000017945 */ /* 0x000fe80003800200 */
[----:B------:R-:W-:Y:S05]  /*43c80*/  @!P2 BRA `(.L_x_6028) ;  /* 0x00000000002ca947 */ /* 0x000fea0003800000 */
[----:B------:R-:W-:Y:S01]  /*43c90*/  IMAD.MOV.U32 R33, RZ, RZ, RZ ;  /* 0x000000ffff217224 */ /* 0x000fe200078e00ff */
[----:B------:R-:W-:-:S07]  /*43ca0*/  MOV R34, R25 ;  /* 0x0000001900227202 */ /* 0x000fce0000000f00 */
.L_x_6029:
        /* <DEDUP_REMOVED lines=9> */
.L_x_6028:
[----:B------:R-:W-:Y:S05]  /*43d40*/  BSYNC.RECONVERGENT B1 ;  /* 0x0000000000017941 */ /* 0x000fea0003800200 */
.L_x_6027:
[----:B------:R-:W-:Y:S04]  /*43d50*/  BSSY.RECONVERGENT B1, `(.L_x_6030) ;  /* 0x0000017000017945 */ /* 0x000fe80003800200 */
[----:B------:R-:W-:Y:S05]  /*43d60*/  @!P1 BRA `(.L_x_6031) ;  /* 0x0000000000549947 */ /* 0x000fea0003800000 */
[----:B------:R-:W-:-:S07]  /*43d70*/  IMAD.MOV.U32 R35, RZ, RZ, RZ ;  /* 0x000000ffff237224 */ /* 0x000fce00078e00ff */
.L_x_6033:
        /* <DEDUP_REMOVED lines=16> */
.L_x_6032:
[----:B------:R-:W-:-:S04]  /*43e80*/  ISETP.GT.AND P0, PT, R31, R38, PT ;  /* 0x000000261f00720c */ /* 0x000fc80003f04270 */
[----:B------:R-:W-:Y:S02]  /*43e90*/  SEL R30, R26, R25, P0 ;  /* 0x000000191a1e7207 */ /* 0x000fe40000000000 */
[----:B------:R-:W-:-:S03]  /*43ea0*/  SEL R25, R25, R26, P0 ;  /* 0x0000001a19197207 */ /* 0x000fc60000000000 */
[----:B------:R-:W-:-:S07]  /*43eb0*/  IMAD.MOV.U32 R26, RZ, RZ, R30 ;  /* 0x000000ffff1a7224 */ /* 0x000fce00078e001e */
.L_x_6031:
[----:B------:R-:W-:Y:S05]  /*43ec0*/  BSYNC.RECONVERGENT B1 ;  /* 0x0000000000017941 */ /* 0x000fea0003800200 */
.L_x_6030:
        /* <DEDUP_REMOVED lines=40> */
.L_x_6036:
        /* <DEDUP_REMOVED lines=9> */
.L_x_6035:
[----:B------:R-:W-:Y:S05]  /*441e0*/  BSYNC.RECONVERGENT B1 ;  /* 0x0000000000017941 */ /* 0x000fea0003800200 */
.L_x_6034:
[----:B------:R-:W-:Y:S04]  /*441f0*/  BSSY.RECONVERGENT B1, `(.L_x_6037) ;  /* 0x000000d000017945 */ /* 0x000fe80003800200 */
[----:B------:R-:W-:Y:S05]  /*44200*/  @!P2 BRA `(.L_x_6038) ;  /* 0x00000000002ca947 */ /* 0x000fea0003800000 */
[----:B------:R-:W-:Y:S01]  /*44210*/  IMAD.MOV.U32 R33, RZ, RZ, RZ ;  /* 0x000000ffff217224 */ /* 0x000fe200078e00ff */
[----:B------:R-:W-:-:S07]  /*44220*/  MOV R34, R27 ;  /* 0x0000001b00227202 */ /* 0x000fce0000000f00 */
.L_x_6039:
        /* <DEDUP_REMOVED lines=9> */
.L_x_6038:
[----:B------:R-:W-:Y:S05]  /*442c0*/  BSYNC.RECONVERGENT B1 ;  /* 0x0000000000017941 */ /* 0x000fea0003800200 */
.L_x_6037:
[----:B------:R-:W-:Y:S04]  /*442d0*/  BSSY.RECONVERGENT B1, `(.L_x_6040) ;  /* 0x0000017000017945 */ /* 0x000fe80003800200 */
[----:B------:R-:W-:Y:S05]  /*442e0*/  @!P1 BRA `(.L_x_6041) ;  /* 0x0000000000549947 */ /* 0x000fea0003800000 */
[----:B------:R-:W-:-:S07]  /*442f0*/  IMAD.MOV.U32 R35, RZ, RZ, RZ ;  /* 0x000000ffff237224 */ /* 0x000fce00078e00ff */
.L_x_6043:
        /* <DEDUP_REMOVED lines=16> */
.L_x_6042:
[----:B------:R-:W-:-:S04]  /*44400*/  ISETP.GT.AND P0, PT, R31, R38, PT ;  /* 0x000000261f00720c */ /* 0x000fc80003f04270 */
[----:B------:R-:W-:Y:S02]  /*44410*/  SEL R30, R28, R27, P0 ;  /* 0x0000001b1c1e7207 */ /* 0x000fe40000000000 */
[----:B------:R-:W-:-:S03]  /*44420*/  SEL R27, R27, R28, P0 ;  /* 0x0000001c1b1b7207 */ /* 0x000fc60000000000 */
[----:B------:R-:W-:-:S07]  /*44430*/  IMAD.MOV.U32 R28, RZ, RZ, R30 ;  /* 0x000000ffff1c7224 */ /* 0x000fce00078e001e */
.L_x_6041:
[----:B------:R-:W-:Y:S05]  /*44440*/  BSYNC.RECONVERGENT B1 ;  /* 0x0000000000017941 */ /* 0x000fea0003800200 */
.L_x_6040:
        /* <DEDUP_REMOVED lines=40> */
.L_x_6046:
        /* <DEDUP_REMOVED lines=9> */
.L_x_6045:
[----:B------:R-:W-:Y:S05]  /*44760*/  BSYNC.RECONVERGENT B1 ;  /* 0x0000000000017941 */ /* 0x000fea0003800200 */
.L_x_6044:
[----:B------:R-:W-:Y:S04]  /*44770*/  BSSY.RECONVERGENT B1, `(.L_x_6047) ;  /* 0x000000d000017945 */ /* 0x000fe80003800200 */
[----:B------:R-:W-:Y:S05]  /*44780*/  @!P2 BRA `(.L_x_6048) ;  /* 0x00000000002ca947 */ /* 0x000fea0003800000 */
[----:B------:R-:W-:Y:S01]  /*44790*/  IMAD.MOV.U32 R33, RZ, RZ, RZ ;  /* 0x000000ffff217224 */ /* 0x000fe200078e00ff */
[----:B------:R-:W-:-:S07]  /*447a0*/  MOV R34, R29 ;  /* 0x0000001d00227202 */ /* 0x000fce0000000f00 */
.L_x_6049:
        /* <DEDUP_REMOVED lines=9> */
.L_x_6048:
[----:B------:R-:W-:Y:S05]  /*44840*/  BSYNC.RECONVERGENT B1 ;  /* 0x0000000000017941 */ /* 0x000fea0003800200 */
.L_x_6047:
[----:B------:R-:W-:Y:S04]  /*44850*/  BSSY.RECONVERGENT B1, `(.L_x_6050) ;  /* 0x0000017000017945 */ /* 0x000fe80003800200 */
[----:B------:R-:W-:Y:S05]  /*44860*/  @!P1 BRA `(.L_x_6051) ;  /* 0x0000000000549947 */ /* 0x000fea0003800000 */
[----:B------:R-:W-:-:S07]  /*44870*/  IMAD.MOV.U32 R35, RZ, RZ, RZ ;  /* 0x000000ffff237224 */ /* 0x000fce00078e00ff */
.L_x_6053:
        /* <DEDUP_REMOVED lines=16> */
.L_x_6052:
[----:B------:R-:W-:-:S04]  /*44980*/  ISETP.GT.AND P0, PT, R31, R38, PT ;  /* 0x000000261f00720c */ /* 0x000fc80003f04270 */
[----:B------:R-:W-:Y:S02]  /*44990*/  SEL R30, R32, R29, P0 ;  /* 0x0000001d201e7207 */ /* 0x000fe40000000000 */
[----:B------:R-:W-:-:S03]  /*449a0*/  SEL R29, R29, R32, P0 ;  /* 0x000000201d1d7207 */ /* 0x000fc60000000000 */
[----:B------:R-:W-:-:S07]  /*449b0*/  IMAD.MOV.U32 R32, RZ, RZ, R30 ;  /* 0x000000ffff207224 */ /* 0x000fce00078e001e */
.L_x_6051:
[----:B------:R-:W-:Y:S05]  /*449c0*/  BSYNC.RECONVERGENT B1 ;  /* 0x0000000000017941 */ /* 0x000fea0003800200 */
.L_x_6050:
        /* <DEDUP_REMOVED lines=40> */
.L_x_6056:
        /* <DEDUP_REMOVED lines=9> */
.L_x_6055:
[----:B------:R-:W-:Y:S05]  /*44ce0*/  BSYNC.RECONVERGENT B1 ;  /* 0x0000000000017941 */ /* 0x000fea0003800200 */
.L_x_6054:
[----:B------:R-:W-:Y:S04]  /*44cf0*/  BSSY.RECONVERGENT B1, `(.L_x_6057) ;  /* 0x000000d000017945 */ /* 0x000fe80003800200 */
[----:B------:R-:W-:Y:S05]  /*44d00*/  @!P2 BRA `(.L_x_6058) ;  /* 0x00000000002ca947 */ /* 0x000fea0003800000 */
[----:B------:R-:W-:Y:S01]  /*44d10*/  IMAD.MOV.U32 R33, RZ, RZ, RZ ;  /* 0x000000ffff217224 */ /* 0x000fe200078e00ff */
[----:B------:R-:W-:-:S07]  /*44d20*/  MOV R34, R4 ;  /* 0x0000000400227202 */ /* 0x000fce0000000f00 */
.L_x_6059:
        /* <DEDUP_REMOVED lines=9> */
.L_x_6058:
[----:B------:R-:W-:Y:S05]  /*44dc0*/  BSYNC.RECONVERGENT B1 ;  /* 0x0000000000017941 */ /* 0x000fea0003800200 */
.L_x_6057:
[----:B------:R-:W-:Y:S04]  /*44dd0*/  BSSY.RECONVERGENT B1, `(.L_x_6060) ;  /* 0x0000017000017945 */ /* 0x000fe80003800200 */
[----:B------:R-:W-:Y:S05]  /*44de0*/  @!P1 BRA `(.L_x_6061) ;  /* 0x0000000000549947 */ /* 0x000fea0003800000 */
[----:B------:R-:W-:-:S07]  /*44df0*/  IMAD.MOV.U32 R35, RZ, RZ, RZ ;  /* 0x000000ffff237224 */ /* 0x000fce00078e00ff */
.L_x_6063:
        /* <DEDUP_REMOVED lines=16> */
.L_x_6062:
[----:B------:R-:W-:-:S04]  /*44f00*/  ISETP.GT.AND P0, PT, R31, R38, PT ;  /* 0x000000261f00720c */ /* 0x000fc80003f04270 */
[----:B------:R-:W-:Y:S02]  /*44f10*/  SEL R30, R3, R4, P0 ;  /* 0x00000004031e7207 */ /* 0x000fe40000000000 */
[----:B------:R-:W-:-:S03]  /*44f20*/  SEL R4, R4, R3, P0 ;  /* 0x0000000304047207 */ /* 0x000fc60000000000 */
[----:B------:R-:W-:-:S07]  /*44f30*/  IMAD.MOV.U32 R3, RZ, RZ, R30 ;  /* 0x000000ffff037224 */ /* 0x000fce00078e001e */
.L_x_6061:
[----:B------:R-:W-:Y:S05]  /*44f40*/  BSYNC.RECONVERGENT B1 ;  /* 0x0000000000017941 */ /* 0x000fea0003800200 */
.L_x_6060:
        /* <DEDUP_REMOVED lines=40> */
.L_x_6066:
        /* <DEDUP_REMOVED lines=9> */
.L_x_6065:
[----:B------:R-:W-:Y:S05]  /*45260*/  BSYNC.RECONVERGENT B1 ;  /* 0x0000000000017941 */ /* 0x000fea0003800200 */
.L_x_6064:
[----:B------:R-:W-:Y:S04]  /*45270*/  BSSY.RECONVERGENT B1, `(.L_x_6067) ;  /* 0x000000d000017945 */ /* 0x000fe80003800200 */
[----:B------:R-:W-:Y:S05]  /*45280*/  @!P2 BRA `(.L_x_6068) ;  /* 0x00000000002ca947 */ /* 0x000fea0003800000 */
[----:B------:R-:W-:Y:S01]  /*45290*/  IMAD.MOV.U32 R33, RZ, RZ, RZ ;  /* 0x000000ffff217224 */ /* 0x000fe200078e00ff */
[----:B------:R-:W-:-:S07]  /*452a0*/  MOV R34, R0 ;  /* 0x0000000000227202 */ /* 0x000fce0000000f00 */
.L_x_6069:
        /* <DEDUP_REMOVED lines=9> */
.L_x_6068:
[----:B------:R-:W-:Y:S05]  /*45340*/  BSYNC.RECONVERGENT B1 ;  /* 0x0000000000017941 */ /* 0x000fea0003800200 */
.L_x_6067:
[----:B------:R-:W-:Y:S04]  /*45350*/  BSSY.RECONVERGENT B1, `(.L_x_6070) ;  /* 0x0000017000017945 */ /* 0x000fe80003800200 */
[----:B------:R-:W-:Y:S05]  /*45360*/  @!P1 BRA `(.L_x_6071) ;  /* 0x0000000000549947 */ /* 0x000fea0003800000 */
[----:B------:R-:W-:-:S07]  /*45370*/  IMAD.MOV.U32 R35, RZ, RZ, RZ ;  /* 0x000000ffff237224 */ /* 0x000fce00078e00ff */
.L_x_6073:
        /* <DEDUP_REMOVED lines=16> */
.L_x_6072:
[----:B------:R-:W-:-:S04]  /*45480*/  ISETP.GT.AND P0, PT, R31, R38, PT ;  /* 0x000000261f00720c */ /* 0x000fc80003f04270 */
[----:B------:R-:W-:Y:S02]  /*45490*/  SEL R30, R19, R0, P0 ;  /* 0x00000000131e7207 */ /* 0x000fe40000000000 */
[----:B------:R-:W-:-:S03]  /*454a0*/  SEL R0, R0, R19, P0 ;  /* 0x0000001300007207 */ /* 0x000fc60000000000 */
[----:B------:R-:W-:-:S07]  /*454b0*/  IMAD.MOV.U32 R19, RZ, RZ, R30 ;  /* 0x000000ffff137224 */ /* 0x000fce00078e001e */
.L_x_6071:
[----:B------:R-:W-:Y:S05]  /*454c0*/  BSYNC.RECONVERGENT B1 ;  /* 0x0000000000017941 */ /* 0x000fea0003800200 */
.L_x_6070:
        /* <DEDUP_REMOVED lines=40> */
.L_x_6076:
        /* <DEDUP_REMOVED lines=9> */
.L_x_6075:
[----:B------:R-:W-:Y:S05]  /*457e0*/  BSYNC.RECONVERGENT B1 ;  /* 0x0000000000017941 */ /* 0x000fea0003800200 */
.L_x_6074:
[----:B------:R-:W-:Y:S04]  /*457f0*/  BSSY.RECONVERGENT B1, `(.L_x_6077) ;  /* 0x000000d000017945 */ /* 0x000fe80003800200 */
[----:B------:R-:W-:Y:S05]  /*45800*/  @!P2 BRA `(.L_x_6078) ;  /* 0x00000000002ca947 */ /* 0x000fea0003800000 */
[----:B------:R-:W-:Y:S01]  /*45810*/  IMAD.MOV.U32 R33, RZ, RZ, RZ ;  /* 0x000000ffff217224 */ /* 0x000fe200078e00ff */
[----:B------:R-:W-:-:S07]  /*45820*/  MOV R34, R20 ;  /* 0x0000001400227202 */ /* 0x000fce0000000f00 */
.L_x_6079:
        /* <DEDUP_REMOVED lines=9> */
.L_x_6078:
[----:B------:R-:W-:Y:S05]  /*458c0*/  BSYNC.RECONVERGENT B1 ;  /* 0x0000000000017941 */ /* 0x000fea0003800200 */
.L_x_6077:
[----:B------:R-:W-:Y:S04]  /*458d0*/  BSSY.RECONVERGENT B1, `(.L_x_6080) ;  /* 0x0000017000017945 */ /* 0x000fe80003800200 */
[----:B------:R-:W-:Y:S05]  /*458e0*/  @!P1 BRA `(.L_x_6081) ;  /* 0x0000000000549947 */ /* 0x000fea0003800000 */
[----:B------:R-:W-:-:S07]  /*458f0*/  IMAD.MOV.U32 R35, RZ, RZ, RZ ;  /* 0x000000ffff237224 */ /* 0x000fce00078e00ff */
.L_x_6083:
        /* <DEDUP_REMOVED lines=16> */
.L_x_6082:
[----:B------:R-:W-:-:S04]  /*45a00*/  ISETP.GT.AND P0, PT, R31, R38, PT ;  /* 0x000000261f00720c */ /* 0x000fc80003f04270 */
[----:B------:R-:W-:Y:S02]  /*45a10*/  SEL R30, R21, R20, P0 ;  /* 0x00000014151e7207 */ /* 0x000fe40000000000 */
[----:B------:R-:W-:-:S03]  /*45a20*/  SEL R20, R20, R21, P0 ;  /* 0x0000001514147207 */ /* 0x000fc60000000000 */
[----:B------:R-:W-:-:S07]  /*45a30*/  IMAD.MOV.U32 R21, RZ, RZ, R30 ;  /* 0x000000ffff157224 */ /* 0x000fce00078e001e */
.L_x_6081:
[----:B------:R-:W-:Y:S05]  /*45a40*/  BSYNC.RECONVERGENT B1 ;  /* 0x0000000000017941 */ /* 0x000fea0003800200 */
.L_x_6080:
        /* <DEDUP_REMOVED lines=40> */
.L_x_6086:
        /* <DEDUP_REMOVED lines=9> */
.L_x_6085:
[----:B------:R-:W-:Y:S05]  /*45d60*/  BSYNC.RECONVERGENT B1 ;  /* 0x0000000000017941 */ /* 0x000fea0003800200 */
.L_x_6084:
[----:B------:R-:W-:Y:S04]  /*45d70*/  BSSY.RECONVERGENT B1, `(.L_x_6087) ;  /* 0x000000d000017945 */ /* 0x000fe80003800200 */
[----:B------:R-:W-:Y:S05]  /*45d80*/  @!P2 BRA `(.L_x_6088) ;  /* 0x00000000002ca947 */ /* 0x000fea0003800000 */
[----:B------:R-:W-:Y:S01]  /*45d90*/  IMAD.MOV.U32 R33, RZ, RZ, RZ ;  /* 0x000000ffff217224 */ /* 0x000fe200078e00ff */
[----:B------:R-:W-:-:S07]  /*45da0*/  MOV R34, R22 ;  /* 0x0000001600227202 */ /* 0x000fce0000000f00 */
.L_x_6089:
        /* <DEDUP_REMOVED lines=9> */
.L_x_6088:
[----:B------:R-:W-:Y:S05]  /*45e40*/  BSYNC.RECONVERGENT B1 ;  /* 0x0000000000017941 */ /* 0x000fea0003800200 */
.L_x_6087:
[----:B------:R-:W-:Y:S04]  /*45e50*/  BSSY.RECONVERGENT B1, `(.L_x_6090) ;  /* 0x0000017000017945 */ /* 0x000fe80003800200 */
[----:B------:R-:W-:Y:S05]  /*45e60*/  @!P1 BRA `(.L_x_6091) ;  /* 0x0000000000549947 */ /* 0x000fea0003800000 */
[----:B------:R-:W-:-:S07]  /*45e70*/  IMAD.MOV.U32 R35, RZ, RZ, RZ ;  /* 0x000000ffff237224 */ /* 0x000fce00078e00ff */
.L_x_6093:
        /* <DEDUP_REMOVED lines=16> */
.L_x_6092:
[----:B------:R-:W-:-:S04]  /*45f80*/  ISETP.GT.AND P0, PT, R31, R38, PT ;  /* 0x000000261f00720c */ /* 0x000fc80003f04270 */
[----:B------:R-:W-:Y:S02]  /*45f90*/  SEL R30, R23, R22, P0 ;  /* 0x00000016171e7207 */ /* 0x000fe40000000000 */
[----:B------:R-:W-:-:S03]  /*45fa0*/  SEL R22, R22, R23, P0 ;  /* 0x0000001716167207 */ /* 0x000fc60000000000 */
[----:B------:R-:W-:-:S07]  /*45fb0*/  IMAD.MOV.U32 R23, RZ, RZ, R30 ;  /* 0x000000ffff177224 */ /* 0x000fce00078e001e */
.L_x_6091:
[----:B------:R-:W-:Y:S05]  /*45fc0*/  BSYNC.RECONVERGENT B1 ;  /* 0x0000000000017941 */ /* 0x000fea0003800200 */
.L_x_6090:
        /* <DEDUP_REMOVED lines=40> */
.L_x_6096:
        /* <DEDUP_REMOVED lines=9> */
.L_x_6095:
[----:B------:R-:W-:Y:S05]  /*462e0*/  BSYNC.RECONVERGENT B1 ;  /* 0x0000000000017941 */ /* 0x000fea0003800200 */
.L_x_6094:
[----:B------:R-:W-:Y:S04]  /*462f0*/  BSSY.RECONVERGENT B1, `(.L_x_6097) ;  /* 0x000000d000017945 */ /* 0x000fe80003800200 */
[----:B------:R-:W-:Y:S05]  /*46300*/  @!P2 BRA `(.L_x_6098) ;  /* 0x00000000002ca947 */ /* 0x000fea0003800000 */
[----:B------:R-:W-:Y:S01]  /*46310*/  IMAD.MOV.U32 R33, RZ, RZ, RZ ;  /* 0x000000ffff217224 */ /* 0x000fe200078e00ff */
[----:B------:R-:W-:-:S07]  /*46320*/  MOV R34, R24 ;  /* 0x0000001800227202 */ /* 0x000fce0000000f00 */
.L_x_6099:
        /* <DEDUP_REMOVED lines=9> */
.L_x_6098:
[----:B------:R-:W-:Y:S05]  /*463c0*/  BSYNC.RECONVERGENT B1 ;  /* 0x0000000000017941 */ /* 0x000fea0003800200 */
.L_x_6097:
[----:B------:R-:W-:Y:S04]  /*463d0*/  BSSY.RECONVERGENT B1, `(.L_x_6100) ;  /* 0x0000017000017945 */ /* 0x000fe80003800200 */
[----:B------:R-:W-:Y:S05]  /*463e0*/  @!P1 BRA `(.L_x_6101) ;  /* 0x0000000000549947 */ /* 0x000fea0003800000 */
[----:B------:R-:W-:-:S07]  /*463f0*/  IMAD.MOV.U32 R35, RZ, RZ, RZ ;  /* 0x000000ffff237224 */ /* 0x000fce00078e00ff */
.L_x_6103:
        /* <DEDUP_REMOVED lines=16> */
.L_x_6102:
[----:B------:R-:W-:-:S04]  /*46500*/  ISETP.GT.AND P0, PT, R31, R38, PT ;  /* 0x000000261f00720c */ /* 0x000fc80003f04270 */
[----:B------:R-:W-:Y:S02]  /*46510*/  SEL R30, R25, R24, P0 ;  /* 0x00000018191e7207 */ /* 0x000fe40000000000 */
[----:B------:R-:W-:-:S03]  /*46520*/  SEL R24, R24, R25, P0 ;  /* 0x0000001918187207 */ /* 0x000fc60000000000 */
[----:B------:R-:W-:-:S07]  /*46530*/  IMAD.MOV.U32 R25, RZ, RZ, R30 ;  /* 0x000000ffff197224 */ /* 0x000fce00078e001e */
.L_x_6101:
[----:B------:R-:W-:Y:S05]  /*46540*/  BSYNC.RECONVERGENT B1 ;  /* 0x0000000000017941 */ /* 0x000fea0003800200 */
.L_x_6100:
        /* <DEDUP_REMOVED lines=40> */
.L_x_6106:
        /* <DEDUP_REMOVED lines=9> */
.L_x_6105:
[----:B------:R-:W-:Y:S05]  /*46860*/  BSYNC.RECONVERGENT B1 ;  /* 0x0000000000017941 */ /* 0x000fea0003800200 */
.L_x_6104:
[----:B------:R-:W-:Y:S04]  /*46870*/  BSSY.RECONVERGENT B1, `(.L_x_6107) ;  /* 0x000000d000017945 */ /* 0x000fe80003800200 */
[----:B------:R-:W-:Y:S05]  /*46880*/  @!P2 BRA `(.L_x_6108) ;  /* 0x00000000002ca947 */ /* 0x000fea0003800000 */
[----:B------:R-:W-:Y:S01]  /*46890*/  IMAD.MOV.U32 R33, RZ, RZ, RZ ;  /* 0x000000ffff217224 */ /* 0x000fe200078e00ff */
[----:B------:R-:W-:-:S07]  /*468a0*/  MOV R34, R26 ;  /* 0x0000001a00227202 */ /* 0x000fce0000000f00 */
.L_x_6109:
        /* <DEDUP_REMOVED lines=9> */
.L_x_6108:
[----:B------:R-:W-:Y:S05]  /*46940*/  BSYNC.RECONVERGENT B1 ;  /* 0x0000000000017941 */ /* 0x000fea0003800200 */
.L_x_6107:
[----:B------:R-:W-:Y:S04]  /*46950*/  BSSY.RECONVERGENT B1, `(.L_x_6110) ;  /* 0x0000017000017945 */ /* 0x000fe80003800200 */
[----:B------:R-:W-:Y:S05]  /*46960*/  @!P1 BRA `(.L_x_6111) ;  /* 0x0000000000549947 */ /* 0x000fea0003800000 */
[----:B------:R-:W-:-:S07]  /*46970*/  IMAD.MOV.U32 R35, RZ, RZ, RZ ;  /* 0x000000ffff237224 */ /* 0x000fce00078e00ff */
.L_x_6113:
        /* <DEDUP_REMOVED lines=16> */
.L_x_6112:
[----:B------:R-:W-:-:S04]  /*46a80*/  ISETP.GT.AND P0, PT, R31, R38, PT ;  /* 0x000000261f00720c */ /* 0x000fc80003f04270 */
[----:B------:R-:W-:Y:S02]  /*46a90*/  SEL R30, R27, R26, P0 ;  /* 0x0000001a1b1e7207 */ /* 0x000fe40000000000 */
[----:B------:R-:W-:-:S03]  /*46aa0*/  SEL R26, R26, R27, P0 ;  /* 0x0000001b1a1a7207 */ /* 0x000fc60000000000 */
[----:B------:R-:W-:-:S07]  /*46ab0*/  IMAD.MOV.U32 R27, RZ, RZ, R30 ;  /* 0x000000ffff1b7224 */ /* 0x000fce00078e001e */
.L_x_6111:
[----:B------:R-:W-:Y:S05]  /*46ac0*/  BSYNC.RECONVERGENT B1 ;  /* 0x0000000000017941 */ /* 0x000fea0003800200 */
.L_x_6110:
        /* <DEDUP_REMOVED lines=40> */
.L_x_6116:
        /* <DEDUP_REMOVED lines=9> */
.L_x_6115:
[----:B------:R-:W-:Y:S05]  /*46de0*/  BSYNC.RECONVERGENT B1 ;  /* 0x0000000000017941 */ /* 0x000fea0003800200 */
.L_x_6114:
[----:B------:R-:W-:Y:S04]  /*46df0*/  BSSY.RECONVERGENT B1, `(.L_x_6117) ;  /* 0x000000d000017945 */ /* 0x000fe80003800200 */
[----:B------:R-:W-:Y:S05]  /*46e00*/  @!P2 BRA `(.L_x_6118) ;  /* 0x00000000002ca947 */ /* 0x000fea0003800000 */
[----:B------:R-:W-:Y:S01]  /*46e10*/  IMAD.MOV.U32 R33, RZ, RZ, RZ ;  /* 0x000000ffff217224 */ /* 0x000fe200078e00ff */
[----:B------:R-:W-:-:S07]  /*46e20*/  MOV R34, R28 ;  /* 0x0000001c00227202 */ /* 0x000fce0000000f00 */
.L_x_6119:
        /* <DEDUP_REMOVED lines=9> */
.L_x_6118:
[----:B------:R-:W-:Y:S05]  /*46ec0*/  BSYNC.RECONVERGENT B1 ;  /* 0x0000000000017941 */ /* 0x000fea0003800200 */
.L_x_6117:
[----:B------:R-:W-:Y:S04]  /*46ed0*/  BSSY.RECONVERGENT B1, `(.L_x_6120) ;  /* 0x0000017000017945 */ /* 0x000fe80003800200 */
[----:B------:R-:W-:Y:S05]  /*46ee0*/  @!P1 BRA `(.L_x_6121) ;  /* 0x0000000000549947 */ /* 0x000fea0003800000 */
[----:B------:R-:W-:-:S07]  /*46ef0*/  IMAD.MOV.U32 R35, RZ, RZ, RZ ;  /* 0x000000ffff237224 */ /* 0x000fce00078e00ff */
.L_x_6123:
        /* <DEDUP_REMOVED lines=16> */
.L_x_6122:
[----:B------:R-:W-:-:S04]  /*47000*/  ISETP.GT.AND P0, PT, R31, R38, PT ;  /* 0x000000261f00720c */ /* 0x000fc80003f04270 */
[----:B------:R-:W-:Y:S02]  /*47010*/  SEL R30, R29, R28, P0 ;  /* 0x0000001c1d1e7207 */ /* 0x000fe40000000000 */
[----:B------:R-:W-:-:S03]  /*47020*/  SEL R28, R28, R29, P0 ;  /* 0x0000001d1c1c7207 */ /* 0x000fc60000000000 */
[----:B------:R-:W-:-:S07]  /*47030*/  IMAD.MOV.U32 R29, RZ, RZ, R30 ;  /* 0x000000ffff1d7224 */ /* 0x000fce00078e001e */
.L_x_6121:
[----:B------:R-:W-:Y:S05]  /*47040*/  BSYNC.RECONVERGENT B1 ;  /* 0x0000000000017941 */ /* 0x000fea0003800200 */
.L_x_6120:
        /* <DEDUP_REMOVED lines=40> */
.L_x_6126:
        /* <DEDUP_REMOVED lines=9> */
.L_x_6125:
[----:B------:R-:W-:Y:S05]  /*47360*/  BSYNC.RECONVERGENT B1 ;  /* 0x0000000000017941 */ /* 0x000fea0003800200 */
.L_x_6124:
[----:B------:R-:W-:Y:S04]  /*47370*/  BSSY.RECONVERGENT B1, `(.L_x_6127) ;  /* 0x000000d000017945 */ /* 0x000fe80003800200 */
[----:B------:R-:W-:Y:S05]  /*47380*/  @!P2 BRA `(.L_x_6128) ;  /* 0x00000000002ca947 */ /* 0x000fea0003800000 */
[----:B------:R-:W-:Y:S01]  /*47390*/  IMAD.MOV.U32 R33, RZ, RZ, RZ ;  /* 0x000000ffff217224 */ /* 0x000fe200078e00ff */
[----:B------:R-:W-:-:S07]  /*473a0*/  MOV R34, R32 ;  /* 0x0000002000227202 */ /* 0x000fce0000000f00 */
.L_x_6129:
        /* <DEDUP_REMOVED lines=9> */
.L_x_6128:
[----:B------:R-:W-:Y:S05]  /*47440*/  BSYNC.RECONVERGENT B1 ;  /* 0x0000000000017941 */ /* 0x000fea0003800200 */
.L_x_6127:
[----:B------:R-:W-:Y:S04]  /*47450*/  BSSY.RECONVERGENT B1, `(.L_x_6130) ;  /* 0x0000017000017945 */ /* 0x000fe80003800200 */
[----:B------:R-:W-:Y:S05]  /*47460*/  @!P1 BRA `(.L_x_6131) ;  /* 0x0000000000549947 */ /* 0x000fea0003800000 */
[----:B------:R-:W-:-:S07]  /*47470*/  IMAD.MOV.U32 R35, RZ, RZ, RZ ;  /* 0x000000ffff237224 */ /* 0x000fce00078e00ff */
.L_x_6133:
        /* <DEDUP_REMOVED lines=16> */
.L_x_6132:
[----:B------:R-:W-:-:S04]  /*47580*/  ISETP.GT.AND P0, PT, R31, R38, PT ;  /* 0x000000261f00720c */ /* 0x000fc80003f04270 */
[----:B------:R-:W-:Y:S02]  /*47590*/  SEL R30, R2, R32, P0 ;  /* 0x00000020021e7207 */ /* 0x000fe40000000000 */
[----:B------:R-:W-:-:S03]  /*475a0*/  SEL R32, R32, R2, P0 ;  /* 0x0000000220207207 */ /* 0x000fc60000000000 */
[----:B------:R-:W-:-:S07]  /*475b0*/  IMAD.MOV.U32 R2, RZ, RZ, R30 ;  /* 0x000000ffff027224 */ /* 0x000fce00078e001e */
.L_x_6131:
[----:B------:R-:W-:Y:S05]  /*475c0*/  BSYNC.RECONVERGENT B1 ;  /* 0x0000000000017941 */ /* 0x000fea0003800200 */
.L_x_6130:
        /* <DEDUP_REMOVED lines=40> */
.L_x_6136:
        /* <DEDUP_REMOVED lines=9> */
.L_x_6135:
[----:B------:R-:W-:Y:S05]  /*478e0*/  BSYNC.RECONVERGENT B1 ;  /* 0x0000000000017941 */ /* 0x000fea0003800200 */
.L_x_6134:
[----:B------:R-:W-:Y:S04]  /*478f0*/  BSSY.RECONVERGENT B1, `(.L_x_6137) ;  /* 0x000000d000017945 */ /* 0x000fe80003800200 */
[----:B------:R-:W-:Y:S05]  /*47900*/  @!P2 BRA `(.L_x_6138) ;  /* 0x00000000002ca947 */ /* 0x000fea0003800000 */
[----:B------:R-:W-:Y:S01]  /*47910*/  IMAD.MOV.U32 R33, RZ, RZ, RZ ;  /* 0x000000ffff217224 */ /* 0x000fe200078e00ff */
[----:B------:R-:W-:-:S07]  /*47920*/  MOV R34, R5 ;  /* 0x0000000500227202 */ /* 0x000fce0000000f00 */
.L_x_6139:
        /* <DEDUP_REMOVED lines=9> */
.L_x_6138:
[----:B------:R-:W-:Y:S05]  /*479c0*/  BSYNC.RECONVERGENT B1 ;  /* 0x0000000000017941 */ /* 0x000fea0003800200 */
.L_x_6137:
[----:B------:R-:W-:Y:S04]  /*479d0*/  BSSY.RECONVERGENT B1, `(.L_x_6140) ;  /* 0x0000017000017945 */ /* 0x000fe80003800200 */
[----:B------:R-:W-:Y:S05]  /*479e0*/  @!P1 BRA `(.L_x_6141) ;  /* 0x0000000000549947 */ /* 0x000fea0003800000 */
[----:B------:R-:W-:-:S07]  /*479f0*/  IMAD.MOV.U32 R35, RZ, RZ, RZ ;  /* 0x000000ffff237224 */ /* 0x000fce00078e00ff */
.L_x_6143:
        /* <DEDUP_REMOVED lines=16> */
.L_x_6142:
[----:B------:R-:W-:-:S04]  /*47b00*/  ISETP.GT.AND P0, PT, R31, R38, PT ;  /* 0x000000261f00720c */ /* 0x000fc80003f04270 */
[----:B------:R-:W-:Y:S02]  /*47b10*/  SEL R30, R4, R5, P0 ;  /* 0x00000005041e7207 */ /* 0x000fe40000000000 */
[----:B------:R-:W-:-:S03]  /*47b20*/  SEL R5, R5, R4, P0 ;  /* 0x0000000405057207 */ /* 0x000fc60000000000 */
[----:B------:R-:W-:-:S07]  /*47b30*/  IMAD.MOV.U32 R4, RZ, RZ, R30 ;  /* 0x000000ffff047224 */ /* 0x000fce00078e001e */
.L_x_6141:
[----:B------:R-:W-:Y:S05]  /*47b40*/  BSYNC.RECONVERGENT B1 ;  /* 0x0000000000017941 */ /* 0x000fea0003800200 */
.L_x_6140:
        /* <DEDUP_REMOVED lines=40> */
.L_x_6146:
        /* <DEDUP_REMOVED lines=9> */
.L_x_6145:
[----:B------:R-:W-:Y:S05]  /*47e60*/  BSYNC.RECONVERGENT B1 ;  /* 0x0000000000017941 */ /* 0x000fea0003800200 */
.L_x_6144:
[----:B------:R-:W-:Y:S04]  /*47e70*/  BSSY.RECONVERGENT B1, `(.L_x_6147) ;  /* 0x000000d000017945 */ /* 0x000fe80003800200 */
[----:B------:R-:W-:Y:S05]  /*47e80*/  @!P2 BRA `(.L_x_6148) ;  /* 0x00000000002ca947 */ /* 0x000fea0003800000 */
[----:B------:R-:W-:Y:S01]  /*47e90*/  IMAD.MOV.U32 R33, RZ, RZ, RZ ;  /* 0x000000ffff217224 */ /* 0x000fe200078e00ff */
[----:B------:R-:W-:-:S07]  /*47ea0*/  MOV R34, R3 ;  /* 0x0000000300227202 */ /* 0x000fce0000000f00 */
.L_x_6149:
        /* <DEDUP_REMOVED lines=9> */
.L_x_6148:
[----:B------:R-:W-:Y:S05]  /*47f40*/  BSYNC.RECONVERGENT B1 ;  /* 0x0000000000017941 */ /* 0x000fea0003800200 */
.L_x_6147:
[----:B------:R-:W-:Y:S04]  /*47f50*/  BSSY.RECONVERGENT B1, `(.L_x_6150) ;  /* 0x0000017000017945 */ /* 0x000fe80003800200 */
[----:B------:R-:W-:Y:S05]  /*47f60*/  @!P1 BRA `(.L_x_6151) ;  /* 0x0000000000549947 */ /* 0x000fea0003800000 */
[----:B------:R-:W-:-:S07]  /*47f70*/  IMAD.MOV.U32 R35, RZ, RZ, RZ ;  /* 0x000000ffff237224 */ /* 0x000fce00078e00ff */
.L_x_6153:
        /* <DEDUP_REMOVED lines=16> */
.L_x_6152:
[----:B------:R-:W-:-:S04]  /*48080*/  ISETP.GT.AND P0, PT, R31, R38, PT ;  /* 0x000000261f00720c */ /* 0x000fc80003f04270 */
[----:B------:R-:W-:Y:S02]  /*48090*/  SEL R30, R0, R3, P0 ;  /* 0x00000003001e7207 */ /* 0x000fe40000000000 */
[----:B------:R-:W-:-:S03]  /*480a0*/  SEL R3, R3, R0, P0 ;  /* 0x0000000003037207 */ /* 0x000fc60000000000 */
[----:B------:R-:W-:-:S07]  /*480b0*/  IMAD.MOV.U32 R0, RZ, RZ, R30 ;  /* 0x000000ffff007224 */ /* 0x000fce00078e001e */
.L_x_6151:
[----:B------:R-:W-:Y:S05]  /*480c0*/  BSYNC.RECONVERGENT B1 ;  /* 0x0000000000017941 */ /* 0x000fea0003800200 */
.L_x_6150:
        /* <DEDUP_REMOVED lines=40> */
.L_x_6156:
        /* <DEDUP_REMOVED lines=9> */
.L_x_6155:
[----:B------:R-:W-:Y:S05]  /*483e0*/  BSYNC.RECONVERGENT B1 ;  /* 0x0000000000017941 */ /* 0x000fea0003800200 */
.L_x_6154:
[----:B------:R-:W-:Y:S04]  /*483f0*/  BSSY.RECONVERGENT B1, `(.L_x_6157) ;  /* 0x000000d000017945 */ /* 0x000fe80003800200 */
[----:B------:R-:W-:Y:S05]  /*48400*/  @!P2 BRA `(.L_x_6158) ;  /* 0x00000000002ca947 */ /* 0x000fea0003800000 */
[----:B------:R-:W-:Y:S01]  /*48410*/  IMAD.MOV.U32 R33, RZ, RZ, RZ ;  /* 0x000000ffff217224 */ /* 0x000fe200078e00ff */
[----:B------:R-:W-:-:S07]  /*48420*/  MOV R34, R19 ;  /* 0x0000001300227202 */ /* 0x000fce0000000f00 */
.L_x_6159:
        /* <DEDUP_REMOVED lines=9> */
.L_x_6158:
[----:B------:R-:W-:Y:S05]  /*484c0*/  BSYNC.RECONVERGENT B1 ;  /* 0x0000000000017941 */ /* 0x000fea0003800200 */
.L_x_6157:
[----:B------:R-:W-:Y:S04]  /*484d0*/  BSSY.RECONVERGENT B1, `(.L_x_6160) ;  /* 0x0000017000017945 */ /* 0x000fe80003800200 */
[----:B------:R-:W-:Y:S05]  /*484e0*/  @!P1 BRA `(.L_x_6161) ;  /* 0x0000000000549947 */ /* 0x000fea0003800000 */
[----:B------:R-:W-:-:S07]  /*484f0*/  IMAD.MOV.U32 R35, RZ, RZ, RZ ;  /* 0x000000ffff237224 */ /* 0x000fce00078e00ff */
.L_x_6163:
        /* <DEDUP_REMOVED lines=16> */
.L_x_6162:
[----:B------:R-:W-:-:S04]  /*48600*/  ISETP.GT.AND P0, PT, R31, R38, PT ;  /* 0x000000261f00720c */ /* 0x000fc80003f04270 */
[----:B------:R-:W-:Y:S02]  /*48610*/  SEL R30, R20, R19, P0 ;  /* 0x00000013141e7207 */ /* 0x000fe40000000000 */
[----:B------:R-:W-:-:S03]  /*48620*/  SEL R19, R19, R20, P0 ;  /* 0x0000001413137207 */ /* 0x000fc60000000000 */
[----:B------:R-:W-:-:S07]  /*48630*/  IMAD.MOV.U32 R20, RZ, RZ, R30 ;  /* 0x000000ffff147224 */ /* 0x000fce00078e001e */
.L_x_6161:
[----:B------:R-:W-:Y:S05]  /*48640*/  BSYNC.RECONVERGENT B1 ;  /* 0x0000000000017941 */ /* 0x000fea0003800200 */
.L_x_6160:
        /* <DEDUP_REMOVED lines=40> */
.L_x_6166:
        /* <DEDUP_REMOVED lines=9> */
.L_x_6165:
[----:B------:R-:W-:Y:S05]  /*48960*/  BSYNC.RECONVERGENT B1 ;  /* 0x0000000000017941 */ /* 0x000fea0003800200 */
.L_x_6164:
[----:B------:R-:W-:Y:S04]  /*48970*/  BSSY.RECONVERGENT B1, `(.L_x_6167) ;  /* 0x000000d000017945 */ /* 0x000fe80003800200 */
[----:B------:R-:W-:Y:S05]  /*48980*/  @!P2 BRA `(.L_x_6168) ;  /* 0x00000000002ca947 */ /* 0x000fea0003800000 */
[----:B------:R-:W-:Y:S01]  /*48990*/  IMAD.MOV.U32 R33, RZ, RZ, RZ ;  /* 0x000000ffff217224 */ /* 0x000fe200078e00ff */
[----:B------:R-:W-:-:S07]  /*489a0*/  MOV R34, R21 ;  /* 0x0000001500227202 */ /* 0x000fce0000000f00 */
.L_x_6169:
        /* <DEDUP_REMOVED lines=9> */
.L_x_6168:
[----:B------:R-:W-:Y:S05]  /*48a40*/  BSYNC.RECONVERGENT B1 ;  /* 0x0000000000017941 */ /* 0x000fea0003800200 */
.L_x_6167:
[----:B------:R-:W-:Y:S04]  /*48a50*/  BSSY.RECONVERGENT B1, `(.L_x_6170) ;  /* 0x0000017000017945 */ /* 0x000fe80003800200 */
[----:B------:R-:W-:Y:S05]  /*48a60*/  @!P1 BRA `(.L_x_6171) ;  /* 0x0000000000549947 */ /* 0x000fea0003800000 */
[----:B------:R-:W-:-:S07]  /*48a70*/  IMAD.MOV.U32 R35, RZ, RZ, RZ ;  /* 0x000000ffff237224 */ /* 0x000fce00078e00ff */
.L_x_6173:
        /* <DEDUP_REMOVED lines=16> */
.L_x_6172:
[----:B------:R-:W-:-:S04]  /*48b80*/  ISETP.GT.AND P0, PT, R31, R38, PT ;  /* 0x000000261f00720c */ /* 0x000fc80003f04270 */
[----:B------:R-:W-:Y:S02]  /*48b90*/  SEL R30, R22, R21, P0 ;  /* 0x00000015161e7207 */ /* 0x000fe40000000000 */
[----:B------:R-:W-:-:S03]  /*48ba0*/  SEL R21, R21, R22, P0 ;  /* 0x0000001615157207 */ /* 0x000fc60000000000 */
[----:B------:R-:W-:-:S07]  /*48bb0*/  IMAD.MOV.U32 R22, RZ, RZ, R30 ;  /* 0x000000ffff167224 */ /* 0x000fce00078e001e */
.L_x_6171:
[----:B------:R-:W-:Y:S05]  /*48bc0*/  BSYNC.RECONVERGENT B1 ;  /* 0x0000000000017941 */ /* 0x000fea0003800200 */
.L_x_6170:
        /* <DEDUP_REMOVED lines=40> */
.L_x_6176:
        /* <DEDUP_REMOVED lines=9> */
.L_x_6175:
[----:B------:R-:W-:Y:S05]  /*48ee0*/  BSYNC.RECONVERGENT B1 ;  /* 0x0000000000017941 */ /* 0x000fea0003800200 */
.L_x_6174:
[----:B------:R-:W-:Y:S04]  /*48ef0*/  BSSY.RECONVERGENT B1, `(.L_x_6177) ;  /* 0x000000d000017945 */ /* 0x000fe80003800200 */
[----:B------:R-:W-:Y:S05]  /*48f00*/  @!P2 BRA `(.L_x_6178) ;  /* 0x00000000002ca947 */ /* 0x000fea0003800000 */
[----:B------:R-:W-:Y:S01]  /*48f10*/  IMAD.MOV.U32 R33, RZ, RZ, RZ ;  /* 0x000000ffff217224 */ /* 0x000fe200078e00ff */
[----:B------:R-:W-:-:S07]  /*48f20*/  MOV R34, R23 ;  /* 0x0000001700227202 */ /* 0x000fce0000000f00 */
.L_x_6179:
        /* <DEDUP_REMOVED lines=9> */
.L_x_6178:
[----:B------:R-:W-:Y:S05]  /*48fc0*/  BSYNC.RECONVERGENT B1 ;  /* 0x0000000000017941 */ /* 0x000fea0003800200 */
.L_x_6177:
[----:B------:R-:W-:Y:S04]  /*48fd0*/  BSSY.RECONVERGENT B1, `(.L_x_6180) ;  /* 0x0000017000017945 */ /* 0x000fe80003800200 */
[----:B------:R-:W-:Y:S05]  /*48fe0*/  @!P1 BRA `(.L_x_6181) ;  /* 0x0000000000549947 */ /* 0x000fea0003800000 */
[----:B------:R-:W-:-:S07]  /*48ff0*/  IMAD.MOV.U32 R35, RZ, RZ, RZ ;  /* 0x000000ffff237224 */ /* 0x000fce00078e00ff */
.L_x_6183:
        /* <DEDUP_REMOVED lines=16> */
.L_x_6182:
[----:B------:R-:W-:-:S04]  /*49100*/  ISETP.GT.AND P0, PT, R31, R38, PT ;  /* 0x000000261f00720c */ /* 0x000fc80003f04270 */
[----:B------:R-:W-:Y:S02]  /*49110*/  SEL R30, R24, R23, P0 ;  /* 0x00000017181e7207 */ /* 0x000fe40000000000 */
[----:B------:R-:W-:-:S03]  /*49120*/  SEL R23, R23, R24, P0 ;  /* 0x0000001817177207 */ /* 0x000fc60000000000 */
[----:B------:R-:W-:-:S07]  /*49130*/  IMAD.MOV.U32 R24, RZ, RZ, R30 ;  /* 0x000000ffff187224 */ /* 0x000fce00078e001e */
.L_x_6181:
[----:B------:R-:W-:Y:S05]  /*49140*/  BSYNC.RECONVERGENT B1 ;  /* 0x0000000000017941 */ /* 0x000fea0003800200 */
.L_x_6180:
        /* <DEDUP_REMOVED lines=40> */
.L_x_6186:
        /* <DEDUP_REMOVED lines=9> */
.L_x_6185:
[----:B------:R-:W-:Y:S05]  /*49460*/  BSYNC.RECONVERGENT B1 ;  /* 0x0000000000017941 */ /* 0x000fea0003800200 */
.L_x_6184:
[----:B------:R-:W-:Y:S04]  /*49470*/  BSSY.RECONVERGENT B1, `(.L_x_6187) ;  /* 0x000000d000017945 */ /* 0x000fe80003800200 */
[----:B------:R-:W-:Y:S05]  /*49480*/  @!P2 BRA `(.L_x_6188) ;  /* 0x00000000002ca947 */ /* 0x000fea0003800000 */
[----:B------:R-:W-:Y:S01]  /*49490*/  IMAD.MOV.U32 R33, RZ, RZ, RZ ;  /* 0x000000ffff217224 */ /* 0x000fe200078e00ff */
[----:B------:R-:W-:-:S07]  /*494a0*/  MOV R34, R25 ;  /* 0x0000001900227202 */ /* 0x000fce0000000f00 */
.L_x_6189:
        /* <DEDUP_REMOVED lines=9> */
.L_x_6188:
[----:B------:R-:W-:Y:S05]  /*49540*/  BSYNC.RECONVERGENT B1 ;  /* 0x0000000000017941 */ /* 0x000fea0003800200 */
.L_x_6187:
[----:B------:R-:W-:Y:S04]  /*49550*/  BSSY.RECONVERGENT B1, `(.L_x_6190) ;  /* 0x0000017000017945 */ /* 0x000fe80003800200 */
[----:B------:R-:W-:Y:S05]  /*49560*/  @!P1 BRA `(.L_x_6191) ;  /* 0x0000000000549947 */ /* 0x000fea0003800000 */
[----:B------:R-:W-:-:S07]  /*49570*/  IMAD.MOV.U32 R35, RZ, RZ, RZ ;  /* 0x000000ffff237224 */ /* 0x000fce00078e00ff */
.L_x_6193:
        /* <DEDUP_REMOVED lines=16> */
.L_x_6192:
[----:B------:R-:W-:-:S04]  /*49680*/  ISETP.GT.AND P0, PT, R31, R38, PT ;  /* 0x000000261f00720c */ /* 0x000fc80003f04270 */
[----:B------:R-:W-:Y:S02]  /*49690*/  SEL R30, R26, R25, P0 ;  /* 0x000000191a1e7207 */ /* 0x000fe40000000000 */
[----:B------:R-:W-:-:S03]  /*496a0*/  SEL R25, R25, R26, P0 ;  /* 0x0000001a19197207 */ /* 0x000fc60000000000 */
[----:B------:R-:W-:-:S07]  /*496b0*/  IMAD.MOV.U32 R26, RZ, RZ, R30 ;  /* 0x000000ffff1a7224 */ /* 0x000fce00078e001e */
.L_x_6191:
[----:B------:R-:W-:Y:S05]  /*496c0*/  BSYNC.RECONVERGENT B1 ;  /* 0x0000000000017941 */ /* 0x000fea0003800200 */
.L_x_6190:
        /* <DEDUP_REMOVED lines=40> */
.L_x_6196:
        /* <DEDUP_REMOVED lines=9> */
.L_x_6195:
[----:B------:R-:W-:Y:S05]  /*499e0*/  BSYNC.RECONVERGENT B1 ;  /* 0x0000000000017941 */ /* 0x000fea0003800200 */
.L_x_6194:
[----:B------:R-:W-:Y:S04]  /*499f0*/  BSSY.RECONVERGENT B1, `(.L_x_6197) ;  /* 0x000000d000017945 */ /* 0x000fe80003800200 */
[----:B------:R-:W-:Y:S05]  /*49a00*/  @!P2 BRA `(.L_x_6198) ;  /* 0x00000000002ca947 */ /* 0x000fea0003800000 */
[----:B------:R-:W-:Y:S01]  /*49a10*/  IMAD.MOV.U32 R33, RZ, RZ, RZ ;  /* 0x000000ffff217224 */ /* 0x000fe200078e00ff */
[----:B------:R-:W-:-:S07]  /*49a20*/  MOV R34, R27 ;  /* 0x0000001b00227202 */ /* 0x000fce0000000f00 */
.L_x_6199:
        /* <DEDUP_REMOVED lines=9> */
.L_x_6198:
[----:B------:R-:W-:Y:S05]  /*49ac0*/  BSYNC.RECONVERGENT B1 ;  /* 0x0000000000017941 */ /* 0x000fea0003800200 */
.L_x_6197:
[----:B------:R-:W-:Y:S04]  /*49ad0*/  BSSY.RECONVERGENT B1, `(.L_x_6200) ;  /* 0x0000017000017945 */ /* 0x000fe80003800200 */
[----:B------:R-:W-:Y:S05]  /*49ae0*/  @!P1 BRA `(.L_x_6201) ;  /* 0x0000000000549947 */ /* 0x000fea0003800000 */
[----:B------:R-:W-:-:S07]  /*49af0*/  IMAD.MOV.U32 R35, RZ, RZ, RZ ;  /* 0x000000ffff237224 */ /* 0x000fce00078e00ff */
.L_x_6203:
        /* <DEDUP_REMOVED lines=16> */
.L_x_6202:
[----:B------:R-:W-:-:S04]  /*49c00*/  ISETP.GT.AND P0, PT, R31, R38, PT ;  /* 0x000000261f00720c */ /* 0x000fc80003f04270 */
[----:B------:R-:W-:Y:S02]  /*49c10*/  SEL R30, R28, R27, P0 ;  /* 0x0000001b1c1e7207 */ /* 0x000fe40000000000 */
[----:B------:R-:W-:-:S03]  /*49c20*/  SEL R27, R27, R28, P0 ;  /* 0x0000001c1b1b7207 */ /* 0x000fc60000000000 */
[----:B------:R-:W-:-:S07]  /*49c30*/  IMAD.MOV.U32 R28, RZ, RZ, R30 ;  /* 0x000000ffff1c7224 */ /* 0x000fce00078e001e */
.L_x_6201:
[----:B------:R-:W-:Y:S05]  /*49c40*/  BSYNC.RECONVERGENT B1 ;  /* 0x0000000000017941 */ /* 0x000fea0003800200 */
.L_x_6200:
        /* <DEDUP_REMOVED lines=40> */
.L_x_6206:
        /* <DEDUP_REMOVED lines=9> */
.L_x_6205:
[----:B------:R-:W-:Y:S05]  /*49f60*/  BSYNC.RECONVERGENT B1 ;  /* 0x0000000000017941 */ /* 0x000fea0003800200 */
.L_x_6204:
[----:B------:R-:W-:Y:S04]  /*49f70*/  BSSY.RECONVERGENT B1, `(.L_x_6207) ;  /* 0x000000d000017945 */ /* 0x000fe80003800200 */
[----:B------:R-:W-:Y:S05]  /*49f80*/  @!P2 BRA `(.L_x_6208) ;  /* 0x00000000002ca947 */ /* 0x000fea0003800000 */
[----:B------:R-:W-:Y:S01]  /*49f90*/  IMAD.MOV.U32 R33, RZ, RZ, RZ ;  /* 0x000000ffff217224 */ /* 0x000fe200078e00ff */
[----:B------:R-:W-:-:S07]  /*49fa0*/  MOV R34, R29 ;  /* 0x0000001d00227202 */ /* 0x000fce0000000f00 */
.L_x_6209:
        /* <DEDUP_REMOVED lines=9> */
.L_x_6208:
[----:B------:R-:W-:Y:S05]  /*4a040*/  BSYNC.RECONVERGENT B1 ;  /* 0x0000000000017941 */ /* 0x000fea0003800200 */
.L_x_6207:
[----:B------:R-:W-:Y:S04]  /*4a050*/  BSSY.RECONVERGENT B1, `(.L_x_6210) ;  /* 0x0000017000017945 */ /* 0x000fe80003800200 */
[----:B------:R-:W-:Y:S05]  /*4a060*/  @!P1 BRA `(.L_x_6211) ;  /* 0x0000000000549947 */ /* 0x000fea0003800000 */
[----:B------:R-:W-:-:S07]  /*4a070*/  IMAD.MOV.U32 R35, RZ, RZ, RZ ;  /* 0x000000ffff237224 */ /* 0x000fce00078e00ff */
.L_x_6213:
        /* <DEDUP_REMOVED lines=16> */
.L_x_6212:
[----:B------:R-:W-:-:S04]  /*4a180*/  ISETP.GT.AND P0, PT, R31, R38, PT ;  /* 0x000000261f00720c */ /* 0x000fc80003f04270 */
[----:B------:R-:W-:Y:S02]  /*4a190*/  SEL R30, R32, R29, P0 ;  /* 0x0000001d201e7207 */ /* 0x000fe40000000000 */
[----:B------:R-:W-:-:S03]  /*4a1a0*/  SEL R29, R29, R32, P0 ;  /* 0x000000201d1d7207 */ /* 0x000fc60000000000 */
[----:B------:R-:W-:-:S07]  /*4a1b0*/  IMAD.MOV.U32 R32, RZ, RZ, R30 ;  /* 0x000000ffff207224 */ /* 0x000fce00078e001e */
.L_x_6211:
[----:B------:R-:W-:Y:S05]  /*4a1c0*/  BSYNC.RECONVERGENT B1 ;  /* 0x0000000000017941 */ /* 0x000fea0003800200 */
.L_x_6210:
        /* <DEDUP_REMOVED lines=40> */
.L_x_6216:
        /* <DEDUP_REMOVED lines=9> */
.L_x_6215:
[----:B------:R-:W-:Y:S05]  /*4a4e0*/  BSYNC.RECONVERGENT B1 ;  /* 0x0000000000017941 */ /* 0x000fea0003800200 */
.L_x_6214:
[----:B------:R-:W-:Y:S04]  /*4a4f0*/  BSSY.RECONVERGENT B1, `(.L_x_6217) ;  /* 0x000000d000017945 */ /* 0x000fe80003800200 */
[----:B------:R-:W-:Y:S05]  /*4a500*/  @!P2 BRA `(.L_x_6218) ;  /* 0x00000000002ca947 */ /* 0x000fea0003800000 */
[----:B------:R-:W-:Y:S01]  /*4a510*/  IMAD.MOV.U32 R33, RZ, RZ, RZ ;  /* 0x000000ffff217224 */ /* 0x000fe200078e00ff */
[----:B------:R-:W-:-:S07]  /*4a520*/  MOV R34, R4 ;  /* 0x0000000400227202 */ /* 0x000fce0000000f00 */
.L_x_6219:
        /* <DEDUP_REMOVED lines=9> */
.L_x_6218:
[----:B------:R-:W-:Y:S05]  /*4a5c0*/  BSYNC.RECONVERGENT B1 ;  /* 0x0000000000017941 */ /* 0x000fea0003800200 */
.L_x_6217:
[----:B------:R-:W-:Y:S04]  /*4a5d0*/  BSSY.RECONVERGENT B1, `(.L_x_6220) ;  /* 0x0000017000017945 */ /* 0x000fe80003800200 */
[----:B------:R-:W-:Y:S05]  /*4a5e0*/  @!P1 BRA `(.L_x_6221) ;  /* 0x0000000000549947 */ /* 0x000fea0003800000 */
[----:B------:R-:W-:-:S07]  /*4a5f0*/  IMAD.MOV.U32 R35, RZ, RZ, RZ ;  /* 0x000000ffff237224 */ /* 0x000fce00078e00ff */
.L_x_6223:
        /* <DEDUP_REMOVED lines=16> */
.L_x_6222:
[----:B------:R-:W-:-:S04]  /*4a700*/  ISETP.GT.AND P0, PT, R31, R38, PT ;  /* 0x000000261f00720c */ /* 0x000fc80003f04270 */
[----:B------:R-:W-:Y:S02]  /*4a710*/  SEL R30, R3, R4, P0 ;  /* 0x00000004031e7207 */ /* 0x000fe40000000000 */
[----:B------:R-:W-:-:S03]  /*4a720*/  SEL R4, R4, R3, P0 ;  /* 0x0000000304047207 */ /* 0x000fc60000000000 */
[----:B------:R-:W-:-:S07]  /*4a730*/  IMAD.MOV.U32 R3, RZ, RZ, R30 ;  /* 0x000000ffff037224 */ /* 0x000fce00078e001e */
.L_x_6221:
[----:B------:R-:W-:Y:S05]  /*4a740*/  BSYNC.RECONVERGENT B1 ;  /* 0x0000000000017941 */ /* 0x000fea0003800200 */
.L_x_6220:
        /* <DEDUP_REMOVED lines=40> */
.L_x_6226:
        /* <DEDUP_REMOVED lines=9> */
.L_x_6225:
[----:B------:R-:W-:Y:S05]  /*4aa60*/  BSYNC.RECONVERGENT B1 ;  /* 0x0000000000017941 */ /* 0x000fea0003800200 */
.L_x_6224:
[----:B------:R-:W-:Y:S04]  /*4aa70*/  BSSY.RECONVERGENT B1, `(.L_x_6227) ;  /* 0x000000d000017945 */ /* 0x000fe80003800200 */
[----:B------:R-:W-:Y:S05]  /*4aa80*/  @!P2 BRA `(.L_x_6228) ;  /* 0x00000000002ca947 */ /* 0x000fea0003800000 */
[----:B------:R-:W-:Y:S01]  /*4aa90*/  IMAD.MOV.U32 R33, RZ, RZ, RZ ;  /* 0x000000ffff217224 */ /* 0x000fe200078e00ff */
[----:B------:R-:W-:-:S07]  /*4aaa0*/  MOV R34, R0 ;  /* 0x0000000000227202 */ /* 0x000fce0000000f00 */
.L_x_6229:
        /* <DEDUP_REMOVED lines=9> */
.L_x_6228:
[----:B------:R-:W-:Y:S05]  /*4ab40*/  BSYNC.RECONVERGENT B1 ;  /* 0x0000000000017941 */ /* 0x000fea0003800200 */
.L_x_6227:
[----:B------:R-:W-:Y:S04]  /*4ab50*/  BSSY.RECONVERGENT B1, `(.L_x_6230) ;  /* 0x0000017000017945 */ /* 0x000fe80003800200 */
[----:B------:R-:W-:Y:S05]  /*4ab60*/  @!P1 BRA `(.L_x_6231) ;  /* 0x0000000000549947 */ /* 0x000fea0003800000 */
[----:B------:R-:W-:-:S07]  /*4ab70*/  IMAD.MOV.U32 R35, RZ, RZ, RZ ;  /* 0x000000ffff237224 */ /* 0x000fce00078e00ff */
.L_x_6233:
        /* <DEDUP_REMOVED lines=16> */
.L_x_6232:
[----:B------:R-:W-:-:S04]  /*4ac80*/  ISETP.GT.AND P0, PT, R31, R38, PT ;  /* 0x000000261f00720c */ /* 0x000fc80003f04270 */
[----:B------:R-:W-:Y:S02]  /*4ac90*/  SEL R30, R19, R0, P0 ;  /* 0x00000000131e7207 */ /* 0x000fe40000000000 */
[----:B------:R-:W-:-:S03]  /*4aca0*/  SEL R0, R0, R19, P0 ;  /* 0x0000001300007207 */ /* 0x000fc60000000000 */
[----:B------:R-:W-:-:S07]  /*4acb0*/  IMAD.MOV.U32 R19, RZ, RZ, R30 ;  /* 0x000000ffff137224 */ /* 0x000fce00078e001e */
.L_x_6231:
[----:B------:R-:W-:Y:S05]  /*4acc0*/  BSYNC.RECONVERGENT B1 ;  /* 0x0000000000017941 */ /* 0x000fea0003800200 */
.L_x_6230:
        /* <DEDUP_REMOVED lines=40> */
.L_x_6236:
        /* <DEDUP_REMOVED lines=9> */
.L_x_6235:
[----:B------:R-:W-:Y:S05]  /*4afe0*/  BSYNC.RECONVERGENT B1 ;  /* 0x0000000000017941 */ /* 0x000fea0003800200 */
.L_x_6234:
[----:B------:R-:W-:Y:S04]  /*4aff0*/  BSSY.RECONVERGENT B1, `(.L_x_6237) ;  /* 0x000000d000017945 */ /* 0x000fe80003800200 */
[----:B------:R-:W-:Y:S05]  /*4b000*/  @!P2 BRA `(.L_x_6238) ;  /* 0x00000000002ca947 */ /* 0x000fea0003800000 */
[----:B------:R-:W-:Y:S01]  /*4b010*/  IMAD.MOV.U32 R33, RZ, RZ, RZ ;  /* 0x000000ffff217224 */ /* 0x000fe200078e00ff */
[----:B------:R-:W-:-:S07]  /*4b020*/  MOV R34, R20 ;  /* 0x0000001400227202 */ /* 0x000fce0000000f00 */
.L_x_6239:
        /* <DEDUP_REMOVED lines=9> */
.L_x_6238:
[----:B------:R-:W-:Y:S05]  /*4b0c0*/  BSYNC.RECONVERGENT B1 ;  /* 0x0000000000017941 */ /* 0x000fea0003800200 */
.L_x_6237:
[----:B------:R-:W-:Y:S04]  /*4b0d0*/  BSSY.RECONVERGENT B1, `(.L_x_6240) ;  /* 0x0000017000017945 */ /* 0x000fe80003800200 */
[----:B------:R-:W-:Y:S05]  /*4b0e0*/  @!P1 BRA `(.L_x_6241) ;  /* 0x0000000000549947 */ /* 0x000fea0003800000 */
[----:B------:R-:W-:-:S07]  /*4b0f0*/  IMAD.MOV.U32 R35, RZ, RZ, RZ ;  /* 0x000000ffff237224 */ /* 0x000fce00078e00ff */
.L_x_6243:
        /* <DEDUP_REMOVED lines=16> */
.L_x_6242:
[----:B------:R-:W-:-:S04]  /*4b200*/  ISETP.GT.AND P0, PT, R31, R38, PT ;  /* 0x000000261f00720c */ /* 0x000fc80003f04270 */
[----:B------:R-:W-:Y:S02]  /*4b210*/  SEL R30, R21, R20, P0 ;  /* 0x00000014151e7207 */ /* 0x000fe40000000000 */
[----:B------:R-:W-:-:S03]  /*4b220*/  SEL R20, R20, R21, P0 ;  /* 0x0000001514147207 */ /* 0x000fc60000000000 */
[----:B------:R-:W-:-:S07]  /*4b230*/  IMAD.MOV.U32 R21, RZ, RZ, R30 ;  /* 0x000000ffff157224 */ /* 0x000fce00078e001e */
.L_x_6241:
[----:B------:R-:W-:Y:S05]  /*4b240*/  BSYNC.RECONVERGENT B1 ;  /* 0x0000000000017941 */ /* 0x000fea0003800200 */
.L_x_6240:
        /* <DEDUP_REMOVED lines=40> */
.L_x_6246:
        /* <DEDUP_REMOVED lines=9> */
.L_x_6245:
[----:B------:R-:W-:Y:S05]  /*4b560*/  BSYNC.RECONVERGENT B1 ;  /* 0x0000000000017941 */ /* 0x000fea0003800200 */
.L_x_6244:
[----:B------:R-:W-:Y:S04]  /*4b570*/  BSSY.RECONVERGENT B1, `(.L_x_6247) ;  /* 0x000000d000017945 */ /* 0x000fe80003800200 */
[----:B------:R-:W-:Y:S05]  /*4b580*/  @!P2 BRA `(.L_x_6248) ;  /* 0x00000000002ca947 */ /* 0x000fea0003800000 */
[----:B------:R-:W-:Y:S01]  /*4b590*/  IMAD.MOV.U32 R33, RZ, RZ, RZ ;  /* 0x000000ffff217224 */ /* 0x000fe200078e00ff */
[----:B------:R-:W-:-:S07]  /*4b5a0*/  MOV R34, R22 ;  /* 0x0000001600227202 */ /* 0x000fce0000000f00 */
.L_x_6249:
        /* <DEDUP_REMOVED lines=9> */
.L_x_6248:
[----:B------:R-:W-:Y:S05]  /*4b640*/  BSYNC.RECONVERGENT B1 ;  /* 0x0000000000017941 */ /* 0x000fea0003800200 */
.L_x_6247:
[----:B------:R-:W-:Y:S04]  /*4b650*/  BSSY.RECONVERGENT B1, `(.L_x_6250) ;  /* 0x0000017000017945 */ /* 0x000fe80003800200 */
[----:B------:R-:W-:Y:S05]  /*4b660*/  @!P1 BRA `(.L_x_6251) ;  /* 0x0000000000549947 */ /* 0x000fea0003800000 */
[----:B------:R-:W-:-:S07]  /*4b670*/  IMAD.MOV.U32 R35, RZ, RZ, RZ ;  /* 0x000000ffff237224 */ /* 0x000fce00078e00ff */
.L_x_6253:
        /* <DEDUP_REMOVED lines=16> */
.L_x_6252:
[----:B------:R-:W-:-:S04]  /*4b780*/  ISETP.GT.AND P0, PT, R31, R38, PT ;  /* 0x000000261f00720c */ /* 0x000fc80003f04270 */
[----:B------:R-:W-:Y:S02]  /*4b790*/  SEL R30, R23, R22, P0 ;  /* 0x00000016171e7207 */ /* 0x000fe40000000000 */
[----:B------:R-:W-:-:S03]  /*4b7a0*/  SEL R22, R22, R23, P0 ;  /* 0x0000001716167207 */ /* 0x000fc60000000000 */
[----:B------:R-:W-:-:S07]  /*4b7b0*/  IMAD.MOV.U32 R23, RZ, RZ, R30 ;  /* 0x000000ffff177224 */ /* 0x000fce00078e001e */
.L_x_6251:
[----:B------:R-:W-:Y:S05]  /*4b7c0*/  BSYNC.RECONVERGENT B1 ;  /* 0x0000000000017941 */ /* 0x000fea0003800200 */
.L_x_6250:
        /* <DEDUP_REMOVED lines=40> */
.L_x_6256:
        /* <DEDUP_REMOVED lines=9> */
.L_x_6255:
[----:B------:R-:W-:Y:S05]  /*4bae0*/  BSYNC.RECONVERGENT B1 ;  /* 0x0000000000017941 */ /* 0x000fea0003800200 */
.L_x_6254:
[----:B------:R-:W-:Y:S04]  /*4baf0*/  BSSY.RECONVERGENT B1, `(.L_x_6257) ;  /* 0x000000d000017945 */ /* 0x000fe80003800200 */
[----:B------:R-:W-:Y:S05]  /*4bb00*/  @!P2 BRA `(.L_x_6258) ;  /* 0x00000000002ca947 */ /* 0x000fea0003800000 */
[----:B------:R-:W-:Y:S01]  /*4bb10*/  IMAD.MOV.U32 R33, RZ, RZ, RZ ;  /* 0x000000ffff217224 */ /* 0x000fe200078e00ff */
[----:B------:R-:W-:-:S07]  /*4bb20*/  MOV R34, R24 ;  /* 0x0000001800227202 */ /* 0x000fce0000000f00 */
.L_x_6259:
        /* <DEDUP_REMOVED lines=9> */
.L_x_6258:
[----:B------:R-:W-:Y:S05]  /*4bbc0*/  BSYNC.RECONVERGENT B1 ;  /* 0x0000000000017941 */ /* 0x000fea0003800200 */
.L_x_6257:
[----:B------:R-:W-:Y:S04]  /*4bbd0*/  BSSY.RECONVERGENT B1, `(.L_x_6260) ;  /* 0x0000017000017945 */ /* 0x000fe80003800200 */
[----:B------:R-:W-:Y:S05]  /*4bbe0*/  @!P1 BRA `(.L_x_6261) ;  /* 0x0000000000549947 */ /* 0x000fea0003800000 */
[----:B------:R-:W-:-:S07]  /*4bbf0*/  IMAD.MOV.U32 R35, RZ, RZ, RZ ;  /* 0x000000ffff237224 */ /* 0x000fce00078e00ff */
.L_x_6263:
        /* <DEDUP_REMOVED lines=16> */
.L_x_6262:
[----:B------:R-:W-:-:S04]  /*4bd00*/  ISETP.GT.AND P0, PT, R31, R38, PT ;  /* 0x000000261f00720c */ /* 0x000fc80003f04270 */
[----:B------:R-:W-:Y:S02]  /*4bd10*/  SEL R30, R25, R24, P0 ;  /* 0x00000018191e7207 */ /* 0x000fe40000000000 */
[----:B------:R-:W-:-:S03]  /*4bd20*/  SEL R24, R24, R25, P0 ;  /* 0x0000001918187207 */ /* 0x000fc60000000000 */
[----:B------:R-:W-:-:S07]  /*4bd30*/  IMAD.MOV.U32 R25, RZ, RZ, R30 ;  /* 0x000000ffff197224 */ /* 0x000fce00078e001e */
.L_x_6261:
[----:B------:R-:W-:Y:S05]  /*4bd40*/  BSYNC.RECONVERGENT B1 ;  /* 0x0000000000017941 */ /* 0x000fea0003800200 */
.L_x_6260:
        /* <DEDUP_REMOVED lines=40> */
.L_x_6266:
        /* <DEDUP_REMOVED lines=9> */
.L_x_6265:
[----:B------:R-:W-:Y:S05]  /*4c060*/  BSYNC.RECONVERGENT B1 ;  /* 0x0000000000017941 */ /* 0x000fea0003800200 */
.L_x_6264:
[----:B------:R-:W-:Y:S04]  /*4c070*/  BSSY.RECONVERGENT B1, `(.L_x_6267) ;  /* 0x000000d000017945 */ /* 0x000fe80003800200 */
[----:B------:R-:W-:Y:S05]  /*4c080*/  @!P2 BRA `(.L_x_6268) ;  /* 0x00000000002ca947 */ /* 0x000fea0003800000 */
[----:B------:R-:W-:Y:S01]  /*4c090*/  IMAD.MOV.U32 R33, RZ, RZ, RZ ;  /* 0x000000ffff217224 */ /* 0x000fe200078e00ff */
[----:B------:R-:W-:-:S07]  /*4c0a0*/  MOV R34, R26 ;  /* 0x0000001a00227202 */ /* 0x000fce0000000f00 */
.L_x_6269:
        /* <DEDUP_REMOVED lines=9> */
.L_x_6268:
[----:B------:R-:W-:Y:S05]  /*4c140*/  BSYNC.RECONVERGENT B1 ;  /* 0x0000000000017941 */ /* 0x000fea0003800200 */
.L_x_6267:
[----:B------:R-:W-:Y:S04]  /*4c150*/  BSSY.RECONVERGENT B1, `(.L_x_6270) ;  /* 0x0000017000017945 */ /* 0x000fe80003800200 */
[----:B------:R-:W-:Y:S05]  /*4c160*/  @!P1 BRA `(.L_x_6271) ;  /* 0x0000000000549947 */ /* 0x000fea0003800000 */
[----:B------:R-:W-:-:S07]  /*4c170*/  IMAD.MOV.U32 R35, RZ, RZ, RZ ;  /* 0x000000ffff237224 */ /* 0x000fce00078e00ff */
.L_x_6273:
        /* <DEDUP_REMOVED lines=16> */
.L_x_6272:
[----:B------:R-:W-:-:S04]  /*4c280*/  ISETP.GT.AND P0, PT, R31, R38, PT ;  /* 0x000000261f00720c */ /* 0x000fc80003f04270 */
[----:B------:R-:W-:Y:S02]  /*4c290*/  SEL R30, R27, R26, P0 ;  /* 0x0000001a1b1e7207 */ /* 0x000fe40000000000 */
[----:B------:R-:W-:-:S03]  /*4c2a0*/  SEL R26, R26, R27, P0 ;  /* 0x0000001b1a1a7207 */ /* 0x000fc60000000000 */
[----:B------:R-:W-:-:S07]  /*4c2b0*/  IMAD.MOV.U32 R27, RZ, RZ, R30 ;  /* 0x000000ffff1b7224 */ /* 0x000fce00078e001e */
.L_x_6271:
[----:B------:R-:W-:Y:S05]  /*4c2c0*/  BSYNC.RECONVERGENT B1 ;  /* 0x0000000000017941 */ /* 0x000fea0003800200 */
.L_x_6270:
        /* <DEDUP_REMOVED lines=40> */
.L_x_6276:
        /* <DEDUP_REMOVED lines=9> */
.L_x_6275:
[----:B------:R-:W-:Y:S05]  /*4c5e0*/  BSYNC.RECONVERGENT B1 ;  /* 0x0000000000017941 */ /* 0x000fea0003800200 */
.L_x_6274:
[----:B------:R-:W-:Y:S04]  /*4c5f0*/  BSSY.RECONVERGENT B1, `(.L_x_6277) ;  /* 0x000000d000017945 */ /* 0x000fe80003800200 */
[----:B------:R-:W-:Y:S05]  /*4c600*/  @!P2 BRA `(.L_x_6278) ;  /* 0x00000000002ca947 */ /* 0x000fea0003800000 */
[----:B------:R-:W-:Y:S01]  /*4c610*/  IMAD.MOV.U32 R33, RZ, RZ, RZ ;  /* 0x000000ffff217224 */ /* 0x000fe200078e00ff */
[----:B------:R-:W-:-:S07]  /*4c620*/  MOV R34, R28 ;  /* 0x0000001c00227202 */ /* 0x000fce0000000f00 */
.L_x_6279:
        /* <DEDUP_REMOVED lines=9> */
.L_x_6278:
[----:B------:R-:W-:Y:S05]  /*4c6c0*/  BSYNC.RECONVERGENT B1 ;  /* 0x0000000000017941 */ /* 0x000fea0003800200 */
.L_x_6277:
[----:B------:R-:W-:Y:S04]  /*4c6d0*/  BSSY.RECONVERGENT B1, `(.L_x_6280) ;  /* 0x0000017000017945 */ /* 0x000fe80003800200 */
[----:B------:R-:W-:Y:S05]  /*4c6e0*/  @!P1 BRA `(.L_x_6281) ;  /* 0x0000000000549947 */ /* 0x000fea0003800000 */
[----:B------:R-:W-:-:S07]  /*4c6f0*/  IMAD.MOV.U32 R35, RZ, RZ, RZ ;  /* 0x000000ffff237224 */ /* 0x000fce00078e00ff */
.L_x_6283:
        /* <DEDUP_REMOVED lines=16> */
.L_x_6282:
[----:B------:R-:W-:-:S04]  /*4c800*/  ISETP.GT.AND P0, PT, R31, R38, PT ;  /* 0x000000261f00720c */ /* 0x000fc80003f04270 */
[----:B------:R-:W-:Y:S02]  /*4c810*/  SEL R30, R29, R28, P0 ;  /* 0x0000001c1d1e7207 */ /* 0x000fe40000000000 */
[----:B------:R-:W-:-:S03]  /*4c820*/  SEL R28, R28, R29, P0 ;  /* 0x0000001d1c1c7207 */ /* 0x000fc60000000000 */
[----:B------:R-:W-:-:S07]  /*4c830*/  IMAD.MOV.U32 R29, RZ, RZ, R30 ;  /* 0x000000ffff1d7224 */ /* 0x000fce00078e001e */
.L_x_6281:
[----:B------:R-:W-:Y:S05]  /*4c840*/  BSYNC.RECONVERGENT B1 ;  /* 0x0000000000017941 */ /* 0x000fea0003800200 */
.L_x_6280:
        /* <DEDUP_REMOVED lines=40> */
.L_x_6286:
        /* <DEDUP_REMOVED lines=9> */
.L_x_6285:
[----:B------:R-:W-:Y:S05]  /*4cb60*/  BSYNC.RECONVERGENT B1 ;  /* 0x0000000000017941 */ /* 0x000fea0003800200 */
.L_x_6284:
[----:B------:R-:W-:Y:S04]  /*4cb70*/  BSSY.RECONVERGENT B1, `(.L_x_6287) ;  /* 0x000000d000017945 */ /* 0x000fe80003800200 */
[----:B------:R-:W-:Y:S05]  /*4cb80*/  @!P2 BRA `(.L_x_6288) ;  /* 0x00000000002ca947 */ /* 0x000fea0003800000 */
[----:B------:R-:W-:Y:S01]  /*4cb90*/  IMAD.MOV.U32 R33, RZ, RZ, RZ ;  /* 0x000000ffff217224 */ /* 0x000fe200078e00ff */
[----:B------:R-:W-:-:S07]  /*4cba0*/  MOV R34, R32 ;  /* 0x0000002000227202 */ /* 0x000fce0000000f00 */
.L_x_6289:
        /* <DEDUP_REMOVED lines=9> */
.L_x_6288:
[----:B------:R-:W-:Y:S05]  /*4cc40*/  BSYNC.RECONVERGENT B1 ;  /* 0x0000000000017941 */ /* 0x000fea0003800200 */
.L_x_6287:
[----:B------:R-:W-:Y:S04]  /*4cc50*/  BSSY.RECONVERGENT B1, `(.L_x_6290) ;  /* 0x0000017000017945 */ /* 0x000fe80003800200 */
[----:B------:R-:W-:Y:S05]  /*4cc60*/  @!P1 BRA `(.L_x_6291) ;  /* 0x0000000000549947 */ /* 0x000fea0003800000 */
[----:B------:R-:W-:-:S07]  /*4cc70*/  IMAD.MOV.U32 R35, RZ, RZ, RZ ;  /* 0x000000ffff237224 */ /* 0x000fce00078e00ff */
.L_x_6293:
        /* <DEDUP_REMOVED lines=16> */
.L_x_6292:
[----:B------:R-:W-:-:S04]  /*4cd80*/  ISETP.GT.AND P0, PT, R31, R38, PT ;  /* 0x000000261f00720c */ /* 0x000fc80003f04270 */
[----:B------:R-:W-:Y:S02]  /*4cd90*/  SEL R30, R2, R32, P0 ;  /* 0x00000020021e7207 */ /* 0x000fe40000000000 */
[----:B------:R-:W-:-:S03]  /*4cda0*/  SEL R32, R32, R2, P0 ;  /* 0x0000000220207207 */ /* 0x000fc60000000000 */
[----:B------:R-:W-:-:S07]  /*4cdb0*/  IMAD.MOV.U32 R2, RZ, RZ, R30 ;  /* 0x000000ffff027224 */ /* 0x000fce00078e001e */
.L_x_6291:
[----:B------:R-:W-:Y:S05]  /*4cdc0*/  BSYNC.RECONVERGENT B1 ;  /* 0x0000000000017941 */ /* 0x000fea0003800200 */
.L_x_6290:
        /* <DEDUP_REMOVED lines=40> */
.L_x_6296:
        /* <DEDUP_REMOVED lines=9> */
.L_x_6295:
[----:B------:R-:W-:Y:S05]  /*4d0e0*/  BSYNC.RECONVERGENT B1 ;  /* 0x0000000000017941 */ /* 0x000fea0003800200 */
.L_x_6294:
[----:B------:R-:W-:Y:S04]  /*4d0f0*/  BSSY.RECONVERGENT B1, `(.L_x_6297) ;  /* 0x000000d000017945 */ /* 0x000fe80003800200 */
[----:B------:R-:W-:Y:S05]  /*4d100*/  @!P2 BRA `(.L_x_6298) ;  /* 0x00000000002ca947 */ /* 0x000fea0003800000 */
[----:B------:R-:W-:Y:S01]  /*4d110*/  IMAD.MOV.U32 R33, RZ, RZ, RZ ;  /* 0x000000ffff217224 */ /* 0x000fe200078e00ff */
[----:B------:R-:W-:-:S07]  /*4d120*/  MOV R34, R5 ;  /* 0x0000000500227202 */ /* 0x000fce0000000f00 */
.L_x_6299:
        /* <DEDUP_REMOVED lines=9> */
.L_x_6298:
[----:B------:R-:W-:Y:S05]  /*4d1c0*/  BSYNC.RECONVERGENT B1 ;  /* 0x0000000000017941 */ /* 0x000fea0003800200 */
.L_x_6297:
[----:B------:R-:W-:Y:S04]  /*4d1d0*/  BSSY.RECONVERGENT B1, `(.L_x_6300) ;  /* 0x0000017000017945 */ /* 0x000fe80003800200 */
[----:B------:R-:W-:Y:S05]  /*4d1e0*/  @!P1 BRA `(.L_x_6301) ;  /* 0x0000000000549947 */ /* 0x000fea0003800000 */
[----:B------:R-:W-:-:S07]  /*4d1f0*/  IMAD.MOV.U32 R35, RZ, RZ, RZ ;  /* 0x000000ffff237224 */ /* 0x000fce00078e00ff */
.L_x_6303:
        /* <DEDUP_REMOVED lines=16> */
.L_x_6302:
[----:B------:R-:W-:-:S04]  /*4d300*/  ISETP.GT.AND P0, PT, R31, R38, PT ;  /* 0x000000261f00720c */ /* 0x000fc80003f04270 */
[----:B------:R-:W-:Y:S02]  /*4d310*/  SEL R30, R4, R5, P0 ;  /* 0x00000005041e7207 */ /* 0x000fe40000000000 */
[----:B------:R-:W-:-:S03]  /*4d320*/  SEL R5, R5, R4, P0 ;  /* 0x0000000405057207 */ /* 0x000fc60000000000 */
[----:B------:R-:W-:-:S07]  /*4d330*/  IMAD.MOV.U32 R4, RZ, RZ, R30 ;  /* 0x000000ffff047224 */ /* 0x000fce00078e001e */
.L_x_6301:
[----:B------:R-:W-:Y:S05]  /*4d340*/  BSYNC.RECONVERGENT B1 ;  /* 0x0000000000017941 */ /* 0x000fea0003800200 */
.L_x_6300:
        /* <DEDUP_REMOVED lines=40> */
.L_x_6306:
        /* <DEDUP_REMOVED lines=9> */
.L_x_6305:
[----:B------:R-:W-:Y:S05]  /*4d660*/  BSYNC.RECONVERGENT B1 ;  /* 0x0000000000017941 */ /* 0x000fea0003800200 */
.L_x_6304:
[----:B------:R-:W-:Y:S04]  /*4d670*/  BSSY.RECONVERGENT B1, `(.L_x_6307) ;  /* 0x000000d000017945 */ /* 0x000fe80003800200 */
[----:B------:R-:W-:Y:S05]  /*4d680*/  @!P2 BRA `(.L_x_6308) ;  /* 0x00000000002ca947 */ /* 0x000fea0003800000 */
[----:B------:R-:W-:Y:S01]  /*4d690*/  IMAD.MOV.U32 R33, RZ, RZ, RZ ;  /* 0x000000ffff217224 */ /* 0x000fe200078e00ff */
[----:B------:R-:W-:-:S07]  /*4d6a0*/  MOV R34, R3 ;  /* 0x0000000300227202 */ /* 0x000fce0000000f00 */
.L_x_6309:
        /* <DEDUP_REMOVED lines=9> */
.L_x_6308:
[----:B------:R-:W-:Y:S05]  /*4d740*/  BSYNC.RECONVERGENT B1 ;  /* 0x0000000000017941 */ /* 0x000fea0003800200 */
.L_x_6307:
[----:B------:R-:W-:Y:S04]  /*4d750*/  BSSY.RECONVERGENT B1, `(.L_x_6310) ;  /* 0x0000017000017945 */ /* 0x000fe80003800200 */
[----:B------:R-:W-:Y:S05]  /*4d760*/  @!P1 BRA `(.L_x_6311) ;  /* 0x0000000000549947 */ /* 0x000fea0003800000 */
[----:B------:R-:W-:-:S07]  /*4d770*/  IMAD.MOV.U32 R35, RZ, RZ, RZ ;  /* 0x000000ffff237224 */ /* 0x000fce00078e00ff */
.L_x_6313:
        /* <DEDUP_REMOVED lines=16> */
.L_x_6312:
[----:B------:R-:W-:-:S04]  /*4d880*/  ISETP.GT.AND P0, PT, R31, R38, PT ;  /* 0x000000261f00720c */ /* 0x000fc80003f04270 */
[----:B------:R-:W-:Y:S02]  /*4d890*/  SEL R30, R0, R3, P0 ;  /* 0x00000003001e7207 */ /* 0x000fe40000000000 */
[----:B------:R-:W-:-:S03]  /*4d8a0*/  SEL R3, R3, R0, P0 ;  /* 0x0000000003037207 */ /* 0x000fc60000000000 */
[----:B------:R-:W-:-:S07]  /*4d8b0*/  IMAD.MOV.U32 R0, RZ, RZ, R30 ;  /* 0x000000ffff007224 */ /* 0x000fce00078e001e */
.L_x_6311:
[----:B------:R-:W-:Y:S05]  /*4d8c0*/  BSYNC.RECONVERGENT B1 ;  /* 0x0000000000017941 */ /* 0x000fea0003800200 */
.L_x_6310:
        /* <DEDUP_REMOVED lines=40> */
.L_x_6316:
        /* <DEDUP_REMOVED lines=9> */
.L_x_6315:
[----:B------:R-:W-:Y:S05]  /*4dbe0*/  BSYNC.RECONVERGENT B1 ;  /* 0x0000000000017941 */ /* 0x000fea0003800200 */
.L_x_6314:
[----:B------:R-:W-:Y:S04]  /*4dbf0*/  BSSY.RECONVERGENT B1, `(.L_x_6317) ;  /* 0x000000d000017945 */ /* 0x000fe80003800200 */
[----:B------:R-:W-:Y:S05]  /*4dc00*/  @!P2 BRA `(.L_x_6318) ;  /* 0x00000000002ca947 */ /* 0x000fea0003800000 */
[----:B------:R-:W-:Y:S01]  /*4dc10*/  IMAD.MOV.U32 R33, RZ, RZ, RZ ;  /* 0x000000ffff217224 */ /* 0x000fe200078e00ff */
[----:B------:R-:W-:-:S07]  /*4dc20*/  MOV R34, R19 ;  /* 0x0000001300227202 */ /* 0x000fce0000000f00 */
.L_x_6319:
        /* <DEDUP_REMOVED lines=9> */
.L_x_6318:
[----:B------:R-:W-:Y:S05]  /*4dcc0*/  BSYNC.RECONVERGENT B1 ;  /* 0x0000000000017941 */ /* 0x000fea0003800200 */
.L_x_6317:
[----:B------:R-:W-:Y:S04]  /*4dcd0*/  BSSY.RECONVERGENT B1, `(.L_x_6320) ;  /* 0x0000017000017945 */ /* 0x000fe80003800200 */
[----:B------:R-:W-:Y:S05]  /*4dce0*/  @!P1 BRA `(.L_x_6321) ;  /* 0x0000000000549947 */ /* 0x000fea0003800000 */
[----:B------:R-:W-:-:S07]  /*4dcf0*/  IMAD.MOV.U32 R35, RZ, RZ, RZ ;  /* 0x000000ffff237224 */ /* 0x000fce00078e00ff */
.L_x_6323:
        /* <DEDUP_REMOVED lines=16> */
.L_x_6322:
[----:B------:R-:W-:-:S04]  /*4de00*/  ISETP.GT.AND P0, PT, R31, R38, PT ;  /* 0x000000261f00720c */ /* 0x000fc80003f04270 */
[----:B------:R-:W-:Y:S02]  /*4de10*/  SEL R30, R20, R19, P0 ;  /* 0x00000013141e7207 */ /* 0x000fe40000000000 */
[----:B------:R-:W-:-:S03]  /*4de20*/  SEL R19, R19, R20, P0 ;  /* 0x0000001413137207 */ /* 0x000fc60000000000 */
[----:B------:R-:W-:-:S07]  /*4de30*/  IMAD.MOV.U32 R20, RZ, RZ, R30 ;  /* 0x000000ffff147224 */ /* 0x000fce00078e001e */
.L_x_6321:
[----:B------:R-:W-:Y:S05]  /*4de40*/  BSYNC.RECONVERGENT B1 ;  /* 0x0000000000017941 */ /* 0x000fea0003800200 */
.L_x_6320:
        /* <DEDUP_REMOVED lines=40> */
.L_x_6326:
        /* <DEDUP_REMOVED lines=9> */
.L_x_6325:
[----:B------:R-:W-:Y:S05]  /*4e160*/  BSYNC.RECONVERGENT B1 ;  /* 0x0000000000017941 */ /* 0x000fea0003800200 */
.L_x_6324:
[----:B------:R-:W-:Y:S04]  /*4e170*/  BSSY.RECONVERGENT B1, `(.L_x_6327) ;  /* 0x000000d000017945 */ /* 0x000fe80003800200 */
[----:B------:R-:W-:Y:S05]  /*4e180*/  @!P2 BRA `(.L_x_6328) ;  /* 0x00000000002ca947 */ /* 0x000fea0003800000 */
[----:B------:R-:W-:Y:S01]  /*4e190*/  IMAD.MOV.U32 R33, RZ, RZ, RZ ;  /* 0x000000ffff217224 */ /* 0x000fe200078e00ff */
[----:B------:R-:W-:-:S07]  /*4e1a0*/  MOV R34, R21 ;  /* 0x0000001500227202 */ /* 0x000fce0000000f00 */
.L_x_6329:
        /* <DEDUP_REMOVED lines=9> */
.L_x_6328:
[----:B------:R-:W-:Y:S05]  /*4e240*/  BSYNC.RECONVERGENT B1 ;  /* 0x0000000000017941 */ /* 0x000fea0003800200 */
.L_x_6327:
[----:B------:R-:W-:Y:S04]  /*4e250*/  BSSY.RECONVERGENT B1, `(.L_x_6330) ;  /* 0x0000017000017945 */ /* 0x000fe80003800200 */
[----:B------:R-:W-:Y:S05]  /*4e260*/  @!P1 BRA `(.L_x_6331) ;  /* 0x0000000000549947 */ /* 0x000fea0003800000 */
[----:B------:R-:W-:-:S07]  /*4e270*/  IMAD.MOV.U32 R35, RZ, RZ, RZ ;  /* 0x000000ffff237224 */ /* 0x000fce00078e00ff */
.L_x_6333:
        /* <DEDUP_REMOVED lines=16> */
.L_x_6332:
[----:B------:R-:W-:-:S04]  /*4e380*/  ISETP.GT.AND P0, PT, R31, R38, PT ;  /* 0x000000261f00720c */ /* 0x000fc80003f04270 */
[----:B------:R-:W-:Y:S02]  /*4e390*/  SEL R30, R22, R21, P0 ;  /* 0x00000015161e7207 */ /* 0x000fe40000000000 */
[----:B------:R-:W-:-:S03]  /*4e3a0*/  SEL R21, R21, R22, P0 ;  /* 0x0000001615157207 */ /* 0x000fc60000000000 */
[----:B------:R-:W-:-:S07]  /*4e3b0*/  IMAD.MOV.U32 R22, RZ, RZ, R30 ;  /* 0x000000ffff167224 */ /* 0x000fce00078e001e */
.L_x_6331:
[----:B------:R-:W-:Y:S05]  /*4e3c0*/  BSYNC.RECONVERGENT B1 ;  /* 0x0000000000017941 */ /* 0x000fea0003800200 */
.L_x_6330:
        /* <DEDUP_REMOVED lines=40> */
.L_x_6336:
        /* <DEDUP_REMOVED lines=9> */
.L_x_6335:
[----:B------:R-:W-:Y:S05]  /*4e6e0*/  BSYNC.RECONVERGENT B1 ;  /* 0x0000000000017941 */ /* 0x000fea0003800200 */
.L_x_6334:
[----:B------:R-:W-:Y:S04]  /*4e6f0*/  BSSY.RECONVERGENT B1, `(.L_x_6337) ;  /* 0x000000d000017945 */ /* 0x000fe80003800200 */
[----:B------:R-:W-:Y:S05]  /*4e700*/  @!P2 BRA `(.L_x_6338) ;  /* 0x00000000002ca947 */ /* 0x000fea0003800000 */
[----:B------:R-:W-:Y:S01]  /*4e710*/  IMAD.MOV.U32 R33, RZ, RZ, RZ ;  /* 0x000000ffff217224 */ /* 0x000fe200078e00ff */
[----:B------:R-:W-:-:S07]  /*4e720*/  MOV R34, R23 ;  /* 0x0000001700227202 */ /* 0x000fce0000000f00 */
.L_x_6339:
        /* <DEDUP_REMOVED lines=9> */
.L_x_6338:
[----:B------:R-:W-:Y:S05]  /*4e7c0*/  BSYNC.RECONVERGENT B1 ;  /* 0x0000000000017941 */ /* 0x000fea0003800200 */
.L_x_6337:
[----:B------:R-:W-:Y:S04]  /*4e7d0*/  BSSY.RECONVERGENT B1, `(.L_x_6340) ;  /* 0x0000017000017945 */ /* 0x000fe80003800200 */
[----:B------:R-:W-:Y:S05]  /*4e7e0*/  @!P1 BRA `(.L_x_6341) ;  /* 0x0000000000549947 */ /* 0x000fea0003800000 */
[----:B------:R-:W-:-:S07]  /*4e7f0*/  IMAD.MOV.U32 R35, RZ, RZ, RZ ;  /* 0x000000ffff237224 */ /* 0x000fce00078e00ff */
.L_x_6343:
        /* <DEDUP_REMOVED lines=16> */
.L_x_6342:
[----:B------:R-:W-:-:S04]  /*4e900*/  ISETP.GT.AND P0, PT, R31, R38, PT ;  /* 0x000000261f00720c */ /* 0x000fc80003f04270 */
[----:B------:R-:W-:Y:S02]  /*4e910*/  SEL R30, R24, R23, P0 ;  /* 0x00000017181e7207 */ /* 0x000fe40000000000 */
[----:B------:R-:W-:-:S03]  /*4e920*/  SEL R23, R23, R24, P0 ;  /* 0x0000001817177207 */ /* 0x000fc60000000000 */
[----:B------:R-:W-:-:S07]  /*4e930*/  IMAD.MOV.U32 R24, RZ, RZ, R30 ;  /* 0x000000ffff187224 */ /* 0x000fce00078e001e */
.L_x_6341:
[----:B------:R-:W-:Y:S05]  /*4e940*/  BSYNC.RECONVERGENT B1 ;  /* 0x0000000000017941 */ /* 0x000fea0003800200 */
.L_x_6340:
        /* <DEDUP_REMOVED lines=40> */
.L_x_6346:
        /* <DEDUP_REMOVED lines=9> */
.L_x_6345:
[----:B------:R-:W-:Y:S05]  /*4ec60*/  BSYNC.RECONVERGENT B1 ;  /* 0x0000000000017941 */ /* 0x000fea0003800200 */
.L_x_6344:
[----:B------:R-:W-:Y:S04]  /*4ec70*/  BSSY.RECONVERGENT B1, `(.L_x_6347) ;  /* 0x000000d000017945 */ /* 0x000fe80003800200 */
[----:B------:R-:W-:Y:S05]  /*4ec80*/  @!P2 BRA `(.L_x_6348) ;  /* 0x00000000002ca947 */ /* 0x000fea0003800000 */
[----:B------:R-:W-:Y:S01]  /*4ec90*/  IMAD.MOV.U32 R33, RZ, RZ, RZ ;  /* 0x000000ffff217224 */ /* 0x000fe200078e00ff */
[----:B------:R-:W-:-:S07]  /*4eca0*/  MOV R34, R25 ;  /* 0x0000001900227202 */ /* 0x000fce0000000f00 */
.L_x_6349:
        /* <DEDUP_REMOVED lines=9> */
.L_x_6348:
[----:B------:R-:W-:Y:S05]  /*4ed40*/  BSYNC.RECONVERGENT B1 ;  /* 0x0000000000017941 */ /* 0x000fea0003800200 */
.L_x_6347:
[----:B------:R-:W-:Y:S04]  /*4ed50*/  BSSY.RECONVERGENT B1, `(.L_x_6350) ;  /* 0x0000017000017945 */ /* 0x000fe80003800200 */
[----:B------:R-:W-:Y:S05]  /*4ed60*/  @!P1 BRA `(.L_x_6351) ;  /* 0x0000000000549947 */ /* 0x000fea0003800000 */
[----:B------:R-:W-:-:S07]  /*4ed70*/  IMAD.MOV.U32 R35, RZ, RZ, RZ ;  /* 0x000000ffff237224 */ /* 0x000fce00078e00ff */
.L_x_6353:
        /* <DEDUP_REMOVED lines=16> */
.L_x_6352:
[----:B------:R-:W-:-:S04]  /*4ee80*/  ISETP.GT.AND P0, PT, R31, R38, PT ;  /* 0x000000261f00720c */ /* 0x000fc80003f04270 */
[----:B------:R-:W-:Y:S02]  /*4ee90*/  SEL R30, R26, R25, P0 ;  /* 0x000000191a1e7207 */ /* 0x000fe40000000000 */
[----:B------:R-:W-:-:S03]  /*4eea0*/  SEL R25, R25, R26, P0 ;  /* 0x0000001a19197207 */ /* 0x000fc60000000000 */
[----:B------:R-:W-:-:S07]  /*4eeb0*/  IMAD.MOV.U32 R26, RZ, RZ, R30 ;  /* 0x000000ffff1a7224 */ /* 0x000fce00078e001e */
.L_x_6351:
[----:B------:R-:W-:Y:S05]  /*4eec0*/  BSYNC.RECONVERGENT B1 ;  /* 0x0000000000017941 */ /* 0x000fea0003800200 */
.L_x_6350:
        /* <DEDUP_REMOVED lines=40> */
.L_x_6356:
        /* <DEDUP_REMOVED lines=9> */
.L_x_6355:
[----:B------:R-:W-:Y:S05]  /*4f1e0*/  BSYNC.RECONVERGENT B1 ;  /* 0x0000000000017941 */ /* 0x000fea0003800200 */
.L_x_6354:
[----:B------:R-:W-:Y:S04]  /*4f1f0*/  BSSY.RECONVERGENT B1, `(.L_x_6357) ;  /* 0x000000d000017945 */ /* 0x000fe80003800200 */
[----:B------:R-:W-:Y:S05]  /*4f200*/  @!P2 BRA `(.L_x_6358) ;  /* 0x00000000002ca947 */ /* 0x000fea0003800000 */
[----:B------:R-:W-:Y:S01]  /*4f210*/  IMAD.MOV.U32 R33, RZ, RZ, RZ ;  /* 0x000000ffff217224 */ /* 0x000fe200078e00ff */
[----:B------:R-:W-:-:S07]  /*4f220*/  MOV R34, R27 ;  /* 0x0000001b00227202 */ /* 0x000fce0000000f00 */
.L_x_6359:
        /* <DEDUP_REMOVED lines=9> */
.L_x_6358:
[----:B------:R-:W-:Y:S05]  /*4f2c0*/  BSYNC.RECONVERGENT B1 ;  /* 0x0000000000017941 */ /* 0x000fea0003800200 */
.L_x_6357:
[----:B------:R-:W-:Y:S04]  /*4f2d0*/  BSSY.RECONVERGENT B1, `(.L_x_6360) ;  /* 0x0000017000017945 */ /* 0x000fe80003800200 */
[----:B------:R-:W-:Y:S05]  /*4f2e0*/  @!P1 BRA `(.L_x_6361) ;  /* 0x0000000000549947 */ /* 0x000fea0003800000 */
[----:B------:R-:W-:-:S07]  /*4f2f0*/  IMAD.MOV.U32 R35, RZ, RZ, RZ ;  /* 0x000000ffff237224 */ /* 0x000fce00078e00ff */
.L_x_6363:
        /* <DEDUP_REMOVED lines=16> */
.L_x_6362:
[----:B------:R-:W-:-:S04]  /*4f400*/  ISETP.GT.AND P0, PT, R31, R38, PT ;  /* 0x000000261f00720c */ /* 0x000fc80003f04270 */
[----:B------:R-:W-:Y:S02]  /*4f410*/  SEL R30, R28, R27, P0 ;  /* 0x0000001b1c1e7207 */ /* 0x000fe40000000000 */
[----:B------:R-:W-:-:S03]  /*4f420*/  SEL R27, R27, R28, P0 ;  /* 0x0000001c1b1b7207 */ /* 0x000fc60000000000 */
[----:B------:R-:W-:-:S07]  /*4f430*/  IMAD.MOV.U32 R28, RZ, RZ, R30 ;  /* 0x000000ffff1c7224 */ /* 0x000fce00078e001e */
.L_x_6361:
[----:B------:R-:W-:Y:S05]  /*4f440*/  BSYNC.RECONVERGENT B1 ;  /* 0x0000000000017941 */ /* 0x000fea0003800200 */
.L_x_6360:
        /* <DEDUP_REMOVED lines=40> */
.L_x_6366:
        /* <DEDUP_REMOVED lines=9> */
.L_x_6365:
[----:B------:R-:W-:Y:S05]  /*4f760*/  BSYNC.RECONVERGENT B1 ;  /* 0x0000000000017941 */ /* 0x000fea0003800200 */
.L_x_6364:
[----:B------:R-:W-:Y:S04]  /*4f770*/  BSSY.RECONVERGENT B1, `(.L_x_6367) ;  /* 0x000000d000017945 */ /* 0x000fe80003800200 */
[----:B------:R-:W-:Y:S05]  /*4f780*/  @!P2 BRA `(.L_x_6368) ;  /* 0x00000000002ca947 */ /* 0x000fea0003800000 */
[----:B------:R-:W-:Y:S01]  /*4f790*/  IMAD.MOV.U32 R33, RZ, RZ, RZ ;  /* 0x000000ffff217224 */ /* 0x000fe200078e00ff */
[----:B------:R-:W-:-:S07]  /*4f7a0*/  MOV R34, R29 ;  /* 0x0000001d00227202 */ /* 0x000fce0000000f00 */
.L_x_6369:
        /* <DEDUP_REMOVED lines=9> */
.L_x_6368:
[----:B------:R-:W-:Y:S05]  /*4f840*/  BSYNC.RECONVERGENT B1 ;  /* 0x0000000000017941 */ /* 0x000fea0003800200 */
.L_x_6367:
[----:B------:R-:W-:Y:S04]  /*4f850*/  BSSY.RECONVERGENT B1, `(.L_x_6370) ;  /* 0x0000017000017945 */ /* 0x000fe80003800200 */
[----:B------:R-:W-:Y:S05]  /*4f860*/  @!P1 BRA `(.L_x_6371) ;  /* 0x0000000000549947 */ /* 0x000fea0003800000 */
[----:B------:R-:W-:-:S07]  /*4f870*/  IMAD.MOV.U32 R35, RZ, RZ, RZ ;  /* 0x000000ffff237224 */ /* 0x000fce00078e00ff */
.L_x_6373:
        /* <DEDUP_REMOVED lines=16> */
.L_x_6372:
[----:B------:R-:W-:-:S04]  /*4f980*/  ISETP.GT.AND P0, PT, R31, R38, PT ;  /* 0x000000261f00720c */ /* 0x000fc80003f04270 */
[----:B------:R-:W-:Y:S02]  /*4f990*/  SEL R30, R32, R29, P0 ;  /* 0x0000001d201e7207 */ /* 0x000fe40000000000 */
[----:B------:R-:W-:-:S03]  /*4f9a0*/  SEL R29, R29, R32, P0 ;  /* 0x000000201d1d7207 */ /* 0x000fc60000000000 */
[----:B------:R-:W-:-:S07]  /*4f9b0*/  IMAD.MOV.U32 R32, RZ, RZ, R30 ;  /* 0x000000ffff207224 */ /* 0x000fce00078e001e */
.L_x_6371:
[----:B------:R-:W-:Y:S05]  /*4f9c0*/  BSYNC.RECONVERGENT B1 ;  /* 0x0000000000017941 */ /* 0x000fea0003800200 */
.L_x_6370:
        /* <DEDUP_REMOVED lines=40> */
.L_x_6376:
        /* <DEDUP_REMOVED lines=9> */
.L_x_6375:
[----:B------:R-:W-:Y:S05]  /*4fce0*/  BSYNC.RECONVERGENT B1 ;  /* 0x0000000000017941 */ /* 0x000fea0003800200 */
.L_x_6374:
[----:B------:R-:W-:Y:S04]  /*4fcf0*/  BSSY.RECONVERGENT B1, `(.L_x_6377) ;  /* 0x000000d000017945 */ /* 0x000fe80003800200 */
[----:B------:R-:W-:Y:S05]  /*4fd00*/  @!P2 BRA `(.L_x_6378) ;  /* 0x00000000002ca947 */ /* 0x000fea0003800000 */
[----:B------:R-:W-:Y:S01]  /*4fd10*/  IMAD.MOV.U32 R33, RZ, RZ, RZ ;  /* 0x000000ffff217224 */ /* 0x000fe200078e00ff */
[----:B------:R-:W-:-:S07]  /*4fd20*/  MOV R34, R4 ;  /* 0x0000000400227202 */ /* 0x000fce0000000f00 */
.L_x_6379:
        /* <DEDUP_REMOVED lines=9> */
.L_x_6378:
[----:B------:R-:W-:Y:S05]  /*4fdc0*/  BSYNC.RECONVERGENT B1 ;  /* 0x0000000000017941 */ /* 0x000fea0003800200 */
.L_x_6377:
[----:B------:R-:W-:Y:S04]  /*4fdd0*/  BSSY.RECONVERGENT B1, `(.L_x_6380) ;  /* 0x0000017000017945 */ /* 0x000fe80003800200 */
[----:B------:R-:W-:Y:S05]  /*4fde0*/  @!P1 BRA `(.L_x_6381) ;  /* 0x0000000000549947 */ /* 0x000fea0003800000 */
[----:B------:R-:W-:-:S07]  /*4fdf0*/  IMAD.MOV.U32 R35, RZ, RZ, RZ ;  /* 0x000000ffff237224 */ /* 0x000fce00078e00ff */
.L_x_6383:
        /* <DEDUP_REMOVED lines=16> */
.L_x_6382:
[----:B------:R-:W-:-:S04]  /*4ff00*/  ISETP.GT.AND P0, PT, R31, R38, PT ;  /* 0x000000261f00720c */ /* 0x000fc80003f04270 */
[----:B------:R-:W-:Y:S02]  /*4ff10*/  SEL R30, R3, R4, P0 ;  /* 0x00000004031e7207 */ /* 0x000fe40000000000 */
[----:B------:R-:W-:-:S03]  /*4ff20*/  SEL R4, R4, R3, P0 ;  /* 0x0000000304047207 */ /* 0x000fc60000000000 */
[----:B------:R-:W-:-:S07]  /*4ff30*/  IMAD.MOV.U32 R3, RZ, RZ, R30 ;  /* 0x000000ffff037224 */ /* 0x000fce00078e001e */
.L_x_6381:
[----:B------:R-:W-:Y:S05]  /*4ff40*/  BSYNC.RECONVERGENT B1 ;  /* 0x0000000000017941 */ /* 0x000fea0003800200 */
.L_x_6380:
        /* <DEDUP_REMOVED lines=40> */
.L_x_6386:
        /* <DEDUP_REMOVED lines=9> */
.L_x_6385:
[----:B------:R-:W-:Y:S05]  /*50260*/  BSYNC.RECONVERGENT B1 ;  /* 0x0000000000017941 */ /* 0x000fea0003800200 */
.L_x_6384:
[----:B------:R-:W-:Y:S04]  /*50270*/  BSSY.RECONVERGENT B1, `(.L_x_6387) ;  /* 0x000000d000017945 */ /* 0x000fe80003800200 */
[----:B------:R-:W-:Y:S05]  /*50280*/  @!P2 BRA `(.L_x_6388) ;  /* 0x00000000002ca947 */ /* 0x000fea0003800000 */
[----:B------:R-:W-:Y:S01]  /*50290*/  IMAD.MOV.U32 R33, RZ, RZ, RZ ;  /* 0x000000ffff217224 */ /* 0x000fe200078e00ff */
[----:B------:R-:W-:-:S07]  /*502a0*/  MOV R34, R0 ;  /* 0x0000000000227202 */ /* 0x000fce0000000f00 */
.L_x_6389:
        /* <DEDUP_REMOVED lines=9> */
.L_x_6388:
[----:B------:R-:W-:Y:S05]  /*50340*/  BSYNC.RECONVERGENT B1 ;  /* 0x0000000000017941 */ /* 0x000fea0003800200 */
.L_x_6387:
[----:B------:R-:W-:Y:S04]  /*50350*/  BSSY.RECONVERGENT B1, `(.L_x_6390) ;  /* 0x0000017000017945 */ /* 0x000fe80003800200 */
[----:B------:R-:W-:Y:S05]  /*50360*/  @!P1 BRA `(.L_x_6391) ;  /* 0x0000000000549947 */ /* 0x000fea0003800000 */
[----:B------:R-:W-:-:S07]  /*50370*/  IMAD.MOV.U32 R35, RZ, RZ, RZ ;  /* 0x000000ffff237224 */ /* 0x000fce00078e00ff */
.L_x_6393:
        /* <DEDUP_REMOVED lines=16> */
.L_x_6392:
[----:B------:R-:W-:-:S04]  /*50480*/  ISETP.GT.AND P0, PT, R31, R38, PT ;  /* 0x000000261f00720c */ /* 0x000fc80003f04270 */
[----:B------:R-:W-:Y:S02]  /*50490*/  SEL R30, R19, R0, P0 ;  /* 0x00000000131e7207 */ /* 0x000fe40000000000 */
[----:B------:R-:W-:-:S03]  /*504a0*/  SEL R0, R0, R19, P0 ;  /* 0x0000001300007207 */ /* 0x000fc60000000000 */
[----:B------:R-:W-:-:S07]  /*504b0*/  IMAD.MOV.U32 R19, RZ, RZ, R30 ;  /* 0x000000ffff137224 */ /* 0x000fce00078e001e */
.L_x_6391:
[----:B------:R-:W-:Y:S05]  /*504c0*/  BSYNC.RECONVERGENT B1 ;  /* 0x0000000000017941 */ /* 0x000fea0003800200 */
.L_x_6390:
        /* <DEDUP_REMOVED lines=40> */
.L_x_6396:
        /* <DEDUP_REMOVED lines=9> */
.L_x_6395:
[----:B------:R-:W-:Y:S05]  /*507e0*/  BSYNC.RECONVERGENT B1 ;  /* 0x0000000000017941 */ /* 0x000fea0003800200 */
.L_x_6394:
[----:B------:R-:W-:Y:S04]  /*507f0*/  BSSY.RECONVERGENT B1, `(.L_x_6397) ;  /* 0x000000d000017945 */ /* 0x000fe80003800200 */
[----:B------:R-:W-:Y:S05]  /*50800*/  @!P2 BRA `(.L_x_6398) ;  /* 0x00000000002ca947 */ /* 0x000fea0003800000 */
[----:B------:R-:W-:Y:S01]  /*50810*/  IMAD.MOV.U32 R33, RZ, RZ, RZ ;  /* 0x000000ffff217224 */ /* 0x000fe200078e00ff */
[----:B------:R-:W-:-:S07]  /*50820*/  MOV R34, R20 ;  /* 0x0000001400227202 */ /* 0x000fce0000000f00 */
.L_x_6399:
        /* <DEDUP_REMOVED lines=9> */
.L_x_6398:
[----:B------:R-:W-:Y:S05]  /*508c0*/  BSYNC.RECONVERGENT B1 ;  /* 0x0000000000017941 */ /* 0x000fea0003800200 */
.L_x_6397:
[----:B------:R-:W-:Y:S04]  /*508d0*/  BSSY.RECONVERGENT B1, `(.L_x_6400) ;  /* 0x0000017000017945 */ /* 0x000fe80003800200 */
[----:B------:R-:W-:Y:S05]  /*508e0*/  @!P1 BRA `(.L_x_6401) ;  /* 0x0000000000549947 */ /* 0x000fea0003800000 */
[----:B------:R-:W-:-:S07]  /*508f0*/  IMAD.MOV.U32 R35, RZ, RZ, RZ ;  /* 0x000000ffff237224 */ /* 0x000fce00078e00ff */
.L_x_6403:
        /* <DEDUP_REMOVED lines=16> */
.L_x_6402:
[----:B------:R-:W-:-:S04]  /*50a00*/  ISETP.GT.AND P0, PT, R31, R38, PT ;  /* 0x000000261f00720c */ /* 0x000fc80003f04270 */
[----:B------:R-:W-:Y:S02]  /*50a10*/  SEL R30, R21, R20, P0 ;  /* 0x00000014151e7207 */ /* 0x000fe40000000000 */
[----:B------:R-:W-:-:S03]  /*50a20*/  SEL R20, R20, R21, P0 ;  /* 0x0000001514147207 */ /* 0x000fc60000000000 */
[----:B------:R-:W-:-:S07]  /*50a30*/  IMAD.MOV.U32 R21, RZ, RZ, R30 ;  /* 0x000000ffff157224 */ /* 0x000fce00078e001e */
.L_x_6401:
[----:B------:R-:W-:Y:S05]  /*50a40*/  BSYNC.RECONVERGENT B1 ;  /* 0x0000000000017941 */ /* 0x000fea0003800200 */
.L_x_6400:
        /* <DEDUP_REMOVED lines=40> */
.L_x_6406:
        /* <DEDUP_REMOVED lines=9> */
.L_x_6405:
[----:B------:R-:W-:Y:S05]  /*50d60*/  BSYNC.RECONVERGENT B1 ;  /* 0x0000000000017941 */ /* 0x000fea0003800200 */
.L_x_6404:
[----:B------:R-:W-:Y:S04]  /*50d70*/  BSSY.RECONVERGENT B1, `(.L_x_6407) ;  /* 0x000000d000017945 */ /* 0x000fe80003800200 */
[----:B------:R-:W-:Y:S05]  /*50d80*/  @!P2 BRA `(.L_x_6408) ;  /* 0x00000000002ca947 */ /* 0x000fea0003800000 */
[----:B------:R-:W-:Y:S01]  /*50d90*/  IMAD.MOV.U32 R33, RZ, RZ, RZ ;  /* 0x000000ffff217224 */ /* 0x000fe200078e00ff */
[----:B------:R-:W-:-:S07]  /*50da0*/  MOV R34, R22 ;  /* 0x0000001600227202 */ /* 0x000fce0000000f00 */
.L_x_6409:
        /* <DEDUP_REMOVED lines=9> */
.L_x_6408:
[----:B------:R-:W-:Y:S05]  /*50e40*/  BSYNC.RECONVERGENT B1 ;  /* 0x0000000000017941 */ /* 0x000fea0003800200 */
.L_x_6407:
[----:B------:R-:W-:Y:S04]  /*50e50*/  BSSY.RECONVERGENT B1, `(.L_x_6410) ;  /* 0x0000017000017945 */ /* 0x000fe80003800200 */
[----:B------:R-:W-:Y:S05]  /*50e60*/  @!P1 BRA `(.L_x_6411) ;  /* 0x0000000000549947 */ /* 0x000fea0003800000 */
[----:B------:R-:W-:-:S07]  /*50e70*/  IMAD.MOV.U32 R35, RZ, RZ, RZ ;  /* 0x000000ffff237224 */ /* 0x000fce00078e00ff */
.L_x_6413:
        /* <DEDUP_REMOVED lines=16> */
.L_x_6412:
[----:B------:R-:W-:-:S04]  /*50f80*/  ISETP.GT.AND P0, PT, R31, R38, PT ;  /* 0x000000261f00720c */ /* 0x000fc80003f04270 */
[----:B------:R-:W-:Y:S02]  /*50f90*/  SEL R30, R23, R22, P0 ;  /* 0x00000016171e7207 */ /* 0x000fe40000000000 */
[----:B------:R-:W-:-:S03]  /*50fa0*/  SEL R22, R22, R23, P0 ;  /* 0x0000001716167207 */ /* 0x000fc60000000000 */
[----:B------:R-:W-:-:S07]  /*50fb0*/  IMAD.MOV.U32 R23, RZ, RZ, R30 ;  /* 0x000000ffff177224 */ /* 0x000fce00078e001e */
.L_x_6411:
[----:B------:R-:W-:Y:S05]  /*50fc0*/  BSYNC.RECONVERGENT B1 ;  /* 0x0000000000017941 */ /* 0x000fea0003800200 */
.L_x_6410:
        /* <DEDUP_REMOVED lines=40> */
.L_x_6416:
        /* <DEDUP_REMOVED lines=9> */
.L_x_6415:
[----:B------:R-:W-:Y:S05]  /*512e0*/  BSYNC.RECONVERGENT B1 ;  /* 0x0000000000017941 */ /* 0x000fea0003800200 */
.L_x_6414:
[----:B------:R-:W-:Y:S04]  /*512f0*/  BSSY.RECONVERGENT B1, `(.L_x_6417) ;  /* 0x000000d000017945 */ /* 0x000fe80003800200 */
[----:B------:R-:W-:Y:S05]  /*51300*/  @!P2 BRA `(.L_x_6418) ;  /* 0x00000000002ca947 */ /* 0x000fea0003800000 */
[----:B------:R-:W-:Y:S01]  /*51310*/  IMAD.MOV.U32 R33, RZ, RZ, RZ ;  /* 0x000000ffff217224 */ /* 0x000fe200078e00ff */
[----:B------:R-:W-:-:S07]  /*51320*/  MOV R34, R24 ;  /* 0x0000001800227202 */ /* 0x000fce0000000f00 */
.L_x_6419:
        /* <DEDUP_REMOVED lines=9> */
.L_x_6418:
[----:B------:R-:W-:Y:S05]  /*513c0*/  BSYNC.RECONVERGENT B1 ;  /* 0x0000000000017941 */ /* 0x000fea0003800200 */
.L_x_6417:
[----:B------:R-:W-:Y:S04]  /*513d0*/  BSSY.RECONVERGENT B1, `(.L_x_6420) ;  /* 0x0000017000017945 */ /* 0x000fe80003800200 */
[----:B------:R-:W-:Y:S05]  /*513e0*/  @!P1 BRA `(.L_x_6421) ;  /* 0x0000000000549947 */ /* 0x000fea0003800000 */
[----:B------:R-:W-:-:S07]  /*513f0*/  IMAD.MOV.U32 R35, RZ, RZ, RZ ;  /* 0x000000ffff237224 */ /* 0x000fce00078e00ff */
.L_x_6423:
        /* <DEDUP_REMOVED lines=16> */
.L_x_6422:
[----:B------:R-:W-:-:S04]  /*51500*/  ISETP.GT.AND P0, PT, R31, R38, PT ;  /* 0x000000261f00720c */ /* 0x000fc80003f04270 */
[----:B------:R-:W-:Y:S02]  /*51510*/  SEL R30, R25, R24, P0 ;  /* 0x00000018191e7207 */ /* 0x000fe40000000000 */
[----:B------:R-:W-:-:S03]  /*51520*/  SEL R24, R24, R25, P0 ;  /* 0x0000001918187207 */ /* 0x000fc60000000000 */
[----:B------:R-:W-:-:S07]  /*51530*/  IMAD.MOV.U32 R25, RZ, RZ, R30 ;  /* 0x000000ffff197224 */ /* 0x000fce00078e001e */
.L_x_6421:
[----:B------:R-:W-:Y:S05]  /*51540*/  BSYNC.RECONVERGENT B1 ;  /* 0x0000000000017941 */ /* 0x000fea0003800200 */
.L_x_6420:
        /* <DEDUP_REMOVED lines=40> */
.L_x_6426:
        /* <DEDUP_REMOVED lines=9> */
.L_x_6425:
[----:B------:R-:W-:Y:S05]  /*51860*/  BSYNC.RECONVERGENT B1 ;  /* 0x0000000000017941 */ /* 0x000fea0003800200 */
.L_x_6424:
[----:B------:R-:W-:Y:S04]  /*51870*/  BSSY.RECONVERGENT B1, `(.L_x_6427) ;  /* 0x000000d000017945 */ /* 0x000fe80003800200 */
[----:B------:R-:W-:Y:S05]  /*51880*/  @!P2 BRA `(.L_x_6428) ;  /* 0x00000000002ca947 */ /* 0x000fea0003800000 */
[----:B------:R-:W-:Y:S01]  /*51890*/  IMAD.MOV.U32 R33, RZ, RZ, RZ ;  /* 0x000000ffff217224 */ /* 0x000fe200078e00ff */
[----:B------:R-:W-:-:S07]  /*518a0*/  MOV R34, R26 ;  /* 0x0000001a00227202 */ /* 0x000fce0000000f00 */
.L_x_6429:
        /* <DEDUP_REMOVED lines=9> */
.L_x_6428:
[----:B------:R-:W-:Y:S05]  /*51940*/  BSYNC.RECONVERGENT B1 ;  /* 0x0000000000017941 */ /* 0x000fea0003800200 */
.L_x_6427:
[----:B------:R-:W-:Y:S04]  /*51950*/  BSSY.RECONVERGENT B1, `(.L_x_6430) ;  /* 0x0000017000017945 */ /* 0x000fe80003800200 */
[----:B------:R-:W-:Y:S05]  /*51960*/  @!P1 BRA `(.L_x_6431) ;  /* 0x0000000000549947 */ /* 0x000fea0003800000 */
[----:B------:R-:W-:-:S07]  /*51970*/  IMAD.MOV.U32 R35, RZ, RZ, RZ ;  /* 0x000000ffff237224 */ /* 0x000fce00078e00ff */
.L_x_6433:
        /* <DEDUP_REMOVED lines=16> */
.L_x_6432:
[----:B------:R-:W-:-:S04]  /*51a80*/  ISETP.GT.AND P0, PT, R31, R38, PT ;  /* 0x000000261f00720c */ /* 0x000fc80003f04270 */
[----:B------:R-:W-:Y:S02]  /*51a90*/  SEL R30, R27, R26, P0 ;  /* 0x0000001a1b1e7207 */ /* 0x000fe40000000000 */
[----:B------:R-:W-:-:S03]  /*51aa0*/  SEL R26, R26, R27, P0 ;  /* 0x0000001b1a1a7207 */ /* 0x000fc60000000000 */
[----:B------:R-:W-:-:S07]  /*51ab0*/  IMAD.MOV.U32 R27, RZ, RZ, R30 ;  /* 0x000000ffff1b7224 */ /* 0x000fce00078e001e */
.L_x_6431:
[----:B------:R-:W-:Y:S05]  /*51ac0*/  BSYNC.RECONVERGENT B1 ;  /* 0x0000000000017941 */ /* 0x000fea0003800200 */
.L_x_6430:
        /* <DEDUP_REMOVED lines=40> */
.L_x_6436:
        /* <DEDUP_REMOVED lines=9> */
.L_x_6435:
[----:B------:R-:W-:Y:S05]  /*51de0*/  BSYNC.RECONVERGENT B1 ;  /* 0x0000000000017941 */ /* 0x000fea0003800200 */
.L_x_6434:
[----:B------:R-:W-:Y:S04]  /*51df0*/  BSSY.RECONVERGENT B1, `(.L_x_6437) ;  /* 0x000000d000017945 */ /* 0x000fe80003800200 */
[----:B------:R-:W-:Y:S05]  /*51e00*/  @!P2 BRA `(.L_x_6438) ;  /* 0x00000000002ca947 */ /* 0x000fea0003800000 */
[----:B------:R-:W-:Y:S01]  /*51e10*/  IMAD.MOV.U32 R33, RZ, RZ, RZ ;  /* 0x000000ffff217224 */ /* 0x000fe200078e00ff */
[----:B------:R-:W-:-:S07]  /*51e20*/  MOV R34, R28 ;  /* 0x0000001c00227202 */ /* 0x000fce0000000f00 */
.L_x_6439:
        /* <DEDUP_REMOVED lines=9> */
.L_x_6438:
[----:B------:R-:W-:Y:S05]  /*51ec0*/  BSYNC.RECONVERGENT B1 ;  /* 0x0000000000017941 */ /* 0x000fea0003800200 */
.L_x_6437:
[----:B------:R-:W-:Y:S04]  /*51ed0*/  BSSY.RECONVERGENT B1, `(.L_x_6440) ;  /* 0x0000017000017945 */ /* 0x000fe80003800200 */
[----:B------:R-:W-:Y:S05]  /*51ee0*/  @!P1 BRA `(.L_x_6441) ;  /* 0x0000000000549947 */ /* 0x000fea0003800000 */
[----:B------:R-:W-:-:S07]  /*51ef0*/  IMAD.MOV.U32 R35, RZ, RZ, RZ ;  /* 0x000000ffff237224 */ /* 0x000fce00078e00ff */
.L_x_6443:
        /* <DEDUP_REMOVED lines=16> */
.L_x_6442:
[----:B------:R-:W-:-:S04]  /*52000*/  ISETP.GT.AND P0, PT, R31, R38, PT ;  /* 0x000000261f00720c */ /* 0x000fc80003f04270 */
[----:B------:R-:W-:Y:S02]  /*52010*/  SEL R30, R29, R28, P0 ;  /* 0x0000001c1d1e7207 */ /* 0x000fe40000000000 */
[----:B------:R-:W-:-:S03]  /*52020*/  SEL R28, R28, R29, P0 ;  /* 0x0000001d1c1c7207 */ /* 0x000fc60000000000 */
[----:B------:R-:W-:-:S07]  /*52030*/  IMAD.MOV.U32 R29, RZ, RZ, R30 ;  /* 0x000000ffff1d7224 */ /* 0x000fce00078e001e */
.L_x_6441:
[----:B------:R-:W-:Y:S05]  /*52040*/  BSYNC.RECONVERGENT B1 ;  /* 0x0000000000017941 */ /* 0x000fea0003800200 */
.L_x_6440:
        /* <DEDUP_REMOVED lines=40> */
.L_x_6446:
        /* <DEDUP_REMOVED lines=9> */
.L_x_6445:
[----:B------:R-:W-:Y:S05]  /*52360*/  BSYNC.RECONVERGENT B1 ;  /* 0x0000000000017941 */ /* 0x000fea0003800200 */
.L_x_6444:
[----:B------:R-:W-:Y:S04]  /*52370*/  BSSY.RECONVERGENT B1, `(.L_x_6447) ;  /* 0x000000d000017945 */ /* 0x000fe80003800200 */
[----:B------:R-:W-:Y:S05]  /*52380*/  @!P2 BRA `(.L_x_6448) ;  /* 0x00000000002ca947 */ /* 0x000fea0003800000 */
[----:B------:R-:W-:Y:S01]  /*52390*/  IMAD.MOV.U32 R33, RZ, RZ, RZ ;  /* 0x000000ffff217224 */ /* 0x000fe200078e00ff */
[----:B------:R-:W-:-:S07]  /*523a0*/  MOV R34, R32 ;  /* 0x0000002000227202 */ /* 0x000fce0000000f00 */
.L_x_6449:
        /* <DEDUP_REMOVED lines=9> */
.L_x_6448:
[----:B------:R-:W-:Y:S05]  /*52440*/  BSYNC.RECONVERGENT B1 ;  /* 0x0000000000017941 */ /* 0x000fea0003800200 */
.L_x_6447:
[----:B------:R-:W-:Y:S04]  /*52450*/  BSSY.RECONVERGENT B1, `(.L_x_6450) ;  /* 0x0000017000017945 */ /* 0x000fe80003800200 */
[----:B------:R-:W-:Y:S05]  /*52460*/  @!P1 BRA `(.L_x_6451) ;  /* 0x0000000000549947 */ /* 0x000fea0003800000 */
[----:B------:R-:W-:-:S07]  /*52470*/  IMAD.MOV.U32 R35, RZ, RZ, RZ ;  /* 0x000000ffff237224 */ /* 0x000fce00078e00ff */
.L_x_6453:
        /* <DEDUP_REMOVED lines=16> */
.L_x_6452:
[----:B------:R-:W-:-:S04]  /*52580*/  ISETP.GT.AND P0, PT, R31, R38, PT ;  /* 0x000000261f00720c */ /* 0x000fc80003f04270 */
[----:B------:R-:W-:Y:S02]  /*52590*/  SEL R30, R2, R32, P0 ;  /* 0x00000020021e7207 */ /* 0x000fe40000000000 */
[----:B------:R-:W-:-:S03]  /*525a0*/  SEL R32, R32, R2, P0 ;  /* 0x0000000220207207 */ /* 0x000fc60000000000 */
[----:B------:R-:W-:-:S07]  /*525b0*/  IMAD.MOV.U32 R2, RZ, RZ, R30 ;  /* 0x000000ffff027224 */ /* 0x000fce00078e001e */
.L_x_6451:
[----:B------:R-:W-:Y:S05]  /*525c0*/  BSYNC.RECONVERGENT B1 ;  /* 0x0000000000017941 */ /* 0x000fea0003800200 */
.L_x_6450:
        /* <DEDUP_REMOVED lines=40> */
.L_x_6456:
        /* <DEDUP_REMOVED lines=9> */
.L_x_6455:
[----:B------:R-:W-:Y:S05]  /*528e0*/  BSYNC.RECONVERGENT B1 ;  /* 0x0000000000017941 */ /* 0x000fea0003800200 */
.L_x_6454:
[----:B------:R-:W-:Y:S04]  /*528f0*/  BSSY.RECONVERGENT B1, `(.L_x_6457) ;  /* 0x000000d000017945 */ /* 0x000fe80003800200 */
[----:B------:R-:W-:Y:S05]  /*52900*/  @!P2 BRA `(.L_x_6458) ;  /* 0x00000000002ca947 */ /* 0x000fea0003800000 */
[----:B------:R-:W-:Y:S01]  /*52910*/  IMAD.MOV.U32 R33, RZ, RZ, RZ ;  /* 0x000000ffff217224 */ /* 0x000fe200078e00ff */
[----:B------:R-:W-:-:S07]  /*52920*/  MOV R34, R5 ;  /* 0x0000000500227202 */ /* 0x000fce0000000f00 */
.L_x_6459:
        /* <DEDUP_REMOVED lines=9> */
.L_x_6458:
[----:B------:R-:W-:Y:S05]  /*529c0*/  BSYNC.RECONVERGENT B1 ;  /* 0x0000000000017941 */ /* 0x000fea0003800200 */
.L_x_6457:
[----:B------:R-:W-:Y:S04]  /*529d0*/  BSSY.RECONVERGENT B1, `(.L_x_6460) ;  /* 0x0000017000017945 */ /* 0x000fe80003800200 */
[----:B------:R-:W-:Y:S05]  /*529e0*/  @!P1 BRA `(.L_x_6461) ;  /* 0x0000000000549947 */ /* 0x000fea0003800000 */
[----:B------:R-:W-:-:S07]  /*529f0*/  IMAD.MOV.U32 R35, RZ, RZ, RZ ;  /* 0x000000ffff237224 */ /* 0x000fce00078e00ff */
.L_x_6463:
        /* <DEDUP_REMOVED lines=16> */
.L_x_6462:
[----:B------:R-:W-:-:S04]  /*52b00*/  ISETP.GT.AND P0, PT, R31, R38, PT ;  /* 0x000000261f00720c */ /* 0x000fc80003f04270 */
[----:B------:R-:W-:Y:S02]  /*52b10*/  SEL R30, R4, R5, P0 ;  /* 0x00000005041e7207 */ /* 0x000fe40000000000 */
[----:B------:R-:W-:-:S03]  /*52b20*/  SEL R5, R5, R4, P0 ;  /* 0x0000000405057207 */ /* 0x000fc60000000000 */
[----:B------:R-:W-:-:S07]  /*52b30*/  IMAD.MOV.U32 R4, RZ, RZ, R30 ;  /* 0x000000ffff047224 */ /* 0x000fce00078e001e */
.L_x_6461:
[----:B------:R-:W-:Y:S05]  /*52b40*/  BSYNC.RECONVERGENT B1 ;  /* 0x0000000000017941 */ /* 0x000fea0003800200 */
.L_x_6460:
        /* <DEDUP_REMOVED lines=40> */
.L_x_6466:
        /* <DEDUP_REMOVED lines=9> */
.L_x_6465:
[----:B------:R-:W-:Y:S05]  /*52e60*/  BSYNC.RECONVERGENT B1 ;  /* 0x0000000000017941 */ /* 0x000fea0003800200 */
.L_x_6464:
[----:B------:R-:W-:Y:S04]  /*52e70*/  BSSY.RECONVERGENT B1, `(.L_x_6467) ;  /* 0x000000d000017945 */ /* 0x000fe80003800200 */
[----:B------:R-:W-:Y:S05]  /*52e80*/  @!P2 BRA `(.L_x_6468) ;  /* 0x00000000002ca947 */ /* 0x000fea0003800000 */
[----:B------:R-:W-:Y:S01]  /*52e90*/  IMAD.MOV.U32 R33, RZ, RZ, RZ ;  /* 0x000000ffff217224 */ /* 0x000fe200078e00ff */
[----:B------:R-:W-:-:S07]  /*52ea0*/  MOV R34, R3 ;  /* 0x0000000300227202 */ /* 0x000fce0000000f00 */
.L_x_6469:
        /* <DEDUP_REMOVED lines=9> */
.L_x_6468:
[----:B------:R-:W-:Y:S05]  /*52f40*/  BSYNC.RECONVERGENT B1 ;  /* 0x0000000000017941 */ /* 0x000fea0003800200 */
.L_x_6467:
[----:B------:R-:W-:Y:S04]  /*52f50*/  BSSY.RECONVERGENT B1, `(.L_x_6470) ;  /* 0x0000017000017945 */ /* 0x000fe80003800200 */
[----:B------:R-:W-:Y:S05]  /*52f60*/  @!P1 BRA `(.L_x_6471) ;  /* 0x0000000000549947 */ /* 0x000fea0003800000 */
[----:B------:R-:W-:-:S07]  /*52f70*/  IMAD.MOV.U32 R35, RZ, RZ, RZ ;  /* 0x000000ffff237224 */ /* 0x000fce00078e00ff */
.L_x_6473:
        /* <DEDUP_REMOVED lines=16> */
.L_x_6472:
[----:B------:R-:W-:-:S04]  /*53080*/  ISETP.GT.AND P0, PT, R31, R38, PT ;  /* 0x000000261f00720c */ /* 0x000fc80003f04270 */
[----:B------:R-:W-:Y:S02]  /*53090*/  SEL R30, R0, R3, P0 ;  /* 0x00000003001e7207 */ /* 0x000fe40000000000 */
[----:B------:R-:W-:-:S03]  /*530a0*/  SEL R3, R3, R0, P0 ;  /* 0x0000000003037207 */ /* 0x000fc60000000000 */
[----:B------:R-:W-:-:S07]  /*530b0*/  IMAD.MOV.U32 R0, RZ, RZ, R30 ;  /* 0x000000ffff007224 */ /* 0x000fce00078e001e */
.L_x_6471:
[----:B------:R-:W-:Y:S05]  /*530c0*/  BSYNC.RECONVERGENT B1 ;  /* 0x0000000000017941 */ /* 0x000fea0003800200 */
.L_x_6470:
        /* <DEDUP_REMOVED lines=40> */
.L_x_6476:
        /* <DEDUP_REMOVED lines=9> */
.L_x_6475:
[----:B------:R-:W-:Y:S05]  /*533e0*/  BSYNC.RECONVERGENT B1 ;  /* 0x0000000000017941 */ /* 0x000fea0003800200 */
.L_x_6474:
[----:B------:R-:W-:Y:S04]  /*533f0*/  BSSY.RECONVERGENT B1, `(.L_x_6477) ;  /* 0x000000d000017945 */ /* 0x000fe80003800200 */
[----:B------:R-:W-:Y:S05]  /*53400*/  @!P2 BRA `(.L_x_6478) ;  /* 0x00000000002ca947 */ /* 0x000fea0003800000 */
[----:B------:R-:W-:Y:S01]  /*53410*/  IMAD.MOV.U32 R33, RZ, RZ, RZ ;  /* 0x000000ffff217224 */ /* 0x000fe200078e00ff */
[----:B------:R-:W-:-:S07]  /*53420*/  MOV R34, R19 ;  /* 0x0000001300227202 */ /* 0x000fce0000000f00 */
.L_x_6479:
        /* <DEDUP_REMOVED lines=9> */
.L_x_6478:
[----:B------:R-:W-:Y:S05]  /*534c0*/  BSYNC.RECONVERGENT B1 ;  /* 0x0000000000017941 */ /* 0x000fea0003800200 */
.L_x_6477:
[----:B------:R-:W-:Y:S04]  /*534d0*/  BSSY.RECONVERGENT B1, `(.L_x_6480) ;  /* 0x0000017000017945 */ /* 0x000fe80003800200 */
[----:B------:R-:W-:Y:S05]  /*534e0*/  @!P1 BRA `(.L_x_6481) ;  /* 0x0000000000549947 */ /* 0x000fea0003800000 */
[----:B------:R-:W-:-:S07]  /*534f0*/  IMAD.MOV.U32 R35, RZ, RZ, RZ ;  /* 0x000000ffff237224 */ /* 0x000fce00078e00ff */
.L_x_6483:
        /* <DEDUP_REMOVED lines=16> */
.L_x_6482:
[----:B------:R-:W-:-:S04]  /*53600*/  ISETP.GT.AND P0, PT, R31, R38, PT ;  /* 0x000000261f00720c */ /* 0x000fc80003f04270 */
[----:B------:R-:W-:Y:S02]  /*53610*/  SEL R30, R20, R19, P0 ;  /* 0x00000013141e7207 */ /* 0x000fe40000000000 */
[----:B------:R-:W-:-:S03]  /*53620*/  SEL R19, R19, R20, P0 ;  /* 0x0000001413137207 */ /* 0x000fc60000000000 */
[----:B------:R-:W-:-:S07]  /*53630*/  IMAD.MOV.U32 R20, RZ, RZ, R30 ;  /* 0x000000ffff147224 */ /* 0x000fce00078e001e */
.L_x_6481:
[----:B------:R-:W-:Y:S05]  /*53640*/  BSYNC.RECONVERGENT B1 ;  /* 0x0000000000017941 */ /* 0x000fea0003800200 */
.L_x_6480:
        /* <DEDUP_REMOVED lines=40> */
.L_x_6486:
        /* <DEDUP_REMOVED lines=9> */
.L_x_6485:
[----:B------:R-:W-:Y:S05]  /*53960*/  BSYNC.RECONVERGENT B1 ;  /* 0x0000000000017941 */ /* 0x000fea0003800200 */
.L_x_6484:
[----:B------:R-:W-:Y:S04]  /*53970*/  BSSY.RECONVERGENT B1, `(.L_x_6487) ;  /* 0x000000d000017945 */ /* 0x000fe80003800200 */
[----:B------:R-:W-:Y:S05]  /*53980*/  @!P2 BRA `(.L_x_6488) ;  /* 0x00000000002ca947 */ /* 0x000fea0003800000 */
[----:B------:R-:W-:Y:S01]  /*53990*/  IMAD.MOV.U32 R33, RZ, RZ, RZ ;  /* 0x000000ffff217224 */ /* 0x000fe200078e00ff */
[----:B------:R-:W-:-:S07]  /*539a0*/  MOV R34, R21 ;  /* 0x0000001500227202 */ /* 0x000fce0000000f00 */
.L_x_6489:
        /* <DEDUP_REMOVED lines=9> */
.L_x_6488:
[----:B------:R-:W-:Y:S05]  /*53a40*/  BSYNC.RECONVERGENT B1 ;  /* 0x0000000000017941 */ /* 0x000fea0003800200 */
.L_x_6487:
[----:B------:R-:W-:Y:S04]  /*53a50*/  BSSY.RECONVERGENT B1, `(.L_x_6490) ;  /* 0x0000017000017945 */ /* 0x000fe80003800200 */
[----:B------:R-:W-:Y:S05]  /*53a60*/  @!P1 BRA `(.L_x_6491) ;  /* 0x0000000000549947 */ /* 0x000fea0003800000 */
[----:B------:R-:W-:-:S07]  /*53a70*/  IMAD.MOV.U32 R35, RZ, RZ, RZ ;  /* 0x000000ffff237224 */ /* 0x000fce00078e00ff */
.L_x_6493:
        /* <DEDUP_REMOVED lines=16> */
.L_x_6492:
[----:B------:R-:W-:-:S04]  /*53b80*/  ISETP.GT.AND P0, PT, R31, R38, PT ;  /* 0x000000261f00720c */ /* 0x000fc80003f04270 */
[----:B------:R-:W-:Y:S02]  /*53b90*/  SEL R30, R22, R21, P0 ;  /* 0x00000015161e7207 */ /* 0x000fe40000000000 */
[----:B------:R-:W-:-:S03]  /*53ba0*/  SEL R21, R21, R22, P0 ;  /* 0x0000001615157207 */ /* 0x000fc60000000000 */
[----:B------:R-:W-:-:S07]  /*53bb0*/  IMAD.MOV.U32 R22, RZ, RZ, R30 ;  /* 0x000000ffff167224 */ /* 0x000fce00078e001e */
.L_x_6491:
[----:B------:R-:W-:Y:S05]  /*53bc0*/  BSYNC.RECONVERGENT B1 ;  /* 0x0000000000017941 */ /* 0x000fea0003800200 */
.L_x_6490:
        /* <DEDUP_REMOVED lines=40> */
.L_x_6496:
        /* <DEDUP_REMOVED lines=9> */
.L_x_6495:
[----:B------:R-:W-:Y:S05]  /*53ee0*/  BSYNC.RECONVERGENT B1 ;  /* 0x0000000000017941 */ /* 0x000fea0003800200 */
.L_x_6494:
[----:B------:R-:W-:Y:S04]  /*53ef0*/  BSSY.RECONVERGENT B1, `(.L_x_6497) ;  /* 0x000000d000017945 */ /* 0x000fe80003800200 */
[----:B------:R-:W-:Y:S05]  /*53f00*/  @!P2 BRA `(.L_x_6498) ;  /* 0x00000000002ca947 */ /* 0x000fea0003800000 */
[----:B------:R-:W-:Y:S01]  /*53f10*/  IMAD.MOV.U32 R33, RZ, RZ, RZ ;  /* 0x000000ffff217224 */ /* 0x000fe200078e00ff */
[----:B------:R-:W-:-:S07]  /*53f20*/  MOV R34, R23 ;  /* 0x0000001700227202 */ /* 0x000fce0000000f00 */
.L_x_6499:
        /* <DEDUP_REMOVED lines=9> */
.L_x_6498:
[----:B------:R-:W-:Y:S05]  /*53fc0*/  BSYNC.RECONVERGENT B1 ;  /* 0x0000000000017941 */ /* 0x000fea0003800200 */
.L_x_6497:
[----:B------:R-:W-:Y:S04]  /*53fd0*/  BSSY.RECONVERGENT B1, `(.L_x_6500) ;  /* 0x0000017000017945 */ /* 0x000fe80003800200 */
[----:B------:R-:W-:Y:S05]  /*53fe0*/  @!P1 BRA `(.L_x_6501) ;  /* 0x0000000000549947 */ /* 0x000fea0003800000 */
[----:B------:R-:W-:-:S07]  /*53ff0*/  IMAD.MOV.U32 R35, RZ, RZ, RZ ;  /* 0x000000ffff237224 */ /* 0x000fce00078e00ff */
.L_x_6503:
        /* <DEDUP_REMOVED lines=16> */
.L_x_6502:
[----:B------:R-:W-:-:S04]  /*54100*/  ISETP.GT.AND P0, PT, R31, R38, PT ;  /* 0x000000261f00720c */ /* 0x000fc80003f04270 */
[----:B------:R-:W-:Y:S02]  /*54110*/  SEL R30, R24, R23, P0 ;  /* 0x00000017181e7207 */ /* 0x000fe40000000000 */
[----:B------:R-:W-:-:S03]  /*54120*/  SEL R23, R23, R24, P0 ;  /* 0x0000001817177207 */ /* 0x000fc60000000000 */
[----:B------:R-:W-:-:S07]  /*54130*/  IMAD.MOV.U32 R24, RZ, RZ, R30 ;  /* 0x000000ffff187224 */ /* 0x000fce00078e001e */
.L_x_6501:
[----:B------:R-:W-:Y:S05]  /*54140*/  BSYNC.RECONVERGENT B1 ;  /* 0x0000000000017941 */ /* 0x000fea0003800200 */
.L_x_6500:
        /* <DEDUP_REMOVED lines=40> */
.L_x_6506:
        /* <DEDUP_REMOVED lines=9> */
.L_x_6505:
[----:B------:R-:W-:Y:S05]  /*54460*/  BSYNC.RECONVERGENT B1 ;  /* 0x0000000000017941 */ /* 0x000fea0003800200 */
.L_x_6504:
[----:B------:R-:W-:Y:S04]  /*54470*/  BSSY.RECONVERGENT B1, `(.L_x_6507) ;  /* 0x000000d000017945 */ /* 0x000fe80003800200 */
[----:B------:R-:W-:Y:S05]  /*54480*/  @!P2 BRA `(.L_x_6508) ;  /* 0x00000000002ca947 */ /* 0x000fea0003800000 */
[----:B------:R-:W-:Y:S01]  /*54490*/  IMAD.MOV.U32 R33, RZ, RZ, RZ ;  /* 0x000000ffff217224 */ /* 0x000fe200078e00ff */
[----:B------:R-:W-:-:S07]  /*544a0*/  MOV R34, R25 ;  /* 0x0000001900227202 */ /* 0x000fce0000000f00 */
.L_x_6509:
        /* <DEDUP_REMOVED lines=9> */
.L_x_6508:
[----:B------:R-:W-:Y:S05]  /*54540*/  BSYNC.RECONVERGENT B1 ;  /* 0x0000000000017941 */ /* 0x000fea0003800200 */
.L_x_6507:
[----:B------:R-:W-:Y:S04]  /*54550*/  BSSY.RECONVERGENT B1, `(.L_x_6510) ;  /* 0x0000017000017945 */ /* 0x000fe80003800200 */
[----:B------:R-:W-:Y:S05]  /*54560*/  @!P1 BRA `(.L_x_6511) ;  /* 0x0000000000549947 */ /* 0x000fea0003800000 */
[----:B------:R-:W-:-:S07]  /*54570*/  IMAD.MOV.U32 R35, RZ, RZ, RZ ;  /* 0x000000ffff237224 */ /* 0x000fce00078e00ff */
.L_x_6513:
        /* <DEDUP_REMOVED lines=16> */
.L_x_6512:
[----:B------:R-:W-:-:S04]  /*54680*/  ISETP.GT.AND P0, PT, R31, R38, PT ;  /* 0x000000261f00720c */ /* 0x000fc80003f04270 */
[----:B------:R-:W-:Y:S02]  /*54690*/  SEL R30, R26, R25, P0 ;  /* 0x000000191a1e7207 */ /* 0x000fe40000000000 */
[----:B------:R-:W-:-:S03]  /*546a0*/  SEL R25, R25, R26, P0 ;  /* 0x0000001a19197207 */ /* 0x000fc60000000000 */
[----:B------:R-:W-:-:S07]  /*546b0*/  IMAD.MOV.U32 R26, RZ, RZ, R30 ;  /* 0x000000ffff1a7224 */ /* 0x000fce00078e001e */
.L_x_6511:
[----:B------:R-:W-:Y:S05]  /*546c0*/  BSYNC.RECONVERGENT B1 ;  /* 0x0000000000017941 */ /* 0x000fea0003800200 */
.L_x_6510:
        /* <DEDUP_REMOVED lines=40> */
.L_x_6516:
        /* <DEDUP_REMOVED lines=9> */
.L_x_6515:
[----:B------:R-:W-:Y:S05]  /*549e0*/  BSYNC.RECONVERGENT B1 ;  /* 0x0000000000017941 */ /* 0x000fea0003800200 */
.L_x_6514:
[----:B------:R-:W-:Y:S04]  /*549f0*/  BSSY.RECONVERGENT B1, `(.L_x_6517) ;  /* 0x000000d000017945 */ /* 0x000fe80003800200 */
[----:B------:R-:W-:Y:S05]  /*54a00*/  @!P2 BRA `(.L_x_6518) ;  /* 0x00000000002ca947 */ /* 0x000fea0003800000 */
[----:B------:R-:W-:Y:S01]  /*54a10*/  IMAD.MOV.U32 R33, RZ, RZ, RZ ;  /* 0x000000ffff217224 */ /* 0x000fe200078e00ff */
[----:B------:R-:W-:-:S07]  /*54a20*/  MOV R34, R27 ;  /* 0x0000001b00227202 */ /* 0x000fce0000000f00 */
.L_x_6519:
        /* <DEDUP_REMOVED lines=9> */
.L_x_6518:
[----:B------:R-:W-:Y:S05]  /*54ac0*/  BSYNC.RECONVERGENT B1 ;  /* 0x0000000000017941 */ /* 0x000fea0003800200 */
.L_x_6517:
[----:B------:R-:W-:Y:S04]  /*54ad0*/  BSSY.RECONVERGENT B1, `(.L_x_6520) ;  /* 0x0000017000017945 */ /* 0x000fe80003800200 */
[----:B------:R-:W-:Y:S05]  /*54ae0*/  @!P1 BRA `(.L_x_6521) ;  /* 0x0000000000549947 */ /* 0x000fea0003800000 */
[----:B------:R-:W-:-:S07]  /*54af0*/  IMAD.MOV.U32 R35, RZ, RZ, RZ ;  /* 0x000000ffff237224 */ /* 0x000fce00078e00ff */
.L_x_6523:
        /* <DEDUP_REMOVED lines=16> */
.L_x_6522:
[----:B------:R-:W-:-:S04]  /*54c00*/  ISETP.GT.AND P0, PT, R31, R38, PT ;  /* 0x000000261f00720c */ /* 0x000fc80003f04270 */
[----:B------:R-:W-:Y:S02]  /*54c10*/  SEL R30, R28, R27, P0 ;  /* 0x0000001b1c1e7207 */ /* 0x000fe40000000000 */
[----:B------:R-:W-:-:S03]  /*54c20*/  SEL R27, R27, R28, P0 ;  /* 0x0000001c1b1b7207 */ /* 0x000fc60000000000 */
[----:B------:R-:W-:-:S07]  /*54c30*/  IMAD.MOV.U32 R28, RZ, RZ, R30 ;  /* 0x000000ffff1c7224 */ /* 0x000fce00078e001e */
.L_x_6521:
[----:B------:R-:W-:Y:S05]  /*54c40*/  BSYNC.RECONVERGENT B1 ;  /* 0x0000000000017941 */ /* 0x000fea0003800200 */
.L_x_6520:
        /* <DEDUP_REMOVED lines=40> */
.L_x_6526:
        /* <DEDUP_REMOVED lines=9> */
.L_x_6525:
[----:B------:R-:W-:Y:S05]  /*54f60*/  BSYNC.RECONVERGENT B1 ;  /* 0x0000000000017941 */ /* 0x000fea0003800200 */
.L_x_6524:
[----:B------:R-:W-:Y:S04]  /*54f70*/  BSSY.RECONVERGENT B1, `(.L_x_6527) ;  /* 0x000000d000017945 */ /* 0x000fe80003800200 */
[----:B------:R-:W-:Y:S05]  /*54f80*/  @!P2 BRA `(.L_x_6528) ;  /* 0x00000000002ca947 */ /* 0x000fea0003800000 */
[----:B------:R-:W-:Y:S01]  /*54f90*/  IMAD.MOV.U32 R33, RZ, RZ, RZ ;  /* 0x000000ffff217224 */ /* 0x000fe200078e00ff */
[----:B------:R-:W-:-:S07]  /*54fa0*/  MOV R34, R29 ;  /* 0x0000001d00227202 */ /* 0x000fce0000000f00 */
.L_x_6529:
        /* <DEDUP_REMOVED lines=9> */
.L_x_6528:
[----:B------:R-:W-:Y:S05]  /*55040*/  BSYNC.RECONVERGENT B1 ;  /* 0x0000000000017941 */ /* 0x000fea0003800200 */
.L_x_6527:
[----:B------:R-:W-:Y:S04]  /*55050*/  BSSY.RECONVERGENT B1, `(.L_x_6530) ;  /* 0x0000017000017945 */ /* 0x000fe80003800200 */
[----:B------:R-:W-:Y:S05]  /*55060*/  @!P1 BRA `(.L_x_6531) ;  /* 0x0000000000549947 */ /* 0x000fea0003800000 */
[----:B------:R-:W-:-:S07]  /*55070*/  IMAD.MOV.U32 R35, RZ, RZ, RZ ;  /* 0x000000ffff237224 */ /* 0x000fce00078e00ff */
.L_x_6533:
        /* <DEDUP_REMOVED lines=16> */
.L_x_6532:
[----:B------:R-:W-:-:S04]  /*55180*/  ISETP.GT.AND P0, PT, R31, R38, PT ;  /* 0x000000261f00720c */ /* 0x000fc80003f04270 */
[----:B------:R-:W-:Y:S02]  /*55190*/  SEL R30, R32, R29, P0 ;  /* 0x0000001d201e7207 */ /* 0x000fe40000000000 */
[----:B------:R-:W-:-:S03]  /*551a0*/  SEL R29, R29, R32, P0 ;  /* 0x000000201d1d7207 */ /* 0x000fc60000000000 */
[----:B------:R-:W-:-:S07]  /*551b0*/  IMAD.MOV.U32 R32, RZ, RZ, R30 ;  /* 0x000000ffff207224 */ /* 0x000fce00078e001e */
.L_x_6531:
[----:B------:R-:W-:Y:S05]  /*551c0*/  BSYNC.RECONVERGENT B1 ;  /* 0x0000000000017941 */ /* 0x000fea0003800200 */
.L_x_6530:
        /* <DEDUP_REMOVED lines=40> */
.L_x_6536:
        /* <DEDUP_REMOVED lines=9> */
.L_x_6535:
[----:B------:R-:W-:Y:S05]  /*554e0*/  BSYNC.RECONVERGENT B1 ;  /* 0x0000000000017941 */ /* 0x000fea0003800200 */
.L_x_6534:
[----:B------:R-:W-:Y:S04]  /*554f0*/  BSSY.RECONVERGENT B1, `(.L_x_6537) ;  /* 0x000000d000017945 */ /* 0x000fe80003800200 */
[----:B------:R-:W-:Y:S05]  /*55500*/  @!P2 BRA `(.L_x_6538) ;  /* 0x00000000002ca947 */ /* 0x000fea0003800000 */
[----:B------:R-:W-:Y:S01]  /*55510*/  IMAD.MOV.U32 R33, RZ, RZ, RZ ;  /* 0x000000ffff217224 */ /* 0x000fe200078e00ff */
[----:B------:R-:W-:-:S07]  /*55520*/  MOV R34, R4 ;  /* 0x0000000400227202 */ /* 0x000fce0000000f00 */
.L_x_6539:
        /* <DEDUP_REMOVED lines=9> */
.L_x_6538:
[----:B------:R-:W-:Y:S05]  /*555c0*/  BSYNC.RECONVERGENT B1 ;  /* 0x0000000000017941 */ /* 0x000fea0003800200 */
.L_x_6537:
[----:B------:R-:W-:Y:S04]  /*555d0*/  BSSY.RECONVERGENT B1, `(.L_x_6540) ;  /* 0x0000017000017945 */ /* 0x000fe80003800200 */
[----:B------:R-:W-:Y:S05]  /*555e0*/  @!P1 BRA `(.L_x_6541) ;  /* 0x0000000000549947 */ /* 0x000fea0003800000 */
[----:B------:R-:W-:-:S07]  /*555f0*/  IMAD.MOV.U32 R35, RZ, RZ, RZ ;  /* 0x000000ffff237224 */ /* 0x000fce00078e00ff */
.L_x_6543:
        /* <DEDUP_REMOVED lines=16> */
.L_x_6542:
[----:B------:R-:W-:-:S04]  /*55700*/  ISETP.GT.AND P0, PT, R31, R38, PT ;  /* 0x000000261f00720c */ /* 0x000fc80003f04270 */
[----:B------:R-:W-:Y:S02]  /*55710*/  SEL R30, R3, R4, P0 ;  /* 0x00000004031e7207 */ /* 0x000fe40000000000 */
[----:B------:R-:W-:-:S03]  /*55720*/  SEL R4, R4, R3, P0 ;  /* 0x0000000304047207 */ /* 0x000fc60000000000 */
[----:B------:R-:W-:-:S07]  /*55730*/  IMAD.MOV.U32 R3, RZ, RZ, R30 ;  /* 0x000000ffff037224 */ /* 0x000fce00078e001e */
.L_x_6541:
[----:B------:R-:W-:Y:S05]  /*55740*/  BSYNC.RECONVERGENT B1 ;  /* 0x0000000000017941 */ /* 0x000fea0003800200 */
.L_x_6540:
        /* <DEDUP_REMOVED lines=40> */
.L_x_6546:
        /* <DEDUP_REMOVED lines=9> */
.L_x_6545:
[----:B------:R-:W-:Y:S05]  /*55a60*/  BSYNC.RECONVERGENT B1 ;  /* 0x0000000000017941 */ /* 0x000fea0003800200 */
.L_x_6544:
[----:B------:R-:W-:Y:S04]  /*55a70*/  BSSY.RECONVERGENT B1, `(.L_x_6547) ;  /* 0x000000d000017945 */ /* 0x000fe80003800200 */
[----:B------:R-:W-:Y:S05]  /*55a80*/  @!P2 BRA `(.L_x_6548) ;  /* 0x00000000002ca947 */ /* 0x000fea0003800000 */
[----:B------:R-:W-:Y:S01]  /*55a90*/  IMAD.MOV.U32 R33, RZ, RZ, RZ ;  /* 0x000000ffff217224 */ /* 0x000fe200078e00ff */
[----:B------:R-:W-:-:S07]  /*55aa0*/  MOV R34, R0 ;  /* 0x0000000000227202 */ /* 0x000fce0000000f00 */
.L_x_6549:
        /* <DEDUP_REMOVED lines=9> */
.L_x_6548:
[----:B------:R-:W-:Y:S05]  /*55b40*/  BSYNC.RECONVERGENT B1 ;  /* 0x0000000000017941 */ /* 0x000fea0003800200 */
.L_x_6547:
[----:B------:R-:W-:Y:S04]  /*55b50*/  BSSY.RECONVERGENT B1, `(.L_x_6550) ;  /* 0x0000017000017945 */ /* 0x000fe80003800200 */
[----:B------:R-:W-:Y:S05]  /*55b60*/  @!P1 BRA `(.L_x_6551) ;  /* 0x0000000000549947 */ /* 0x000fea0003800000 */
[----:B------:R-:W-:-:S07]  /*55b70*/  IMAD.MOV.U32 R35, RZ, RZ, RZ ;  /* 0x000000ffff237224 */ /* 0x000fce00078e00ff */
.L_x_6553:
        /* <DEDUP_REMOVED lines=16> */
.L_x_6552:
[----:B------:R-:W-:-:S04]  /*55c80*/  ISETP.GT.AND P0, PT, R31, R38, PT ;  /* 0x000000261f00720c */ /* 0x000fc80003f04270 */
[----:B------:R-:W-:Y:S02]  /*55c90*/  SEL R30, R19, R0, P0 ;  /* 0x00000000131e7207 */ /* 0x000fe40000000000 */
[----:B------:R-:W-:-:S03]  /*55ca0*/  SEL R0, R0, R19, P0 ;  /* 0x0000001300007207 */ /* 0x000fc60000000000 */
[----:B------:R-:W-:-:S07]  /*55cb0*/  IMAD.MOV.U32 R19, RZ, RZ, R30 ;  /* 0x000000ffff137224 */ /* 0x000fce00078e001e */
.L_x_6551:
[----:B------:R-:W-:Y:S05]  /*55cc0*/  BSYNC.RECONVERGENT B1 ;  /* 0x0000000000017941 */ /* 0x000fea0003800200 */
.L_x_6550:
        /* <DEDUP_REMOVED lines=40> */
.L_x_6556:
        /* <DEDUP_REMOVED lines=9> */
.L_x_6555:
[----:B------:R-:W-:Y:S05]  /*55fe0*/  BSYNC.RECONVERGENT B1 ;  /* 0x0000000000017941 */ /* 0x000fea0003800200 */
.L_x_6554:
[----:B------:R-:W-:Y:S04]  /*55ff0*/  BSSY.RECONVERGENT B1, `(.L_x_6557) ;  /* 0x000000d000017945 */ /* 0x000fe80003800200 */
[----:B------:R-:W-:Y:S05]  /*56000*/  @!P2 BRA `(.L_x_6558) ;  /* 0x00000000002ca947 */ /* 0x000fea0003800000 */
[----:B------:R-:W-:Y:S01]  /*56010*/  IMAD.MOV.U32 R33, RZ, RZ, RZ ;  /* 0x000000ffff217224 */ /* 0x000fe200078e00ff */
[----:B------:R-:W-:-:S07]  /*56020*/  MOV R34, R20 ;  /* 0x0000001400227202 */ /* 0x000fce0000000f00 */
.L_x_6559:
        /* <DEDUP_REMOVED lines=9> */
.L_x_6558:
[----:B------:R-:W-:Y:S05]  /*560c0*/  BSYNC.RECONVERGENT B1 ;  /* 0x0000000000017941 */ /* 0x000fea0003800200 */
.L_x_6557:
[----:B------:R-:W-:Y:S04]  /*560d0*/  BSSY.RECONVERGENT B1, `(.L_x_6560) ;  /* 0x0000017000017945 */ /* 0x000fe80003800200 */
[----:B------:R-:W-:Y:S05]  /*560e0*/  @!P1 BRA `(.L_x_6561) ;  /* 0x0000000000549947 */ /* 0x000fea0003800000 */
[----:B------:R-:W-:-:S07]  /*560f0*/  IMAD.MOV.U32 R35, RZ, RZ, RZ ;  /* 0x000000ffff237224 */ /* 0x000fce00078e00ff */
.L_x_6563:
        /* <DEDUP_REMOVED lines=16> */
.L_x_6562:
[----:B------:R-:W-:-:S04]  /*56200*/  ISETP.GT.AND P0, PT, R31, R38, PT ;  /* 0x000000261f00720c */ /* 0x000fc80003f04270 */
[----:B------:R-:W-:Y:S02]  /*56210*/  SEL R30, R21, R20, P0 ;  /* 0x00000014151e7207 */ /* 0x000fe40000000000 */
[----:B------:R-:W-:-:S03]  /*56220*/  SEL R20, R20, R21, P0 ;  /* 0x0000001514147207 */ /* 0x000fc60000000000 */
[----:B------:R-:W-:-:S07]  /*56230*/  IMAD.MOV.U32 R21, RZ, RZ, R30 ;  /* 0x000000ffff157224 */ /* 0x000fce00078e001e */
.L_x_6561:
[----:B------:R-:W-:Y:S05]  /*56240*/  BSYNC.RECONVERGENT B1 ;  /* 0x0000000000017941 */ /* 0x000fea0003800200 */
.L_x_6560:
        /* <DEDUP_REMOVED lines=40> */
.L_x_6566:
        /* <DEDUP_REMOVED lines=9> */
.L_x_6565:
[----:B------:R-:W-:Y:S05]  /*56560*/  BSYNC.RECONVERGENT B1 ;  /* 0x0000000000017941 */ /* 0x000fea0003800200 */
.L_x_6564:
[----:B------:R-:W-:Y:S04]  /*56570*/  BSSY.RECONVERGENT B1, `(.L_x_6567) ;  /* 0x000000d000017945 */ /* 0x000fe80003800200 */
[----:B------:R-:W-:Y:S05]  /*56580*/  @!P2 BRA `(.L_x_6568) ;  /* 0x00000000002ca947 */ /* 0x000fea0003800000 */
[----:B------:R-:W-:Y:S01]  /*56590*/  IMAD.MOV.U32 R33, RZ, RZ, RZ ;  /* 0x000000ffff217224 */ /* 0x000fe200078e00ff */
[----:B------:R-:W-:-:S07]  /*565a0*/  MOV R34, R22 ;  /* 0x0000001600227202 */ /* 0x000fce0000000f00 */
.L_x_6569:
        /* <DEDUP_REMOVED lines=9> */
.L_x_6568:
[----:B------:R-:W-:Y:S05]  /*56640*/  BSYNC.RECONVERGENT B1 ;  /* 0x0000000000017941 */ /* 0x000fea0003800200 */
.L_x_6567:
[----:B------:R-:W-:Y:S04]  /*56650*/  BSSY.RECONVERGENT B1, `(.L_x_6570) ;  /* 0x0000017000017945 */ /* 0x000fe80003800200 */
[----:B------:R-:W-:Y:S05]  /*56660*/  @!P1 BRA `(.L_x_6571) ;  /* 0x0000000000549947 */ /* 0x000fea0003800000 */
[----:B------:R-:W-:-:S07]  /*56670*/  IMAD.MOV.U32 R35, RZ, RZ, RZ ;  /* 0x000000ffff237224 */ /* 0x000fce00078e00ff */
.L_x_6573:
        /* <DEDUP_REMOVED lines=16> */
.L_x_6572:
[----:B------:R-:W-:-:S04]  /*56780*/  ISETP.GT.AND P0, PT, R31, R38, PT ;  /* 0x000000261f00720c */ /* 0x000fc80003f04270 */
[----:B------:R-:W-:Y:S02]  /*56790*/  SEL R30, R23, R22, P0 ;  /* 0x00000016171e7207 */ /* 0x000fe40000000000 */
[----:B------:R-:W-:-:S03]  /*567a0*/  SEL R22, R22, R23, P0 ;  /* 0x0000001716167207 */ /* 0x000fc60000000000 */
[----:B------:R-:W-:-:S07]  /*567b0*/  IMAD.MOV.U32 R23, RZ, RZ, R30 ;  /* 0x000000ffff177224 */ /* 0x000fce00078e001e */
.L_x_6571:
[----:B------:R-:W-:Y:S05]  /*567c0*/  BSYNC.RECONVERGENT B1 ;  /* 0x0000000000017941 */ /* 0x000fea0003800200 */
.L_x_6570:
        /* <DEDUP_REMOVED lines=40> */
.L_x_6576:
        /* <DEDUP_REMOVED lines=9> */
.L_x_6575:
[----:B------:R-:W-:Y:S05]  /*56ae0*/  BSYNC.RECONVERGENT B1 ;  /* 0x0000000000017941 */ /* 0x000fea0003800200 */
.L_x_6574:
[----:B------:R-:W-:Y:S04]  /*56af0*/  BSSY.RECONVERGENT B1, `(.L_x_6577) ;  /* 0x000000d000017945 */ /* 0x000fe80003800200 */
[----:B------:R-:W-:Y:S05]  /*56b00*/  @!P2 BRA `(.L_x_6578) ;  /* 0x00000000002ca947 */ /* 0x000fea0003800000 */
[----:B------:R-:W-:Y:S01]  /*56b10*/  IMAD.MOV.U32 R33, RZ, RZ, RZ ;  /* 0x000000ffff217224 */ /* 0x000fe200078e00ff */
[----:B------:R-:W-:-:S07]  /*56b20*/  MOV R34, R24 ;  /* 0x0000001800227202 */ /* 0x000fce0000000f00 */
.L_x_6579:
        /* <DEDUP_REMOVED lines=9> */
.L_x_6578:
[----:B------:R-:W-:Y:S05]  /*56bc0*/  BSYNC.RECONVERGENT B1 ;  /* 0x0000000000017941 */ /* 0x000fea0003800200 */
.L_x_6577:
[----:B------:R-:W-:Y:S04]  /*56bd0*/  BSSY.RECONVERGENT B1, `(.L_x_6580) ;  /* 0x0000017000017945 */ /* 0x000fe80003800200 */
[----:B------:R-:W-:Y:S05]  /*56be0*/  @!P1 BRA `(.L_x_6581) ;  /* 0x0000000000549947 */ /* 0x000fea0003800000 */
[----:B------:R-:W-:-:S07]  /*56bf0*/  IMAD.MOV.U32 R35, RZ, RZ, RZ ;  /* 0x000000ffff237224 */ /* 0x000fce00078e00ff */
.L_x_6583:
        /* <DEDUP_REMOVED lines=16> */
.L_x_6582:
[----:B------:R-:W-:-:S04]  /*56d00*/  ISETP.GT.AND P0, PT, R31, R38, PT ;  /* 0x000000261f00720c */ /* 0x000fc80003f04270 */
[----:B------:R-:W-:Y:S02]  /*56d10*/  SEL R30, R25, R24, P0 ;  /* 0x00000018191e7207 */ /* 0x000fe40000000000 */
[----:B------:R-:W-:-:S03]  /*56d20*/  SEL R24, R24, R25, P0 ;  /* 0x0000001918187207 */ /* 0x000fc60000000000 */
[----:B------:R-:W-:-:S07]  /*56d30*/  IMAD.MOV.U32 R25, RZ, RZ, R30 ;  /* 0x000000ffff197224 */ /* 0x000fce00078e001e */
.L_x_6581:
[----:B------:R-:W-:Y:S05]  /*56d40*/  BSYNC.RECONVERGENT B1 ;  /* 0x0000000000017941 */ /* 0x000fea0003800200 */
.L_x_6580:
        /* <DEDUP_REMOVED lines=40> */
.L_x_6586:
        /* <DEDUP_REMOVED lines=9> */
.L_x_6585:
[----:B------:R-:W-:Y:S05]  /*57060*/  BSYNC.RECONVERGENT B1 ;  /* 0x0000000000017941 */ /* 0x000fea0003800200 */
.L_x_6584:
[----:B------:R-:W-:Y:S04]  /*57070*/  BSSY.RECONVERGENT B1, `(.L_x_6587) ;  /* 0x000000d000017945 */ /* 0x000fe80003800200 */
[----:B------:R-:W-:Y:S05]  /*57080*/  @!P2 BRA `(.L_x_6588) ;  /* 0x00000000002ca947 */ /* 0x000fea0003800000 */
[----:B------:R-:W-:Y:S01]  /*57090*/  IMAD.MOV.U32 R33, RZ, RZ, RZ ;  /* 0x000000ffff217224 */ /* 0x000fe200078e00ff */
[----:B------:R-:W-:-:S07]  /*570a0*/  MOV R34, R26 ;  /* 0x0000001a00227202 */ /* 0x000fce0000000f00 */
.L_x_6589:
        /* <DEDUP_REMOVED lines=9> */
.L_x_6588:
[----:B------:R-:W-:Y:S05]  /*57140*/  BSYNC.RECONVERGENT B1 ;  /* 0x0000000000017941 */ /* 0x000fea0003800200 */
.L_x_6587:
[----:B------:R-:W-:Y:S04]  /*57150*/  BSSY.RECONVERGENT B1, `(.L_x_6590) ;  /* 0x0000017000017945 */ /* 0x000fe80003800200 */
[----:B------:R-:W-:Y:S05]  /*57160*/  @!P1 BRA `(.L_x_6591) ;  /* 0x0000000000549947 */ /* 0x000fea0003800000 */
[----:B------:R-:W-:-:S07]  /*57170*/  IMAD.MOV.U32 R35, RZ, RZ, RZ ;  /* 0x000000ffff237224 */ /* 0x000fce00078e00ff */
.L_x_6593:
        /* <DEDUP_REMOVED lines=16> */
.L_x_6592:
[----:B------:R-:W-:-:S04]  /*57280*/  ISETP.GT.AND P0, PT, R31, R38, PT ;  /* 0x000000261f00720c */ /* 0x000fc80003f04270 */
[----:B------:R-:W-:Y:S02]  /*57290*/  SEL R30, R27, R26, P0 ;  /* 0x0000001a1b1e7207 */ /* 0x000fe40000000000 */
[----:B------:R-:W-:-:S03]  /*572a0*/  SEL R26, R26, R27, P0 ;  /* 0x0000001b1a1a7207 */ /* 0x000fc60000000000 */
[----:B------:R-:W-:-:S07]  /*572b0*/  IMAD.MOV.U32 R27, RZ, RZ, R30 ;  /* 0x000000ffff1b7224 */ /* 0x000fce00078e001e */
.L_x_6591:
[----:B------:R-:W-:Y:S05]  /*572c0*/  BSYNC.RECONVERGENT B1 ;  /* 0x0000000000017941 */ /* 0x000fea0003800200 */
.L_x_6590:
        /* <DEDUP_REMOVED lines=40> */
.L_x_6596:
        /* <DEDUP_REMOVED lines=9> */
.L_x_6595:
[----:B------:R-:W-:Y:S05]  /*575e0*/  BSYNC.RECONVERGENT B1 ;  /* 0x0000000000017941 */ /* 0x000fea0003800200 */
.L_x_6594:
[----:B------:R-:W-:Y:S04]  /*575f0*/  BSSY.RECONVERGENT B1, `(.L_x_6597) ;  /* 0x000000d000017945 */ /* 0x000fe80003800200 */
[----:B------:R-:W-:Y:S05]  /*57600*/  @!P2 BRA `(.L_x_6598) ;  /* 0x00000000002ca947 */ /* 0x000fea0003800000 */
[----:B------:R-:W-:Y:S01]  /*57610*/  IMAD.MOV.U32 R33, RZ, RZ, RZ ;  /* 0x000000ffff217224 */ /* 0x000fe200078e00ff */
[----:B------:R-:W-:-:S07]  /*57620*/  MOV R34, R28 ;  /* 0x0000001c00227202 */ /* 0x000fce0000000f00 */
.L_x_6599:
        /* <DEDUP_REMOVED lines=9> */
.L_x_6598:
[----:B------:R-:W-:Y:S05]  /*576c0*/  BSYNC.RECONVERGENT B1 ;  /* 0x0000000000017941 */ /* 0x000fea0003800200 */
.L_x_6597:
[----:B------:R-:W-:Y:S04]  /*576d0*/  BSSY.RECONVERGENT B1, `(.L_x_6600) ;  /* 0x0000017000017945 */ /* 0x000fe80003800200 */
[----:B------:R-:W-:Y:S05]  /*576e0*/  @!P1 BRA `(.L_x_6601) ;  /* 0x0000000000549947 */ /* 0x000fea0003800000 */
[----:B------:R-:W-:-:S07]  /*576f0*/  IMAD.MOV.U32 R35, RZ, RZ, RZ ;  /* 0x000000ffff237224 */ /* 0x000fce00078e00ff */
.L_x_6603:
        /* <DEDUP_REMOVED lines=16> */
.L_x_6602:
[----:B------:R-:W-:-:S04]  /*57800*/  ISETP.GT.AND P0, PT, R31, R38, PT ;  /* 0x000000261f00720c */ /* 0x000fc80003f04270 */
[----:B------:R-:W-:Y:S02]  /*57810*/  SEL R30, R29, R28, P0 ;  /* 0x0000001c1d1e7207 */ /* 0x000fe40000000000 */
[----:B------:R-:W-:-:S03]  /*57820*/  SEL R28, R28, R29, P0 ;  /* 0x0000001d1c1c7207 */ /* 0x000fc60000000000 */
[----:B------:R-:W-:-:S07]  /*57830*/  IMAD.MOV.U32 R29, RZ, RZ, R30 ;  /* 0x000000ffff1d7224 */ /* 0x000fce00078e001e */
.L_x_6601:
[----:B------:R-:W-:Y:S05]  /*57840*/  BSYNC.RECONVERGENT B1 ;  /* 0x0000000000017941 */ /* 0x000fea0003800200 */
.L_x_6600:
        /* <DEDUP_REMOVED lines=40> */
.L_x_6606:
        /* <DEDUP_REMOVED lines=9> */
.L_x_6605:
[----:B------:R-:W-:Y:S05]  /*57b60*/  BSYNC.RECONVERGENT B1 ;  /* 0x0000000000017941 */ /* 0x000fea0003800200 */
.L_x_6604:
[----:B------:R-:W-:Y:S04]  /*57b70*/  BSSY.RECONVERGENT B1, `(.L_x_6607) ;  /* 0x000000d000017945 */ /* 0x000fe80003800200 */
[----:B------:R-:W-:Y:S05]  /*57b80*/  @!P2 BRA `(.L_x_6608) ;  /* 0x00000000002ca947 */ /* 0x000fea0003800000 */
[----:B------:R-:W-:Y:S01]  /*57b90*/  IMAD.MOV.U32 R33, RZ, RZ, RZ ;  /* 0x000000ffff217224 */ /* 0x000fe200078e00ff */
[----:B------:R-:W-:-:S07]  /*57ba0*/  MOV R34, R32 ;  /* 0x0000002000227202 */ /* 0x000fce0000000f00 */
.L_x_6609:
        /* <DEDUP_REMOVED lines=9> */
.L_x_6608:
[----:B------:R-:W-:Y:S05]  /*57c40*/  BSYNC.RECONVERGENT B1 ;  /* 0x0000000000017941 */ /* 0x000fea0003800200 */
.L_x_6607:
[----:B------:R-:W-:Y:S04]  /*57c50*/  BSSY.RECONVERGENT B1, `(.L_x_6610) ;  /* 0x0000017000017945 */ /* 0x000fe80003800200 */
[----:B------:R-:W-:Y:S05]  /*57c60*/  @!P1 BRA `(.L_x_6611) ;  /* 0x0000000000549947 */ /* 0x000fea0003800000 */
[----:B------:R-:W-:-:S07]  /*57c70*/  IMAD.MOV.U32 R35, RZ, RZ, RZ ;  /* 0x000000ffff237224 */ /* 0x000fce00078e00ff */
.L_x_6613:
        /* <DEDUP_REMOVED lines=16> */
.L_x_6612:
[----:B------:R-:W-:-:S04]  /*57d80*/  ISETP.GT.AND P0, PT, R31, R38, PT ;  /* 0x000000261f00720c */ /* 0x000fc80003f04270 */
[----:B------:R-:W-:Y:S02]  /*57d90*/  SEL R30, R2, R32, P0 ;  /* 0x00000020021e7207 */ /* 0x000fe40000000000 */
[----:B------:R-:W-:-:S03]  /*57da0*/  SEL R32, R32, R2, P0 ;  /* 0x0000000220207207 */ /* 0x000fc60000000000 */
[----:B------:R-:W-:-:S07]  /*57db0*/  IMAD.MOV.U32 R2, RZ, RZ, R30 ;  /* 0x000000ffff027224 */ /* 0x000fce00078e001e */
.L_x_6611:
[----:B------:R-:W-:Y:S05]  /*57dc0*/  BSYNC.RECONVERGENT B1 ;  /* 0x0000000000017941 */ /* 0x000fea0003800200 */
.L_x_6610:
        /* <DEDUP_REMOVED lines=40> */
.L_x_6616:
        /* <DEDUP_REMOVED lines=9> */
.L_x_6615:
[----:B------:R-:W-:Y:S05]  /*580e0*/  BSYNC.RECONVERGENT B1 ;  /* 0x0000000000017941 */ /* 0x000fea0003800200 */
.L_x_6614:
[----:B------:R-:W-:Y:S04]  /*580f0*/  BSSY.RECONVERGENT B1, `(.L_x_6617) ;  /* 0x000000d000017945 */ /* 0x000fe80003800200 */
[----:B------:R-:W-:Y:S05]  /*58100*/  @!P2 BRA `(.L_x_6618) ;  /* 0x00000000002ca947 */ /* 0x000fea0003800000 */
[----:B------:R-:W-:Y:S01]  /*58110*/  IMAD.MOV.U32 R33, RZ, RZ, RZ ;  /* 0x000000ffff217224 */ /* 0x000fe200078e00ff */
[----:B------:R-:W-:-:S07]  /*58120*/  MOV R34, R5 ;  /* 0x0000000500227202 */ /* 0x000fce0000000f00 */
.L_x_6619:
        /* <DEDUP_REMOVED lines=9> */
.L_x_6618:
[----:B------:R-:W-:Y:S05]  /*581c0*/  BSYNC.RECONVERGENT B1 ;  /* 0x0000000000017941 */ /* 0x000fea0003800200 */
.L_x_6617:
[----:B------:R-:W-:Y:S04]  /*581d0*/  BSSY.RECONVERGENT B1, `(.L_x_6620) ;  /* 0x0000017000017945 */ /* 0x000fe80003800200 */
[----:B------:R-:W-:Y:S05]  /*581e0*/  @!P1 BRA `(.L_x_6621) ;  /* 0x0000000000549947 */ /* 0x000fea0003800000 */
[----:B------:R-:W-:-:S07]  /*581f0*/  IMAD.MOV.U32 R35, RZ, RZ, RZ ;  /* 0x000000ffff237224 */ /* 0x000fce00078e00ff */
.L_x_6623:
        /* <DEDUP_REMOVED lines=16> */
.L_x_6622:
[----:B------:R-:W-:-:S04]  /*58300*/  ISETP.GT.AND P0, PT, R31, R38, PT ;  /* 0x000000261f00720c */ /* 0x000fc80003f04270 */
[----:B------:R-:W-:Y:S02]  /*58310*/  SEL R30, R4, R5, P0 ;  /* 0x00000005041e7207 */ /* 0x000fe40000000000 */
[----:B------:R-:W-:-:S03]  /*58320*/  SEL R5, R5, R4, P0 ;  /* 0x0000000405057207 */ /* 0x000fc60000000000 */
[----:B------:R-:W-:-:S07]  /*58330*/  IMAD.MOV.U32 R4, RZ, RZ, R30 ;  /* 0x000000ffff047224 */ /* 0x000fce00078e001e */
.L_x_6621:
[----:B------:R-:W-:Y:S05]  /*58340*/  BSYNC.RECONVERGENT B1 ;  /* 0x0000000000017941 */ /* 0x000fea0003800200 */
.L_x_6620:
        /* <DEDUP_REMOVED lines=40> */
.L_x_6626:
        /* <DEDUP_REMOVED lines=9> */
.L_x_6625:
[----:B------:R-:W-:Y:S05]  /*58660*/  BSYNC.RECONVERGENT B1 ;  /* 0x0000000000017941 */ /* 0x000fea0003800200 */
.L_x_6624:
[----:B------:R-:W-:Y:S04]  /*58670*/  BSSY.RECONVERGENT B1, `(.L_x_6627) ;  /* 0x000000d000017945 */ /* 0x000fe80003800200 */
[----:B------:R-:W-:Y:S05]  /*58680*/  @!P2 BRA `(.L_x_6628) ;  /* 0x00000000002ca947 */ /* 0x000fea0003800000 */
[----:B------:R-:W-:Y:S01]  /*58690*/  IMAD.MOV.U32 R33, RZ, RZ, RZ ;  /* 0x000000ffff217224 */ /* 0x000fe200078e00ff */
[----:B------:R-:W-:-:S07]  /*586a0*/  MOV R34, R3 ;  /* 0x0000000300227202 */ /* 0x000fce0000000f00 */
.L_x_6629:
        /* <DEDUP_REMOVED lines=9> */
.L_x_6628:
[----:B------:R-:W-:Y:S05]  /*58740*/  BSYNC.RECONVERGENT B1 ;  /* 0x0000000000017941 */ /* 0x000fea0003800200 */
.L_x_6627:
[----:B------:R-:W-:Y:S04]  /*58750*/  BSSY.RECONVERGENT B1, `(.L_x_6630) ;  /* 0x0000017000017945 */ /* 0x000fe80003800200 */
[----:B------:R-:W-:Y:S05]  /*58760*/  @!P1 BRA `(.L_x_6631) ;  /* 0x0000000000549947 */ /* 0x000fea0003800000 */
[----:B------:R-:W-:-:S07]  /*58770*/  IMAD.MOV.U32 R35, RZ, RZ, RZ ;  /* 0x000000ffff237224 */ /* 0x000fce00078e00ff */
.L_x_6633:
        /* <DEDUP_REMOVED lines=16> */
.L_x_6632:
[----:B------:R-:W-:-:S04]  /*58880*/  ISETP.GT.AND P0, PT, R31, R38, PT ;  /* 0x000000261f00720c */ /* 0x000fc80003f04270 */
[----:B------:R-:W-:Y:S02]  /*58890*/  SEL R30, R0, R3, P0 ;  /* 0x00000003001e7207 */ /* 0x000fe40000000000 */
[----:B------:R-:W-:-:S03]  /*588a0*/  SEL R3, R3, R0, P0 ;  /* 0x0000000003037207 */ /* 0x000fc60000000000 */
[----:B------:R-:W-:-:S07]  /*588b0*/  IMAD.MOV.U32 R0, RZ, RZ, R30 ;  /* 0x000000ffff007224 */ /* 0x000fce00078e001e */
.L_x_6631:
[----:B------:R-:W-:Y:S05]  /*588c0*/  BSYNC.RECONVERGENT B1 ;  /* 0x0000000000017941 */ /* 0x000fea0003800200 */
.L_x_6630:
        /* <DEDUP_REMOVED lines=40> */
.L_x_6636:
        /* <DEDUP_REMOVED lines=9> */
.L_x_6635:
[----:B------:R-:W-:Y:S05]  /*58be0*/  BSYNC.RECONVERGENT B1 ;  /* 0x0000000000017941 */ /* 0x000fea0003800200 */
.L_x_6634:
[----:B------:R-:W-:Y:S04]  /*58bf0*/  BSSY.RECONVERGENT B1, `(.L_x_6637) ;  /* 0x000000d000017945 */ /* 0x000fe80003800200 */
[----:B------:R-:W-:Y:S05]  /*58c00*/  @!P2 BRA `(.L_x_6638) ;  /* 0x00000000002ca947 */ /* 0x000fea0003800000 */
[----:B------:R-:W-:Y:S01]  /*58c10*/  IMAD.MOV.U32 R33, RZ, RZ, RZ ;  /* 0x000000ffff217224 */ /* 0x000fe200078e00ff */
[----:B------:R-:W-:-:S07]  /*58c20*/  MOV R34, R19 ;  /* 0x0000001300227202 */ /* 0x000fce0000000f00 */
.L_x_6639:
        /* <DEDUP_REMOVED lines=9> */
.L_x_6638:
[----:B------:R-:W-:Y:S05]  /*58cc0*/  BSYNC.RECONVERGENT B1 ;  /* 0x0000000000017941 */ /* 0x000fea0003800200 */
.L_x_6637:
[----:B------:R-:W-:Y:S04]  /*58cd0*/  BSSY.RECONVERGENT B1, `(.L_x_6640) ;  /* 0x0000017000017945 */ /* 0x000fe80003800200 */
[----:B------:R-:W-:Y:S05]  /*58ce0*/  @!P1 BRA `(.L_x_6641) ;  /* 0x0000000000549947 */ /* 0x000fea0003800000 */
[----:B------:R-:W-:-:S07]  /*58cf0*/  IMAD.MOV.U32 R35, RZ, RZ, RZ ;  /* 0x000000ffff237224 */ /* 0x000fce00078e00ff */
.L_x_6643:
        /* <DEDUP_REMOVED lines=16> */
.L_x_6642:
[----:B------:R-:W-:-:S04]  /*58e00*/  ISETP.GT.AND P0, PT, R31, R38, PT ;  /* 0x000000261f00720c */ /* 0x000fc80003f04270 */
[----:B------:R-:W-:Y:S02]  /*58e10*/  SEL R30, R20, R19, P0 ;  /* 0x00000013141e7207 */ /* 0x000fe40000000000 */
[----:B------:R-:W-:-:S03]  /*58e20*/  SEL R19, R19, R20, P0 ;  /* 0x0000001413137207 */ /* 0x000fc60000000000 */
[----:B------:R-:W-:-:S07]  /*58e30*/  IMAD.MOV.U32 R20, RZ, RZ, R30 ;  /* 0x000000ffff147224 */ /* 0x000fce00078e001e */
.L_x_6641:
[----:B------:R-:W-:Y:S05]  /*58e40*/  BSYNC.RECONVERGENT B1 ;  /* 0x0000000000017941 */ /* 0x000fea0003800200 */
.L_x_6640:
        /* <DEDUP_REMOVED lines=40> */
.L_x_6646:
        /* <DEDUP_REMOVED lines=9> */
.L_x_6645:
[----:B------:R-:W-:Y:S05]  /*59160*/  BSYNC.RECONVERGENT B1 ;  /* 0x0000000000017941 */ /* 0x000fea0003800200 */
.L_x_6644:
[----:B------:R-:W-:Y:S04]  /*59170*/  BSSY.RECONVERGENT B1, `(.L_x_6647) ;  /* 0x000000d000017945 */ /* 0x000fe80003800200 */
[----:B------:R-:W-:Y:S05]  /*59180*/  @!P2 BRA `(.L_x_6648) ;  /* 0x00000000002ca947 */ /* 0x000fea0003800000 */
[----:B------:R-:W-:Y:S01]  /*59190*/  IMAD.MOV.U32 R33, RZ, RZ, RZ ;  /* 0x000000ffff217224 */ /* 0x000fe200078e00ff */
[----:B------:R-:W-:-:S07]  /*591a0*/  MOV R34, R21 ;  /* 0x0000001500227202 */ /* 0x000fce0000000f00 */
.L_x_6649:
        /* <DEDUP_REMOVED lines=9> */
.L_x_6648:
[----:B------:R-:W-:Y:S05]  /*59240*/  BSYNC.RECONVERGENT B1 ;  /* 0x0000000000017941 */ /* 0x000fea0003800200 */
.L_x_6647:
[----:B------:R-:W-:Y:S04]  /*59250*/  BSSY.RECONVERGENT B1, `(.L_x_6650) ;  /* 0x0000017000017945 */ /* 0x000fe80003800200 */
[----:B------:R-:W-:Y:S05]  /*59260*/  @!P1 BRA `(.L_x_6651) ;  /* 0x0000000000549947 */ /* 0x000fea0003800000 */
[----:B------:R-:W-:-:S07]  /*59270*/  IMAD.MOV.U32 R35, RZ, RZ, RZ ;  /* 0x000000ffff237224 */ /* 0x000fce00078e00ff */
.L_x_6653:
        /* <DEDUP_REMOVED lines=16> */
.L_x_6652:
[----:B------:R-:W-:-:S04]  /*59380*/  ISETP.GT.AND P0, PT, R31, R38, PT ;  /* 0x000000261f00720c */ /* 0x000fc80003f04270 */
[----:B------:R-:W-:Y:S02]  /*59390*/  SEL R30, R22, R21, P0 ;  /* 0x00000015161e7207 */ /* 0x000fe40000000000 */
[----:B------:R-:W-:-:S03]  /*593a0*/  SEL R21, R21, R22, P0 ;  /* 0x0000001615157207 */ /* 0x000fc60000000000 */
[----:B------:R-:W-:-:S07]  /*593b0*/  IMAD.MOV.U32 R22, RZ, RZ, R30 ;  /* 0x000000ffff167224 */ /* 0x000fce00078e001e */
.L_x_6651:
[----:B------:R-:W-:Y:S05]  /*593c0*/  BSYNC.RECONVERGENT B1 ;  /* 0x0000000000017941 */ /* 0x000fea0003800200 */
.L_x_6650:
        /* <DEDUP_REMOVED lines=40> */
.L_x_6656:
        /* <DEDUP_REMOVED lines=9> */
.L_x_6655:
[----:B------:R-:W-:Y:S05]  /*596e0*/  BSYNC.RECONVERGENT B1 ;  /* 0x0000000000017941 */ /* 0x000fea0003800200 */
.L_x_6654:
[----:B------:R-:W-:Y:S04]  /*596f0*/  BSSY.RECONVERGENT B1, `(.L_x_6657) ;  /* 0x000000d000017945 */ /* 0x000fe80003800200 */
[----:B------:R-:W-:Y:S05]  /*59700*/  @!P2 BRA `(.L_x_6658) ;  /* 0x00000000002ca947 */ /* 0x000fea0003800000 */
[----:B------:R-:W-:Y:S01]  /*59710*/  IMAD.MOV.U32 R33, RZ, RZ, RZ ;  /* 0x000000ffff217224 */ /* 0x000fe200078e00ff */
[----:B------:R-:W-:-:S07]  /*59720*/  MOV R34, R23 ;  /* 0x0000001700227202 */ /* 0x000fce0000000f00 */
.L_x_6659:
        /* <DEDUP_REMOVED lines=9> */
.L_x_6658:
[----:B------:R-:W-:Y:S05]  /*597c0*/  BSYNC.RECONVERGENT B1 ;  /* 0x0000000000017941 */ /* 0x000fea0003800200 */
.L_x_6657:
[----:B------:R-:W-:Y:S04]  /*597d0*/  BSSY.RECONVERGENT B1, `(.L_x_6660) ;  /* 0x0000017000017945 */ /* 0x000fe80003800200 */
[----:B------:R-:W-:Y:S05]  /*597e0*/  @!P1 BRA `(.L_x_6661) ;  /* 0x0000000000549947 */ /* 0x000fea0003800000 */
[----:B------:R-:W-:-:S07]  /*597f0*/  IMAD.MOV.U32 R35, RZ, RZ, RZ ;  /* 0x000000ffff237224 */ /* 0x000fce00078e00ff */
.L_x_6663:
        /* <DEDUP_REMOVED lines=16> */
.L_x_6662:
[----:B------:R-:W-:-:S04]  /*59900*/  ISETP.GT.AND P0, PT, R31, R38, PT ;  /* 0x000000261f00720c */ /* 0x000fc80003f04270 */
[----:B------:R-:W-:Y:S02]  /*59910*/  SEL R30, R24, R23, P0 ;  /* 0x00000017181e7207 */ /* 0x000fe40000000000 */
[----:B------:R-:W-:-:S03]  /*59920*/  SEL R23, R23, R24, P0 ;  /* 0x0000001817177207 */ /* 0x000fc60000000000 */
[----:B------:R-:W-:-:S07]  /*59930*/  IMAD.MOV.U32 R24, RZ, RZ, R30 ;  /* 0x000000ffff187224 */ /* 0x000fce00078e001e */
.L_x_6661:
[----:B------:R-:W-:Y:S05]  /*59940*/  BSYNC.RECONVERGENT B1 ;  /* 0x0000000000017941 */ /* 0x000fea0003800200 */
.L_x_6660:
        /* <DEDUP_REMOVED lines=40> */
.L_x_6666:
        /* <DEDUP_REMOVED lines=9> */
.L_x_6665:
[----:B------:R-:W-:Y:S05]  /*59c60*/  BSYNC.RECONVERGENT B1 ;  /* 0x0000000000017941 */ /* 0x000fea0003800200 */
.L_x_6664:
[----:B------:R-:W-:Y:S04]  /*59c70*/  BSSY.RECONVERGENT B1, `(.L_x_6667) ;  /* 0x000000d000017945 */ /* 0x000fe80003800200 */
[----:B------:R-:W-:Y:S05]  /*59c80*/  @!P2 BRA `(.L_x_6668) ;  /* 0x00000000002ca947 */ /* 0x000fea0003800000 */
[----:B------:R-:W-:Y:S01]  /*59c90*/  IMAD.MOV.U32 R33, RZ, RZ, RZ ;  /* 0x000000ffff217224 */ /* 0x000fe200078e00ff */
[----:B------:R-:W-:-:S07]  /*59ca0*/  MOV R34, R25 ;  /* 0x0000001900227202 */ /* 0x000fce0000000f00 */
.L_x_6669:
        /* <DEDUP_REMOVED lines=9> */
.L_x_6668:
[----:B------:R-:W-:Y:S05]  /*59d40*/  BSYNC.RECONVERGENT B1 ;  /* 0x0000000000017941 */ /* 0x000fea0003800200 */
.L_x_6667:
[----:B------:R-:W-:Y:S04]  /*59d50*/  BSSY.RECONVERGENT B1, `(.L_x_6670) ;  /* 0x0000017000017945 */ /* 0x000fe80003800200 */
[----:B------:R-:W-:Y:S05]  /*59d60*/  @!P1 BRA `(.L_x_6671) ;  /* 0x0000000000549947 */ /* 0x000fea0003800000 */
[----:B------:R-:W-:-:S07]  /*59d70*/  IMAD.MOV.U32 R35, RZ, RZ, RZ ;  /* 0x000000ffff237224 */ /* 0x000fce00078e00ff */
.L_x_6673:
        /* <DEDUP_REMOVED lines=16> */
.L_x_6672:
[----:B------:R-:W-:-:S04]  /*59e80*/  ISETP.GT.AND P0, PT, R31, R38, PT ;  /* 0x000000261f00720c */ /* 0x000fc80003f04270 */
[----:B------:R-:W-:Y:S02]  /*59e90*/  SEL R30, R26, R25, P0 ;  /* 0x000000191a1e7207 */ /* 0x000fe40000000000 */
[----:B------:R-:W-:-:S03]  /*59ea0*/  SEL R25, R25, R26, P0 ;  /* 0x0000001a19197207 */ /* 0x000fc60000000000 */
[----:B------:R-:W-:-:S07]  /*59eb0*/  IMAD.MOV.U32 R26, RZ, RZ, R30 ;  /* 0x000000ffff1a7224 */ /* 0x000fce00078e001e */
.L_x_6671:
[----:B------:R-:W-:Y:S05]  /*59ec0*/  BSYNC.RECONVERGENT B1 ;  /* 0x0000000000017941 */ /* 0x000fea0003800200 */
.L_x_6670:
        /* <DEDUP_REMOVED lines=40> */
.L_x_6676:
        /* <DEDUP_REMOVED lines=9> */
.L_x_6675:
[----:B------:R-:W-:Y:S05]  /*5a1e0*/  BSYNC.RECONVERGENT B1 ;  /* 0x0000000000017941 */ /* 0x000fea0003800200 */
.L_x_6674:
[----:B------:R-:W-:Y:S04]  /*5a1f0*/  BSSY.RECONVERGENT B1, `(.L_x_6677) ;  /* 0x000000d000017945 */ /* 0x000fe80003800200 */
[----:B------:R-:W-:Y:S05]  /*5a200*/  @!P2 BRA `(.L_x_6678) ;  /* 0x00000000002ca947 */ /* 0x000fea0003800000 */
[----:B------:R-:W-:Y:S01]  /*5a210*/  IMAD.MOV.U32 R33, RZ, RZ, RZ ;  /* 0x000000ffff217224 */ /* 0x000fe200078e00ff */
[----:B------:R-:W-:-:S07]  /*5a220*/  MOV R34, R27 ;  /* 0x0000001b00227202 */ /* 0x000fce0000000f00 */
.L_x_6679:
        /* <DEDUP_REMOVED lines=9> */
.L_x_6678:
[----:B------:R-:W-:Y:S05]  /*5a2c0*/  BSYNC.RECONVERGENT B1 ;  /* 0x0000000000017941 */ /* 0x000fea0003800200 */
.L_x_6677:
[----:B------:R-:W-:Y:S04]  /*5a2d0*/  BSSY.RECONVERGENT B1, `(.L_x_6680) ;  /* 0x0000017000017945 */ /* 0x000fe80003800200 */
[----:B------:R-:W-:Y:S05]  /*5a2e0*/  @!P1 BRA `(.L_x_6681) ;  /* 0x0000000000549947 */ /* 0x000fea0003800000 */
[----:B------:R-:W-:-:S07]  /*5a2f0*/  IMAD.MOV.U32 R35, RZ, RZ, RZ ;  /* 0x000000ffff237224 */ /* 0x000fce00078e00ff */
.L_x_6683:
        /* <DEDUP_REMOVED lines=16> */
.L_x_6682:
[----:B------:R-:W-:-:S04]  /*5a400*/  ISETP.GT.AND P0, PT, R31, R38, PT ;  /* 0x000000261f00720c */ /* 0x000fc80003f04270 */
[----:B------:R-:W-:Y:S02]  /*5a410*/  SEL R30, R28, R27, P0 ;  /* 0x0000001b1c1e7207 */ /* 0x000fe40000000000 */
[----:B------:R-:W-:-:S03]  /*5a420*/  SEL R27, R27, R28, P0 ;  /* 0x0000001c1b1b7207 */ /* 0x000fc60000000000 */
[----:B------:R-:W-:-:S07]  /*5a430*/  IMAD.MOV.U32 R28, RZ, RZ, R30 ;  /* 0x000000ffff1c7224 */ /* 0x000fce00078e001e */
.L_x_6681:
[----:B------:R-:W-:Y:S05]  /*5a440*/  BSYNC.RECONVERGENT B1 ;  /* 0x0000000000017941 */ /* 0x000fea0003800200 */
.L_x_6680:
        /* <DEDUP_REMOVED lines=40> */
.L_x_6686:
        /* <DEDUP_REMOVED lines=9> */
.L_x_6685:
[----:B------:R-:W-:Y:S05]  /*5a760*/  BSYNC.RECONVERGENT B1 ;  /* 0x0000000000017941 */ /* 0x000fea0003800200 */
.L_x_6684:
[----:B------:R-:W-:Y:S04]  /*5a770*/  BSSY.RECONVERGENT B1, `(.L_x_6687) ;  /* 0x000000d000017945 */ /* 0x000fe80003800200 */
[----:B------:R-:W-:Y:S05]  /*5a780*/  @!P2 BRA `(.L_x_6688) ;  /* 0x00000000002ca947 */ /* 0x000fea0003800000 */
[----:B------:R-:W-:Y:S01]  /*5a790*/  IMAD.MOV.U32 R33, RZ, RZ, RZ ;  /* 0x000000ffff217224 */ /* 0x000fe200078e00ff */
[----:B------:R-:W-:-:S07]  /*5a7a0*/  MOV R34, R29 ;  /* 0x0000001d00227202 */ /* 0x000fce0000000f00 */
.L_x_6689:
        /* <DEDUP_REMOVED lines=9> */
.L_x_6688:
[----:B------:R-:W-:Y:S05]  /*5a840*/  BSYNC.RECONVERGENT B1 ;  /* 0x0000000000017941 */ /* 0x000fea0003800200 */
.L_x_6687:
[----:B------:R-:W-:Y:S04]  /*5a850*/  BSSY.RECONVERGENT B1, `(.L_x_6690) ;  /* 0x0000017000017945 */ /* 0x000fe80003800200 */
[----:B------:R-:W-:Y:S05]  /*5a860*/  @!P1 BRA `(.L_x_6691) ;  /* 0x0000000000549947 */ /* 0x000fea0003800000 */
[----:B------:R-:W-:-:S07]  /*5a870*/  IMAD.MOV.U32 R35, RZ, RZ, RZ ;  /* 0x000000ffff237224 */ /* 0x000fce00078e00ff */
.L_x_6693:
        /* <DEDUP_REMOVED lines=16> */
.L_x_6692:
[----:B------:R-:W-:-:S04]  /*5a980*/  ISETP.GT.AND P0, PT, R31, R38, PT ;  /* 0x000000261f00720c */ /* 0x000fc80003f04270 */
[----:B------:R-:W-:Y:S02]  /*5a990*/  SEL R30, R32, R29, P0 ;  /* 0x0000001d201e7207 */ /* 0x000fe40000000000 */
[----:B------:R-:W-:-:S03]  /*5a9a0*/  SEL R29, R29, R32, P0 ;  /* 0x000000201d1d7207 */ /* 0x000fc60000000000 */
[----:B------:R-:W-:-:S07]  /*5a9b0*/  IMAD.MOV.U32 R32, RZ, RZ, R30 ;  /* 0x000000ffff207224 */ /* 0x000fce00078e001e */
.L_x_6691:
[----:B------:R-:W-:Y:S05]  /*5a9c0*/  BSYNC.RECONVERGENT B1 ;  /* 0x0000000000017941 */ /* 0x000fea0003800200 */
.L_x_6690:
        /* <DEDUP_REMOVED lines=40> */
.L_x_6696:
        /* <DEDUP_REMOVED lines=9> */
.L_x_6695:
[----:B------:R-:W-:Y:S05]  /*5ace0*/  BSYNC.RECONVERGENT B1 ;  /* 0x0000000000017941 */ /* 0x000fea0003800200 */
.L_x_6694:
[----:B------:R-:W-:Y:S04]  /*5acf0*/  BSSY.RECONVERGENT B1, `(.L_x_6697) ;  /* 0x000000d000017945 */ /* 0x000fe80003800200 */
[----:B------:R-:W-:Y:S05]  /*5ad00*/  @!P2 BRA `(.L_x_6698) ;  /* 0x00000000002ca947 */ /* 0x000fea0003800000 */
[----:B------:R-:W-:Y:S01]  /*5ad10*/  IMAD.MOV.U32 R33, RZ, RZ, RZ ;  /* 0x000000ffff217224 */ /* 0x000fe200078e00ff */
[----:B------:R-:W-:-:S07]  /*5ad20*/  MOV R34, R4 ;  /* 0x0000000400227202 */ /* 0x000fce0000000f00 */
.L_x_6699:
        /* <DEDUP_REMOVED lines=9> */
.L_x_6698:
[----:B------:R-:W-:Y:S05]  /*5adc0*/  BSYNC.RECONVERGENT B1 ;  /* 0x0000000000017941 */ /* 0x000fea0003800200 */
.L_x_6697:
[----:B------:R-:W-:Y:S04]  /*5add0*/  BSSY.RECONVERGENT B1, `(.L_x_6700) ;  /* 0x0000017000017945 */ /* 0x000fe80003800200 */
[----:B------:R-:W-:Y:S05]  /*5ade0*/  @!P1 BRA `(.L_x_6701) ;  /* 0x0000000000549947 */ /* 0x000fea0003800000 */
[----:B------:R-:W-:-:S07]  /*5adf0*/  IMAD.MOV.U32 R35, RZ, RZ, RZ ;  /* 0x000000ffff237224 */ /* 0x000fce00078e00ff */
.L_x_6703:
        /* <DEDUP_REMOVED lines=16> */
.L_x_6702:
[----:B------:R-:W-:-:S04]  /*5af00*/  ISETP.GT.AND P0, PT, R31, R38, PT ;  /* 0x000000261f00720c */ /* 0x000fc80003f04270 */
[----:B------:R-:W-:Y:S02]  /*5af10*/  SEL R30, R3, R4, P0 ;  /* 0x00000004031e7207 */ /* 0x000fe40000000000 */
[----:B------:R-:W-:-:S03]  /*5af20*/  SEL R4, R4, R3, P0 ;  /* 0x0000000304047207 */ /* 0x000fc60000000000 */
[----:B------:R-:W-:-:S07]  /*5af30*/  IMAD.MOV.U32 R3, RZ, RZ, R30 ;  /* 0x000000ffff037224 */ /* 0x000fce00078e001e */
.L_x_6701:
[----:B------:R-:W-:Y:S05]  /*5af40*/  BSYNC.RECONVERGENT B1 ;  /* 0x0000000000017941 */ /* 0x000fea0003800200 */
.L_x_6700:
        /* <DEDUP_REMOVED lines=40> */
.L_x_6706:
        /* <DEDUP_REMOVED lines=9> */
.L_x_6705:
[----:B------:R-:W-:Y:S05]  /*5b260*/  BSYNC.RECONVERGENT B1 ;  /* 0x0000000000017941 */ /* 0x000fea0003800200 */
.L_x_6704:
[----:B------:R-:W-:Y:S04]  /*5b270*/  BSSY.RECONVERGENT B1, `(.L_x_6707) ;  /* 0x000000d000017945 */ /* 0x000fe80003800200 */
[----:B------:R-:W-:Y:S05]  /*5b280*/  @!P2 BRA `(.L_x_6708) ;  /* 0x00000000002ca947 */ /* 0x000fea0003800000 */
[----:B------:R-:W-:Y:S01]  /*5b290*/  IMAD.MOV.U32 R33, RZ, RZ, RZ ;  /* 0x000000ffff217224 */ /* 0x000fe200078e00ff */
[----:B------:R-:W-:-:S07]  /*5b2a0*/  MOV R34, R0 ;  /* 0x0000000000227202 */ /* 0x000fce0000000f00 */
.L_x_6709:
        /* <DEDUP_REMOVED lines=9> */
.L_x_6708:
[----:B------:R-:W-:Y:S05]  /*5b340*/  BSYNC.RECONVERGENT B1 ;  /* 0x0000000000017941 */ /* 0x000fea0003800200 */
.L_x_6707:
[----:B------:R-:W-:Y:S04]  /*5b350*/  BSSY.RECONVERGENT B1, `(.L_x_6710) ;  /* 0x0000017000017945 */ /* 0x000fe80003800200 */
[----:B------:R-:W-:Y:S05]  /*5b360*/  @!P1 BRA `(.L_x_6711) ;  /* 0x0000000000549947 */ /* 0x000fea0003800000 */
[----:B------:R-:W-:-:S07]  /*5b370*/  IMAD.MOV.U32 R35, RZ, RZ, RZ ;  /* 0x000000ffff237224 */ /* 0x000fce00078e00ff */
.L_x_6713:
        /* <DEDUP_REMOVED lines=16> */
.L_x_6712:
[----:B------:R-:W-:-:S04]  /*5b480*/  ISETP.GT.AND P0, PT, R31, R38, PT ;  /* 0x000000261f00720c */ /* 0x000fc80003f04270 */
[----:B------:R-:W-:Y:S02]  /*5b490*/  SEL R30, R19, R0, P0 ;  /* 0x00000000131e7207 */ /* 0x000fe40000000000 */
[----:B------:R-:W-:-:S03]  /*5b4a0*/  SEL R0, R0, R19, P0 ;  /* 0x0000001300007207 */ /* 0x000fc60000000000 */
[----:B------:R-:W-:-:S07]  /*5b4b0*/  IMAD.MOV.U32 R19, RZ, RZ, R30 ;  /* 0x000000ffff137224 */ /* 0x000fce00078e001e */
.L_x_6711:
[----:B------:R-:W-:Y:S05]  /*5b4c0*/  BSYNC.RECONVERGENT B1 ;  /* 0x0000000000017941 */ /* 0x000fea0003800200 */
.L_x_6710:
        /* <DEDUP_REMOVED lines=40> */
.L_x_6716:
        /* <DEDUP_REMOVED lines=9> */
.L_x_6715:
[----:B------:R-:W-:Y:S05]  /*5b7e0*/  BSYNC.RECONVERGENT B1 ;  /* 0x0000000000017941 */ /* 0x000fea0003800200 */
.L_x_6714:
[----:B------:R-:W-:Y:S04]  /*5b7f0*/  BSSY.RECONVERGENT B1, `(.L_x_6717) ;  /* 0x000000d000017945 */ /* 0x000fe80003800200 */
[----:B------:R-:W-:Y:S05]  /*5b800*/  @!P2 BRA `(.L_x_6718) ;  /* 0x00000000002ca947 */ /* 0x000fea0003800000 */
[----:B------:R-:W-:Y:S01]  /*5b810*/  IMAD.MOV.U32 R33, RZ, RZ, RZ ;  /* 0x000000ffff217224 */ /* 0x000fe200078e00ff */
[----:B------:R-:W-:-:S07]  /*5b820*/  MOV R34, R20 ;  /* 0x0000001400227202 */ /* 0x000fce0000000f00 */
.L_x_6719:
        /* <DEDUP_REMOVED lines=9> */
.L_x_6718:
[----:B------:R-:W-:Y:S05]  /*5b8c0*/  BSYNC.RECONVERGENT B1 ;  /* 0x0000000000017941 */ /* 0x000fea0003800200 */
.L_x_6717:
[----:B------:R-:W-:Y:S04]  /*5b8d0*/  BSSY.RECONVERGENT B1, `(.L_x_6720) ;  /* 0x0000017000017945 */ /* 0x000fe80003800200 */
[----:B------:R-:W-:Y:S05]  /*5b8e0*/  @!P1 BRA `(.L_x_6721) ;  /* 0x0000000000549947 */ /* 0x000fea0003800000 */
[----:B------:R-:W-:-:S07]  /*5b8f0*/  IMAD.MOV.U32 R35, RZ, RZ, RZ ;  /* 0x000000ffff237224 */ /* 0x000fce00078e00ff */
.L_x_6723:
        /* <DEDUP_REMOVED lines=16> */
.L_x_6722:
[----:B------:R-:W-:-:S04]  /*5ba00*/  ISETP.GT.AND P0, PT, R31, R38, PT ;  /* 0x000000261f00720c */ /* 0x000fc80003f04270 */
[----:B------:R-:W-:Y:S02]  /*5ba10*/  SEL R30, R21, R20, P0 ;  /* 0x00000014151e7207 */ /* 0x000fe40000000000 */
[----:B------:R-:W-:-:S03]  /*5ba20*/  SEL R20, R20, R21, P0 ;  /* 0x0000001514147207 */ /* 0x000fc60000000000 */
[----:B------:R-:W-:-:S07]  /*5ba30*/  IMAD.MOV.U32 R21, RZ, RZ, R30 ;  /* 0x000000ffff157224 */ /* 0x000fce00078e001e */
.L_x_6721:
[----:B------:R-:W-:Y:S05]  /*5ba40*/  BSYNC.RECONVERGENT B1 ;  /* 0x0000000000017941 */ /* 0x000fea0003800200 */
.L_x_6720:
        /* <DEDUP_REMOVED lines=40> */
.L_x_6726:
        /* <DEDUP_REMOVED lines=9> */
.L_x_6725:
[----:B------:R-:W-:Y:S05]  /*5bd60*/  BSYNC.RECONVERGENT B1 ;  /* 0x0000000000017941 */ /* 0x000fea0003800200 */
.L_x_6724:
[----:B------:R-:W-:Y:S04]  /*5bd70*/  BSSY.RECONVERGENT B1, `(.L_x_6727) ;  /* 0x000000d000017945 */ /* 0x000fe80003800200 */
[----:B------:R-:W-:Y:S05]  /*5bd80*/  @!P2 BRA `(.L_x_6728) ;  /* 0x00000000002ca947 */ /* 0x000fea0003800000 */
[----:B------:R-:W-:Y:S01]  /*5bd90*/  IMAD.MOV.U32 R33, RZ, RZ, RZ ;  /* 0x000000ffff217224 */ /* 0x000fe200078e00ff */
[----:B------:R-:W-:-:S07]  /*5bda0*/  MOV R34, R22 ;  /* 0x0000001600227202 */ /* 0x000fce0000000f00 */
.L_x_6729:
        /* <DEDUP_REMOVED lines=9> */
.L_x_6728:
[----:B------:R-:W-:Y:S05]  /*5be40*/  BSYNC.RECONVERGENT B1 ;  /* 0x0000000000017941 */ /* 0x000fea0003800200 */
.L_x_6727:
[----:B------:R-:W-:Y:S04]  /*5be50*/  BSSY.RECONVERGENT B1, `(.L_x_6730) ;  /* 0x0000017000017945 */ /* 0x000fe80003800200 */
[----:B------:R-:W-:Y:S05]  /*5be60*/  @!P1 BRA `(.L_x_6731) ;  /* 0x0000000000549947 */ /* 0x000fea0003800000 */
[----:B------:R-:W-:-:S07]  /*5be70*/  IMAD.MOV.U32 R35, RZ, RZ, RZ ;  /* 0x000000ffff237224 */ /* 0x000fce00078e00ff */
.L_x_6733:
        /* <DEDUP_REMOVED lines=16> */
.L_x_6732:
[----:B------:R-:W-:-:S04]  /*5bf80*/  ISETP.GT.AND P0, PT, R31, R38, PT ;  /* 0x000000261f00720c */ /* 0x000fc80003f04270 */
[----:B------:R-:W-:Y:S02]  /*5bf90*/  SEL R30, R23, R22, P0 ;  /* 0x00000016171e7207 */ /* 0x000fe40000000000 */
[----:B------:R-:W-:-:S03]  /*5bfa0*/  SEL R22, R22, R23, P0 ;  /* 0x0000001716167207 */ /* 0x000fc60000000000 */
[----:B------:R-:W-:-:S07]  /*5bfb0*/  IMAD.MOV.U32 R23, RZ, RZ, R30 ;  /* 0x000000ffff177224 */ /* 0x000fce00078e001e */
.L_x_6731:
[----:B------:R-:W-:Y:S05]  /*5bfc0*/  BSYNC.RECONVERGENT B1 ;  /* 0x0000000000017941 */ /* 0x000fea0003800200 */
.L_x_6730:
        /* <DEDUP_REMOVED lines=40> */
.L_x_6736:
        /* <DEDUP_REMOVED lines=9> */
.L_x_6735:
[----:B------:R-:W-:Y:S05]  /*5c2e0*/  BSYNC.RECONVERGENT B1 ;  /* 0x0000000000017941 */ /* 0x000fea0003800200 */
.L_x_6734:
[----:B------:R-:W-:Y:S04]  /*5c2f0*/  BSSY.RECONVERGENT B1, `(.L_x_6737) ;  /* 0x000000d000017945 */ /* 0x000fe80003800200 */
[----:B------:R-:W-:Y:S05]  /*5c300*/  @!P2 BRA `(.L_x_6738) ;  /* 0x00000000002ca947 */ /* 0x000fea0003800000 */
[----:B------:R-:W-:Y:S01]  /*5c310*/  IMAD.MOV.U32 R33, RZ, RZ, RZ ;  /* 0x000000ffff217224 */ /* 0x000fe200078e00ff */
[----:B------:R-:W-:-:S07]  /*5c320*/  MOV R34, R24 ;  /* 0x0000001800227202 */ /* 0x000fce0000000f00 */
.L_x_6739:
        /* <DEDUP_REMOVED lines=9> */
.L_x_6738:
[----:B------:R-:W-:Y:S05]  /*5c3c0*/  BSYNC.RECONVERGENT B1 ;  /* 0x0000000000017941 */ /* 0x000fea0003800200 */
.L_x_6737:
[----:B------:R-:W-:Y:S04]  /*5c3d0*/  BSSY.RECONVERGENT B1, `(.L_x_6740) ;  /* 0x0000017000017945 */ /* 0x000fe80003800200 */
[----:B------:R-:W-:Y:S05]  /*5c3e0*/  @!P1 BRA `(.L_x_6741) ;  /* 0x0000000000549947 */ /* 0x000fea0003800000 */
[----:B------:R-:W-:-:S07]  /*5c3f0*/  IMAD.MOV.U32 R35, RZ, RZ, RZ ;  /* 0x000000ffff237224 */ /* 0x000fce00078e00ff */
.L_x_6743:
        /* <DEDUP_REMOVED lines=16> */
.L_x_6742:
[----:B------:R-:W-:-:S04]  /*5c500*/  ISETP.GT.AND P0, PT, R31, R38, PT ;  /* 0x000000261f00720c */ /* 0x000fc80003f04270 */
[----:B------:R-:W-:Y:S02]  /*5c510*/  SEL R30, R25, R24, P0 ;  /* 0x00000018191e7207 */ /* 0x000fe40000000000 */
[----:B------:R-:W-:-:S03]  /*5c520*/  SEL R24, R24, R25, P0 ;  /* 0x0000001918187207 */ /* 0x000fc60000000000 */
[----:B------:R-:W-:-:S07]  /*5c530*/  IMAD.MOV.U32 R25, RZ, RZ, R30 ;  /* 0x000000ffff197224 */ /* 0x000fce00078e001e */
.L_x_6741:
[----:B------:R-:W-:Y:S05]  /*5c540*/  BSYNC.RECONVERGENT B1 ;  /* 0x0000000000017941 */ /* 0x000fea0003800200 */
.L_x_6740:
        /* <DEDUP_REMOVED lines=40> */
.L_x_6746:
        /* <DEDUP_REMOVED lines=9> */
.L_x_6745:
[----:B------:R-:W-:Y:S05]  /*5c860*/  BSYNC.RECONVERGENT B1 ;  /* 0x0000000000017941 */ /* 0x000fea0003800200 */
.L_x_6744:
[----:B------:R-:W-:Y:S04]  /*5c870*/  BSSY.RECONVERGENT B1, `(.L_x_6747) ;  /* 0x000000d000017945 */ /* 0x000fe80003800200 */
[----:B------:R-:W-:Y:S05]  /*5c880*/  @!P2 BRA `(.L_x_6748) ;  /* 0x00000000002ca947 */ /* 0x000fea0003800000 */
[----:B------:R-:W-:Y:S01]  /*5c890*/  IMAD.MOV.U32 R33, RZ, RZ, RZ ;  /* 0x000000ffff217224 */ /* 0x000fe200078e00ff */
[----:B------:R-:W-:-:S07]  /*5c8a0*/  MOV R34, R26 ;  /* 0x0000001a00227202 */ /* 0x000fce0000000f00 */
.L_x_6749:
        /* <DEDUP_REMOVED lines=9> */
.L_x_6748:
[----:B------:R-:W-:Y:S05]  /*5c940*/  BSYNC.RECONVERGENT B1 ;  /* 0x0000000000017941 */ /* 0x000fea0003800200 */
.L_x_6747:
[----:B------:R-:W-:Y:S04]  /*5c950*/  BSSY.RECONVERGENT B1, `(.L_x_6750) ;  /* 0x0000017000017945 */ /* 0x000fe80003800200 */
[----:B------:R-:W-:Y:S05]  /*5c960*/  @!P1 BRA `(.L_x_6751) ;  /* 0x0000000000549947 */ /* 0x000fea0003800000 */
[----:B------:R-:W-:-:S07]  /*5c970*/  IMAD.MOV.U32 R35, RZ, RZ, RZ ;  /* 0x000000ffff237224 */ /* 0x000fce00078e00ff */
.L_x_6753:
        /* <DEDUP_REMOVED lines=16> */
.L_x_6752:
[----:B------:R-:W-:-:S04]  /*5ca80*/  ISETP.GT.AND P0, PT, R31, R38, PT ;  /* 0x000000261f00720c */ /* 0x000fc80003f04270 */
[----:B------:R-:W-:Y:S02]  /*5ca90*/  SEL R30, R27, R26, P0 ;  /* 0x0000001a1b1e7207 */ /* 0x000fe40000000000 */
[----:B------:R-:W-:-:S03]  /*5caa0*/  SEL R26, R26, R27, P0 ;  /* 0x0000001b1a1a7207 */ /* 0x000fc60000000000 */
[----:B------:R-:W-:-:S07]  /*5cab0*/  IMAD.MOV.U32 R27, RZ, RZ, R30 ;  /* 0x000000ffff1b7224 */ /* 0x000fce00078e001e */
.L_x_6751:
[----:B------:R-:W-:Y:S05]  /*5cac0*/  BSYNC.RECONVERGENT B1 ;  /* 0x0000000000017941 */ /* 0x000fea0003800200 */
.L_x_6750:
        /* <DEDUP_REMOVED lines=40> */
.L_x_6756:
        /* <DEDUP_REMOVED lines=9> */
.L_x_6755:
[----:B------:R-:W-:Y:S05]  /*5cde0*/  BSYNC.RECONVERGENT B1 ;  /* 0x0000000000017941 */ /* 0x000fea0003800200 */
.L_x_6754:
[----:B------:R-:W-:Y:S04]  /*5cdf0*/  BSSY.RECONVERGENT B1, `(.L_x_6757) ;  /* 0x000000d000017945 */ /* 0x000fe80003800200 */
[----:B------:R-:W-:Y:S05]  /*5ce00*/  @!P2 BRA `(.L_x_6758) ;  /* 0x00000000002ca947 */ /* 0x000fea0003800000 */
[----:B------:R-:W-:Y:S01]  /*5ce10*/  IMAD.MOV.U32 R33, RZ, RZ, RZ ;  /* 0x000000ffff217224 */ /* 0x000fe200078e00ff */
[----:B------:R-:W-:-:S07]  /*5ce20*/  MOV R34, R28 ;  /* 0x0000001c00227202 */ /* 0x000fce0000000f00 */
.L_x_6759:
        /* <DEDUP_REMOVED lines=9> */
.L_x_6758:
[----:B------:R-:W-:Y:S05]  /*5cec0*/  BSYNC.RECONVERGENT B1 ;  /* 0x0000000000017941 */ /* 0x000fea0003800200 */
.L_x_6757:
[----:B------:R-:W-:Y:S04]  /*5ced0*/  BSSY.RECONVERGENT B1, `(.L_x_6760) ;  /* 0x0000017000017945 */ /* 0x000fe80003800200 */
[----:B------:R-:W-:Y:S05]  /*5cee0*/  @!P1 BRA `(.L_x_6761) ;  /* 0x0000000000549947 */ /* 0x000fea0003800000 */
[----:B------:R-:W-:-:S07]  /*5cef0*/  IMAD.MOV.U32 R35, RZ, RZ, RZ ;  /* 0x000000ffff237224 */ /* 0x000fce00078e00ff */
.L_x_6763:
        /* <DEDUP_REMOVED lines=16> */
.L_x_6762:
[----:B------:R-:W-:-:S04]  /*5d000*/  ISETP.GT.AND P0, PT, R31, R38, PT ;  /* 0x000000261f00720c */ /* 0x000fc80003f04270 */
[----:B------:R-:W-:Y:S02]  /*5d010*/  SEL R30, R29, R28, P0 ;  /* 0x0000001c1d1e7207 */ /* 0x000fe40000000000 */
[----:B------:R-:W-:-:S03]  /*5d020*/  SEL R28, R28, R29, P0 ;  /* 0x0000001d1c1c7207 */ /* 0x000fc60000000000 */
[----:B------:R-:W-:-:S07]  /*5d030*/  IMAD.MOV.U32 R29, RZ, RZ, R30 ;  /* 0x000000ffff1d7224 */ /* 0x000fce00078e001e */
.L_x_6761:
[----:B------:R-:W-:Y:S05]  /*5d040*/  BSYNC.RECONVERGENT B1 ;  /* 0x0000000000017941 */ /* 0x000fea0003800200 */
.L_x_6760:
        /* <DEDUP_REMOVED lines=40> */
.L_x_6766:
        /* <DEDUP_REMOVED lines=9> */
.L_x_6765:
[----:B------:R-:W-:Y:S05]  /*5d360*/  BSYNC.RECONVERGENT B1 ;  /* 0x0000000000017941 */ /* 0x000fea0003800200 */
.L_x_6764:
[----:B------:R-:W-:Y:S04]  /*5d370*/  BSSY.RECONVERGENT B1, `(.L_x_6767) ;  /* 0x000000d000017945 */ /* 0x000fe80003800200 */
[----:B------:R-:W-:Y:S05]  /*5d380*/  @!P2 BRA `(.L_x_6768) ;  /* 0x00000000002ca947 */ /* 0x000fea0003800000 */
[----:B------:R-:W-:Y:S01]  /*5d390*/  IMAD.MOV.U32 R33, RZ, RZ, RZ ;  /* 0x000000ffff217224 */ /* 0x000fe200078e00ff */
[----:B------:R-:W-:-:S07]  /*5d3a0*/  MOV R34, R32 ;  /* 0x0000002000227202 */ /* 0x000fce0000000f00 */
.L_x_6769:
        /* <DEDUP_REMOVED lines=9> */
.L_x_6768:
[----:B------:R-:W-:Y:S05]  /*5d440*/  BSYNC.RECONVERGENT B1 ;  /* 0x0000000000017941 */ /* 0x000fea0003800200 */
.L_x_6767:
[----:B------:R-:W-:Y:S04]  /*5d450*/  BSSY.RECONVERGENT B1, `(.L_x_6770) ;  /* 0x0000017000017945 */ /* 0x000fe80003800200 */
[----:B------:R-:W-:Y:S05]  /*5d460*/  @!P1 BRA `(.L_x_6771) ;  /* 0x0000000000549947 */ /* 0x000fea0003800000 */
[----:B------:R-:W-:-:S07]  /*5d470*/  IMAD.MOV.U32 R35, RZ, RZ, RZ ;  /* 0x000000ffff237224 */ /* 0x000fce00078e00ff */
.L_x_6773:
        /* <DEDUP_REMOVED lines=16> */
.L_x_6772:
[----:B------:R-:W-:-:S04]  /*5d580*/  ISETP.GT.AND P0, PT, R31, R38, PT ;  /* 0x000000261f00720c */ /* 0x000fc80003f04270 */
[----:B------:R-:W-:Y:S02]  /*5d590*/  SEL R30, R2, R32, P0 ;  /* 0x00000020021e7207 */ /* 0x000fe40000000000 */
[----:B------:R-:W-:-:S03]  /*5d5a0*/  SEL R32, R32, R2, P0 ;  /* 0x0000000220207207 */ /* 0x000fc60000000000 */
[----:B------:R-:W-:-:S07]  /*5d5b0*/  IMAD.MOV.U32 R2, RZ, RZ, R30 ;  /* 0x000000ffff027224 */ /* 0x000fce00078e001e */
.L_x_6771:
[----:B------:R-:W-:Y:S05]  /*5d5c0*/  BSYNC.RECONVERGENT B1 ;  /* 0x0000000000017941 */ /* 0x000fea0003800200 */
.L_x_6770:
        /* <DEDUP_REMOVED lines=40> */
.L_x_6776:
        /* <DEDUP_REMOVED lines=9> */
.L_x_6775:
[----:B------:R-:W-:Y:S05]  /*5d8e0*/  BSYNC.RECONVERGENT B1 ;  /* 0x0000000000017941 */ /* 0x000fea0003800200 */
.L_x_6774:
[----:B------:R-:W-:Y:S04]  /*5d8f0*/  BSSY.RECONVERGENT B1, `(.L_x_6777) ;  /* 0x000000d000017945 */ /* 0x000fe80003800200 */
[----:B------:R-:W-:Y:S05]  /*5d900*/  @!P2 BRA `(.L_x_6778) ;  /* 0x00000000002ca947 */ /* 0x000fea0003800000 */
[----:B------:R-:W-:Y:S01]  /*5d910*/  IMAD.MOV.U32 R33, RZ, RZ, RZ ;  /* 0x000000ffff217224 */ /* 0x000fe200078e00ff */
[----:B------:R-:W-:-:S07]  /*5d920*/  MOV R34, R5 ;  /* 0x0000000500227202 */ /* 0x000fce0000000f00 */
.L_x_6779:
        /* <DEDUP_REMOVED lines=9> */
.L_x_6778:
[----:B------:R-:W-:Y:S05]  /*5d9c0*/  BSYNC.RECONVERGENT B1 ;  /* 0x0000000000017941 */ /* 0x000fea0003800200 */
.L_x_6777:
[----:B------:R-:W-:Y:S04]  /*5d9d0*/  BSSY.RECONVERGENT B1, `(.L_x_6780) ;  /* 0x0000017000017945 */ /* 0x000fe80003800200 */
[----:B------:R-:W-:Y:S05]  /*5d9e0*/  @!P1 BRA `(.L_x_6781) ;  /* 0x0000000000549947 */ /* 0x000fea0003800000 */
[----:B------:R-:W-:-:S07]  /*5d9f0*/  IMAD.MOV.U32 R35, RZ, RZ, RZ ;  /* 0x000000ffff237224 */ /* 0x000fce00078e00ff */
.L_x_6783:
        /* <DEDUP_REMOVED lines=16> */
.L_x_6782:
[----:B------:R-:W-:-:S04]  /*5db00*/  ISETP.GT.AND P0, PT, R31, R38, PT ;  /* 0x000000261f00720c */ /* 0x000fc80003f04270 */
[----:B------:R-:W-:Y:S02]  /*5db10*/  SEL R30, R4, R5, P0 ;  /* 0x00000005041e7207 */ /* 0x000fe40000000000 */
[----:B------:R-:W-:-:S03]  /*5db20*/  SEL R5, R5, R4, P0 ;  /* 0x0000000405057207 */ /* 0x000fc60000000000 */
[----:B------:R-:W-:-:S07]  /*5db30*/  IMAD.MOV.U32 R4, RZ, RZ, R30 ;  /* 0x000000ffff047224 */ /* 0x000fce00078e001e */
.L_x_6781:
[----:B------:R-:W-:Y:S05]  /*5db40*/  BSYNC.RECONVERGENT B1 ;  /* 0x0000000000017941 */ /* 0x000fea0003800200 */
.L_x_6780:
        /* <DEDUP_REMOVED lines=40> */
.L_x_6786:
        /* <DEDUP_REMOVED lines=9> */
.L_x_6785:
[----:B------:R-:W-:Y:S05]  /*5de60*/  BSYNC.RECONVERGENT B1 ;  /* 0x0000000000017941 */ /* 0x000fea0003800200 */
.L_x_6784:
[----:B------:R-:W-:Y:S04]  /*5de70*/  BSSY.RECONVERGENT B1, `(.L_x_6787) ;  /* 0x000000d000017945 */ /* 0x000fe80003800200 */
[----:B------:R-:W-:Y:S05]  /*5de80*/  @!P2 BRA `(.L_x_6788) ;  /* 0x00000000002ca947 */ /* 0x000fea0003800000 */
[----:B------:R-:W-:Y:S01]  /*5de90*/  IMAD.MOV.U32 R33, RZ, RZ, RZ ;  /* 0x000000ffff217224 */ /* 0x000fe200078e00ff */
[----:B------:R-:W-:-:S07]  /*5dea0*/  MOV R34, R3 ;  /* 0x0000000300227202 */ /* 0x000fce0000000f00 */
.L_x_6789:
        /* <DEDUP_REMOVED lines=9> */
.L_x_6788:
[----:B------:R-:W-:Y:S05]  /*5df40*/  BSYNC.RECONVERGENT B1 ;  /* 0x0000000000017941 */ /* 0x000fea0003800200 */
.L_x_6787:
[----:B------:R-:W-:Y:S04]  /*5df50*/  BSSY.RECONVERGENT B1, `(.L_x_6790) ;  /* 0x0000017000017945 */ /* 0x000fe80003800200 */
[----:B------:R-:W-:Y:S05]  /*5df60*/  @!P1 BRA `(.L_x_6791) ;  /* 0x0000000000549947 */ /* 0x000fea0003800000 */
[----:B------:R-:W-:-:S07]  /*5df70*/  IMAD.MOV.U32 R35, RZ, RZ, RZ ;  /* 0x000000ffff237224 */ /* 0x000fce00078e00ff */
.L_x_6793:
        /* <DEDUP_REMOVED lines=16> */
.L_x_6792:
[----:B------:R-:W-:-:S04]  /*5e080*/  ISETP.GT.AND P0, PT, R31, R38, PT ;  /* 0x000000261f00720c */ /* 0x000fc80003f04270 */
[----:B------:R-:W-:Y:S02]  /*5e090*/  SEL R30, R0, R3, P0 ;  /* 0x00000003001e7207 */ /* 0x000fe40000000000 */
[----:B------:R-:W-:-:S03]  /*5e0a0*/  SEL R3, R3, R0, P0 ;  /* 0x0000000003037207 */ /* 0x000fc60000000000 */
[----:B------:R-:W-:-:S07]  /*5e0b0*/  IMAD.MOV.U32 R0, RZ, RZ, R30 ;  /* 0x000000ffff007224 */ /* 0x000fce00078e001e */
.L_x_6791:
[----:B------:R-:W-:Y:S05]  /*5e0c0*/  BSYNC.RECONVERGENT B1 ;  /* 0x0000000000017941 */ /* 0x000fea0003800200 */
.L_x_6790:
        /* <DEDUP_REMOVED lines=40> */
.L_x_6796:
        /* <DEDUP_REMOVED lines=9> */
.L_x_6795:
[----:B------:R-:W-:Y:S05]  /*5e3e0*/  BSYNC.RECONVERGENT B1 ;  /* 0x0000000000017941 */ /* 0x000fea0003800200 */
.L_x_6794:
[----:B------:R-:W-:Y:S04]  /*5e3f0*/  BSSY.RECONVERGENT B1, `(.L_x_6797) ;  /* 0x000000d000017945 */ /* 0x000fe80003800200 */
[----:B------:R-:W-:Y:S05]  /*5e400*/  @!P2 BRA `(.L_x_6798) ;  /* 0x00000000002ca947 */ /* 0x000fea0003800000 */
[----:B------:R-:W-:Y:S01]  /*5e410*/  IMAD.MOV.U32 R33, RZ, RZ, RZ ;  /* 0x000000ffff217224 */ /* 0x000fe200078e00ff */
[----:B------:R-:W-:-:S07]  /*5e420*/  MOV R34, R19 ;  /* 0x0000001300227202 */ /* 0x000fce0000000f00 */
.L_x_6799:
        /* <DEDUP_REMOVED lines=9> */
.L_x_6798:
[----:B------:R-:W-:Y:S05]  /*5e4c0*/  BSYNC.RECONVERGENT B1 ;  /* 0x0000000000017941 */ /* 0x000fea0003800200 */
.L_x_6797:
[----:B------:R-:W-:Y:S04]  /*5e4d0*/  BSSY.RECONVERGENT B1, `(.L_x_6800) ;  /* 0x0000017000017945 */ /* 0x000fe80003800200 */
[----:B------:R-:W-:Y:S05]  /*5e4e0*/  @!P1 BRA `(.L_x_6801) ;  /* 0x0000000000549947 */ /* 0x000fea0003800000 */
[----:B------:R-:W-:-:S07]  /*5e4f0*/  IMAD.MOV.U32 R35, RZ, RZ, RZ ;  /* 0x000000ffff237224 */ /* 0x000fce00078e00ff */
.L_x_6803:
        /* <DEDUP_REMOVED lines=16> */
.L_x_6802:
[----:B------:R-:W-:-:S04]  /*5e600*/  ISETP.GT.AND P0, PT, R31, R38, PT ;  /* 0x000000261f00720c */ /* 0x000fc80003f04270 */
[----:B------:R-:W-:Y:S02]  /*5e610*/  SEL R30, R20, R19, P0 ;  /* 0x00000013141e7207 */ /* 0x000fe40000000000 */
[----:B------:R-:W-:-:S03]  /*5e620*/  SEL R19, R19, R20, P0 ;  /* 0x0000001413137207 */ /* 0x000fc60000000000 */
[----:B------:R-:W-:-:S07]  /*5e630*/  IMAD.MOV.U32 R20, RZ, RZ, R30 ;  /* 0x000000ffff147224 */ /* 0x000fce00078e001e */
.L_x_6801:
[----:B------:R-:W-:Y:S05]  /*5e640*/  BSYNC.RECONVERGENT B1 ;  /* 0x0000000000017941 */ /* 0x000fea0003800200 */
.L_x_6800:
        /* <DEDUP_REMOVED lines=40> */
.L_x_6806:
        /* <DEDUP_REMOVED lines=9> */
.L_x_6805:
[----:B------:R-:W-:Y:S05]  /*5e960*/  BSYNC.RECONVERGENT B1 ;  /* 0x0000000000017941 */ /* 0x000fea0003800200 */
.L_x_6804:
[----:B------:R-:W-:Y:S04]  /*5e970*/  BSSY.RECONVERGENT B1, `(.L_x_6807) ;  /* 0x000000d000017945 */ /* 0x000fe80003800200 */
[----:B------:R-:W-:Y:S05]  /*5e980*/  @!P2 BRA `(.L_x_6808) ;  /* 0x00000000002ca947 */ /* 0x000fea0003800000 */
[----:B------:R-:W-:Y:S01]  /*5e990*/  IMAD.MOV.U32 R33, RZ, RZ, RZ ;  /* 0x000000ffff217224 */ /* 0x000fe200078e00ff */
[----:B------:R-:W-:-:S07]  /*5e9a0*/  MOV R34, R21 ;  /* 0x0000001500227202 */ /* 0x000fce0000000f00 */
.L_x_6809:
        /* <DEDUP_REMOVED lines=9> */
.L_x_6808:
[----:B------:R-:W-:Y:S05]  /*5ea40*/  BSYNC.RECONVERGENT B1 ;  /* 0x0000000000017941 */ /* 0x000fea0003800200 */
.L_x_6807:
[----:B------:R-:W-:Y:S04]  /*5ea50*/  BSSY.RECONVERGENT B1, `(.L_x_6810) ;  /* 0x0000017000017945 */ /* 0x000fe80003800200 */
[----:B------:R-:W-:Y:S05]  /*5ea60*/  @!P1 BRA `(.L_x_6811) ;  /* 0x0000000000549947 */ /* 0x000fea0003800000 */
[----:B------:R-:W-:-:S07]  /*5ea70*/  IMAD.MOV.U32 R35, RZ, RZ, RZ ;  /* 0x000000ffff237224 */ /* 0x000fce00078e00ff */
.L_x_6813:
        /* <DEDUP_REMOVED lines=16> */
.L_x_6812:
[----:B------:R-:W-:-:S04]  /*5eb80*/  ISETP.GT.AND P0, PT, R31, R38, PT ;  /* 0x000000261f00720c */ /* 0x000fc80003f04270 */
[----:B------:R-:W-:Y:S02]  /*5eb90*/  SEL R30, R22, R21, P0 ;  /* 0x00000015161e7207 */ /* 0x000fe40000000000 */
[----:B------:R-:W-:-:S03]  /*5eba0*/  SEL R21, R21, R22, P0 ;  /* 0x0000001615157207 */ /* 0x000fc60000000000 */
[----:B------:R-:W-:-:S07]  /*5ebb0*/  IMAD.MOV.U32 R22, RZ, RZ, R30 ;  /* 0x000000ffff167224 */ /* 0x000fce00078e001e */
.L_x_6811:
[----:B------:R-:W-:Y:S05]  /*5ebc0*/  BSYNC.RECONVERGENT B1 ;  /* 0x0000000000017941 */ /* 0x000fea0003800200 */
.L_x_6810:
        /* <DEDUP_REMOVED lines=40> */
.L_x_6816:
        /* <DEDUP_REMOVED lines=9> */
.L_x_6815:
[----:B------:R-:W-:Y:S05]  /*5eee0*/  BSYNC.RECONVERGENT B1 ;  /* 0x0000000000017941 */ /* 0x000fea0003800200 */
.L_x_6814:
[----:B------:R-:W-:Y:S04]  /*5eef0*/  BSSY.RECONVERGENT B1, `(.L_x_6817) ;  /* 0x000000d000017945 */ /* 0x000fe80003800200 */
[----:B------:R-:W-:Y:S05]  /*5ef00*/  @!P2 BRA `(.L_x_6818) ;  /* 0x00000000002ca947 */ /* 0x000fea0003800000 */
[----:B------:R-:W-:Y:S01]  /*5ef10*/  IMAD.MOV.U32 R33, RZ, RZ, RZ ;  /* 0x000000ffff217224 */ /* 0x000fe200078e00ff */
[----:B------:R-:W-:-:S07]  /*5ef20*/  MOV R34, R23 ;  /* 0x0000001700227202 */ /* 0x000fce0000000f00 */
.L_x_6819:
        /* <DEDUP_REMOVED lines=9> */
.L_x_6818:
[----:B------:R-:W-:Y:S05]  /*5efc0*/  BSYNC.RECONVERGENT B1 ;  /* 0x0000000000017941 */ /* 0x000fea0003800200 */
.L_x_6817:
[----:B------:R-:W-:Y:S04]  /*5efd0*/  BSSY.RECONVERGENT B1, `(.L_x_6820) ;  /* 0x0000017000017945 */ /* 0x000fe80003800200 */
[----:B------:R-:W-:Y:S05]  /*5efe0*/  @!P1 BRA `(.L_x_6821) ;  /* 0x0000000000549947 */ /* 0x000fea0003800000 */
[----:B------:R-:W-:-:S07]  /*5eff0*/  IMAD.MOV.U32 R35, RZ, RZ, RZ ;  /* 0x000000ffff237224 */ /* 0x000fce00078e00ff */
.L_x_6823:
        /* <DEDUP_REMOVED lines=16> */
.L_x_6822:
[----:B------:R-:W-:-:S04]  /*5f100*/  ISETP.GT.AND P0, PT, R31, R38, PT ;  /* 0x000000261f00720c */ /* 0x000fc80003f04270 */
[----:B------:R-:W-:Y:S02]  /*5f110*/  SEL R30, R24, R23, P0 ;  /* 0x00000017181e7207 */ /* 0x000fe40000000000 */
[----:B------:R-:W-:-:S03]  /*5f120*/  SEL R23, R23, R24, P0 ;  /* 0x0000001817177207 */ /* 0x000fc60000000000 */
[----:B------:R-:W-:-:S07]  /*5f130*/  IMAD.MOV.U32 R24, RZ, RZ, R30 ;  /* 0x000000ffff187224 */ /* 0x000fce00078e001e */
.L_x_6821:
[----:B------:R-:W-:Y:S05]  /*5f140*/  BSYNC.RECONVERGENT B1 ;  /* 0x0000000000017941 */ /* 0x000fea0003800200 */
.L_x_6820:
        /* <DEDUP_REMOVED lines=40> */
.L_x_6826:
        /* <DEDUP_REMOVED lines=9> */
.L_x_6825:
[----:B------:R-:W-:Y:S05]  /*5f460*/  BSYNC.RECONVERGENT B1 ;  /* 0x0000000000017941 */ /* 0x000fea0003800200 */
.L_x_6824:
[----:B------:R-:W-:Y:S04]  /*5f470*/  BSSY.RECONVERGENT B1, `(.L_x_6827) ;  /* 0x000000d000017945 */ /* 0x000fe80003800200 */
[----:B------:R-:W-:Y:S05]  /*5f480*/  @!P2 BRA `(.L_x_6828) ;  /* 0x00000000002ca947 */ /* 0x000fea0003800000 */
[----:B------:R-:W-:Y:S01]  /*5f490*/  IMAD.MOV.U32 R33, RZ, RZ, RZ ;  /* 0x000000ffff217224 */ /* 0x000fe200078e00ff */
[----:B------:R-:W-:-:S07]  /*5f4a0*/  MOV R34, R25 ;  /* 0x0000001900227202 */ /* 0x000fce0000000f00 */
.L_x_6829:
        /* <DEDUP_REMOVED lines=9> */
.L_x_6828:
[----:B------:R-:W-:Y:S05]  /*5f540*/  BSYNC.RECONVERGENT B1 ;  /* 0x0000000000017941 */ /* 0x000fea0003800200 */
.L_x_6827:
[----:B------:R-:W-:Y:S04]  /*5f550*/  BSSY.RECONVERGENT B1, `(.L_x_6830) ;  /* 0x0000017000017945 */ /* 0x000fe80003800200 */
[----:B------:R-:W-:Y:S05]  /*5f560*/  @!P1 BRA `(.L_x_6831) ;  /* 0x0000000000549947 */ /* 0x000fea0003800000 */
[----:B------:R-:W-:-:S07]  /*5f570*/  IMAD.MOV.U32 R35, RZ, RZ, RZ ;  /* 0x000000ffff237224 */ /* 0x000fce00078e00ff */
.L_x_6833:
        /* <DEDUP_REMOVED lines=16> */
.L_x_6832:
[----:B------:R-:W-:-:S04]  /*5f680*/  ISETP.GT.AND P0, PT, R31, R38, PT ;  /* 0x000000261f00720c */ /* 0x000fc80003f04270 */
[----:B------:R-:W-:Y:S02]  /*5f690*/  SEL R30, R26, R25, P0 ;  /* 0x000000191a1e7207 */ /* 0x000fe40000000000 */
[----:B------:R-:W-:-:S03]  /*5f6a0*/  SEL R25, R25, R26, P0 ;  /* 0x0000001a19197207 */ /* 0x000fc60000000000 */
[----:B------:R-:W-:-:S07]  /*5f6b0*/  IMAD.MOV.U32 R26, RZ, RZ, R30 ;  /* 0x000000ffff1a7224 */ /* 0x000fce00078e001e */
.L_x_6831:
[----:B------:R-:W-:Y:S05]  /*5f6c0*/  BSYNC.RECONVERGENT B1 ;  /* 0x0000000000017941 */ /* 0x000fea0003800200 */
.L_x_6830:
        /* <DEDUP_REMOVED lines=40> */
.L_x_6836:
        /* <DEDUP_REMOVED lines=9> */
.L_x_6835:
[----:B------:R-:W-:Y:S05]  /*5f9e0*/  BSYNC.RECONVERGENT B1 ;  /* 0x0000000000017941 */ /* 0x000fea0003800200 */
.L_x_6834:
[----:B------:R-:W-:Y:S04]  /*5f9f0*/  BSSY.RECONVERGENT B1, `(.L_x_6837) ;  /* 0x000000d000017945 */ /* 0x000fe80003800200 */
[----:B------:R-:W-:Y:S05]  /*5fa00*/  @!P2 BRA `(.L_x_6838) ;  /* 0x00000000002ca947 */ /* 0x000fea0003800000 */
[----:B------:R-:W-:Y:S01]  /*5fa10*/  IMAD.MOV.U32 R33, RZ, RZ, RZ ;  /* 0x000000ffff217224 */ /* 0x000fe200078e00ff */
[----:B------:R-:W-:-:S07]  /*5fa20*/  MOV R34, R27 ;  /* 0x0000001b00227202 */ /* 0x000fce0000000f00 */
.L_x_6839:
        /* <DEDUP_REMOVED lines=9> */
.L_x_6838:
[----:B------:R-:W-:Y:S05]  /*5fac0*/  BSYNC.RECONVERGENT B1 ;  /* 0x0000000000017941 */ /* 0x000fea0003800200 */
.L_x_6837:
[----:B------:R-:W-:Y:S04]  /*5fad0*/  BSSY.RECONVERGENT B1, `(.L_x_6840) ;  /* 0x0000017000017945 */ /* 0x000fe80003800200 */
[----:B------:R-:W-:Y:S05]  /*5fae0*/  @!P1 BRA `(.L_x_6841) ;  /* 0x0000000000549947 */ /* 0x000fea0003800000 */
[----:B------:R-:W-:-:S07]  /*5faf0*/  IMAD.MOV.U32 R35, RZ, RZ, RZ ;  /* 0x000000ffff237224 */ /* 0x000fce00078e00ff */
.L_x_6843:
        /* <DEDUP_REMOVED lines=16> */
.L_x_6842:
[----:B------:R-:W-:-:S04]  /*5fc00*/  ISETP.GT.AND P0, PT, R31, R38, PT ;  /* 0x000000261f00720c */ /* 0x000fc80003f04270 */
[----:B------:R-:W-:Y:S02]  /*5fc10*/  SEL R30, R28, R27, P0 ;  /* 0x0000001b1c1e7207 */ /* 0x000fe40000000000 */
[----:B------:R-:W-:-:S03]  /*5fc20*/  SEL R27, R27, R28, P0 ;  /* 0x0000001c1b1b7207 */ /* 0x000fc60000000000 */
[----:B------:R-:W-:-:S07]  /*5fc30*/  IMAD.MOV.U32 R28, RZ, RZ, R30 ;  /* 0x000000ffff1c7224 */ /* 0x000fce00078e001e */
.L_x_6841:
[----:B------:R-:W-:Y:S05]  /*5fc40*/  BSYNC.RECONVERGENT B1 ;  /* 0x0000000000017941 */ /* 0x000fea0003800200 */
.L_x_6840:
        /* <DEDUP_REMOVED lines=40> */
.L_x_6846:
        /* <DEDUP_REMOVED lines=9> */
.L_x_6845:
[----:B------:R-:W-:Y:S05]  /*5ff60*/  BSYNC.RECONVERGENT B1 ;  /* 0x0000000000017941 */ /* 0x000fea0003800200 */
.L_x_6844:
[----:B------:R-:W-:Y:S04]  /*5ff70*/  BSSY.RECONVERGENT B1, `(.L_x_6847) ;  /* 0x000000d000017945 */ /* 0x000fe80003800200 */
[----:B------:R-:W-:Y:S05]  /*5ff80*/  @!P2 BRA `(.L_x_6848) ;  /* 0x00000000002ca947 */ /* 0x000fea0003800000 */
[----:B------:R-:W-:Y:S01]  /*5ff90*/  IMAD.MOV.U32 R33, RZ, RZ, RZ ;  /* 0x000000ffff217224 */ /* 0x000fe200078e00ff */
[----:B------:R-:W-:-:S07]  /*5ffa0*/  MOV R34, R29 ;  /* 0x0000001d00227202 */ /* 0x000fce0000000f00 */
.L_x_6849:
        /* <DEDUP_REMOVED lines=9> */
.L_x_6848:
[----:B------:R-:W-:Y:S05]  /*60040*/  BSYNC.RECONVERGENT B1 ;  /* 0x0000000000017941 */ /* 0x000fea0003800200 */
.L_x_6847:
[----:B------:R-:W-:Y:S04]  /*60050*/  BSSY.RECONVERGENT B1, `(.L_x_6850) ;  /* 0x0000017000017945 */ /* 0x000fe80003800200 */
[----:B------:R-:W-:Y:S05]  /*60060*/  @!P1 BRA `(.L_x_6851) ;  /* 0x0000000000549947 */ /* 0x000fea0003800000 */
[----:B------:R-:W-:-:S07]  /*60070*/  IMAD.MOV.U32 R35, RZ, RZ, RZ ;  /* 0x000000ffff237224 */ /* 0x000fce00078e00ff */
.L_x_6853:
        /* <DEDUP_REMOVED lines=16> */
.L_x_6852:
[----:B------:R-:W-:-:S04]  /*60180*/  ISETP.GT.AND P0, PT, R31, R38, PT ;  /* 0x000000261f00720c */ /* 0x000fc80003f04270 */
[----:B------:R-:W-:Y:S02]  /*60190*/  SEL R30, R32, R29, P0 ;  /* 0x0000001d201e7207 */ /* 0x000fe40000000000 */
[----:B------:R-:W-:-:S03]  /*601a0*/  SEL R29, R29, R32, P0 ;  /* 0x000000201d1d7207 */ /* 0x000fc60000000000 */
[----:B------:R-:W-:-:S07]  /*601b0*/  IMAD.MOV.U32 R32, RZ, RZ, R30 ;  /* 0x000000ffff207224 */ /* 0x000fce00078e001e */
.L_x_6851:
[----:B------:R-:W-:Y:S05]  /*601c0*/  BSYNC.RECONVERGENT B1 ;  /* 0x0000000000017941 */ /* 0x000fea0003800200 */
.L_x_6850:
        /* <DEDUP_REMOVED lines=40> */
.L_x_6856:
        /* <DEDUP_REMOVED lines=9> */
.L_x_6855:
[----:B------:R-:W-:Y:S05]  /*604e0*/  BSYNC.RECONVERGENT B1 ;  /* 0x0000000000017941 */ /* 0x000fea0003800200 */
.L_x_6854:
[----:B------:R-:W-:Y:S04]  /*604f0*/  BSSY.RECONVERGENT B1, `(.L_x_6857) ;  /* 0x000000d000017945 */ /* 0x000fe80003800200 */
[----:B------:R-:W-:Y:S05]  /*60500*/  @!P2 BRA `(.L_x_6858) ;  /* 0x00000000002ca947 */ /* 0x000fea0003800000 */
[----:B------:R-:W-:Y:S01]  /*60510*/  IMAD.MOV.U32 R33, RZ, RZ, RZ ;  /* 0x000000ffff217224 */ /* 0x000fe200078e00ff */
[----:B------:R-:W-:-:S07]  /*60520*/  MOV R34, R4 ;  /* 0x0000000400227202 */ /* 0x000fce0000000f00 */
.L_x_6859:
        /* <DEDUP_REMOVED lines=9> */
.L_x_6858:
[----:B------:R-:W-:Y:S05]  /*605c0*/  BSYNC.RECONVERGENT B1 ;  /* 0x0000000000017941 */ /* 0x000fea0003800200 */
.L_x_6857:
[----:B------:R-:W-:Y:S04]  /*605d0*/  BSSY.RECONVERGENT B1, `(.L_x_6860) ;  /* 0x0000017000017945 */ /* 0x000fe80003800200 */
[----:B------:R-:W-:Y:S05]  /*605e0*/  @!P1 BRA `(.L_x_6861) ;  /* 0x0000000000549947 */ /* 0x000fea0003800000 */
[----:B------:R-:W-:-:S07]  /*605f0*/  IMAD.MOV.U32 R35, RZ, RZ, RZ ;  /* 0x000000ffff237224 */ /* 0x000fce00078e00ff */
.L_x_6863:
        /* <DEDUP_REMOVED lines=16> */
.L_x_6862:
[----:B------:R-:W-:-:S04]  /*60700*/  ISETP.GT.AND P0, PT, R31, R38, PT ;  /* 0x000000261f00720c */ /* 0x000fc80003f04270 */
[----:B------:R-:W-:Y:S02]  /*60710*/  SEL R30, R3, R4, P0 ;  /* 0x00000004031e7207 */ /* 0x000fe40000000000 */
[----:B------:R-:W-:-:S03]  /*60720*/  SEL R4, R4, R3, P0 ;  /* 0x0000000304047207 */ /* 0x000fc60000000000 */
[----:B------:R-:W-:-:S07]  /*60730*/  IMAD.MOV.U32 R3, RZ, RZ, R30 ;  /* 0x000000ffff037224 */ /* 0x000fce00078e001e */
.L_x_6861:
[----:B------:R-:W-:Y:S05]  /*60740*/  BSYNC.RECONVERGENT B1 ;  /* 0x0000000000017941 */ /* 0x000fea0003800200 */
.L_x_6860:
        /* <DEDUP_REMOVED lines=40> */
.L_x_6866:
        /* <DEDUP_REMOVED lines=9> */
.L_x_6865:
[----:B------:R-:W-:Y:S05]  /*60a60*/  BSYNC.RECONVERGENT B1 ;  /* 0x0000000000017941 */ /* 0x000fea0003800200 */
.L_x_6864:
[----:B------:R-:W-:Y:S04]  /*60a70*/  BSSY.RECONVERGENT B1, `(.L_x_6867) ;  /* 0x000000d000017945 */ /* 0x000fe80003800200 */
[----:B------:R-:W-:Y:S05]  /*60a80*/  @!P2 BRA `(.L_x_6868) ;  /* 0x00000000002ca947 */ /* 0x000fea0003800000 */
[----:B------:R-:W-:Y:S01]  /*60a90*/  IMAD.MOV.U32 R33, RZ, RZ, RZ ;  /* 0x000000ffff217224 */ /* 0x000fe200078e00ff */
[----:B------:R-:W-:-:S07]  /*60aa0*/  MOV R34, R0 ;  /* 0x0000000000227202 */ /* 0x000fce0000000f00 */
.L_x_6869:
        /* <DEDUP_REMOVED lines=9> */
.L_x_6868:
[----:B------:R-:W-:Y:S05]  /*60b40*/  BSYNC.RECONVERGENT B1 ;  /* 0x0000000000017941 */ /* 0x000fea0003800200 */
.L_x_6867:
[----:B------:R-:W-:Y:S04]  /*60b50*/  BSSY.RECONVERGENT B1, `(.L_x_6870) ;  /* 0x0000017000017945 */ /* 0x000fe80003800200 */
[----:B------:R-:W-:Y:S05]  /*60b60*/  @!P1 BRA `(.L_x_6871) ;  /* 0x0000000000549947 */ /* 0x000fea0003800000 */
[----:B------:R-:W-:-:S07]  /*60b70*/  IMAD.MOV.U32 R35, RZ, RZ, RZ ;  /* 0x000000ffff237224 */ /* 0x000fce00078e00ff */
.L_x_6873:
        /* <DEDUP_REMOVED lines=16> */
.L_x_6872:
[----:B------:R-:W-:-:S04]  /*60c80*/  ISETP.GT.AND P0, PT, R31, R38, PT ;  /* 0x000000261f00720c */ /* 0x000fc80003f04270 */
[----:B------:R-:W-:Y:S02]  /*60c90*/  SEL R30, R19, R0, P0 ;  /* 0x00000000131e7207 */ /* 0x000fe40000000000 */
[----:B------:R-:W-:-:S03]  /*60ca0*/  SEL R0, R0, R19, P0 ;  /* 0x0000001300007207 */ /* 0x000fc60000000000 */
[----:B------:R-:W-:-:S07]  /*60cb0*/  IMAD.MOV.U32 R19, RZ, RZ, R30 ;  /* 0x000000ffff137224 */ /* 0x000fce00078e001e */
.L_x_6871:
[----:B------:R-:W-:Y:S05]  /*60cc0*/  BSYNC.RECONVERGENT B1 ;  /* 0x0000000000017941 */ /* 0x000fea0003800200 */
.L_x_6870:
        /* <DEDUP_REMOVED lines=40> */
.L_x_6876:
        /* <DEDUP_REMOVED lines=9> */
.L_x_6875:
[----:B------:R-:W-:Y:S05]  /*60fe0*/  BSYNC.RECONVERGENT B1 ;  /* 0x0000000000017941 */ /* 0x000fea0003800200 */
.L_x_6874:
[----:B------:R-:W-:Y:S04]  /*60ff0*/  BSSY.RECONVERGENT B1, `(.L_x_6877) ;  /* 0x000000d000017945 */ /* 0x000fe80003800200 */
[----:B------:R-:W-:Y:S05]  /*61000*/  @!P2 BRA `(.L_x_6878) ;  /* 0x00000000002ca947 */ /* 0x000fea0003800000 */
[----:B------:R-:W-:Y:S01]  /*61010*/  IMAD.MOV.U32 R33, RZ, RZ, RZ ;  /* 0x000000ffff217224 */ /* 0x000fe200078e00ff */
[----:B------:R-:W-:-:S07]  /*61020*/  MOV R34, R20 ;  /* 0x0000001400227202 */ /* 0x000fce0000000f00 */
.L_x_6879:
        /* <DEDUP_REMOVED lines=9> */
.L_x_6878:
[----:B------:R-:W-:Y:S05]  /*610c0*/  BSYNC.RECONVERGENT B1 ;  /* 0x0000000000017941 */ /* 0x000fea0003800200 */
.L_x_6877:
[----:B------:R-:W-:Y:S04]  /*610d0*/  BSSY.RECONVERGENT B1, `(.L_x_6880) ;  /* 0x0000017000017945 */ /* 0x000fe80003800200 */
[----:B------:R-:W-:Y:S05]  /*610e0*/  @!P1 BRA `(.L_x_6881) ;  /* 0x0000000000549947 */ /* 0x000fea0003800000 */
[----:B------:R-:W-:-:S07]  /*610f0*/  IMAD.MOV.U32 R35, RZ, RZ, RZ ;  /* 0x000000ffff237224 */ /* 0x000fce00078e00ff */
.L_x_6883:
        /* <DEDUP_REMOVED lines=16> */
.L_x_6882:
[----:B------:R-:W-:-:S04]  /*61200*/  ISETP.GT.AND P0, PT, R31, R38, PT ;  /* 0x000000261f00720c */ /* 0x000fc80003f04270 */
[----:B------:R-:W-:Y:S02]  /*61210*/  SEL R30, R21, R20, P0 ;  /* 0x00000014151e7207 */ /* 0x000fe40000000000 */
[----:B------:R-:W-:-:S03]  /*61220*/  SEL R20, R20, R21, P0 ;  /* 0x0000001514147207 */ /* 0x000fc60000000000 */
[----:B------:R-:W-:-:S07]  /*61230*/  IMAD.MOV.U32 R21, RZ, RZ, R30 ;  /* 0x000000ffff157224 */ /* 0x000fce00078e001e */
.L_x_6881:
[----:B------:R-:W-:Y:S05]  /*61240*/  BSYNC.RECONVERGENT B1 ;  /* 0x0000000000017941 */ /* 0x000fea0003800200 */
.L_x_6880:
        /* <DEDUP_REMOVED lines=40> */
.L_x_6886:
        /* <DEDUP_REMOVED lines=9> */
.L_x_6885:
[----:B------:R-:W-:Y:S05]  /*61560*/  BSYNC.RECONVERGENT B1 ;  /* 0x0000000000017941 */ /* 0x000fea0003800200 */
.L_x_6884:
[----:B------:R-:W-:Y:S04]  /*61570*/  BSSY.RECONVERGENT B1, `(.L_x_6887) ;  /* 0x000000d000017945 */ /* 0x000fe80003800200 */
[----:B------:R-:W-:Y:S05]  /*61580*/  @!P2 BRA `(.L_x_6888) ;  /* 0x00000000002ca947 */ /* 0x000fea0003800000 */
[----:B------:R-:W-:Y:S01]  /*61590*/  IMAD.MOV.U32 R33, RZ, RZ, RZ ;  /* 0x000000ffff217224 */ /* 0x000fe200078e00ff */
[----:B------:R-:W-:-:S07]  /*615a0*/  MOV R34, R22 ;  /* 0x0000001600227202 */ /* 0x000fce0000000f00 */
.L_x_6889:
        /* <DEDUP_REMOVED lines=9> */
.L_x_6888:
[----:B------:R-:W-:Y:S05]  /*61640*/  BSYNC.RECONVERGENT B1 ;  /* 0x0000000000017941 */ /* 0x000fea0003800200 */
.L_x_6887:
[----:B------:R-:W-:Y:S04]  /*61650*/  BSSY.RECONVERGENT B1, `(.L_x_6890) ;  /* 0x0000017000017945 */ /* 0x000fe80003800200 */
[----:B------:R-:W-:Y:S05]  /*61660*/  @!P1 BRA `(.L_x_6891) ;  /* 0x0000000000549947 */ /* 0x000fea0003800000 */
[----:B------:R-:W-:-:S07]  /*61670*/  IMAD.MOV.U32 R35, RZ, RZ, RZ ;  /* 0x000000ffff237224 */ /* 0x000fce00078e00ff */
.L_x_6893:
        /* <DEDUP_REMOVED lines=16> */
.L_x_6892:
[----:B------:R-:W-:-:S04]  /*61780*/  ISETP.GT.AND P0, PT, R31, R38, PT ;  /* 0x000000261f00720c */ /* 0x000fc80003f04270 */
[----:B------:R-:W-:Y:S02]  /*61790*/  SEL R30, R23, R22, P0 ;  /* 0x00000016171e7207 */ /* 0x000fe40000000000 */
[----:B------:R-:W-:-:S03]  /*617a0*/  SEL R22, R22, R23, P0 ;  /* 0x0000001716167207 */ /* 0x000fc60000000000 */
[----:B------:R-:W-:-:S07]  /*617b0*/  IMAD.MOV.U32 R23, RZ, RZ, R30 ;  /* 0x000000ffff177224 */ /* 0x000fce00078e001e */
.L_x_6891:
[----:B------:R-:W-:Y:S05]  /*617c0*/  BSYNC.RECONVERGENT B1 ;  /* 0x0000000000017941 */ /* 0x000fea0003800200 */
.L_x_6890:
        /* <DEDUP_REMOVED lines=40> */
.L_x_6896:
        /* <DEDUP_REMOVED lines=9> */
.L_x_6895:
[----:B------:R-:W-:Y:S05]  /*61ae0*/  BSYNC.RECONVERGENT B1 ;  /* 0x0000000000017941 */ /* 0x000fea0003800200 */
.L_x_6894:
[----:B------:R-:W-:Y:S04]  /*61af0*/  BSSY.RECONVERGENT B1, `(.L_x_6897) ;  /* 0x000000d000017945 */ /* 0x000fe80003800200 */
[----:B------:R-:W-:Y:S05]  /*61b00*/  @!P2 BRA `(.L_x_6898) ;  /* 0x00000000002ca947 */ /* 0x000fea0003800000 */
[----:B------:R-:W-:Y:S01]  /*61b10*/  IMAD.MOV.U32 R33, RZ, RZ, RZ ;  /* 0x000000ffff217224 */ /* 0x000fe200078e00ff */
[----:B------:R-:W-:-:S07]  /*61b20*/  MOV R34, R24 ;  /* 0x0000001800227202 */ /* 0x000fce0000000f00 */
.L_x_6899:
        /* <DEDUP_REMOVED lines=9> */
.L_x_6898:
[----:B------:R-:W-:Y:S05]  /*61bc0*/  BSYNC.RECONVERGENT B1 ;  /* 0x0000000000017941 */ /* 0x000fea0003800200 */
.L_x_6897:
[----:B------:R-:W-:Y:S04]  /*61bd0*/  BSSY.RECONVERGENT B1, `(.L_x_6900) ;  /* 0x0000017000017945 */ /* 0x000fe80003800200 */
[----:B------:R-:W-:Y:S05]  /*61be0*/  @!P1 BRA `(.L_x_6901) ;  /* 0x0000000000549947 */ /* 0x000fea0003800000 */
[----:B------:R-:W-:-:S07]  /*61bf0*/  IMAD.MOV.U32 R35, RZ, RZ, RZ ;  /* 0x000000ffff237224 */ /* 0x000fce00078e00ff */
.L_x_6903:
        /* <DEDUP_REMOVED lines=16> */
.L_x_6902:
[----:B------:R-:W-:-:S04]  /*61d00*/  ISETP.GT.AND P0, PT, R31, R38, PT ;  /* 0x000000261f00720c */ /* 0x000fc80003f04270 */
[----:B------:R-:W-:Y:S02]  /*61d10*/  SEL R30, R25, R24, P0 ;  /* 0x00000018191e7207 */ /* 0x000fe40000000000 */
[----:B------:R-:W-:-:S03]  /*61d20*/  SEL R24, R24, R25, P0 ;  /* 0x0000001918187207 */ /* 0x000fc60000000000 */
[----:B------:R-:W-:-:S07]  /*61d30*/  IMAD.MOV.U32 R25, RZ, RZ, R30 ;  /* 0x000000ffff197224 */ /* 0x000fce00078e001e */
.L_x_6901:
[----:B------:R-:W-:Y:S05]  /*61d40*/  BSYNC.RECONVERGENT B1 ;  /* 0x0000000000017941 */ /* 0x000fea0003800200 */
.L_x_6900:
        /* <DEDUP_REMOVED lines=40> */
.L_x_6906:
        /* <DEDUP_REMOVED lines=9> */
.L_x_6905:
[----:B------:R-:W-:Y:S05]  /*62060*/  BSYNC.RECONVERGENT B1 ;  /* 0x0000000000017941 */ /* 0x000fea0003800200 */
.L_x_6904:
[----:B------:R-:W-:Y:S04]  /*62070*/  BSSY.RECONVERGENT B1, `(.L_x_6907) ;  /* 0x000000d000017945 */ /* 0x000fe80003800200 */
[----:B------:R-:W-:Y:S05]  /*62080*/  @!P2 BRA `(.L_x_6908) ;  /* 0x00000000002ca947 */ /* 0x000fea0003800000 */
[----:B------:R-:W-:Y:S01]  /*62090*/  IMAD.MOV.U32 R33, RZ, RZ, RZ ;  /* 0x000000ffff217224 */ /* 0x000fe200078e00ff */
[----:B------:R-:W-:-:S07]  /*620a0*/  MOV R34, R26 ;  /* 0x0000001a00227202 */ /* 0x000fce0000000f00 */
.L_x_6909:
        /* <DEDUP_REMOVED lines=9> */
.L_x_6908:
[----:B------:R-:W-:Y:S05]  /*62140*/  BSYNC.RECONVERGENT B1 ;  /* 0x0000000000017941 */ /* 0x000fea0003800200 */
.L_x_6907:
[----:B------:R-:W-:Y:S04]  /*62150*/  BSSY.RECONVERGENT B1, `(.L_x_6910) ;  /* 0x0000017000017945 */ /* 0x000fe80003800200 */
[----:B------:R-:W-:Y:S05]  /*62160*/  @!P1 BRA `(.L_x_6911) ;  /* 0x0000000000549947 */ /* 0x000fea0003800000 */
[----:B------:R-:W-:-:S07]  /*62170*/  IMAD.MOV.U32 R35, RZ, RZ, RZ ;  /* 0x000000ffff237224 */ /* 0x000fce00078e00ff */
.L_x_6913:
        /* <DEDUP_REMOVED lines=16> */
.L_x_6912:
[----:B------:R-:W-:-:S04]  /*62280*/  ISETP.GT.AND P0, PT, R31, R38, PT ;  /* 0x000000261f00720c */ /* 0x000fc80003f04270 */
[----:B------:R-:W-:Y:S02]  /*62290*/  SEL R30, R27, R26, P0 ;  /* 0x0000001a1b1e7207 */ /* 0x000fe40000000000 */
[----:B------:R-:W-:-:S03]  /*622a0*/  SEL R26, R26, R27, P0 ;  /* 0x0000001b1a1a7207 */ /* 0x000fc60000000000 */
[----:B------:R-:W-:-:S07]  /*622b0*/  IMAD.MOV.U32 R27, RZ, RZ, R30 ;  /* 0x000000ffff1b7224 */ /* 0x000fce00078e001e */
.L_x_6911:
[----:B------:R-:W-:Y:S05]  /*622c0*/  BSYNC.RECONVERGENT B1 ;  /* 0x0000000000017941 */ /* 0x000fea0003800200 */
.L_x_6910:
        /* <DEDUP_REMOVED lines=40> */
.L_x_6916:
        /* <DEDUP_REMOVED lines=9> */
.L_x_6915:
[----:B------:R-:W-:Y:S05]  /*625e0*/  BSYNC.RECONVERGENT B1 ;  /* 0x0000000000017941 */ /* 0x000fea0003800200 */
.L_x_6914:
[----:B------:R-:W-:Y:S04]  /*625f0*/  BSSY.RECONVERGENT B1, `(.L_x_6917) ;  /* 0x000000d000017945 */ /* 0x000fe80003800200 */
[----:B------:R-:W-:Y:S05]  /*62600*/  @!P2 BRA `(.L_x_6918) ;  /* 0x00000000002ca947 */ /* 0x000fea0003800000 */
[----:B------:R-:W-:Y:S01]  /*62610*/  IMAD.MOV.U32 R33, RZ, RZ, RZ ;  /* 0x000000ffff217224 */ /* 0x000fe200078e00ff */
[----:B------:R-:W-:-:S07]  /*62620*/  MOV R34, R28 ;  /* 0x0000001c00227202 */ /* 0x000fce0000000f00 */
.L_x_6919:
        /* <DEDUP_REMOVED lines=9> */
.L_x_6918:
[----:B------:R-:W-:Y:S05]  /*626c0*/  BSYNC.RECONVERGENT B1 ;  /* 0x0000000000017941 */ /* 0x000fea0003800200 */
.L_x_6917:
[----:B------:R-:W-:Y:S04]  /*626d0*/  BSSY.RECONVERGENT B1, `(.L_x_6920) ;  /* 0x0000017000017945 */ /* 0x000fe80003800200 */
[----:B------:R-:W-:Y:S05]  /*626e0*/  @!P1 BRA `(.L_x_6921) ;  /* 0x0000000000549947 */ /* 0x000fea0003800000 */
[----:B------:R-:W-:-:S07]  /*626f0*/  IMAD.MOV.U32 R35, RZ, RZ, RZ ;  /* 0x000000ffff237224 */ /* 0x000fce00078e00ff */
.L_x_6923:
        /* <DEDUP_REMOVED lines=16> */
.L_x_6922:
[----:B------:R-:W-:-:S04]  /*62800*/  ISETP.GT.AND P0, PT, R31, R38, PT ;  /* 0x000000261f00720c */ /* 0x000fc80003f04270 */
[----:B------:R-:W-:Y:S02]  /*62810*/  SEL R30, R29, R28, P0 ;  /* 0x0000001c1d1e7207 */ /* 0x000fe40000000000 */
[----:B------:R-:W-:-:S03]  /*62820*/  SEL R28, R28, R29, P0 ;  /* 0x0000001d1c1c7207 */ /* 0x000fc60000000000 */
[----:B------:R-:W-:-:S07]  /*62830*/  IMAD.MOV.U32 R29, RZ, RZ, R30 ;  /* 0x000000ffff1d7224 */ /* 0x000fce00078e001e */
.L_x_6921:
[----:B------:R-:W-:Y:S05]  /*62840*/  BSYNC.RECONVERGENT B1 ;  /* 0x0000000000017941 */ /* 0x000fea0003800200 */
.L_x_6920:
        /* <DEDUP_REMOVED lines=40> */
.L_x_6926:
        /* <DEDUP_REMOVED lines=9> */
.L_x_6925:
[----:B------:R-:W-:Y:S05]  /*62b60*/  BSYNC.RECONVERGENT B1 ;  /* 0x0000000000017941 */ /* 0x000fea0003800200 */
.L_x_6924:
[----:B------:R-:W-:Y:S04]  /*62b70*/  BSSY.RECONVERGENT B1, `(.L_x_6927) ;  /* 0x000000d000017945 */ /* 0x000fe80003800200 */
[----:B------:R-:W-:Y:S05]  /*62b80*/  @!P2 BRA `(.L_x_6928) ;  /* 0x00000000002ca947 */ /* 0x000fea0003800000 */
[----:B------:R-:W-:Y:S01]  /*62b90*/  IMAD.MOV.U32 R33, RZ, RZ, RZ ;  /* 0x000000ffff217224 */ /* 0x000fe200078e00ff */
[----:B------:R-:W-:-:S07]  /*62ba0*/  MOV R34, R32 ;  /* 0x0000002000227202 */ /* 0x000fce0000000f00 */
.L_x_6929:
        /* <DEDUP_REMOVED lines=9> */
.L_x_6928:
[----:B------:R-:W-:Y:S05]  /*62c40*/  BSYNC.RECONVERGENT B1 ;  /* 0x0000000000017941 */ /* 0x000fea0003800200 */
.L_x_6927:
[----:B------:R-:W-:Y:S04]  /*62c50*/  BSSY.RECONVERGENT B1, `(.L_x_6930) ;  /* 0x0000017000017945 */ /* 0x000fe80003800200 */
[----:B------:R-:W-:Y:S05]  /*62c60*/  @!P1 BRA `(.L_x_6931) ;  /* 0x0000000000549947 */ /* 0x000fea0003800000 */
[----:B------:R-:W-:-:S07]  /*62c70*/  IMAD.MOV.U32 R35, RZ, RZ, RZ ;  /* 0x000000ffff237224 */ /* 0x000fce00078e00ff */
.L_x_6933:
        /* <DEDUP_REMOVED lines=16> */
.L_x_6932:
[----:B------:R-:W-:-:S04]  /*62d80*/  ISETP.GT.AND P0, PT, R31, R38, PT ;  /* 0x000000261f00720c */ /* 0x000fc80003f04270 */
[----:B------:R-:W-:Y:S02]  /*62d90*/  SEL R30, R2, R32, P0 ;  /* 0x00000020021e7207 */ /* 0x000fe40000000000 */
[----:B------:R-:W-:-:S03]  /*62da0*/  SEL R32, R32, R2, P0 ;  /* 0x0000000220207207 */ /* 0x000fc60000000000 */
[----:B------:R-:W-:-:S07]  /*62db0*/  IMAD.MOV.U32 R2, RZ, RZ, R30 ;  /* 0x000000ffff027224 */ /* 0x000fce00078e001e */
.L_x_6931:
[----:B------:R-:W-:Y:S05]  /*62dc0*/  BSYNC.RECONVERGENT B1 ;  /* 0x0000000000017941 */ /* 0x000fea0003800200 */
.L_x_6930:
        /* <DEDUP_REMOVED lines=40> */
.L_x_6936:
        /* <DEDUP_REMOVED lines=9> */
.L_x_6935:
[----:B------:R-:W-:Y:S05]  /*630e0*/  BSYNC.RECONVERGENT B1 ;  /* 0x0000000000017941 */ /* 0x000fea0003800200 */
.L_x_6934:
[----:B------:R-:W-:Y:S04]  /*630f0*/  BSSY.RECONVERGENT B1, `(.L_x_6937) ;  /* 0x000000d000017945 */ /* 0x000fe80003800200 */
[----:B------:R-:W-:Y:S05]  /*63100*/  @!P2 BRA `(.L_x_6938) ;  /* 0x00000000002ca947 */ /* 0x000fea0003800000 */
[----:B------:R-:W-:Y:S01]  /*63110*/  IMAD.MOV.U32 R33, RZ, RZ, RZ ;  /* 0x000000ffff217224 */ /* 0x000fe200078e00ff */
[----:B------:R-:W-:-:S07]  /*63120*/  MOV R34, R5 ;  /* 0x0000000500227202 */ /* 0x000fce0000000f00 */
.L_x_6939:
        /* <DEDUP_REMOVED lines=9> */
.L_x_6938:
[----:B------:R-:W-:Y:S05]  /*631c0*/  BSYNC.RECONVERGENT B1 ;  /* 0x0000000000017941 */ /* 0x000fea0003800200 */
.L_x_6937:
[----:B------:R-:W-:Y:S04]  /*631d0*/  BSSY.RECONVERGENT B1, `(.L_x_6940) ;  /* 0x0000017000017945 */ /* 0x000fe80003800200 */
[----:B------:R-:W-:Y:S05]  /*631e0*/  @!P1 BRA `(.L_x_6941) ;  /* 0x0000000000549947 */ /* 0x000fea0003800000 */
[----:B------:R-:W-:-:S07]  /*631f0*/  IMAD.MOV.U32 R35, RZ, RZ, RZ ;  /* 0x000000ffff237224 */ /* 0x000fce00078e00ff */
.L_x_6943:
        /* <DEDUP_REMOVED lines=16> */
.L_x_6942:
[----:B------:R-:W-:-:S04]  /*63300*/  ISETP.GT.AND P0, PT, R31, R38, PT ;  /* 0x000000261f00720c */ /* 0x000fc80003f04270 */
[----:B------:R-:W-:Y:S02]  /*63310*/  SEL R30, R4, R5, P0 ;  /* 0x00000005041e7207 */ /* 0x000fe40000000000 */
[----:B------:R-:W-:-:S03]  /*63320*/  SEL R5, R5, R4, P0 ;  /* 0x0000000405057207 */ /* 0x000fc60000000000 */
[----:B------:R-:W-:-:S07]  /*63330*/  IMAD.MOV.U32 R4, RZ, RZ, R30 ;  /* 0x000000ffff047224 */ /* 0x000fce00078e001e */
.L_x_6941:
[----:B------:R-:W-:Y:S05]  /*63340*/  BSYNC.RECONVERGENT B1 ;  /* 0x0000000000017941 */ /* 0x000fea0003800200 */
.L_x_6940:
        /* <DEDUP_REMOVED lines=40> */
.L_x_6946:
        /* <DEDUP_REMOVED lines=9> */
.L_x_6945:
[----:B------:R-:W-:Y:S05]  /*63660*/  BSYNC.RECONVERGENT B1 ;  /* 0x0000000000017941 */ /* 0x000fea0003800200 */
.L_x_6944:
[----:B------:R-:W-:Y:S04]  /*63670*/  BSSY.RECONVERGENT B1, `(.L_x_6947) ;  /* 0x000000d000017945 */ /* 0x000fe80003800200 */
[----:B------:R-:W-:Y:S05]  /*63680*/  @!P2 BRA `(.L_x_6948) ;  /* 0x00000000002ca947 */ /* 0x000fea0003800000 */
[----:B------:R-:W-:Y:S01]  /*63690*/  IMAD.MOV.U32 R33, RZ, RZ, RZ ;  /* 0x000000ffff217224 */ /* 0x000fe200078e00ff */
[----:B------:R-:W-:-:S07]  /*636a0*/  MOV R34, R3 ;  /* 0x0000000300227202 */ /* 0x000fce0000000f00 */
.L_x_6949:
        /* <DEDUP_REMOVED lines=9> */
.L_x_6948:
[----:B------:R-:W-:Y:S05]  /*63740*/  BSYNC.RECONVERGENT B1 ;  /* 0x0000000000017941 */ /* 0x000fea0003800200 */
.L_x_6947:
[----:B------:R-:W-:Y:S04]  /*63750*/  BSSY.RECONVERGENT B1, `(.L_x_6950) ;  /* 0x0000017000017945 */ /* 0x000fe80003800200 */
[----:B------:R-:W-:Y:S05]  /*63760*/  @!P1 BRA `(.L_x_6951) ;  /* 0x0000000000549947 */ /* 0x000fea0003800000 */
[----:B------:R-:W-:-:S07]  /*63770*/  IMAD.MOV.U32 R35, RZ, RZ, RZ ;  /* 0x000000ffff237224 */ /* 0x000fce00078e00ff */
.L_x_6953:
        /* <DEDUP_REMOVED lines=16> */
.L_x_6952:
[----:B------:R-:W-:-:S04]  /*63880*/  ISETP.GT.AND P0, PT, R31, R38, PT ;  /* 0x000000261f00720c */ /* 0x000fc80003f04270 */
[----:B------:R-:W-:Y:S02]  /*63890*/  SEL R30, R0, R3, P0 ;  /* 0x00000003001e7207 */ /* 0x000fe40000000000 */
[----:B------:R-:W-:-:S03]  /*638a0*/  SEL R3, R3, R0, P0 ;  /* 0x0000000003037207 */ /* 0x000fc60000000000 */
[----:B------:R-:W-:-:S07]  /*638b0*/  IMAD.MOV.U32 R0, RZ, RZ, R30 ;  /* 0x000000ffff007224 */ /* 0x000fce00078e001e */
.L_x_6951:
[----:B------:R-:W-:Y:S05]  /*638c0*/  BSYNC.RECONVERGENT B1 ;  /* 0x0000000000017941 */ /* 0x000fea0003800200 */
.L_x_6950:
        /* <DEDUP_REMOVED lines=40> */
.L_x_6956:
        /* <DEDUP_REMOVED lines=9> */
.L_x_6955:
[----:B------:R-:W-:Y:S05]  /*63be0*/  BSYNC.RECONVERGENT B1 ;  /* 0x0000000000017941 */ /* 0x000fea0003800200 */
.L_x_6954:
[----:B------:R-:W-:Y:S04]  /*63bf0*/  BSSY.RECONVERGENT B1, `(.L_x_6957) ;  /* 0x000000d000017945 */ /* 0x000fe80003800200 */
[----:B------:R-:W-:Y:S05]  /*63c00*/  @!P2 BRA `(.L_x_6958) ;  /* 0x00000000002ca947 */ /* 0x000fea0003800000 */
[----:B------:R-:W-:Y:S01]  /*63c10*/  IMAD.MOV.U32 R33, RZ, RZ, RZ ;  /* 0x000000ffff217224 */ /* 0x000fe200078e00ff */
[----:B------:R-:W-:-:S07]  /*63c20*/  MOV R34, R19 ;  /* 0x0000001300227202 */ /* 0x000fce0000000f00 */
.L_x_6959:
        /* <DEDUP_REMOVED lines=9> */
.L_x_6958:
[----:B------:R-:W-:Y:S05]  /*63cc0*/  BSYNC.RECONVERGENT B1 ;  /* 0x0000000000017941 */ /* 0x000fea0003800200 */
.L_x_6957:
[----:B------:R-:W-:Y:S04]  /*63cd0*/  BSSY.RECONVERGENT B1, `(.L_x_6960) ;  /* 0x0000017000017945 */ /* 0x000fe80003800200 */
[----:B------:R-:W-:Y:S05]  /*63ce0*/  @!P1 BRA `(.L_x_6961) ;  /* 0x0000000000549947 */ /* 0x000fea0003800000 */
[----:B------:R-:W-:-:S07]  /*63cf0*/  IMAD.MOV.U32 R35, RZ, RZ, RZ ;  /* 0x000000ffff237224 */ /* 0x000fce00078e00ff */
.L_x_6963:
        /* <DEDUP_REMOVED lines=16> */
.L_x_6962:
[----:B------:R-:W-:-:S04]  /*63e00*/  ISETP.GT.AND P0, PT, R31, R38, PT ;  /* 0x000000261f00720c */ /* 0x000fc80003f04270 */
[----:B------:R-:W-:Y:S02]  /*63e10*/  SEL R30, R20, R19, P0 ;  /* 0x00000013141e7207 */ /* 0x000fe40000000000 */
[----:B------:R-:W-:-:S03]  /*63e20*/  SEL R19, R19, R20, P0 ;  /* 0x0000001413137207 */ /* 0x000fc60000000000 */
[----:B------:R-:W-:-:S07]  /*63e30*/  IMAD.MOV.U32 R20, RZ, RZ, R30 ;  /* 0x000000ffff147224 */ /* 0x000fce00078e001e */
.L_x_6961:
[----:B------:R-:W-:Y:S05]  /*63e40*/  BSYNC.RECONVERGENT B1 ;  /* 0x0000000000017941 */ /* 0x000fea0003800200 */
.L_x_6960:
        /* <DEDUP_REMOVED lines=40> */
.L_x_6966:
        /* <DEDUP_REMOVED lines=9> */
.L_x_6965:
[----:B------:R-:W-:Y:S05]  /*64160*/  BSYNC.RECONVERGENT B1 ;  /* 0x0000000000017941 */ /* 0x000fea0003800200 */
.L_x_6964:
[----:B------:R-:W-:Y:S04]  /*64170*/  BSSY.RECONVERGENT B1, `(.L_x_6967) ;  /* 0x000000d000017945 */ /* 0x000fe80003800200 */
[----:B------:R-:W-:Y:S05]  /*64180*/  @!P2 BRA `(.L_x_6968) ;  /* 0x00000000002ca947 */ /* 0x000fea0003800000 */
[----:B------:R-:W-:Y:S01]  /*64190*/  IMAD.MOV.U32 R33, RZ, RZ, RZ ;  /* 0x000000ffff217224 */ /* 0x000fe200078e00ff */
[----:B------:R-:W-:-:S07]  /*641a0*/  MOV R34, R21 ;  /* 0x0000001500227202 */ /* 0x000fce0000000f00 */
.L_x_6969:
        /* <DEDUP_REMOVED lines=9> */
.L_x_6968:
[----:B------:R-:W-:Y:S05]  /*64240*/  BSYNC.RECONVERGENT B1 ;  /* 0x0000000000017941 */ /* 0x000fea0003800200 */
.L_x_6967:
[----:B------:R-:W-:Y:S04]  /*64250*/  BSSY.RECONVERGENT B1, `(.L_x_6970) ;  /* 0x0000017000017945 */ /* 0x000fe80003800200 */
[----:B------:R-:W-:Y:S05]  /*64260*/  @!P1 BRA `(.L_x_6971) ;  /* 0x0000000000549947 */ /* 0x000fea0003800000 */
[----:B------:R-:W-:-:S07]  /*64270*/  IMAD.MOV.U32 R35, RZ, RZ, RZ ;  /* 0x000000ffff237224 */ /* 0x000fce00078e00ff */
.L_x_6973:
        /* <DEDUP_REMOVED lines=16> */
.L_x_6972:
[----:B------:R-:W-:-:S04]  /*64380*/  ISETP.GT.AND P0, PT, R31, R38, PT ;  /* 0x000000261f00720c */ /* 0x000fc80003f04270 */
[----:B------:R-:W-:Y:S02]  /*64390*/  SEL R30, R22, R21, P0 ;  /* 0x00000015161e7207 */ /* 0x000fe40000000000 */
[----:B------:R-:W-:-:S03]  /*643a0*/  SEL R21, R21, R22, P0 ;  /* 0x0000001615157207 */ /* 0x000fc60000000000 */
[----:B------:R-:W-:-:S07]  /*643b0*/  IMAD.MOV.U32 R22, RZ, RZ, R30 ;  /* 0x000000ffff167224 */ /* 0x000fce00078e001e */
.L_x_6971:
[----:B------:R-:W-:Y:S05]  /*643c0*/  BSYNC.RECONVERGENT B1 ;  /* 0x0000000000017941 */ /* 0x000fea0003800200 */
.L_x_6970:
        /* <DEDUP_REMOVED lines=40> */
.L_x_6976:
        /* <DEDUP_REMOVED lines=9> */
.L_x_6975:
[----:B------:R-:W-:Y:S05]  /*646e0*/  BSYNC.RECONVERGENT B1 ;  /* 0x0000000000017941 */ /* 0x000fea0003800200 */
.L_x_6974:
[----:B------:R-:W-:Y:S04]  /*646f0*/  BSSY.RECONVERGENT B1, `(.L_x_6977) ;  /* 0x000000d000017945 */ /* 0x000fe80003800200 */
[----:B------:R-:W-:Y:S05]  /*64700*/  @!P2 BRA `(.L_x_6978) ;  /* 0x00000000002ca947 */ /* 0x000fea0003800000 */
[----:B------:R-:W-:Y:S01]  /*64710*/  IMAD.MOV.U32 R33, RZ, RZ, RZ ;  /* 0x000000ffff217224 */ /* 0x000fe200078e00ff */
[----:B------:R-:W-:-:S07]  /*64720*/  MOV R34, R23 ;  /* 0x0000001700227202 */ /* 0x000fce0000000f00 */
.L_x_6979:
        /* <DEDUP_REMOVED lines=9> */
.L_x_6978:
[----:B------:R-:W-:Y:S05]  /*647c0*/  BSYNC.RECONVERGENT B1 ;  /* 0x0000000000017941 */ /* 0x000fea0003800200 */
.L_x_6977:
[----:B------:R-:W-:Y:S04]  /*647d0*/  BSSY.RECONVERGENT B1, `(.L_x_6980) ;  /* 0x0000017000017945 */ /* 0x000fe80003800200 */
[----:B------:R-:W-:Y:S05]  /*647e0*/  @!P1 BRA `(.L_x_6981) ;  /* 0x0000000000549947 */ /* 0x000fea0003800000 */
[----:B------:R-:W-:-:S07]  /*647f0*/  IMAD.MOV.U32 R35, RZ, RZ, RZ ;  /* 0x000000ffff237224 */ /* 0x000fce00078e00ff */
.L_x_6983:
        /* <DEDUP_REMOVED lines=16> */
.L_x_6982:
[----:B------:R-:W-:-:S04]  /*64900*/  ISETP.GT.AND P0, PT, R31, R38, PT ;  /* 0x000000261f00720c */ /* 0x000fc80003f04270 */
[----:B------:R-:W-:Y:S02]  /*64910*/  SEL R30, R24, R23, P0 ;  /* 0x00000017181e7207 */ /* 0x000fe40000000000 */
[----:B------:R-:W-:-:S03]  /*64920*/  SEL R23, R23, R24, P0 ;  /* 0x0000001817177207 */ /* 0x000fc60000000000 */
[----:B------:R-:W-:-:S07]  /*64930*/  IMAD.MOV.U32 R24, RZ, RZ, R30 ;  /* 0x000000ffff187224 */ /* 0x000fce00078e001e */
.L_x_6981:
[----:B------:R-:W-:Y:S05]  /*64940*/  BSYNC.RECONVERGENT B1 ;  /* 0x0000000000017941 */ /* 0x000fea0003800200 */
.L_x_6980:
        /* <DEDUP_REMOVED lines=40> */
.L_x_6986:
        /* <DEDUP_REMOVED lines=9> */
.L_x_6985:
[----:B------:R-:W-:Y:S05]  /*64c60*/  BSYNC.RECONVERGENT B1 ;  /* 0x0000000000017941 */ /* 0x000fea0003800200 */
.L_x_6984:
[----:B------:R-:W-:Y:S04]  /*64c70*/  BSSY.RECONVERGENT B1, `(.L_x_6987) ;  /* 0x000000d000017945 */ /* 0x000fe80003800200 */
[----:B------:R-:W-:Y:S05]  /*64c80*/  @!P2 BRA `(.L_x_6988) ;  /* 0x00000000002ca947 */ /* 0x000fea0003800000 */
[----:B------:R-:W-:Y:S01]  /*64c90*/  IMAD.MOV.U32 R33, RZ, RZ, RZ ;  /* 0x000000ffff217224 */ /* 0x000fe200078e00ff */
[----:B------:R-:W-:-:S07]  /*64ca0*/  MOV R34, R25 ;  /* 0x0000001900227202 */ /* 0x000fce0000000f00 */
.L_x_6989:
        /* <DEDUP_REMOVED lines=9> */
.L_x_6988:
[----:B------:R-:W-:Y:S05]  /*64d40*/  BSYNC.RECONVERGENT B1 ;  /* 0x0000000000017941 */ /* 0x000fea0003800200 */
.L_x_6987:
[----:B------:R-:W-:Y:S04]  /*64d50*/  BSSY.RECONVERGENT B1, `(.L_x_6990) ;  /* 0x0000017000017945 */ /* 0x000fe80003800200 */
[----:B------:R-:W-:Y:S05]  /*64d60*/  @!P1 BRA `(.L_x_6991) ;  /* 0x0000000000549947 */ /* 0x000fea0003800000 */
[----:B------:R-:W-:-:S07]  /*64d70*/  IMAD.MOV.U32 R35, RZ, RZ, RZ ;  /* 0x000000ffff237224 */ /* 0x000fce00078e00ff */
.L_x_6993:
        /* <DEDUP_REMOVED lines=16> */
.L_x_6992:
[----:B------:R-:W-:-:S04]  /*64e80*/  ISETP.GT.AND P0, PT, R31, R38, PT ;  /* 0x000000261f00720c */ /* 0x000fc80003f04270 */
[----:B------:R-:W-:Y:S02]  /*64e90*/  SEL R30, R26, R25, P0 ;  /* 0x000000191a1e7207 */ /* 0x000fe40000000000 */
[----:B------:R-:W-:-:S03]  /*64ea0*/  SEL R25, R25, R26, P0 ;  /* 0x0000001a19197207 */ /* 0x000fc60000000000 */
[----:B------:R-:W-:-:S07]  /*64eb0*/  IMAD.MOV.U32 R26, RZ, RZ, R30 ;  /* 0x000000ffff1a7224 */ /* 0x000fce00078e001e */
.L_x_6991:
[----:B------:R-:W-:Y:S05]  /*64ec0*/  BSYNC.RECONVERGENT B1 ;  /* 0x0000000000017941 */ /* 0x000fea0003800200 */
.L_x_6990:
        /* <DEDUP_REMOVED lines=40> */
.L_x_6996:
        /* <DEDUP_REMOVED lines=9> */
.L_x_6995:
[----:B------:R-:W-:Y:S05]  /*651e0*/  BSYNC.RECONVERGENT B1 ;  /* 0x0000000000017941 */ /* 0x000fea0003800200 */
.L_x_6994:
[----:B------:R-:W-:Y:S04]  /*651f0*/  BSSY.RECONVERGENT B1, `(.L_x_6997) ;  /* 0x000000d000017945 */ /* 0x000fe80003800200 */
[----:B------:R-:W-:Y:S05]  /*65200*/  @!P2 BRA `(.L_x_6998) ;  /* 0x00000000002ca947 */ /* 0x000fea0003800000 */
[----:B------:R-:W-:Y:S01]  /*65210*/  IMAD.MOV.U32 R33, RZ, RZ, RZ ;  /* 0x000000ffff217224 */ /* 0x000fe200078e00ff */
[----:B------:R-:W-:-:S07]  /*65220*/  MOV R34, R27 ;  /* 0x0000001b00227202 */ /* 0x000fce0000000f00 */
.L_x_6999:
        /* <DEDUP_REMOVED lines=9> */
.L_x_6998:
[----:B------:R-:W-:Y:S05]  /*652c0*/  BSYNC.RECONVERGENT B1 ;  /* 0x0000000000017941 */ /* 0x000fea0003800200 */
.L_x_6997:
[----:B------:R-:W-:Y:S04]  /*652d0*/  BSSY.RECONVERGENT B1, `(.L_x_7000) ;  /* 0x0000017000017945 */ /* 0x000fe80003800200 */
[----:B------:R-:W-:Y:S05]  /*652e0*/  @!P1 BRA `(.L_x_7001) ;  /* 0x0000000000549947 */ /* 0x000fea0003800000 */
[----:B------:R-:W-:-:S07]  /*652f0*/  IMAD.MOV.U32 R35, RZ, RZ, RZ ;  /* 0x000000ffff237224 */ /* 0x000fce00078e00ff */
.L_x_7003:
        /* <DEDUP_REMOVED lines=16> */
.L_x_7002:
[----:B------:R-:W-:-:S04]  /*65400*/  ISETP.GT.AND P0, PT, R31, R38, PT ;  /* 0x000000261f00720c */ /* 0x000fc80003f04270 */
[----:B------:R-:W-:Y:S02]  /*65410*/  SEL R30, R28, R27, P0 ;  /* 0x0000001b1c1e7207 */ /* 0x000fe40000000000 */
[----:B------:R-:W-:-:S03]  /*65420*/  SEL R27, R27, R28, P0 ;  /* 0x0000001c1b1b7207 */ /* 0x000fc60000000000 */
[----:B------:R-:W-:-:S07]  /*65430*/  IMAD.MOV.U32 R28, RZ, RZ, R30 ;  /* 0x000000ffff1c7224 */ /* 0x000fce00078e001e */
.L_x_7001:
[----:B------:R-:W-:Y:S05]  /*65440*/  BSYNC.RECONVERGENT B1 ;  /* 0x0000000000017941 */ /* 0x000fea0003800200 */
.L_x_7000:
        /* <DEDUP_REMOVED lines=40> */
.L_x_7006:
        /* <DEDUP_REMOVED lines=9> */
.L_x_7005:
[----:B------:R-:W-:Y:S05]  /*65760*/  BSYNC.RECONVERGENT B1 ;  /* 0x0000000000017941 */ /* 0x000fea0003800200 */
.L_x_7004:
[----:B------:R-:W-:Y:S04]  /*65770*/  BSSY.RECONVERGENT B1, `(.L_x_7007) ;  /* 0x000000d000017945 */ /* 0x000fe80003800200 */
[----:B------:R-:W-:Y:S05]  /*65780*/  @!P2 BRA `(.L_x_7008) ;  /* 0x00000000002ca947 */ /* 0x000fea0003800000 */
[----:B------:R-:W-:Y:S01]  /*65790*/  IMAD.MOV.U32 R33, RZ, RZ, RZ ;  /* 0x000000ffff217224 */ /* 0x000fe200078e00ff */
[----:B------:R-:W-:-:S07]  /*657a0*/  MOV R34, R29 ;  /* 0x0000001d00227202 */ /* 0x000fce0000000f00 */
.L_x_7009:
        /* <DEDUP_REMOVED lines=9> */
.L_x_7008:
[----:B------:R-:W-:Y:S05]  /*65840*/  BSYNC.RECONVERGENT B1 ;  /* 0x0000000000017941 */ /* 0x000fea0003800200 */
.L_x_7007:
[----:B------:R-:W-:Y:S04]  /*65850*/  BSSY.RECONVERGENT B1, `(.L_x_7010) ;  /* 0x0000017000017945 */ /* 0x000fe80003800200 */
[----:B------:R-:W-:Y:S05]  /*65860*/  @!P1 BRA `(.L_x_7011) ;  /* 0x0000000000549947 */ /* 0x000fea0003800000 */
[----:B------:R-:W-:-:S07]  /*65870*/  IMAD.MOV.U32 R35, RZ, RZ, RZ ;  /* 0x000000ffff237224 */ /* 0x000fce00078e00ff */
.L_x_7013:
        /* <DEDUP_REMOVED lines=16> */
.L_x_7012:
[----:B------:R-:W-:-:S04]  /*65980*/  ISETP.GT.AND P0, PT, R31, R38, PT ;  /* 0x000000261f00720c */ /* 0x000fc80003f04270 */
[----:B------:R-:W-:Y:S02]  /*65990*/  SEL R30, R32, R29, P0 ;  /* 0x0000001d201e7207 */ /* 0x000fe40000000000 */
[----:B------:R-:W-:-:S03]  /*659a0*/  SEL R29, R29, R32, P0 ;  /* 0x000000201d1d7207 */ /* 0x000fc60000000000 */
[----:B------:R-:W-:-:S07]  /*659b0*/  IMAD.MOV.U32 R32, RZ, RZ, R30 ;  /* 0x000000ffff207224 */ /* 0x000fce00078e001e */
.L_x_7011:
[----:B------:R-:W-:Y:S05]  /*659c0*/  BSYNC.RECONVERGENT B1 ;  /* 0x0000000000017941 */ /* 0x000fea0003800200 */
.L_x_7010:
        /* <DEDUP_REMOVED lines=40> */
.L_x_7016:
        /* <DEDUP_REMOVED lines=9> */
.L_x_7015:
[----:B------:R-:W-:Y:S05]  /*65ce0*/  BSYNC.RECONVERGENT B1 ;  /* 0x0000000000017941 */ /* 0x000fea0003800200 */
.L_x_7014:
[----:B------:R-:W-:Y:S04]  /*65cf0*/  BSSY.RECONVERGENT B1, `(.L_x_7017) ;  /* 0x000000d000017945 */ /* 0x000fe80003800200 */
[----:B------:R-:W-:Y:S05]  /*65d00*/  @!P2 BRA `(.L_x_7018) ;  /* 0x00000000002ca947 */ /* 0x000fea0003800000 */
[----:B------:R-:W-:Y:S01]  /*65d10*/  IMAD.MOV.U32 R33, RZ, RZ, RZ ;  /* 0x000000ffff217224 */ /* 0x000fe200078e00ff */
[----:B------:R-:W-:-:S07]  /*65d20*/  MOV R34, R4 ;  /* 0x0000000400227202 */ /* 0x000fce0000000f00 */
.L_x_7019:
        /* <DEDUP_REMOVED lines=9> */
.L_x_7018:
[----:B------:R-:W-:Y:S05]  /*65dc0*/  BSYNC.RECONVERGENT B1 ;  /* 0x0000000000017941 */ /* 0x000fea0003800200 */
.L_x_7017:
[----:B------:R-:W-:Y:S04]  /*65dd0*/  BSSY.RECONVERGENT B1, `(.L_x_7020) ;  /* 0x0000017000017945 */ /* 0x000fe80003800200 */
[----:B------:R-:W-:Y:S05]  /*65de0*/  @!P1 BRA `(.L_x_7021) ;  /* 0x0000000000549947 */ /* 0x000fea0003800000 */
[----:B------:R-:W-:-:S07]  /*65df0*/  IMAD.MOV.U32 R35, RZ, RZ, RZ ;  /* 0x000000ffff237224 */ /* 0x000fce00078e00ff */
.L_x_7023:
        /* <DEDUP_REMOVED lines=16> */
.L_x_7022:
[----:B------:R-:W-:-:S04]  /*65f00*/  ISETP.GT.AND P0, PT, R31, R38, PT ;  /* 0x000000261f00720c */ /* 0x000fc80003f04270 */
[----:B------:R-:W-:Y:S02]  /*65f10*/  SEL R30, R3, R4, P0 ;  /* 0x00000004031e7207 */ /* 0x000fe40000000000 */
[----:B------:R-:W-:-:S03]  /*65f20*/  SEL R4, R4, R3, P0 ;  /* 0x0000000304047207 */ /* 0x000fc60000000000 */
[----:B------:R-:W-:-:S07]  /*65f30*/  IMAD.MOV.U32 R3, RZ, RZ, R30 ;  /* 0x000000ffff037224 */ /* 0x000fce00078e001e */
.L_x_7021:
[----:B------:R-:W-:Y:S05]  /*65f40*/  BSYNC.RECONVERGENT B1 ;  /* 0x0000000000017941 */ /* 0x000fea0003800200 */
.L_x_7020:
        /* <DEDUP_REMOVED lines=40> */
.L_x_7026:
        /* <DEDUP_REMOVED lines=9> */
.L_x_7025:
[----:B------:R-:W-:Y:S05]  /*66260*/  BSYNC.RECONVERGENT B1 ;  /* 0x0000000000017941 */ /* 0x000fea0003800200 */
.L_x_7024:
[----:B------:R-:W-:Y:S04]  /*66270*/  BSSY.RECONVERGENT B1, `(.L_x_7027) ;  /* 0x000000d000017945 */ /* 0x000fe80003800200 */
[----:B------:R-:W-:Y:S05]  /*66280*/  @!P2 BRA `(.L_x_7028) ;  /* 0x00000000002ca947 */ /* 0x000fea0003800000 */
[----:B------:R-:W-:Y:S01]  /*66290*/  IMAD.MOV.U32 R33, RZ, RZ, RZ ;  /* 0x000000ffff217224 */ /* 0x000fe200078e00ff */
[----:B------:R-:W-:-:S07]  /*662a0*/  MOV R34, R0 ;  /* 0x0000000000227202 */ /* 0x000fce0000000f00 */
.L_x_7029:
        /* <DEDUP_REMOVED lines=9> */
.L_x_7028:
[----:B------:R-:W-:Y:S05]  /*66340*/  BSYNC.RECONVERGENT B1 ;  /* 0x0000000000017941 */ /* 0x000fea0003800200 */
.L_x_7027:
[----:B------:R-:W-:Y:S04]  /*66350*/  BSSY.RECONVERGENT B1, `(.L_x_7030) ;  /* 0x0000017000017945 */ /* 0x000fe80003800200 */
[----:B------:R-:W-:Y:S05]  /*66360*/  @!P1 BRA `(.L_x_7031) ;  /* 0x0000000000549947 */ /* 0x000fea0003800000 */
[----:B------:R-:W-:-:S07]  /*66370*/  IMAD.MOV.U32 R35, RZ, RZ, RZ ;  /* 0x000000ffff237224 */ /* 0x000fce00078e00ff */
.L_x_7033:
        /* <DEDUP_REMOVED lines=16> */
.L_x_7032:
[----:B------:R-:W-:-:S04]  /*66480*/  ISETP.GT.AND P0, PT, R31, R38, PT ;  /* 0x000000261f00720c */ /* 0x000fc80003f04270 */
[----:B------:R-:W-:Y:S02]  /*66490*/  SEL R30, R19, R0, P0 ;  /* 0x00000000131e7207 */ /* 0x000fe40000000000 */
[----:B------:R-:W-:-:S03]  /*664a0*/  SEL R0, R0, R19, P0 ;  /* 0x0000001300007207 */ /* 0x000fc60000000000 */
[----:B------:R-:W-:-:S07]  /*664b0*/  IMAD.MOV.U32 R19, RZ, RZ, R30 ;  /* 0x000000ffff137224 */ /* 0x000fce00078e001e */
.L_x_7031:
[----:B------:R-:W-:Y:S05]  /*664c0*/  BSYNC.RECONVERGENT B1 ;  /* 0x0000000000017941 */ /* 0x000fea0003800200 */
.L_x_7030:
        /* <DEDUP_REMOVED lines=40> */
.L_x_7036:
        /* <DEDUP_REMOVED lines=9> */
.L_x_7035:
[----:B------:R-:W-:Y:S05]  /*667e0*/  BSYNC.RECONVERGENT B1 ;  /* 0x0000000000017941 */ /* 0x000fea0003800200 */
.L_x_7034:
[----:B------:R-:W-:Y:S04]  /*667f0*/  BSSY.RECONVERGENT B1, `(.L_x_7037) ;  /* 0x000000d000017945 */ /* 0x000fe80003800200 */
[----:B------:R-:W-:Y:S05]  /*66800*/  @!P2 BRA `(.L_x_7038) ;  /* 0x00000000002ca947 */ /* 0x000fea0003800000 */
[----:B------:R-:W-:Y:S01]  /*66810*/  IMAD.MOV.U32 R33, RZ, RZ, RZ ;  /* 0x000000ffff217224 */ /* 0x000fe200078e00ff */
[----:B------:R-:W-:-:S07]  /*66820*/  MOV R34, R20 ;  /* 0x0000001400227202 */ /* 0x000fce0000000f00 */
.L_x_7039:
        /* <DEDUP_REMOVED lines=9> */
.L_x_7038:
[----:B------:R-:W-:Y:S05]  /*668c0*/  BSYNC.RECONVERGENT B1 ;  /* 0x0000000000017941 */ /* 0x000fea0003800200 */
.L_x_7037:
[----:B------:R-:W-:Y:S04]  /*668d0*/  BSSY.RECONVERGENT B1, `(.L_x_7040) ;  /* 0x0000017000017945 */ /* 0x000fe80003800200 */
[----:B------:R-:W-:Y:S05]  /*668e0*/  @!P1 BRA `(.L_x_7041) ;  /* 0x0000000000549947 */ /* 0x000fea0003800000 */
[----:B------:R-:W-:-:S07]  /*668f0*/  IMAD.MOV.U32 R35, RZ, RZ, RZ ;  /* 0x000000ffff237224 */ /* 0x000fce00078e00ff */
.L_x_7043:
        /* <DEDUP_REMOVED lines=16> */
.L_x_7042:
[----:B------:R-:W-:-:S04]  /*66a00*/  ISETP.GT.AND P0, PT, R31, R38, PT ;  /* 0x000000261f00720c */ /* 0x000fc80003f04270 */
[----:B------:R-:W-:Y:S02]  /*66a10*/  SEL R30, R21, R20, P0 ;  /* 0x00000014151e7207 */ /* 0x000fe40000000000 */
[----:B------:R-:W-:-:S03]  /*66a20*/  SEL R20, R20, R21, P0 ;  /* 0x0000001514147207 */ /* 0x000fc60000000000 */
[----:B------:R-:W-:-:S07]  /*66a30*/  IMAD.MOV.U32 R21, RZ, RZ, R30 ;  /* 0x000000ffff157224 */ /* 0x000fce00078e001e */
.L_x_7041:
[----:B------:R-:W-:Y:S05]  /*66a40*/  BSYNC.RECONVERGENT B1 ;  /* 0x0000000000017941 */ /* 0x000fea0003800200 */
.L_x_7040:
        /* <DEDUP_REMOVED lines=40> */
.L_x_7046:
        /* <DEDUP_REMOVED lines=9> */
.L_x_7045:
[----:B------:R-:W-:Y:S05]  /*66d60*/  BSYNC.RECONVERGENT B1 ;  /* 0x0000000000017941 */ /* 0x000fea0003800200 */
.L_x_7044:
[----:B------:R-:W-:Y:S04]  /*66d70*/  BSSY.RECONVERGENT B1, `(.L_x_7047) ;  /* 0x000000d000017945 */ /* 0x000fe80003800200 */
[----:B------:R-:W-:Y:S05]  /*66d80*/  @!P2 BRA `(.L_x_7048) ;  /* 0x00000000002ca947 */ /* 0x000fea0003800000 */
[----:B------:R-:W-:Y:S01]  /*66d90*/  IMAD.MOV.U32 R33, RZ, RZ, RZ ;  /* 0x000000ffff217224 */ /* 0x000fe200078e00ff */
[----:B------:R-:W-:-:S07]  /*66da0*/  MOV R34, R22 ;  /* 0x0000001600227202 */ /* 0x000fce0000000f00 */
.L_x_7049:
        /* <DEDUP_REMOVED lines=9> */
.L_x_7048:
[----:B------:R-:W-:Y:S05]  /*66e40*/  BSYNC.RECONVERGENT B1 ;  /* 0x0000000000017941 */ /* 0x000fea0003800200 */
.L_x_7047:
[----:B------:R-:W-:Y:S04]  /*66e50*/  BSSY.RECONVERGENT B1, `(.L_x_7050) ;  /* 0x0000017000017945 */ /* 0x000fe80003800200 */
[----:B------:R-:W-:Y:S05]  /*66e60*/  @!P1 BRA `(.L_x_7051) ;  /* 0x0000000000549947 */ /* 0x000fea0003800000 */
[----:B------:R-:W-:-:S07]  /*66e70*/  IMAD.MOV.U32 R35, RZ, RZ, RZ ;  /* 0x000000ffff237224 */ /* 0x000fce00078e00ff */
.L_x_7053:
        /* <DEDUP_REMOVED lines=16> */
.L_x_7052:
[----:B------:R-:W-:-:S04]  /*66f80*/  ISETP.GT.AND P0, PT, R31, R38, PT ;  /* 0x000000261f00720c */ /* 0x000fc80003f04270 */
[----:B------:R-:W-:Y:S02]  /*66f90*/  SEL R30, R23, R22, P0 ;  /* 0x00000016171e7207 */ /* 0x000fe40000000000 */
[----:B------:R-:W-:-:S03]  /*66fa0*/  SEL R22, R22, R23, P0 ;  /* 0x0000001716167207 */ /* 0x000fc60000000000 */
[----:B------:R-:W-:-:S07]  /*66fb0*/  IMAD.MOV.U32 R23, RZ, RZ, R30 ;  /* 0x000000ffff177224 */ /* 0x000fce00078e001e */
.L_x_7051:
[----:B------:R-:W-:Y:S05]  /*66fc0*/  BSYNC.RECONVERGENT B1 ;  /* 0x0000000000017941 */ /* 0x000fea0003800200 */
.L_x_7050:
        /* <DEDUP_REMOVED lines=40> */
.L_x_7056:
        /* <DEDUP_REMOVED lines=9> */
.L_x_7055:
[----:B------:R-:W-:Y:S05]  /*672e0*/  BSYNC.RECONVERGENT B1 ;  /* 0x0000000000017941 */ /* 0x000fea0003800200 */
.L_x_7054:
[----:B------:R-:W-:Y:S04]  /*672f0*/  BSSY.RECONVERGENT B1, `(.L_x_7057) ;  /* 0x000000d000017945 */ /* 0x000fe80003800200 */
[----:B------:R-:W-:Y:S05]  /*67300*/  @!P2 BRA `(.L_x_7058) ;  /* 0x00000000002ca947 */ /* 0x000fea0003800000 */
[----:B------:R-:W-:Y:S01]  /*67310*/  IMAD.MOV.U32 R33, RZ, RZ, RZ ;  /* 0x000000ffff217224 */ /* 0x000fe200078e00ff */
[----:B------:R-:W-:-:S07]  /*67320*/  MOV R34, R24 ;  /* 0x0000001800227202 */ /* 0x000fce0000000f00 */
.L_x_7059:
        /* <DEDUP_REMOVED lines=9> */
.L_x_7058:
[----:B------:R-:W-:Y:S05]  /*673c0*/  BSYNC.RECONVERGENT B1 ;  /* 0x0000000000017941 */ /* 0x000fea0003800200 */
.L_x_7057:
[----:B------:R-:W-:Y:S04]  /*673d0*/  BSSY.RECONVERGENT B1, `(.L_x_7060) ;  /* 0x0000017000017945 */ /* 0x000fe80003800200 */
[----:B------:R-:W-:Y:S05]  /*673e0*/  @!P1 BRA `(.L_x_7061) ;  /* 0x0000000000549947 */ /* 0x000fea0003800000 */
[----:B------:R-:W-:-:S07]  /*673f0*/  IMAD.MOV.U32 R35, RZ, RZ, RZ ;  /* 0x000000ffff237224 */ /* 0x000fce00078e00ff */
.L_x_7063:
        /* <DEDUP_REMOVED lines=16> */
.L_x_7062:
[----:B------:R-:W-:-:S04]  /*67500*/  ISETP.GT.AND P0, PT, R31, R38, PT ;  /* 0x000000261f00720c */ /* 0x000fc80003f04270 */
[----:B------:R-:W-:Y:S02]  /*67510*/  SEL R30, R25, R24, P0 ;  /* 0x00000018191e7207 */ /* 0x000fe40000000000 */
[----:B------:R-:W-:-:S03]  /*67520*/  SEL R24, R24, R25, P0 ;  /* 0x0000001918187207 */ /* 0x000fc60000000000 */
[----:B------:R-:W-:-:S07]  /*67530*/  IMAD.MOV.U32 R25, RZ, RZ, R30 ;  /* 0x000000ffff197224 */ /* 0x000fce00078e001e */
.L_x_7061:
[----:B------:R-:W-:Y:S05]  /*67540*/  BSYNC.RECONVERGENT B1 ;  /* 0x0000000000017941 */ /* 0x000fea0003800200 */
.L_x_7060:
        /* <DEDUP_REMOVED lines=40> */
.L_x_7066:
        /* <DEDUP_REMOVED lines=9> */
.L_x_7065:
[----:B------:R-:W-:Y:S05]  /*67860*/  BSYNC.RECONVERGENT B1 ;  /* 0x0000000000017941 */ /* 0x000fea0003800200 */
.L_x_7064:
[----:B------:R-:W-:Y:S04]  /*67870*/  BSSY.RECONVERGENT B1, `(.L_x_7067) ;  /* 0x000000d000017945 */ /* 0x000fe80003800200 */
[----:B------:R-:W-:Y:S05]  /*67880*/  @!P2 BRA `(.L_x_7068) ;  /* 0x00000000002ca947 */ /* 0x000fea0003800000 */
[----:B------:R-:W-:Y:S01]  /*67890*/  IMAD.MOV.U32 R33, RZ, RZ, RZ ;  /* 0x000000ffff217224 */ /* 0x000fe200078e00ff */
[----:B------:R-:W-:-:S07]  /*678a0*/  MOV R34, R26 ;  /* 0x0000001a00227202 */ /* 0x000fce0000000f00 */
.L_x_7069:
        /* <DEDUP_REMOVED lines=9> */
.L_x_7068:
[----:B------:R-:W-:Y:S05]  /*67940*/  BSYNC.RECONVERGENT B1 ;  /* 0x0000000000017941 */ /* 0x000fea0003800200 */
.L_x_7067:
[----:B------:R-:W-:Y:S04]  /*67950*/  BSSY.RECONVERGENT B1, `(.L_x_7070) ;  /* 0x0000017000017945 */ /* 0x000fe80003800200 */
[----:B------:R-:W-:Y:S05]  /*67960*/  @!P1 BRA `(.L_x_7071) ;  /* 0x0000000000549947 */ /* 0x000fea0003800000 */
[----:B------:R-:W-:-:S07]  /*67970*/  IMAD.MOV.U32 R35, RZ, RZ, RZ ;  /* 0x000000ffff237224 */ /* 0x000fce00078e00ff */
.L_x_7073:
        /* <DEDUP_REMOVED lines=16> */
.L_x_7072:
[----:B------:R-:W-:-:S04]  /*67a80*/  ISETP.GT.AND P0, PT, R31, R38, PT ;  /* 0x000000261f00720c */ /* 0x000fc80003f04270 */
[----:B------:R-:W-:Y:S02]  /*67a90*/  SEL R30, R27, R26, P0 ;  /* 0x0000001a1b1e7207 */ /* 0x000fe40000000000 */
[----:B------:R-:W-:-:S03]  /*67aa0*/  SEL R26, R26, R27, P0 ;  /* 0x0000001b1a1a7207 */ /* 0x000fc60000000000 */
[----:B------:R-:W-:-:S07]  /*67ab0*/  IMAD.MOV.U32 R27, RZ, RZ, R30 ;  /* 0x000000ffff1b7224 */ /* 0x000fce00078e001e */
.L_x_7071:
[----:B------:R-:W-:Y:S05]  /*67ac0*/  BSYNC.RECONVERGENT B1 ;  /* 0x0000000000017941 */ /* 0x000fea0003800200 */
.L_x_7070:
        /* <DEDUP_REMOVED lines=40> */
.L_x_7076:
        /* <DEDUP_REMOVED lines=9> */
.L_x_7075:
[----:B------:R-:W-:Y:S05]  /*67de0*/  BSYNC.RECONVERGENT B1 ;  /* 0x0000000000017941 */ /* 0x000fea0003800200 */
.L_x_7074:
[----:B------:R-:W-:Y:S04]  /*67df0*/  BSSY.RECONVERGENT B1, `(.L_x_7077) ;  /* 0x000000d000017945 */ /* 0x000fe80003800200 */
[----:B------:R-:W-:Y:S05]  /*67e00*/  @!P2 BRA `(.L_x_7078) ;  /* 0x00000000002ca947 */ /* 0x000fea0003800000 */
[----:B------:R-:W-:Y:S01]  /*67e10*/  IMAD.MOV.U32 R33, RZ, RZ, RZ ;  /* 0x000000ffff217224 */ /* 0x000fe200078e00ff */
[----:B------:R-:W-:-:S07]  /*67e20*/  MOV R34, R28 ;  /* 0x0000001c00227202 */ /* 0x000fce0000000f00 */
.L_x_7079:
        /* <DEDUP_REMOVED lines=9> */
.L_x_7078:
[----:B------:R-:W-:Y:S05]  /*67ec0*/  BSYNC.RECONVERGENT B1 ;  /* 0x0000000000017941 */ /* 0x000fea0003800200 */
.L_x_7077:
[----:B------:R-:W-:Y:S04]  /*67ed0*/  BSSY.RECONVERGENT B1, `(.L_x_7080) ;  /* 0x0000017000017945 */ /* 0x000fe80003800200 */
[----:B------:R-:W-:Y:S05]  /*67ee0*/  @!P1 BRA `(.L_x_7081) ;  /* 0x0000000000549947 */ /* 0x000fea0003800000 */
[----:B------:R-:W-:-:S07]  /*67ef0*/  IMAD.MOV.U32 R35, RZ, RZ, RZ ;  /* 0x000000ffff237224 */ /* 0x000fce00078e00ff */
.L_x_7083:
        /* <DEDUP_REMOVED lines=16> */
.L_x_7082:
[----:B------:R-:W-:-:S04]  /*68000*/  ISETP.GT.AND P0, PT, R31, R38, PT ;  /* 0x000000261f00720c */ /* 0x000fc80003f04270 */
[----:B------:R-:W-:Y:S02]  /*68010*/  SEL R30, R29, R28, P0 ;  /* 0x0000001c1d1e7207 */ /* 0x000fe40000000000 */
[----:B------:R-:W-:-:S03]  /*68020*/  SEL R28, R28, R29, P0 ;  /* 0x0000001d1c1c7207 */ /* 0x000fc60000000000 */
[----:B------:R-:W-:-:S07]  /*68030*/  IMAD.MOV.U32 R29, RZ, RZ, R30 ;  /* 0x000000ffff1d7224 */ /* 0x000fce00078e001e */
.L_x_7081:
[----:B------:R-:W-:Y:S05]  /*68040*/  BSYNC.RECONVERGENT B1 ;  /* 0x0000000000017941 */ /* 0x000fea0003800200 */
.L_x_7080:
        /* <DEDUP_REMOVED lines=40> */
.L_x_7086:
        /* <DEDUP_REMOVED lines=9> */
.L_x_7085:
[----:B------:R-:W-:Y:S05]  /*68360*/  BSYNC.RECONVERGENT B1 ;  /* 0x0000000000017941 */ /* 0x000fea0003800200 */
.L_x_7084:
[----:B------:R-:W-:Y:S04]  /*68370*/  BSSY.RECONVERGENT B1, `(.L_x_7087) ;  /* 0x000000d000017945 */ /* 0x000fe80003800200 */
[----:B------:R-:W-:Y:S05]  /*68380*/  @!P2 BRA `(.L_x_7088) ;  /* 0x00000000002ca947 */ /* 0x000fea0003800000 */
[----:B------:R-:W-:Y:S01]  /*68390*/  IMAD.MOV.U32 R33, RZ, RZ, RZ ;  /* 0x000000ffff217224 */ /* 0x000fe200078e00ff */
[----:B------:R-:W-:-:S07]  /*683a0*/  MOV R34, R32 ;  /* 0x0000002000227202 */ /* 0x000fce0000000f00 */
.L_x_7089:
        /* <DEDUP_REMOVED lines=9> */
.L_x_7088:
[----:B------:R-:W-:Y:S05]  /*68440*/  BSYNC.RECONVERGENT B1 ;  /* 0x0000000000017941 */ /* 0x000fea0003800200 */
.L_x_7087:
[----:B------:R-:W-:Y:S04]  /*68450*/  BSSY.RECONVERGENT B1, `(.L_x_7090) ;  /* 0x0000017000017945 */ /* 0x000fe80003800200 */
[----:B------:R-:W-:Y:S05]  /*68460*/  @!P1 BRA `(.L_x_7091) ;  /* 0x0000000000549947 */ /* 0x000fea0003800000 */
[----:B------:R-:W-:-:S07]  /*68470*/  IMAD.MOV.U32 R35, RZ, RZ, RZ ;  /* 0x000000ffff237224 */ /* 0x000fce00078e00ff */
.L_x_7093:
        /* <DEDUP_REMOVED lines=16> */
.L_x_7092:
[----:B------:R-:W-:-:S04]  /*68580*/  ISETP.GT.AND P0, PT, R31, R38, PT ;  /* 0x000000261f00720c */ /* 0x000fc80003f04270 */
[----:B------:R-:W-:Y:S02]  /*68590*/  SEL R30, R2, R32, P0 ;  /* 0x00000020021e7207 */ /* 0x000fe40000000000 */
[----:B------:R-:W-:-:S03]  /*685a0*/  SEL R32, R32, R2, P0 ;  /* 0x0000000220207207 */ /* 0x000fc60000000000 */
[----:B------:R-:W-:-:S07]  /*685b0*/  IMAD.MOV.U32 R2, RZ, RZ, R30 ;  /* 0x000000ffff027224 */ /* 0x000fce00078e001e */
.L_x_7091:
[----:B------:R-:W-:Y:S05]  /*685c0*/  BSYNC.RECONVERGENT B1 ;  /* 0x0000000000017941 */ /* 0x000fea0003800200 */
.L_x_7090:
        /* <DEDUP_REMOVED lines=40> */
.L_x_7096:
        /* <DEDUP_REMOVED lines=9> */
.L_x_7095:
[----:B------:R-:W-:Y:S05]  /*688e0*/  BSYNC.RECONVERGENT B1 ;  /* 0x0000000000017941 */ /* 0x000fea0003800200 */
.L_x_7094:
[----:B------:R-:W-:Y:S04]  /*688f0*/  BSSY.RECONVERGENT B1, `(.L_x_7097) ;  /* 0x000000d000017945 */ /* 0x000fe80003800200 */
[----:B------:R-:W-:Y:S05]  /*68900*/  @!P2 BRA `(.L_x_7098) ;  /* 0x00000000002ca947 */ /* 0x000fea0003800000 */
[----:B------:R-:W-:Y:S01]  /*68910*/  IMAD.MOV.U32 R33, RZ, RZ, RZ ;  /* 0x000000ffff217224 */ /* 0x000fe200078e00ff */
[----:B------:R-:W-:-:S07]  /*68920*/  MOV R34, R5 ;  /* 0x0000000500227202 */ /* 0x000fce0000000f00 */
.L_x_7099:
        /* <DEDUP_REMOVED lines=9> */
.L_x_7098:
[----:B------:R-:W-:Y:S05]  /*689c0*/  BSYNC.RECONVERGENT B1 ;  /* 0x0000000000017941 */ /* 0x000fea0003800200 */
.L_x_7097:
[----:B------:R-:W-:Y:S04]  /*689d0*/  BSSY.RECONVERGENT B1, `(.L_x_7100) ;  /* 0x0000017000017945 */ /* 0x000fe80003800200 */
[----:B------:R-:W-:Y:S05]  /*689e0*/  @!P1 BRA `(.L_x_7101) ;  /* 0x0000000000549947 */ /* 0x000fea0003800000 */
[----:B------:R-:W-:-:S07]  /*689f0*/  IMAD.MOV.U32 R35, RZ, RZ, RZ ;  /* 0x000000ffff237224 */ /* 0x000fce00078e00ff */
.L_x_7103:
        /* <DEDUP_REMOVED lines=16> */
.L_x_7102:
[----:B------:R-:W-:-:S04]  /*68b00*/  ISETP.GT.AND P0, PT, R31, R38, PT ;  /* 0x000000261f00720c */ /* 0x000fc80003f04270 */
[----:B------:R-:W-:Y:S02]  /*68b10*/  SEL R30, R4, R5, P0 ;  /* 0x00000005041e7207 */ /* 0x000fe40000000000 */
[----:B------:R-:W-:-:S03]  /*68b20*/  SEL R5, R5, R4, P0 ;  /* 0x0000000405057207 */ /* 0x000fc60000000000 */
[----:B------:R-:W-:-:S07]  /*68b30*/  IMAD.MOV.U32 R4, RZ, RZ, R30 ;  /* 0x000000ffff047224 */ /* 0x000fce00078e001e */
.L_x_7101:
[----:B------:R-:W-:Y:S05]  /*68b40*/  BSYNC.RECONVERGENT B1 ;  /* 0x0000000000017941 */ /* 0x000fea0003800200 */
.L_x_7100:
        /* <DEDUP_REMOVED lines=40> */
.L_x_7106:
        /* <DEDUP_REMOVED lines=9> */
.L_x_7105:
[----:B------:R-:W-:Y:S05]  /*68e60*/  BSYNC.RECONVERGENT B1 ;  /* 0x0000000000017941 */ /* 0x000fea0003800200 */
.L_x_7104:
[----:B------:R-:W-:Y:S04]  /*68e70*/  BSSY.RECONVERGENT B1, `(.L_x_7107) ;  /* 0x000000d000017945 */ /* 0x000fe80003800200 */
[----:B------:R-:W-:Y:S05]  /*68e80*/  @!P2 BRA `(.L_x_7108) ;  /* 0x00000000002ca947 */ /* 0x000fea0003800000 */
[----:B------:R-:W-:Y:S01]  /*68e90*/  IMAD.MOV.U32 R33, RZ, RZ, RZ ;  /* 0x000000ffff217224 */ /* 0x000fe200078e00ff */
[----:B------:R-:W-:-:S07]  /*68ea0*/  MOV R34, R3 ;  /* 0x0000000300227202 */ /* 0x000fce0000000f00 */
.L_x_7109:
        /* <DEDUP_REMOVED lines=9> */
.L_x_7108:
[----:B------:R-:W-:Y:S05]  /*68f40*/  BSYNC.RECONVERGENT B1 ;  /* 0x0000000000017941 */ /* 0x000fea0003800200 */
.L_x_7107:
[----:B------:R-:W-:Y:S04]  /*68f50*/  BSSY.RECONVERGENT B1, `(.L_x_7110) ;  /* 0x0000017000017945 */ /* 0x000fe80003800200 */
[----:B------:R-:W-:Y:S05]  /*68f60*/  @!P1 BRA `(.L_x_7111) ;  /* 0x0000000000549947 */ /* 0x000fea0003800000 */
[----:B------:R-:W-:-:S07]  /*68f70*/  IMAD.MOV.U32 R35, RZ, RZ, RZ ;  /* 0x000000ffff237224 */ /* 0x000fce00078e00ff */
.L_x_7113:
        /* <DEDUP_REMOVED lines=16> */
.L_x_7112:
[----:B------:R-:W-:-:S04]  /*69080*/  ISETP.GT.AND P0, PT, R31, R38, PT ;  /* 0x000000261f00720c */ /* 0x000fc80003f04270 */
[----:B------:R-:W-:Y:S02]  /*69090*/  SEL R30, R0, R3, P0 ;  /* 0x00000003001e7207 */ /* 0x000fe40000000000 */
[----:B------:R-:W-:-:S03]  /*690a0*/  SEL R3, R3, R0, P0 ;  /* 0x0000000003037207 */ /* 0x000fc60000000000 */
[----:B------:R-:W-:-:S07]  /*690b0*/  IMAD.MOV.U32 R0, RZ, RZ, R30 ;  /* 0x000000ffff007224 */ /* 0x000fce00078e001e */
.L_x_7111:
[----:B------:R-:W-:Y:S05]  /*690c0*/  BSYNC.RECONVERGENT B1 ;  /* 0x0000000000017941 */ /* 0x000fea0003800200 */
.L_x_7110:
        /* <DEDUP_REMOVED lines=40> */
.L_x_7116:
        /* <DEDUP_REMOVED lines=9> */
.L_x_7115:
[----:B------:R-:W-:Y:S05]  /*693e0*/  BSYNC.RECONVERGENT B1 ;  /* 0x0000000000017941 */ /* 0x000fea0003800200 */
.L_x_7114:
[----:B------:R-:W-:Y:S04]  /*693f0*/  BSSY.RECONVERGENT B1, `(.L_x_7117) ;  /* 0x000000d000017945 */ /* 0x000fe80003800200 */
[----:B------:R-:W-:Y:S05]  /*69400*/  @!P2 BRA `(.L_x_7118) ;  /* 0x00000000002ca947 */ /* 0x000fea0003800000 */
[----:B------:R-:W-:Y:S01]  /*69410*/  IMAD.MOV.U32 R33, RZ, RZ, RZ ;  /* 0x000000ffff217224 */ /* 0x000fe200078e00ff */
[----:B------:R-:W-:-:S07]  /*69420*/  MOV R34, R19 ;  /* 0x0000001300227202 */ /* 0x000fce0000000f00 */
.L_x_7119:
        /* <DEDUP_REMOVED lines=9> */
.L_x_7118:
[----:B------:R-:W-:Y:S05]  /*694c0*/  BSYNC.RECONVERGENT B1 ;  /* 0x0000000000017941 */ /* 0x000fea0003800200 */
.L_x_7117:
[----:B------:R-:W-:Y:S04]  /*694d0*/  BSSY.RECONVERGENT B1, `(.L_x_7120) ;  /* 0x0000017000017945 */ /* 0x000fe80003800200 */
[----:B------:R-:W-:Y:S05]  /*694e0*/  @!P1 BRA `(.L_x_7121) ;  /* 0x0000000000549947 */ /* 0x000fea0003800000 */
[----:B------:R-:W-:-:S07]  /*694f0*/  IMAD.MOV.U32 R35, RZ, RZ, RZ ;  /* 0x000000ffff237224 */ /* 0x000fce00078e00ff */
.L_x_7123:
        /* <DEDUP_REMOVED lines=16> */
.L_x_7122:
[----:B------:R-:W-:-:S04]  /*69600*/  ISETP.GT.AND P0, PT, R31, R38, PT ;  /* 0x000000261f00720c */ /* 0x000fc80003f04270 */
[----:B------:R-:W-:Y:S02]  /*69610*/  SEL R30, R20, R19, P0 ;  /* 0x00000013141e7207 */ /* 0x000fe40000000000 */
[----:B------:R-:W-:-:S03]  /*69620*/  SEL R19, R19, R20, P0 ;  /* 0x0000001413137207 */ /* 0x000fc60000000000 */
[----:B------:R-:W-:-:S07]  /*69630*/  IMAD.MOV.U32 R20, RZ, RZ, R30 ;  /* 0x000000ffff147224 */ /* 0x000fce00078e001e */
.L_x_7121:
[----:B------:R-:W-:Y:S05]  /*69640*/  BSYNC.RECONVERGENT B1 ;  /* 0x0000000000017941 */ /* 0x000fea0003800200 */
.L_x_7120:
        /* <DEDUP_REMOVED lines=40> */
.L_x_7126:
        /* <DEDUP_REMOVED lines=9> */
.L_x_7125:
[----:B------:R-:W-:Y:S05]  /*69960*/  BSYNC.RECONVERGENT B1 ;  /* 0x0000000000017941 */ /* 0x000fea0003800200 */
.L_x_7124:
[----:B------:R-:W-:Y:S04]  /*69970*/  BSSY.RECONVERGENT B1, `(.L_x_7127) ;  /* 0x000000d000017945 */ /* 0x000fe80003800200 */
[----:B------:R-:W-:Y:S05]  /*69980*/  @!P2 BRA `(.L_x_7128) ;  /* 0x00000000002ca947 */ /* 0x000fea0003800000 */
[----:B------:R-:W-:Y:S01]  /*69990*/  IMAD.MOV.U32 R33, RZ, RZ, RZ ;  /* 0x000000ffff217224 */ /* 0x000fe200078e00ff */
[----:B------:R-:W-:-:S07]  /*699a0*/  MOV R34, R21 ;  /* 0x0000001500227202 */ /* 0x000fce0000000f00 */
.L_x_7129:
        /* <DEDUP_REMOVED lines=9> */
.L_x_7128:
[----:B------:R-:W-:Y:S05]  /*69a40*/  BSYNC.RECONVERGENT B1 ;  /* 0x0000000000017941 */ /* 0x000fea0003800200 */
.L_x_7127:
[----:B------:R-:W-:Y:S04]  /*69a50*/  BSSY.RECONVERGENT B1, `(.L_x_7130) ;  /* 0x0000017000017945 */ /* 0x000fe80003800200 */
[----:B------:R-:W-:Y:S05]  /*69a60*/  @!P1 BRA `(.L_x_7131) ;  /* 0x0000000000549947 */ /* 0x000fea0003800000 */
[----:B------:R-:W-:-:S07]  /*69a70*/  IMAD.MOV.U32 R35, RZ, RZ, RZ ;  /* 0x000000ffff237224 */ /* 0x000fce00078e00ff */
.L_x_7133:
        /* <DEDUP_REMOVED lines=16> */
.L_x_7132:
[----:B------:R-:W-:-:S04]  /*69b80*/  ISETP.GT.AND P0, PT, R31, R38, PT ;  /* 0x000000261f00720c */ /* 0x000fc80003f04270 */
[----:B------:R-:W-:Y:S02]  /*69b90*/  SEL R30, R22, R21, P0 ;  /* 0x00000015161e7207 */ /* 0x000fe40000000000 */
[----:B------:R-:W-:-:S03]  /*69ba0*/  SEL R21, R21, R22, P0 ;  /* 0x0000001615157207 */ /* 0x000fc60000000000 */
[----:B------:R-:W-:-:S07]  /*69bb0*/  IMAD.MOV.U32 R22, RZ, RZ, R30 ;  /* 0x000000ffff167224 */ /* 0x000fce00078e001e */
.L_x_7131:
[----:B------:R-:W-:Y:S05]  /*69bc0*/  BSYNC.RECONVERGENT B1 ;  /* 0x0000000000017941 */ /* 0x000fea0003800200 */
.L_x_7130:
        /* <DEDUP_REMOVED lines=40> */
.L_x_7136:
        /* <DEDUP_REMOVED lines=9> */
.L_x_7135:
[----:B------:R-:W-:Y:S05]  /*69ee0*/  BSYNC.RECONVERGENT B1 ;  /* 0x0000000000017941 */ /* 0x000fea0003800200 */
.L_x_7134:
[----:B------:R-:W-:Y:S04]  /*69ef0*/  BSSY.RECONVERGENT B1, `(.L_x_7137) ;  /* 0x000000d000017945 */ /* 0x000fe80003800200 */
[----:B------:R-:W-:Y:S05]  /*69f00*/  @!P2 BRA `(.L_x_7138) ;  /* 0x00000000002ca947 */ /* 0x000fea0003800000 */
[----:B------:R-:W-:Y:S01]  /*69f10*/  IMAD.MOV.U32 R33, RZ, RZ, RZ ;  /* 0x000000ffff217224 */ /* 0x000fe200078e00ff */
[----:B------:R-:W-:-:S07]  /*69f20*/  MOV R34, R23 ;  /* 0x0000001700227202 */ /* 0x000fce0000000f00 */
.L_x_7139:
        /* <DEDUP_REMOVED lines=9> */
.L_x_7138:
[----:B------:R-:W-:Y:S05]  /*69fc0*/  BSYNC.RECONVERGENT B1 ;  /* 0x0000000000017941 */ /* 0x000fea0003800200 */
.L_x_7137:
[----:B------:R-:W-:Y:S04]  /*69fd0*/  BSSY.RECONVERGENT B1, `(.L_x_7140) ;  /* 0x0000017000017945 */ /* 0x000fe80003800200 */
[----:B------:R-:W-:Y:S05]  /*69fe0*/  @!P1 BRA `(.L_x_7141) ;  /* 0x0000000000549947 */ /* 0x000fea0003800000 */
[----:B------:R-:W-:-:S07]  /*69ff0*/  IMAD.MOV.U32 R35, RZ, RZ, RZ ;  /* 0x000000ffff237224 */ /* 0x000fce00078e00ff */
.L_x_7143:
        /* <DEDUP_REMOVED lines=16> */
.L_x_7142:
[----:B------:R-:W-:-:S04]  /*6a100*/  ISETP.GT.AND P0, PT, R31, R38, PT ;  /* 0x000000261f00720c */ /* 0x000fc80003f04270 */
[----:B------:R-:W-:Y:S02]  /*6a110*/  SEL R30, R24, R23, P0 ;  /* 0x00000017181e7207 */ /* 0x000fe40000000000 */
[----:B------:R-:W-:-:S03]  /*6a120*/  SEL R23, R23, R24, P0 ;  /* 0x0000001817177207 */ /* 0x000fc60000000000 */
[----:B------:R-:W-:-:S07]  /*6a130*/  IMAD.MOV.U32 R24, RZ, RZ, R30 ;  /* 0x000000ffff187224 */ /* 0x000fce00078e001e */
.L_x_7141:
[----:B------:R-:W-:Y:S05]  /*6a140*/  BSYNC.RECONVERGENT B1 ;  /* 0x0000000000017941 */ /* 0x000fea0003800200 */
.L_x_7140:
        /* <DEDUP_REMOVED lines=40> */
.L_x_7146:
        /* <DEDUP_REMOVED lines=9> */
.L_x_7145:
[----:B------:R-:W-:Y:S05]  /*6a460*/  BSYNC.RECONVERGENT B1 ;  /* 0x0000000000017941 */ /* 0x000fea0003800200 */
.L_x_7144:
[----:B------:R-:W-:Y:S04]  /*6a470*/  BSSY.RECONVERGENT B1, `(.L_x_7147) ;  /* 0x000000d000017945 */ /* 0x000fe80003800200 */
[----:B------:R-:W-:Y:S05]  /*6a480*/  @!P2 BRA `(.L_x_7148) ;  /* 0x00000000002ca947 */ /* 0x000fea0003800000 */
[----:B------:R-:W-:Y:S01]  /*6a490*/  IMAD.MOV.U32 R33, RZ, RZ, RZ ;  /* 0x000000ffff217224 */ /* 0x000fe200078e00ff */
[----:B------:R-:W-:-:S07]  /*6a4a0*/  MOV R34, R25 ;  /* 0x0000001900227202 */ /* 0x000fce0000000f00 */
.L_x_7149:
        /* <DEDUP_REMOVED lines=9> */
.L_x_7148:
[----:B------:R-:W-:Y:S05]  /*6a540*/  BSYNC.RECONVERGENT B1 ;  /* 0x0000000000017941 */ /* 0x000fea0003800200 */
.L_x_7147:
[----:B------:R-:W-:Y:S04]  /*6a550*/  BSSY.RECONVERGENT B1, `(.L_x_7150) ;  /* 0x0000017000017945 */ /* 0x000fe80003800200 */
[----:B------:R-:W-:Y:S05]  /*6a560*/  @!P1 BRA `(.L_x_7151) ;  /* 0x0000000000549947 */ /* 0x000fea0003800000 */
[----:B------:R-:W-:-:S07]  /*6a570*/  IMAD.MOV.U32 R35, RZ, RZ, RZ ;  /* 0x000000ffff237224 */ /* 0x000fce00078e00ff */
.L_x_7153:
        /* <DEDUP_REMOVED lines=16> */
.L_x_7152:
[----:B------:R-:W-:-:S04]  /*6a680*/  ISETP.GT.AND P0, PT, R31, R38, PT ;  /* 0x000000261f00720c */ /* 0x000fc80003f04270 */
[----:B------:R-:W-:Y:S02]  /*6a690*/  SEL R30, R26, R25, P0 ;  /* 0x000000191a1e7207 */ /* 0x000fe40000000000 */
[----:B------:R-:W-:-:S03]  /*6a6a0*/  SEL R25, R25, R26, P0 ;  /* 0x0000001a19197207 */ /* 0x000fc60000000000 */
[----:B------:R-:W-:-:S07]  /*6a6b0*/  IMAD.MOV.U32 R26, RZ, RZ, R30 ;  /* 0x000000ffff1a7224 */ /* 0x000fce00078e001e */
.L_x_7151:
[----:B------:R-:W-:Y:S05]  /*6a6c0*/  BSYNC.RECONVERGENT B1 ;  /* 0x0000000000017941 */ /* 0x000fea0003800200 */
.L_x_7150:
        /* <DEDUP_REMOVED lines=40> */
.L_x_7156:
        /* <DEDUP_REMOVED lines=9> */
.L_x_7155:
[----:B------:R-:W-:Y:S05]  /*6a9e0*/  BSYNC.RECONVERGENT B1 ;  /* 0x0000000000017941 */ /* 0x000fea0003800200 */
.L_x_7154:
[----:B------:R-:W-:Y:S04]  /*6a9f0*/  BSSY.RECONVERGENT B1, `(.L_x_7157) ;  /* 0x000000d000017945 */ /* 0x000fe80003800200 */
[----:B------:R-:W-:Y:S05]  /*6aa00*/  @!P2 BRA `(.L_x_7158) ;  /* 0x00000000002ca947 */ /* 0x000fea0003800000 */
[----:B------:R-:W-:Y:S01]  /*6aa10*/  IMAD.MOV.U32 R33, RZ, RZ, RZ ;  /* 0x000000ffff217224 */ /* 0x000fe200078e00ff */
[----:B------:R-:W-:-:S07]  /*6aa20*/  MOV R34, R27 ;  /* 0x0000001b00227202 */ /* 0x000fce0000000f00 */
.L_x_7159:
        /* <DEDUP_REMOVED lines=9> */
.L_x_7158:
[----:B------:R-:W-:Y:S05]  /*6aac0*/  BSYNC.RECONVERGENT B1 ;  /* 0x0000000000017941 */ /* 0x000fea0003800200 */
.L_x_7157:
[----:B------:R-:W-:Y:S04]  /*6aad0*/  BSSY.RECONVERGENT B1, `(.L_x_7160) ;  /* 0x0000017000017945 */ /* 0x000fe80003800200 */
[----:B------:R-:W-:Y:S05]  /*6aae0*/  @!P1 BRA `(.L_x_7161) ;  /* 0x0000000000549947 */ /* 0x000fea0003800000 */
[----:B------:R-:W-:-:S07]  /*6aaf0*/  IMAD.MOV.U32 R35, RZ, RZ, RZ ;  /* 0x000000ffff237224 */ /* 0x000fce00078e00ff */
.L_x_7163:
        /* <DEDUP_REMOVED lines=16> */
.L_x_7162:
[----:B------:R-:W-:-:S04]  /*6ac00*/  ISETP.GT.AND P0, PT, R31, R38, PT ;  /* 0x000000261f00720c */ /* 0x000fc80003f04270 */
[----:B------:R-:W-:Y:S02]  /*6ac10*/  SEL R30, R28, R27, P0 ;  /* 0x0000001b1c1e7207 */ /* 0x000fe40000000000 */
[----:B------:R-:W-:-:S03]  /*6ac20*/  SEL R27, R27, R28, P0 ;  /* 0x0000001c1b1b7207 */ /* 0x000fc60000000000 */
[----:B------:R-:W-:-:S07]  /*6ac30*/  IMAD.MOV.U32 R28, RZ, RZ, R30 ;  /* 0x000000ffff1c7224 */ /* 0x000fce00078e001e */
.L_x_7161:
[----:B------:R-:W-:Y:S05]  /*6ac40*/  BSYNC.RECONVERGENT B1 ;  /* 0x0000000000017941 */ /* 0x000fea0003800200 */
.L_x_7160:
        /* <DEDUP_REMOVED lines=40> */
.L_x_7166:
        /* <DEDUP_REMOVED lines=9> */
.L_x_7165:
[----:B------:R-:W-:Y:S05]  /*6af60*/  BSYNC.RECONVERGENT B1 ;  /* 0x0000000000017941 */ /* 0x000fea0003800200 */
.L_x_7164:
[----:B------:R-:W-:Y:S04]  /*6af70*/  BSSY.RECONVERGENT B1, `(.L_x_7167) ;  /* 0x000000d000017945 */ /* 0x000fe80003800200 */
[----:B------:R-:W-:Y:S05]  /*6af80*/  @!P2 BRA `(.L_x_7168) ;  /* 0x00000000002ca947 */ /* 0x000fea0003800000 */
[----:B------:R-:W-:Y:S01]  /*6af90*/  IMAD.MOV.U32 R33, RZ, RZ, RZ ;  /* 0x000000ffff217224 */ /* 0x000fe200078e00ff */
[----:B------:R-:W-:-:S07]  /*6afa0*/  MOV R34, R29 ;  /* 0x0000001d00227202 */ /* 0x000fce0000000f00 */
.L_x_7169:
        /* <DEDUP_REMOVED lines=9> */
.L_x_7168:
[----:B------:R-:W-:Y:S05]  /*6b040*/  BSYNC.RECONVERGENT B1 ;  /* 0x0000000000017941 */ /* 0x000fea0003800200 */
.L_x_7167:
[----:B------:R-:W-:Y:S05]  /*6b050*/  @!P1 BRA `(.L_x_5813) ;  /* 0x0000000000549947 */ /* 0x000fea0003800000 */
[----:B------:R-:W-:-:S07]  /*6b060*/  IMAD.MOV.U32 R35, RZ, RZ, RZ ;  /* 0x000000ffff237224 */ /* 0x000fce00078e00ff */
.L_x_7171:
        /* <DEDUP_REMOVED lines=16> */
.L_x_7170:
[----:B------:R-:W-:-:S04]  /*6b170*/  ISETP.GT.AND P0, PT, R31, R38, PT ;  /* 0x000000261f00720c */ /* 0x000fc80003f04270 */
[----:B------:R-:W-:Y:S02]  /*6b180*/  SEL R30, R32, R29, P0 ;  /* 0x0000001d201e7207 */ /* 0x000fe40000000000 */
[----:B------:R-:W-:-:S03]  /*6b190*/  SEL R29, R29, R32, P0 ;  /* 0x000000201d1d7207 */ /* 0x000fc60000000000 */
[----:B------:R-:W-:-:S07]  /*6b1a0*/  IMAD.MOV.U32 R32, RZ, RZ, R30 ;  /* 0x000000ffff207224 */ /* 0x000fce00078e001e */
.L_x_5813:
[----:B------:R-:W-:Y:S05]  /*6b1b0*/  BSYNC.RECONVERGENT B0 ;  /* 0x0000000000007941 */ /* 0x000fea0003800200 */
.L_x_5812:
[----:B------:R-:W-:Y:S02]  /*6b1c0*/  HFMA2 R33, -RZ, RZ, 0, 4.0531158447265625e-06 ;  /* 0x00000044ff217431 */ /* 0x000fe400000001ff */
[----:B------:R-:W-:-:S03]  /*6b1d0*/  IMAD.MOV.U32 R34, RZ, RZ, 0x2 ;  /* 0x00000002ff227424 */ /* 0x000fc600078e00ff */
[----:B------:R-:W-:-:S07]  /*6b1e0*/  IMAD R33, R18, R33, UR4 ;  /* 0x0000000412217e24 */ /* 0x000fce000f8e0221 */
.L_x_7355:
[C---:B------:R-:W-:Y:S01]  /*6b1f0*/  IADD3 R31, PT, PT, -R34.reuse, RZ, RZ ;  /* 0x000000ff221f7210 */ /* 0x040fe20007ffe1ff */
[----:B------:R-:W-:Y:S01]  /*6b200*/  BAR.SYNC.DEFER_BLOCKING 0x0 ;  /* 0x0000000000007b1d */ /* 0x000fe20000010000 */
[----:B--2---:R-:W-:Y:S02]  /*6b210*/  VIADD R35, R34, 0xffffffff ;  /* 0xffffffff22237836 */ /* 0x004fe40000000000 */
[----:B------:R-:W-:-:S03]  /*6b220*/  LOP3.LUT R30, R18, R31, RZ, 0xc0, !PT ;  /* 0x0000001f121e7212 */ /* 0x000fc600078ec0ff */
[----:B------:R-:W-:Y:S01]  /*6b230*/  LOP3.LUT R35, R35, R18, RZ, 0xc0, !PT ;  /* 0x0000001223237212 */ /* 0x000fe200078ec0ff */
[----:B------:R-:W-:Y:S01]  /*6b240*/  BSSY.RECONVERGENT B0, `(.L_x_7172) ;  /* 0x000008a000007945 */ /* 0x000fe20003800200 */
[----:B------:R-:W-:Y:S01]  /*6b250*/  IMAD R36, R30, 0x11, RZ ;  /* 0x000000111e247824 */ /* 0x000fe200078e02ff */
[----:B------:R-:W-:-:S04]  /*6b260*/  SHF.R.U32.HI R30, RZ, 0x1, R34 ;  /* 0x00000001ff1e7819 */ /* 0x000fc80000011622 */
[----:B------:R-:W-:-:S05]  /*6b270*/  VIMNMX R36, PT, PT, R36, UR6, PT ;  /* 0x0000000624247c48 */ /* 0x000fca000bfe0100 */
[----:B------:R-:W-:-:S05]  /*6b280*/  IMAD R31, R30, 0x11, R36 ;  /* 0x000000111e1f7824 */ /* 0x000fca00078e0224 */
[----:B------:R-:W-:Y:S01]  /*6b290*/  VIMNMX R31, PT, PT, R31, UR6, PT ;  /* 0x000000061f1f7c48 */ /* 0x000fe2000bfe0100 */
[----:B------:R0:W-:Y:S04]  /*6b2a0*/  STS [R33+0xc], R0 ;  /* 0x00000c0021007388 */ /* 0x0001e80000000800 */
[----:B------:R-:W-:Y:S01]  /*6b2b0*/  IMAD R30, R30, 0x11, R31 ;  /* 0x000000111e1e7824 */ /* 0x000fe200078e021f */
[----:B------:R1:W-:Y:S04]  /*6b2c0*/  STS [R33+0x8], R3 ;  /* 0x0000080321007388 */ /* 0x0003e80000000800 */
[----:B------:R-:W-:Y:S01]  /*6b2d0*/  VIMNMX R30, PT, PT, R30, UR6, PT ;  /* 0x000000061e1e7c48 */ /* 0x000fe2000bfe0100 */
[----:B0-----:R-:W-:Y:S01]  /*6b2e0*/  IMAD R0, R35, 0x11, RZ ;  /* 0x0000001123007824 */ /* 0x001fe200078e02ff */
[----:B------:R-:W-:Y:S04]  /*6b2f0*/  STS [R33], R5 ;  /* 0x0000000521007388 */ /* 0x000fe80000000800 */
[----:B------:R-:W-:Y:S01]  /*6b300*/  VIMNMX R0, PT, PT, R0, UR6, PT ;  /* 0x0000000600007c48 */ /* 0x000fe2000bfe0100 */
[----:B------:R0:W-:Y:S01]  /*6b310*/  STS [R33+0x4], R4 ;  /* 0x0000040421007388 */ /* 0x0001e20000000800 */
[----:B-1----:R-:W-:-:S03]  /*6b320*/  IADD3 R3, PT, PT, -R31, R30, RZ ;  /* 0x0000001e1f037210 */ /* 0x002fc60007ffe1ff */
[----:B------:R1:W-:Y:S01]  /*6b330*/  STS [R33+0x10], R19 ;  /* 0x0000101321007388 */ /* 0x0003e20000000800 */
[C---:B------:R-:W-:Y:S01]  /*6b340*/  ISETP.GE.AND P0, PT, R0.reuse, R3, PT ;  /* 0x000000030000720c */ /* 0x040fe20003f06270 */
[----:B------:R-:W-:Y:S02]  /*6b350*/  IMAD.IADD R3, R0, 0x1, -R3 ;  /* 0x0000000100037824 */ /* 0x000fe400078e0a03 */
[----:B------:R1:W-:Y:S01]  /*6b360*/  STS [R33+0x14], R20 ;  /* 0x0000141421007388 */ /* 0x0003e20000000800 */
[----:B0-----:R-:W-:Y:S02]  /*6b370*/  VIADDMNMX R4, R31, -R36, R0, PT ;  /* 0x800000241f047246 */ /* 0x001fe40003800100 */
        /* <DEDUP_REMOVED lines=17> */
.L_x_7184:
        /* <DEDUP_REMOVED lines=52> */
.L_x_7176:
        /* <DEDUP_REMOVED lines=9> */
.L_x_7175:
[----:B------:R-:W-:Y:S05]  /*6b860*/  BSYNC.RECONVERGENT B1 ;  /* 0x0000000000017941 */ /* 0x000fea0003800200 */
.L_x_7174:
[----:B------:R-:W-:Y:S01]  /*6b870*/  BSSY.RECONVERGENT B1, `(.L_x_7177) ;  /* 0x000000d000017945 */ /* 0x000fe20003800200 */
[----:B------:R-:W-:-:S03]  /*6b880*/  MOV R21, RZ ;  /* 0x000000ff00157202 */ /* 0x000fc60000000f00 */
[----:B------:R-:W-:Y:S05]  /*6b890*/  @!P2 BRA `(.L_x_7178) ;  /* 0x000000000028a947 */ /* 0x000fea0003800000 */
[----:B------:R-:W-:-:S07]  /*6b8a0*/  IMAD.MOV.U32 R21, RZ, RZ, RZ ;  /* 0x000000ffff157224 */ /* 0x000fce00078e00ff */
.L_x_7179:
        /* <DEDUP_REMOVED lines=9> */
.L_x_7178:
[----:B------:R-:W-:Y:S05]  /*6b940*/  BSYNC.RECONVERGENT B1 ;  /* 0x0000000000017941 */ /* 0x000fea0003800200 */
.L_x_7177:
[----:B------:R-:W-:Y:S04]  /*6b950*/  BSSY.RECONVERGENT B1, `(.L_x_7180) ;  /* 0x0000014000017945 */ /* 0x000fe80003800200 */
[----:B------:R-:W-:Y:S05]  /*6b960*/  @!P3 BRA `(.L_x_7181) ;  /* 0x000000000048b947 */ /* 0x000fea0003800000 */
[----:B------:R-:W-:-:S07]  /*6b970*/  HFMA2 R23, -RZ, RZ, 0, 0 ;  /* 0x00000000ff177431 */ /* 0x000fce00000001ff */
.L_x_7183:
        /* <DEDUP_REMOVED lines=16> */
.L_x_7182:
[----:B------:R-:W-:-:S13]  /*6ba80*/  ISETP.GT.AND P0, PT, R4, R21, PT ;  /* 0x000000150400720c */ /* 0x000fda0003f04270 */
.L_x_7181:
[----:B------:R-:W-:Y:S05]  /*6ba90*/  BSYNC.RECONVERGENT B1 ;  /* 0x0000000000017941 */ /* 0x000fea0003800200 */
.L_x_7180:
[----:B------:R-:W-:Y:S02]  /*6baa0*/  @P0 IADD3 R5, PT, PT, R19, 0x1, RZ ;  /* 0x0000000113050810 */ /* 0x000fe40007ffe0ff */
[----:B------:R-:W-:-:S04]  /*6bab0*/  SEL R2, R2, R19, P0 ;  /* 0x0000001302027207 */ /* 0x000fc80000000000 */
[----:B------:R-:W-:-:S13]  /*6bac0*/  ISETP.GE.AND P0, PT, R5, R2, PT ;  /* 0x000000020500720c */ /* 0x000fda0003f06270 */
[----:B------:R-:W-:Y:S05]  /*6bad0*/  @!P0 BRA `(.L_x_7184) ;  /* 0xfffffff8006c8947 */ /* 0x000fea000383ffff */
.L_x_7173:
[----:B------:R-:W-:Y:S05]  /*6bae0*/  BSYNC.RECONVERGENT B0 ;  /* 0x0000000000007941 */ /* 0x000fea0003800200 */
.L_x_7172:
        /* <DEDUP_REMOVED lines=16> */
[C---:B-12---:R-:W-:Y:S01]  /*6bbf0*/  VIMNMX R5, PT, PT, R36.reuse, R35, !PT ;  /* 0x0000002324057248 */ /* 0x046fe20007fe0100 */
        /* <DEDUP_REMOVED lines=32> */
[----:B------:R-:W-:Y:S01]  /*6be00*/  FSEL R5, R19, -INF , P0 ;  /* 0xff80000013057808 */ /* 0x000fe20000000000 */
[----:B------:R-:W-:Y:S01]  /*6be10*/  IMAD.MOV.U32 R19, RZ, RZ, RZ ;  /* 0x000000ffff137224 */ /* 0x000fe200078e00ff */
[----:B------:R-:W-:-:S04]  /*6be20*/  PLOP3.LUT P0, PT, PT, PT, PT, 0x8, 0x80 ;  /* 0x000000000080781c */ /* 0x000fc80003f0e170 */
[----:B------:R-:W1:Y:S02]  /*6be30*/  F2I.U32.TRUNC.NTZ R5, R5 ;  /* 0x0000000500057305 */ /* 0x000e64000020f000 */
[----:B-1----:R-:W-:Y:S01]  /*6be40*/  ISETP.NE.AND P3, PT, R5, RZ, PT ;  /* 0x000000ff0500720c */ /* 0x002fe20003f65270 */
[----:B------:R-:W-:-:S12]  /*6be50*/  @!P1 BRA `(.L_x_7188) ;  /* 0x00000000002c9947 */ /* 0x000fd80003800000 */
[----:B------:R-:W-:Y:S01]  /*6be60*/  IMAD.MOV.U32 R20, RZ, RZ, RZ ;  /* 0x000000ffff147224 */ /* 0x000fe200078e00ff */
[----:B------:R-:W-:-:S07]  /*6be70*/  MOV R21, R35 ;  /* 0x0000002300157202 */ /* 0x000fce0000000f00 */
.L_x_7189:
        /* <DEDUP_REMOVED lines=9> */
.L_x_7188:
[----:B------:R-:W-:Y:S05]  /*6bf10*/  BSYNC.RECONVERGENT B1 ;  /* 0x0000000000017941 */ /* 0x000fea0003800200 */
.L_x_7187:
[----:B------:R-:W-:Y:S04]  /*6bf20*/  BSSY.RECONVERGENT B1, `(.L_x_7190) ;  /* 0x000000d000017945 */ /* 0x000fe80003800200 */
[----:B------:R-:W-:Y:S05]  /*6bf30*/  @!P2 BRA `(.L_x_7191) ;  /* 0x00000000002ca947 */ /* 0x000fea0003800000 */
[----:B------:R-:W-:Y:S01]  /*6bf40*/  IMAD.MOV.U32 R19, RZ, RZ, RZ ;  /* 0x000000ffff137224 */ /* 0x000fe200078e00ff */
[----:B------:R-:W-:-:S07]  /*6bf50*/  MOV R21, R36 ;  /* 0x0000002400157202 */ /* 0x000fce0000000f00 */
.L_x_7192:
        /* <DEDUP_REMOVED lines=9> */
.L_x_7191:
[----:B------:R-:W-:Y:S05]  /*6bff0*/  BSYNC.RECONVERGENT B1 ;  /* 0x0000000000017941 */ /* 0x000fea0003800200 */
.L_x_7190:
[----:B------:R-:W-:Y:S05]  /*6c000*/  @!P3 BRA `(.L_x_7186) ;  /* 0x00000000004cb947 */ /* 0x000fea0003800000 */
[----:B------:R-:W-:-:S07]  /*6c010*/  IMAD.MOV.U32 R22, RZ, RZ, RZ ;  /* 0x000000ffff167224 */ /* 0x000fce00078e00ff */
.L_x_7194:
        /* <DEDUP_REMOVED lines=17> */
.L_x_7193:
[----:B------:R-:W-:-:S13]  /*6c130*/  ISETP.LE.AND P0, PT, R20, R19, PT ;  /* 0x000000131400720c */ /* 0x000fda0003f03270 */
.L_x_7186:
[----:B------:R-:W-:Y:S05]  /*6c140*/  BSYNC.RECONVERGENT B0 ;  /* 0x0000000000007941 */ /* 0x000fea0003800200 */
.L_x_7185:
        /* <DEDUP_REMOVED lines=14> */
[----:B0123--:R-:W-:Y:S01]  /*6c230*/  VIMNMX R0, PT, PT, R36, R35, !PT ;  /* 0x0000002324007248 */ /* 0x00ffe20007fe0100 */
        /* <DEDUP_REMOVED lines=40> */
.L_x_7199:
        /* <DEDUP_REMOVED lines=9> */
.L_x_7198:
[----:B------:R-:W-:Y:S05]  /*6c550*/  BSYNC.RECONVERGENT B1 ;  /* 0x0000000000017941 */ /* 0x000fea0003800200 */
.L_x_7197:
[----:B------:R-:W-:Y:S04]  /*6c560*/  BSSY.RECONVERGENT B1, `(.L_x_7200) ;  /* 0x000000d000017945 */ /* 0x000fe80003800200 */
[----:B------:R-:W-:Y:S05]  /*6c570*/  @!P3 BRA `(.L_x_7201) ;  /* 0x00000000002cb947 */ /* 0x000fea0003800000 */
[----:B------:R-:W-:Y:S01]  /*6c580*/  MOV R22, RZ ;  /* 0x000000ff00167202 */ /* 0x000fe20000000f00 */
[----:B------:R-:W-:-:S07]  /*6c590*/  IMAD.MOV.U32 R3, RZ, RZ, R36 ;  /* 0x000000ffff037224 */ /* 0x000fce00078e0024 */
.L_x_7202:
        /* <DEDUP_REMOVED lines=9> */
.L_x_7201:
[----:B------:R-:W-:Y:S05]  /*6c630*/  BSYNC.RECONVERGENT B1 ;  /* 0x0000000000017941 */ /* 0x000fea0003800200 */
.L_x_7200:
[----:B------:R-:W-:Y:S05]  /*6c640*/  @!P2 BRA `(.L_x_7196) ;  /* 0x00000000004ca947 */ /* 0x000fea0003800000 */
[----:B------:R-:W-:-:S07]  /*6c650*/  HFMA2 R3, -RZ, RZ, 0, 0 ;  /* 0x00000000ff037431 */ /* 0x000fce00000001ff */
.L_x_7204:
        /* <DEDUP_REMOVED lines=17> */
.L_x_7203:
[----:B------:R-:W-:-:S13]  /*6c770*/  ISETP.LE.AND P1, PT, R2, R25, PT ;  /* 0x000000190200720c */ /* 0x000fda0003f23270 */
.L_x_7196:
[----:B------:R-:W-:Y:S05]  /*6c780*/  BSYNC.RECONVERGENT B0 ;  /* 0x0000000000007941 */ /* 0x000fea0003800200 */
.L_x_7195:
[----:B------:R-:W-:Y:S01]  /*6c790*/  VIADD R3, R19, 0x1 ;  /* 0x0000000113037836 */ /* 0x000fe20000000000 */
[C---:B01----:R-:W-:Y:S01]  /*6c7a0*/  IADD3 R0, PT, PT, R20.reuse, 0x1, RZ ;  /* 0x0000000114007810 */ /* 0x043fe20007ffe0ff */
        /* <DEDUP_REMOVED lines=55> */
.L_x_7209:
        /* <DEDUP_REMOVED lines=9> */
.L_x_7208:
[----:B------:R-:W-:Y:S05]  /*6cbb0*/  BSYNC.RECONVERGENT B1 ;  /* 0x0000000000017941 */ /* 0x000fea0003800200 */
.L_x_7207:
[----:B------:R-:W-:Y:S04]  /*6cbc0*/  BSSY.RECONVERGENT B1, `(.L_x_7210) ;  /* 0x000000d000017945 */ /* 0x000fe80003800200 */
[----:B------:R-:W-:Y:S05]  /*6cbd0*/  @!P3 BRA `(.L_x_7211) ;  /* 0x00000000002cb947 */ /* 0x000fea0003800000 */
[----:B------:R-:W-:Y:S01]  /*6cbe0*/  IMAD.MOV.U32 R19, RZ, RZ, RZ ;  /* 0x000000ffff137224 */ /* 0x000fe200078e00ff */
[----:B------:R-:W-:-:S07]  /*6cbf0*/  MOV R21, R36 ;  /* 0x0000002400157202 */ /* 0x000fce0000000f00 */
.L_x_7212:
        /* <DEDUP_REMOVED lines=9> */
.L_x_7211:
[----:B------:R-:W-:Y:S05]  /*6cc90*/  BSYNC.RECONVERGENT B1 ;  /* 0x0000000000017941 */ /* 0x000fea0003800200 */
.L_x_7210:
[----:B------:R-:W-:Y:S05]  /*6cca0*/  @!P2 BRA `(.L_x_7206) ;  /* 0x00000000004ca947 */ /* 0x000fea0003800000 */
[----:B------:R-:W-:-:S07]  /*6ccb0*/  IMAD.MOV.U32 R21, RZ, RZ, RZ ;  /* 0x000000ffff157224 */ /* 0x000fce00078e00ff */
.L_x_7214:
        /* <DEDUP_REMOVED lines=17> */
.L_x_7213:
[----:B------:R-:W-:-:S13]  /*6cdd0*/  ISETP.LE.AND P0, PT, R20, R19, PT ;  /* 0x000000131400720c */ /* 0x000fda0003f03270 */
.L_x_7206:
[----:B------:R-:W-:Y:S05]  /*6cde0*/  BSYNC.RECONVERGENT B0 ;  /* 0x0000000000007941 */ /* 0x000fea0003800200 */
.L_x_7205:
        /* <DEDUP_REMOVED lines=56> */
.L_x_7219:
        /* <DEDUP_REMOVED lines=9> */
.L_x_7218:
[----:B------:R-:W-:Y:S05]  /*6d200*/  BSYNC.RECONVERGENT B1 ;  /* 0x0000000000017941 */ /* 0x000fea0003800200 */
.L_x_7217:
[----:B------:R-:W-:Y:S04]  /*6d210*/  BSSY.RECONVERGENT B1, `(.L_x_7220) ;  /* 0x000000d000017945 */ /* 0x000fe80003800200 */
[----:B------:R-:W-:Y:S05]  /*6d220*/  @!P3 BRA `(.L_x_7221) ;  /* 0x00000000002cb947 */ /* 0x000fea0003800000 */
[----:B------:R-:W-:Y:S01]  /*6d230*/  MOV R20, RZ ;  /* 0x000000ff00147202 */ /* 0x000fe20000000f00 */
[----:B------:R-:W-:-:S07]  /*6d240*/  IMAD.MOV.U32 R22, RZ, RZ, R36 ;  /* 0x000000ffff167224 */ /* 0x000fce00078e0024 */
.L_x_7222:
        /* <DEDUP_REMOVED lines=9> */
.L_x_7221:
[----:B------:R-:W-:Y:S05]  /*6d2e0*/  BSYNC.RECONVERGENT B1 ;  /* 0x0000000000017941 */ /* 0x000fea0003800200 */
.L_x_7220:
[----:B------:R-:W-:Y:S05]  /*6d2f0*/  @!P2 BRA `(.L_x_7216) ;  /* 0x00000000004ca947 */ /* 0x000fea0003800000 */
[----:B------:R-:W-:-:S07]  /*6d300*/  HFMA2 R23, -RZ, RZ, 0, 0 ;  /* 0x00000000ff177431 */ /* 0x000fce00000001ff */
.L_x_7224:
        /* <DEDUP_REMOVED lines=17> */
.L_x_7223:
[----:B------:R-:W-:-:S13]  /*6d420*/  ISETP.LE.AND P0, PT, R21, R20, PT ;  /* 0x000000141500720c */ /* 0x000fda0003f03270 */
.L_x_7216:
[----:B------:R-:W-:Y:S05]  /*6d430*/  BSYNC.RECONVERGENT B0 ;  /* 0x0000000000007941 */ /* 0x000fea0003800200 */
.L_x_7215:
        /* <DEDUP_REMOVED lines=57> */
.L_x_7229:
        /* <DEDUP_REMOVED lines=9> */
.L_x_7228:
[----:B------:R-:W-:Y:S05]  /*6d860*/  BSYNC.RECONVERGENT B1 ;  /* 0x0000000000017941 */ /* 0x000fea0003800200 */
.L_x_7227:
[----:B------:R-:W-:Y:S04]  /*6d870*/  BSSY.RECONVERGENT B1, `(.L_x_7230) ;  /* 0x000000d000017945 */ /* 0x000fe80003800200 */
[----:B------:R-:W-:Y:S05]  /*6d880*/  @!P3 BRA `(.L_x_7231) ;  /* 0x00000000002cb947 */ /* 0x000fea0003800000 */
[----:B------:R-:W-:Y:S01]  /*6d890*/  IMAD.MOV.U32 R2, RZ, RZ, RZ ;  /* 0x000000ffff027224 */ /* 0x000fe200078e00ff */
[----:B------:R-:W-:-:S07]  /*6d8a0*/  MOV R23, R36 ;  /* 0x0000002400177202 */ /* 0x000fce0000000f00 */
.L_x_7232:
        /* <DEDUP_REMOVED lines=9> */
.L_x_7231:
[----:B------:R-:W-:Y:S05]  /*6d940*/  BSYNC.RECONVERGENT B1 ;  /* 0x0000000000017941 */ /* 0x000fea0003800200 */
.L_x_7230:
[----:B------:R-:W-:Y:S05]  /*6d950*/  @!P2 BRA `(.L_x_7226) ;  /* 0x00000000004ca947 */ /* 0x000fea0003800000 */
[----:B------:R-:W-:-:S07]  /*6d960*/  IMAD.MOV.U32 R24, RZ, RZ, RZ ;  /* 0x000000ffff187224 */ /* 0x000fce00078e00ff */
.L_x_7234:
        /* <DEDUP_REMOVED lines=17> */
.L_x_7233:
[----:B------:R-:W-:-:S13]  /*6da80*/  ISETP.LE.AND P0, PT, R22, R27, PT ;  /* 0x0000001b1600720c */ /* 0x000fda0003f03270 */
.L_x_7226:
[----:B------:R-:W-:Y:S05]  /*6da90*/  BSYNC.RECONVERGENT B0 ;  /* 0x0000000000007941 */ /* 0x000fea0003800200 */
.L_x_7225:
        /* <DEDUP_REMOVED lines=57> */
.L_x_7239:
        /* <DEDUP_REMOVED lines=9> */
.L_x_7238:
[----:B------:R-:W-:Y:S05]  /*6dec0*/  BSYNC.RECONVERGENT B1 ;  /* 0x0000000000017941 */ /* 0x000fea0003800200 */
.L_x_7237:
[----:B------:R-:W-:Y:S04]  /*6ded0*/  BSSY.RECONVERGENT B1, `(.L_x_7240) ;  /* 0x000000d000017945 */ /* 0x000fe80003800200 */
[----:B------:R-:W-:Y:S05]  /*6dee0*/  @!P3 BRA `(.L_x_7241) ;  /* 0x00000000002cb947 */ /* 0x000fea0003800000 */
[----:B------:R-:W-:Y:S01]  /*6def0*/  MOV R20, RZ ;  /* 0x000000ff00147202 */ /* 0x000fe20000000f00 */
[----:B------:R-:W-:-:S07]  /*6df00*/  IMAD.MOV.U32 R24, RZ, RZ, R36 ;  /* 0x000000ffff187224 */ /* 0x000fce00078e0024 */
.L_x_7242:
        /* <DEDUP_REMOVED lines=9> */
.L_x_7241:
[----:B------:R-:W-:Y:S05]  /*6dfa0*/  BSYNC.RECONVERGENT B1 ;  /* 0x0000000000017941 */ /* 0x000fea0003800200 */
.L_x_7240:
[----:B------:R-:W-:Y:S05]  /*6dfb0*/  @!P2 BRA `(.L_x_7236) ;  /* 0x00000000004ca947 */ /* 0x000fea0003800000 */
[----:B------:R-:W-:-:S07]  /*6dfc0*/  HFMA2 R24, -RZ, RZ, 0, 0 ;  /* 0x00000000ff187431 */ /* 0x000fce00000001ff */
.L_x_7244:
        /* <DEDUP_REMOVED lines=17> */
.L_x_7243:
[----:B------:R-:W-:-:S13]  /*6e0e0*/  ISETP.LE.AND P0, PT, R22, R29, PT ;  /* 0x0000001d1600720c */ /* 0x000fda0003f03270 */
.L_x_7236:
[----:B------:R-:W-:Y:S05]  /*6e0f0*/  BSYNC.RECONVERGENT B0 ;  /* 0x0000000000007941 */ /* 0x000fea0003800200 */
.L_x_7235:
        /* <DEDUP_REMOVED lines=57> */
.L_x_7249:
        /* <DEDUP_REMOVED lines=9> */
.L_x_7248:
[----:B------:R-:W-:Y:S05]  /*6e520*/  BSYNC.RECONVERGENT B1 ;  /* 0x0000000000017941 */ /* 0x000fea0003800200 */
.L_x_7247:
[----:B------:R-:W-:Y:S04]  /*6e530*/  BSSY.RECONVERGENT B1, `(.L_x_7250) ;  /* 0x000000d000017945 */ /* 0x000fe80003800200 */
[----:B------:R-:W-:Y:S05]  /*6e540*/  @!P3 BRA `(.L_x_7251) ;  /* 0x00000000002cb947 */ /* 0x000fea0003800000 */
[----:B------:R-:W-:Y:S01]  /*6e550*/  IMAD.MOV.U32 R23, RZ, RZ, RZ ;  /* 0x000000ffff177224 */ /* 0x000fe200078e00ff */
[----:B------:R-:W-:-:S07]  /*6e560*/  MOV R25, R36 ;  /* 0x0000002400197202 */ /* 0x000fce0000000f00 */
.L_x_7252:
        /* <DEDUP_REMOVED lines=9> */
.L_x_7251:
[----:B------:R-:W-:Y:S05]  /*6e600*/  BSYNC.RECONVERGENT B1 ;  /* 0x0000000000017941 */ /* 0x000fea0003800200 */
.L_x_7250:
[----:B------:R-:W-:Y:S05]  /*6e610*/  @!P2 BRA `(.L_x_7246) ;  /* 0x00000000004ca947 */ /* 0x000fea0003800000 */
[----:B------:R-:W-:-:S07]  /*6e620*/  IMAD.MOV.U32 R25, RZ, RZ, RZ ;  /* 0x000000ffff197224 */ /* 0x000fce00078e00ff */
.L_x_7254:
        /* <DEDUP_REMOVED lines=17> */
.L_x_7253:
[----:B------:R-:W-:-:S13]  /*6e740*/  ISETP.LE.AND P0, PT, R2, R23, PT ;  /* 0x000000170200720c */ /* 0x000fda0003f03270 */
.L_x_7246:
[----:B------:R-:W-:Y:S05]  /*6e750*/  BSYNC.RECONVERGENT B0 ;  /* 0x0000000000007941 */ /* 0x000fea0003800200 */
.L_x_7245:
        /* <DEDUP_REMOVED lines=56> */
.L_x_7259:
        /* <DEDUP_REMOVED lines=9> */
.L_x_7258:
[----:B------:R-:W-:Y:S05]  /*6eb70*/  BSYNC.RECONVERGENT B1 ;  /* 0x0000000000017941 */ /* 0x000fea0003800200 */
.L_x_7257:
[----:B------:R-:W-:Y:S04]  /*6eb80*/  BSSY.RECONVERGENT B1, `(.L_x_7260) ;  /* 0x000000d000017945 */ /* 0x000fe80003800200 */
[----:B------:R-:W-:Y:S05]  /*6eb90*/  @!P3 BRA `(.L_x_7261) ;  /* 0x00000000002cb947 */ /* 0x000fea0003800000 */
[----:B------:R-:W-:Y:S01]  /*6eba0*/  MOV R25, RZ ;  /* 0x000000ff00197202 */ /* 0x000fe20000000f00 */
[----:B------:R-:W-:-:S07]  /*6ebb0*/  IMAD.MOV.U32 R26, RZ, RZ, R36 ;  /* 0x000000ffff1a7224 */ /* 0x000fce00078e0024 */
.L_x_7262:
        /* <DEDUP_REMOVED lines=9> */
.L_x_7261:
[----:B------:R-:W-:Y:S05]  /*6ec50*/  BSYNC.RECONVERGENT B1 ;  /* 0x0000000000017941 */ /* 0x000fea0003800200 */
.L_x_7260:
[----:B------:R-:W-:Y:S05]  /*6ec60*/  @!P2 BRA `(.L_x_7256) ;  /* 0x00000000004ca947 */ /* 0x000fea0003800000 */
[----:B------:R-:W-:-:S07]  /*6ec70*/  HFMA2 R27, -RZ, RZ, 0, 0 ;  /* 0x00000000ff1b7431 */ /* 0x000fce00000001ff */
.L_x_7264:
        /* <DEDUP_REMOVED lines=17> */
.L_x_7263:
[----:B------:R-:W-:-:S13]  /*6ed90*/  ISETP.LE.AND P0, PT, R24, R25, PT ;  /* 0x000000191800720c */ /* 0x000fda0003f03270 */
.L_x_7256:
[----:B------:R-:W-:Y:S05]  /*6eda0*/  BSYNC.RECONVERGENT B0 ;  /* 0x0000000000007941 */ /* 0x000fea0003800200 */
.L_x_7255:
        /* <DEDUP_REMOVED lines=57> */
.L_x_7269:
        /* <DEDUP_REMOVED lines=9> */
.L_x_7268:
[----:B------:R-:W-:Y:S05]  /*6f1d0*/  BSYNC.RECONVERGENT B1 ;  /* 0x0000000000017941 */ /* 0x000fea0003800200 */
.L_x_7267:
[----:B------:R-:W-:Y:S04]  /*6f1e0*/  BSSY.RECONVERGENT B1, `(.L_x_7270) ;  /* 0x000000d000017945 */ /* 0x000fe80003800200 */
[----:B------:R-:W-:Y:S05]  /*6f1f0*/  @!P3 BRA `(.L_x_7271) ;  /* 0x00000000002cb947 */ /* 0x000fea0003800000 */
[----:B------:R-:W-:Y:S01]  /*6f200*/  IMAD.MOV.U32 R26, RZ, RZ, RZ ;  /* 0x000000ffff1a7224 */ /* 0x000fe200078e00ff */
[----:B------:R-:W-:-:S07]  /*6f210*/  MOV R27, R36 ;  /* 0x00000024001b7202 */ /* 0x000fce0000000f00 */
.L_x_7272:
        /* <DEDUP_REMOVED lines=9> */
.L_x_7271:
[----:B------:R-:W-:Y:S05]  /*6f2b0*/  BSYNC.RECONVERGENT B1 ;  /* 0x0000000000017941 */ /* 0x000fea0003800200 */
.L_x_7270:
[----:B------:R-:W-:Y:S05]  /*6f2c0*/  @!P2 BRA `(.L_x_7266) ;  /* 0x00000000004ca947 */ /* 0x000fea0003800000 */
[----:B------:R-:W-:-:S07]  /*6f2d0*/  IMAD.MOV.U32 R27, RZ, RZ, RZ ;  /* 0x000000ffff1b7224 */ /* 0x000fce00078e00ff */
.L_x_7274:
        /* <DEDUP_REMOVED lines=17> */
.L_x_7273:
[----:B------:R-:W-:-:S13]  /*6f3f0*/  ISETP.LE.AND P0, PT, R23, R26, PT ;  /* 0x0000001a1700720c */ /* 0x000fda0003f03270 */
.L_x_7266:
[----:B------:R-:W-:Y:S05]  /*6f400*/  BSYNC.RECONVERGENT B0 ;  /* 0x0000000000007941 */ /* 0x000fea0003800200 */
.L_x_7265:
        /* <DEDUP_REMOVED lines=57> */
.L_x_7279:
        /* <DEDUP_REMOVED lines=9> */
.L_x_7278:
[----:B------:R-:W-:Y:S05]  /*6f830*/  BSYNC.RECONVERGENT B1 ;  /* 0x0000000000017941 */ /* 0x000fea0003800200 */
.L_x_7277:
[----:B------:R-:W-:Y:S04]  /*6f840*/  BSSY.RECONVERGENT B1, `(.L_x_7280) ;  /* 0x000000d000017945 */ /* 0x000fe80003800200 */
[----:B------:R-:W-:Y:S05]  /*6f850*/  @!P3 BRA `(.L_x_7281) ;  /* 0x00000000002cb947 */ /* 0x000fea0003800000 */
[----:B------:R-:W-:Y:S01]  /*6f860*/  MOV R26, RZ ;  /* 0x000000ff001a7202 */ /* 0x000fe20000000f00 */
[----:B------:R-:W-:-:S07]  /*6f870*/  IMAD.MOV.U32 R28, RZ, RZ, R36 ;  /* 0x000000ffff1c7224 */ /* 0x000fce00078e0024 */
.L_x_7282:
        /* <DEDUP_REMOVED lines=9> */
.L_x_7281:
[----:B------:R-:W-:Y:S05]  /*6f910*/  BSYNC.RECONVERGENT B1 ;  /* 0x0000000000017941 */ /* 0x000fea0003800200 */
.L_x_7280:
[----:B------:R-:W-:Y:S05]  /*6f920*/  @!P2 BRA `(.L_x_7276) ;  /* 0x00000000004ca947 */ /* 0x000fea0003800000 */
[----:B------:R-:W-:-:S07]  /*6f930*/  HFMA2 R29, -RZ, RZ, 0, 0 ;  /* 0x00000000ff1d7431 */ /* 0x000fce00000001ff */
.L_x_7284:
        /* <DEDUP_REMOVED lines=17> */
.L_x_7283:
[----:B------:R-:W-:-:S13]  /*6fa50*/  ISETP.LE.AND P0, PT, R25, R26, PT ;  /* 0x0000001a1900720c */ /* 0x000fda0003f03270 */
.L_x_7276:
[----:B------:R-:W-:Y:S05]  /*6fa60*/  BSYNC.RECONVERGENT B0 ;  /* 0x0000000000007941 */ /* 0x000fea0003800200 */
.L_x_7275:
        /* <DEDUP_REMOVED lines=57> */
.L_x_7289:
        /* <DEDUP_REMOVED lines=9> */
.L_x_7288:
[----:B------:R-:W-:Y:S05]  /*6fe90*/  BSYNC.RECONVERGENT B1 ;  /* 0x0000000000017941 */ /* 0x000fea0003800200 */
.L_x_7287:
[----:B------:R-:W-:Y:S04]  /*6fea0*/  BSSY.RECONVERGENT B1, `(.L_x_7290) ;  /* 0x000000d000017945 */ /* 0x000fe80003800200 */
[----:B------:R-:W-:Y:S05]  /*6feb0*/  @!P3 BRA `(.L_x_7291) ;  /* 0x00000000002cb947 */ /* 0x000fea0003800000 */
[----:B------:R-:W-:Y:S01]  /*6fec0*/  IMAD.MOV.U32 R28, RZ, RZ, RZ ;  /* 0x000000ffff1c7224 */ /* 0x000fe200078e00ff */
[----:B------:R-:W-:-:S07]  /*6fed0*/  MOV R29, R36 ;  /* 0x00000024001d7202 */ /* 0x000fce0000000f00 */
.L_x_7292:
        /* <DEDUP_REMOVED lines=9> */
.L_x_7291:
[----:B------:R-:W-:Y:S05]  /*6ff70*/  BSYNC.RECONVERGENT B1 ;  /* 0x0000000000017941 */ /* 0x000fea0003800200 */
.L_x_7290:
[----:B------:R-:W-:Y:S05]  /*6ff80*/  @!P2 BRA `(.L_x_7286) ;  /* 0x00000000004ca947 */ /* 0x000fea0003800000 */
[----:B------:R-:W-:-:S07]  /*6ff90*/  IMAD.MOV.U32 R29, RZ, RZ, RZ ;  /* 0x000000ffff1d7224 */ /* 0x000fce00078e00ff */
.L_x_7294:
        /* <DEDUP_REMOVED lines=17> */
.L_x_7293:
[----:B------:R-:W-:-:S13]  /*700b0*/  ISETP.LE.AND P0, PT, R27, R28, PT ;  /* 0x0000001c1b00720c */ /* 0x000fda0003f03270 */
.L_x_7286:
[----:B------:R-:W-:Y:S05]  /*700c0*/  BSYNC.RECONVERGENT B0 ;  /* 0x0000000000007941 */ /* 0x000fea0003800200 */
.L_x_7285:
        /* <DEDUP_REMOVED lines=57> */
.L_x_7299:
        /* <DEDUP_REMOVED lines=9> */
.L_x_7298:
[----:B------:R-:W-:Y:S05]  /*704f0*/  BSYNC.RECONVERGENT B1 ;  /* 0x0000000000017941 */ /* 0x000fea0003800200 */
.L_x_7297:
[----:B------:R-:W-:Y:S04]  /*70500*/  BSSY.RECONVERGENT B1, `(.L_x_7300) ;  /* 0x000000d000017945 */ /* 0x000fe80003800200 */
[----:B------:R-:W-:Y:S05]  /*70510*/  @!P3 BRA `(.L_x_7301) ;  /* 0x00000000002cb947 */ /* 0x000fea0003800000 */
[----:B------:R-:W-:Y:S01]  /*70520*/  MOV R28, RZ ;  /* 0x000000ff001c7202 */ /* 0x000fe20000000f00 */
[----:B------:R-:W-:-:S07]  /*70530*/  IMAD.MOV.U32 R32, RZ, RZ, R36 ;  /* 0x000000ffff207224 */ /* 0x000fce00078e0024 */
.L_x_7302:
        /* <DEDUP_REMOVED lines=9> */
.L_x_7301:
[----:B------:R-:W-:Y:S05]  /*705d0*/  BSYNC.RECONVERGENT B1 ;  /* 0x0000000000017941 */ /* 0x000fea0003800200 */
.L_x_7300:
[----:B------:R-:W-:Y:S05]  /*705e0*/  @!P2 BRA `(.L_x_7296) ;  /* 0x00000000004ca947 */ /* 0x000fea0003800000 */
[----:B------:R-:W-:-:S07]  /*705f0*/  HFMA2 R32, -RZ, RZ, 0, 0 ;  /* 0x00000000ff207431 */ /* 0x000fce00000001ff */
.L_x_7304:
        /* <DEDUP_REMOVED lines=17> */
.L_x_7303:
[----:B------:R-:W-:-:S13]  /*70710*/  ISETP.LE.AND P0, PT, R26, R41, PT ;  /* 0x000000291a00720c */ /* 0x000fda0003f03270 */
.L_x_7296:
[----:B------:R-:W-:Y:S05]  /*70720*/  BSYNC.RECONVERGENT B0 ;  /* 0x0000000000007941 */ /* 0x000fea0003800200 */
.L_x_7295:
        /* <DEDUP_REMOVED lines=57> */
.L_x_7309:
        /* <DEDUP_REMOVED lines=9> */
.L_x_7308:
[----:B------:R-:W-:Y:S05]  /*70b50*/  BSYNC.RECONVERGENT B1 ;  /* 0x0000000000017941 */ /* 0x000fea0003800200 */
.L_x_7307:
[----:B------:R-:W-:Y:S04]  /*70b60*/  BSSY.RECONVERGENT B1, `(.L_x_7310) ;  /* 0x000000d000017945 */ /* 0x000fe80003800200 */
[----:B------:R-:W-:Y:S05]  /*70b70*/  @!P3 BRA `(.L_x_7311) ;  /* 0x00000000002cb947 */ /* 0x000fea0003800000 */
[----:B------:R-:W-:Y:S01]  /*70b80*/  IMAD.MOV.U32 R32, RZ, RZ, RZ ;  /* 0x000000ffff207224 */ /* 0x000fe200078e00ff */
[----:B------:R-:W-:-:S07]  /*70b90*/  MOV R37, R36 ;  /* 0x0000002400257202 */ /* 0x000fce0000000f00 */
.L_x_7312:
        /* <DEDUP_REMOVED lines=9> */
.L_x_7311:
[----:B------:R-:W-:Y:S05]  /*70c30*/  BSYNC.RECONVERGENT B1 ;  /* 0x0000000000017941 */ /* 0x000fea0003800200 */
.L_x_7310:
[----:B------:R-:W-:Y:S05]  /*70c40*/  @!P2 BRA `(.L_x_7306) ;  /* 0x00000000004ca947 */ /* 0x000fea0003800000 */
[----:B------:R-:W-:-:S07]  /*70c50*/  IMAD.MOV.U32 R37, RZ, RZ, RZ ;  /* 0x000000ffff257224 */ /* 0x000fce00078e00ff */
.L_x_7314:
        /* <DEDUP_REMOVED lines=17> */
.L_x_7313:
[----:B------:R-:W-:-:S13]  /*70d70*/  ISETP.LE.AND P0, PT, R27, R32, PT ;  /* 0x000000201b00720c */ /* 0x000fda0003f03270 */
.L_x_7306:
[----:B------:R-:W-:Y:S05]  /*70d80*/  BSYNC.RECONVERGENT B0 ;  /* 0x0000000000007941 */ /* 0x000fea0003800200 */
.L_x_7305:
[C---:B------:R-:W-:Y:S01]  /*70d90*/  IADD3 R37, PT, PT, R29.reuse, 0x1, RZ ;  /* 0x000000011d257810 */ /* 0x040fe20007ffe0ff */
[----:B------:R-:W-:Y:S01]  /*70da0*/  VIADD R32, R28, 0x1 ;  /* 0x000000011c207836 */ /* 0x000fe20000000000 */
[----:B------:R-:W-:Y:S01]  /*70db0*/  @!P0 IADD3 R37, PT, PT, R29, RZ, RZ ;  /* 0x000000ff1d258210 */ /* 0x000fe20007ffe0ff */
[----:B------:R-:W-:Y:S01]  /*70dc0*/  @P0 IMAD.MOV R32, RZ, RZ, R28 ;  /* 0x000000ffff200224 */ /* 0x000fe200078e021c */
[----:B------:R-:W-:Y:S01]  /*70dd0*/  BSSY.RECONVERGENT B0, `(.L_x_7315) ;  /* 0x0000060000007945 */ /* 0x000fe20003800200 */
[----:B012---:R-:W-:Y:S02]  /*70de0*/  SEL R27, R35, R36, P0 ;  /* 0x00000024231b7207 */ /* 0x007fe40000000000 */
        /* <DEDUP_REMOVED lines=50> */
.L_x_7319:
        /* <DEDUP_REMOVED lines=9> */
.L_x_7318:
[----:B------:R-:W-:Y:S05]  /*711a0*/  BSYNC.RECONVERGENT B1 ;  /* 0x0000000000017941 */ /* 0x000fea0003800200 */
.L_x_7317:
[----:B------:R-:W-:Y:S04]  /*711b0*/  BSSY.RECONVERGENT B1, `(.L_x_7320) ;  /* 0x000000d000017945 */ /* 0x000fe80003800200 */
[----:B------:R-:W-:Y:S05]  /*711c0*/  @!P3 BRA `(.L_x_7321) ;  /* 0x00000000002cb947 */ /* 0x000fea0003800000 */
[----:B------:R-:W-:Y:S01]  /*711d0*/  MOV R29, RZ ;  /* 0x000000ff001d7202 */ /* 0x000fe20000000f00 */
[----:B------:R-:W-:-:S07]  /*711e0*/  IMAD.MOV.U32 R38, RZ, RZ, R36 ;  /* 0x000000ffff267224 */ /* 0x000fce00078e0024 */
.L_x_7322:
        /* <DEDUP_REMOVED lines=9> */
.L_x_7321:
[----:B------:R-:W-:Y:S05]  /*71280*/  BSYNC.RECONVERGENT B1 ;  /* 0x0000000000017941 */ /* 0x000fea0003800200 */
.L_x_7320:
[----:B------:R-:W-:Y:S05]  /*71290*/  @!P2 BRA `(.L_x_7316) ;  /* 0x00000000004ca947 */ /* 0x000fea0003800000 */
[----:B------:R-:W-:-:S07]  /*712a0*/  HFMA2 R39, -RZ, RZ, 0, 0 ;  /* 0x00000000ff277431 */ /* 0x000fce00000001ff */
.L_x_7324:
        /* <DEDUP_REMOVED lines=17> */
.L_x_7323:
[----:B------:R-:W-:-:S13]  /*713c0*/  ISETP.LE.AND P0, PT, R28, R29, PT ;  /* 0x0000001d1c00720c */ /* 0x000fda0003f03270 */
.L_x_7316:
[----:B------:R-:W-:Y:S05]  /*713d0*/  BSYNC.RECONVERGENT B0 ;  /* 0x0000000000007941 */ /* 0x000fea0003800200 */
.L_x_7315:
        /* <DEDUP_REMOVED lines=60> */
.L_x_7329:
        /* <DEDUP_REMOVED lines=9> */
.L_x_7328:
[----:B------:R-:W-:Y:S05]  /*71830*/  BSYNC.RECONVERGENT B1 ;  /* 0x0000000000017941 */ /* 0x000fea0003800200 */
.L_x_7327:
[----:B------:R-:W-:Y:S04]  /*71840*/  BSSY.RECONVERGENT B1, `(.L_x_7330) ;  /* 0x000000d000017945 */ /* 0x000fe80003800200 */
[----:B------:R-:W-:Y:S05]  /*71850*/  @!P3 BRA `(.L_x_7331) ;  /* 0x00000000002cb947 */ /* 0x000fea0003800000 */
[----:B------:R-:W-:Y:S01]  /*71860*/  IMAD.MOV.U32 R38, RZ, RZ, RZ ;  /* 0x000000ffff267224 */ /* 0x000fe200078e00ff */
[----:B------:R-:W-:-:S07]  /*71870*/  MOV R39, R36 ;  /* 0x0000002400277202 */ /* 0x000fce0000000f00 */
.L_x_7332:
        /* <DEDUP_REMOVED lines=9> */
.L_x_7331:
[----:B------:R-:W-:Y:S05]  /*71910*/  BSYNC.RECONVERGENT B1 ;  /* 0x0000000000017941 */ /* 0x000fea0003800200 */
.L_x_7330:
[----:B------:R-:W-:Y:S05]  /*71920*/  @!P2 BRA `(.L_x_7326) ;  /* 0x00000000004ca947 */ /* 0x000fea0003800000 */
[----:B------:R-:W-:-:S07]  /*71930*/  IMAD.MOV.U32 R39, RZ, RZ, RZ ;  /* 0x000000ffff277224 */ /* 0x000fce00078e00ff */
.L_x_7334:
        /* <DEDUP_REMOVED lines=17> */
.L_x_7333:
[----:B------:R-:W-:-:S13]  /*71a50*/  ISETP.LE.AND P0, PT, R37, R38, PT ;  /* 0x000000262500720c */ /* 0x000fda0003f03270 */
.L_x_7326:
[----:B------:R-:W-:Y:S05]  /*71a60*/  BSYNC.RECONVERGENT B0 ;  /* 0x0000000000007941 */ /* 0x000fea0003800200 */
.L_x_7325:
        /* <DEDUP_REMOVED lines=42> */
[----:B------:R-:W-:Y:S02]  /*71d10*/  FSEL R38, RZ, -23, P0 ;  /* 0xc1b80000ff267808 */ /* 0x000fe40000000000 */
[----:B------:R-:W-:-:S03]  /*71d20*/  ISETP.GT.U32.AND P0, PT, R2, 0x7f7fffff, PT ;  /* 0x7f7fffff0200780c */ /* 0x000fc60003f04070 */
[----:B------:R-:W-:Y:S01]  /*71d30*/  FFMA R38, R39, 1.1920928955078125e-07, R38 ;  /* 0x3400000027267823 */ /* 0x000fe20000000026 */
[----:B------:R-:W-:-:S03]  /*71d40*/  MOV R39, 0x7f800000 ;  /* 0x7f80000000277802 */ /* 0x000fc60000000f00 */
[----:B------:R-:W-:Y:S01]  /*71d50*/  FFMA R38, R38, 0.69314718246459960938, R41 ;  /* 0x3f31721826267823 */ /* 0x000fe20000000029 */
[----:B------:R-:W-:-:S05]  /*71d60*/  IMAD.MOV.U32 R41, RZ, RZ, 0x3ede5bd9 ;  /* 0x3ede5bd9ff297424 */ /* 0x000fca00078e00ff */
        /* <DEDUP_REMOVED lines=11> */
.L_x_7339:
        /* <DEDUP_REMOVED lines=9> */
.L_x_7338:
[----:B------:R-:W-:Y:S05]  /*71eb0*/  BSYNC.RECONVERGENT B1 ;  /* 0x0000000000017941 */ /* 0x000fea0003800200 */
.L_x_7337:
[----:B------:R-:W-:Y:S04]  /*71ec0*/  BSSY.RECONVERGENT B1, `(.L_x_7340) ;  /* 0x000000d000017945 */ /* 0x000fe80003800200 */
[----:B------:R-:W-:Y:S05]  /*71ed0*/  @!P3 BRA `(.L_x_7341) ;  /* 0x00000000002cb947 */ /* 0x000fea0003800000 */
[----:B------:R-:W-:Y:S01]  /*71ee0*/  MOV R38, RZ ;  /* 0x000000ff00267202 */ /* 0x000fe20000000f00 */
[----:B------:R-:W-:-:S07]  /*71ef0*/  IMAD.MOV.U32 R40, RZ, RZ, R36 ;  /* 0x000000ffff287224 */ /* 0x000fce00078e0024 */
.L_x_7342:
        /* <DEDUP_REMOVED lines=9> */
.L_x_7341:
[----:B------:R-:W-:Y:S05]  /*71f90*/  BSYNC.RECONVERGENT B1 ;  /* 0x0000000000017941 */ /* 0x000fea0003800200 */
.L_x_7340:
[----:B------:R-:W-:Y:S05]  /*71fa0*/  @!P2 BRA `(.L_x_7336) ;  /* 0x00000000004ca947 */ /* 0x000fea0003800000 */
[----:B------:R-:W-:-:S07]  /*71fb0*/  HFMA2 R41, -RZ, RZ, 0, 0 ;  /* 0x00000000ff297431 */ /* 0x000fce00000001ff */
.L_x_7344:
        /* <DEDUP_REMOVED lines=17> */
.L_x_7343:
[----:B------:R-:W-:-:S13]  /*720d0*/  ISETP.LE.AND P0, PT, R39, R38, PT ;  /* 0x000000262700720c */ /* 0x000fda0003f03270 */
.L_x_7336:
[----:B------:R-:W-:Y:S05]  /*720e0*/  BSYNC.RECONVERGENT B0 ;  /* 0x0000000000007941 */ /* 0x000fea0003800200 */
.L_x_7335:
[----:B------:R-:W3:Y:S01]  /*720f0*/  S2UR UR5, SR_CgaCtaId ;  /* 0x00000000000579c3 */ /* 0x000ee20000008800 */
[----:B------:R-:W-:Y:S01]  /*72100*/  UMOV UR4, 0x400 ;  /* 0x0000040000047882 */ /* 0x000fe20000000000 */
[----:B0-----:R-:W-:Y:S01]  /*72110*/  IADD3 R38, PT, PT, R32, 0x1, RZ ;  /* 0x0000000120267810 */ /* 0x001fe20007ffe0ff */
[----:B------:R-:W-:Y:S01]  /*72120*/  @P0 IMAD.MOV R38, RZ, RZ, R32 ;  /* 0x000000ffff260224 */ /* 0x000fe200078e0220 */
[----:B-12---:R-:W-:Y:S01]  /*72130*/  SEL R32, R35, R36, P0 ;  /* 0x0000002423207207 */ /* 0x006fe20000000000 */
[----:B------:R-:W-:Y:S01]  /*72140*/  BSSY.RECONVERGENT B0, `(.L_x_7345) ;  /* 0x0000064000007945 */ /* 0x000fe20003800200 */
[----:B------:R-:W-:Y:S01]  /*72150*/  IADD3 R39, PT, PT, R37, 0x1, RZ ;  /* 0x0000000125277810 */ /* 0x000fe20007ffe0ff */
        /* <DEDUP_REMOVED lines=52> */
.L_x_7349:
        /* <DEDUP_REMOVED lines=9> */
.L_x_7348:
[----:B------:R-:W-:Y:S05]  /*72530*/  BSYNC.RECONVERGENT B1 ;  /* 0x0000000000017941 */ /* 0x000fea0003800200 */
.L_x_7347:
[----:B------:R-:W-:Y:S04]  /*72540*/  BSSY.RECONVERGENT B1, `(.L_x_7350) ;  /* 0x000000d000017945 */ /* 0x000fe80003800200 */
[----:B------:R-:W-:Y:S05]  /*72550*/  @!P1 BRA `(.L_x_7351) ;  /* 0x00000000002c9947 */ /* 0x000fea0003800000 */
[----:B------:R-:W-:Y:S01]  /*72560*/  IMAD.MOV.U32 R30, RZ, RZ, RZ ;  /* 0x000000ffff1e7224 */ /* 0x000fe200078e00ff */
[----:B------:R-:W-:-:S07]  /*72570*/  MOV R2, R36 ;  /* 0x0000002400027202 */ /* 0x000fce0000000f00 */
.L_x_7352:
        /* <DEDUP_REMOVED lines=9> */
.L_x_7351:
[----:B------:R-:W-:Y:S05]  /*72610*/  BSYNC.RECONVERGENT B1 ;  /* 0x0000000000017941 */ /* 0x000fea0003800200 */
.L_x_7350:
[----:B------:R-:W-:Y:S01]  /*72620*/  IMAD.MOV.U32 R2, RZ, RZ, R36 ;  /* 0x000000ffff027224 */ /* 0x000fe200078e0024 */
[----:B------:R-:W-:Y:S06]  /*72630*/  @!P2 BRA `(.L_x_7346) ;  /* 0x000000000050a947 */ /* 0x000fec0003800000 */
[----:B------:R-:W-:-:S07]  /*72640*/  HFMA2 R2, -RZ, RZ, 0, 0 ;  /* 0x00000000ff027431 */ /* 0x000fce00000001ff */
.L_x_7354:
        /* <DEDUP_REMOVED lines=17> */
.L_x_7353:
[----:B------:R-:W-:-:S04]  /*72760*/  ISETP.GT.AND P0, PT, R37, R30, PT ;  /* 0x0000001e2500720c */ /* 0x000fc80003f04270 */
[----:B------:R-:W-:-:S09]  /*72770*/  SEL R2, R36, R35, P0 ;  /* 0x0000002324027207 */ /* 0x000fd20000000000 */
.L_x_7346:
[----:B------:R-:W-:Y:S05]  /*72780*/  BSYNC.RECONVERGENT B0 ;  /* 0x0000000000007941 */ /* 0x000fea0003800200 */
.L_x_7345:
[C---:B------:R-:W-:Y:S01]  /*72790*/  ISETP.GE.U32.AND P0, PT, R34.reuse, 0x81, PT ;  /* 0x000000812200780c */ /* 0x040fe20003f06070 */
[----:B------:R-:W-:-:S12]  /*727a0*/  IMAD.SHL.U32 R34, R34, 0x2, RZ ;  /* 0x0000000222227824 */ /* 0x000fd800078e00ff */
[----:B------:R-:W-:Y:S05]  /*727b0*/  @!P0 BRA `(.L_x_7355) ;  /* 0xffffff88008c8947 */ /* 0x000fea000383ffff */
[----:B------:R-:W0:Y:S01]  /*727c0*/  S2R R30, SR_TID.X ;  /* 0x00000000001e7919 */ /* 0x000e220000002100 */
[----:B------:R-:W1:Y:S01]  /*727d0*/  LDCU.U8 UR4, c[0x0][0x380] ;  /* 0x00007000ff0477ac */ /* 0x000e620008000000 */
[----:B------:R-:W3:Y:S01]  /*727e0*/  S2R R31, SR_LANEID ;  /* 0x00000000001f7919 */ /* 0x000ee20000000000 */
[----:B-1----:R-:W-:-:S04]  /*727f0*/  UPRMT UR4, UR4, 0x8880, URZ ;  /* 0x0000888004047896 */ /* 0x002fc800080000ff */
[----:B------:R-:W-:Y:S01]  /*72800*/  UISETP.NE.AND UP0, UPT, UR4, URZ, UPT ;  /* 0x000000ff0400728c */ /* 0x000fe2000bf05270 */
[C---:B0-----:R-:W-:Y:S02]  /*72810*/  LOP3.LUT R36, R30.reuse, 0x1f, RZ, 0xc0, !PT ;  /* 0x0000001f1e247812 */ /* 0x041fe400078ec0ff */
[----:B------:R-:W-:Y:S02]  /*72820*/  LOP3.LUT R33, R30, 0x3e0, RZ, 0xc0, !PT ;  /* 0x000003e01e217812 */ /* 0x000fe400078ec0ff */
[----:B---3--:R-:W-:-:S03]  /*72830*/  LEA R37, R31, R6, 0x6 ;  /* 0x000000061f257211 */ /* 0x008fc600078e30ff */
[----:B------:R-:W-:-:S04]  /*72840*/  IMAD R36, R33, 0x11, R36 ;  /* 0x0000001121247824 */ /* 0x000fc800078e0224 */
[C---:B--2---:R-:W-:Y:S01]  /*72850*/  VIADD R35, R36.reuse, 0x1e0 ;  /* 0x000001e024237836 */ /* 0x044fe20000000000 */
[C---:B------:R-:W-:Y:S01]  /*72860*/  IADD3 R30, PT, PT, R36.reuse, 0x60, RZ ;  /* 0x00000060241e7810 */ /* 0x040fe20007ffe0ff */
[C---:B------:R-:W-:Y:S01]  /*72870*/  VIADD R31, R36.reuse, 0x80 ;  /* 0x00000080241f7836 */ /* 0x040fe20000000000 */
[C---:B------:R-:W-:Y:S01]  /*72880*/  IADD3 R33, PT, PT, R36.reuse, 0xa0, RZ ;  /* 0x000000a024217810 */ /* 0x040fe20007ffe0ff */
[----:B------:R-:W-:Y:S01]  /*72890*/  VIADD R34, R36, 0xc0 ;  /* 0x000000c024227836 */ /* 0x000fe20000000000 */
[----:B------:R-:W-:Y:S06]  /*728a0*/  BAR.SYNC.DEFER_BLOCKING 0x0 ;  /* 0x0000000000007b1d */ /* 0x000fec0000010000 */
[----:B------:R-:W-:Y:S05]  /*728b0*/  BRA.U !UP0, `(.L_x_7356) ;  /* 0x0000000508647547 */ /* 0x000fea000b800000 */
[----:B------:R-:W0:Y:S01]  /*728c0*/  S2UR UR5, SR_CgaCtaId ;  /* 0x00000000000579c3 */ /* 0x000e220000008800 */
[----:B------:R-:W-:Y:S01]  /*728d0*/  ISETP.NE.AND P0, PT, R18, RZ, PT ;  /* 0x000000ff1200720c */ /* 0x000fe20003f05270 */
[----:B------:R-:W-:Y:S01]  /*728e0*/  UMOV UR4, 0x400 ;  /* 0x0000040000047882 */ /* 0x000fe20000000000 */
[----:B------:R-:W-:Y:S01]  /*728f0*/  MOV R38, UR6 ;  /* 0x0000000600267c02 */ /* 0x000fe20008000f00 */
[----:B------:R-:W-:Y:S04]  /*72900*/  STS [R37], R5 ;  /* 0x0000000525007388 */ /* 0x000fe80000000800 */
[----:B------:R-:W-:Y:S04]  /*72910*/  STS [R37+0x4], R4 ;  /* 0x0000040425007388 */ /* 0x000fe80000000800 */
[----:B------:R1:W-:Y:S04]  /*72920*/  STS [R37+0x8], R3 ;  /* 0x0000080325007388 */ /* 0x0003e80000000800 */
        /* <DEDUP_REMOVED lines=40> */
[----:B------:R-:W-:Y:S02]  /*72bb0*/  IMAD R2, R2, 0x11, RZ ;  /* 0x0000001102027824 */ /* 0x000fe400078e02ff */
[----:B------:R-:W-:-:S05]  /*72bc0*/  VIADD R3, R3, UR7 ;  /* 0x0000000703037c36 */ /* 0x000fca0008000000 */
[----:B------:R-:W-:-:S04]  /*72bd0*/  IADD3 R3, P0, PT, R2, R3, RZ ;  /* 0x0000000302037210 */ /* 0x000fc80007f1e0ff */
[----:B--2---:R-:W-:Y:S02]  /*72be0*/  IADD3.X R6, PT, PT, RZ, RZ, RZ, P0, !PT ;  /* 0x000000ffff067210 */ /* 0x004fe400007fe4ff */
        /* <DEDUP_REMOVED lines=38> */
.L_x_7356:
[----:B------:R-:W0:Y:S01]  /*72e50*/  S2UR UR5, SR_CgaCtaId ;  /* 0x00000000000579c3 */ /* 0x000e220000008800 */
[----:B------:R-:W-:Y:S01]  /*72e60*/  ISETP.NE.AND P0, PT, R18, RZ, PT ;  /* 0x000000ff1200720c */ /* 0x000fe20003f05270 */
[----:B------:R-:W-:Y:S01]  /*72e70*/  UMOV UR4, 0x400 ;  /* 0x0000040000047882 */ /* 0x000fe20000000000 */
[----:B------:R-:W-:Y:S01]  /*72e80*/  IMAD.U32 R38, RZ, RZ, UR6 ;  /* 0x00000006ff267e24 */ /* 0x000fe2000f8e00ff */
[----:B------:R-:W-:Y:S04]  /*72e90*/  STS [R37], R5 ;  /* 0x0000000525007388 */ /* 0x000fe80000000800 */
[----:B------:R-:W-:Y:S04]  /*72ea0*/  STS [R37+0x4], R4 ;  /* 0x0000040425007388 */ /* 0x000fe80000000800 */
        /* <DEDUP_REMOVED lines=35> */
[----:B------:R-:W-:Y:S06]  /*730e0*/  BAR.SYNC.DEFER_BLOCKING 0x0 ;  /* 0x0000000000007b1d */ /* 0x000fec0000010000 */
[----:B0-----:R-:W0:Y:S01]  /*730f0*/  S2R R2, SR_CTAID.X ;  /* 0x0000000000027919 */ /* 0x001e220000002500 */
[----:B------:R-:W1:Y:S01]  /*73100*/  LDS R24, [UR4+0x4400] ;  /* 0x00440004ff187984 */ /* 0x000e620008000800 */
[----:B------:R-:W2:Y:S01]  /*73110*/  LDCU.64 UR4, c[0x0][0x3b0] ;  /* 0x00007600ff0477ac */ /* 0x000ea20008000a00 */
[----:B0-----:R-:W-:-:S05]  /*73120*/  IMAD R3, R2, 0x1100, RZ ;  /* 0x0000110002037824 */ /* 0x001fca00078e02ff */
[----:B------:R-:W-:-:S04]  /*73130*/  IADD3 R3, P0, PT, R3, R36, RZ ;  /* 0x0000002403037210 */ /* 0x000fc80007f1e0ff */
[----:B------:R-:W-:Y:S02]  /*73140*/  IADD3.X R26, PT, PT, RZ, RZ, RZ, P0, !PT ;  /* 0x000000ffff1a7210 */ /* 0x000fe400007fe4ff */
[----:B--2---:R-:W-:-:S04]  /*73150*/  LEA R2, P0, R3, UR4, 0x2 ;  /* 0x0000000403027c11 */ /* 0x004fc8000f8010ff */
        /* <DEDUP_REMOVED lines=37> */
.L_x_7357:
        /* <DEDUP_REMOVED lines=13> */
.L_x_7366:


//--------------------- .text._ZN3cub18CUB_300001_SM_10006detail8for_each13static_kernelINS2_12policy_hub_t12policy_500_tEmN6thrust24THRUST_300001_SM_1000_NS8cuda_cub20__uninitialized_fill7functorINS7_10device_ptrIiEEiEEEEvT0_T1_ --------------------------
	.section	.text._ZN3cub18CUB_300001_SM_10006detail8for_each13static_kernelINS2_12policy_hub_t12policy_500_tEmN6thrust24THRUST_300001_SM_1000_NS8cuda_cub20__uninitialized_fill7functorINS7_10device_ptrIiEEiEEEEvT0_T1_,"ax",@progbits
	.align	128
        .global         _ZN3cub18CUB_300001_SM_10006detail8for_each13static_kernelINS2_12policy_hub_t12policy_500_tEmN6thrust24THRUST_300001_SM_1000_NS8cuda_cub20__uninitialized_fill7functorINS7_10device_ptrIiEEiEEEEvT0_T1_
        .type           _ZN3cub18CUB_300001_SM_10006detail8for_each13static_kernelINS2_12policy_hub_t12policy_500_tEmN6thrust24THRUST_300001_SM_1000_NS8cuda_cub20__uninitialized_fill7functorINS7_10device_ptrIiEEiEEEEvT0_T1_,@function
        .size           _ZN3cub18CUB_300001_SM_10006detail8for_each13static_kernelINS2_12policy_hub_t12policy_500_tEmN6thrust24THRUST_300001_SM_1000_NS8cuda_cub20__uninitialized_fill7functorINS7_10device_ptrIiEEiEEEEvT0_T1_,(.L_x_7367 - _ZN3cub18CUB_300001_SM_10006detail8for_each13static_kernelINS2_12policy_hub_t12policy_500_tEmN6thrust24THRUST_300001_SM_1000_NS8cuda_cub20__uninitialized_fill7functorINS7_10device_ptrIiEEiEEEEvT0_T1_)
        .other          _ZN3cub18CUB_300001_SM_10006detail8for_each13static_kernelINS2_12policy_hub_t12policy_500_tEmN6thrust24THRUST_300001_SM_1000_NS8cuda_cub20__uninitialized_fill7functorINS7_10device_ptrIiEEiEEEEvT0_T1_,@"STO_CUDA_ENTRY STV_DEFAULT"
_ZN3cub18CUB_300001_SM_10006detail8for_each13static_kernelINS2_12policy_hub_t12policy_500_tEmN6thrust24THRUST_300001_SM_1000_NS8cuda_cub20__uninitialized_fill7functorINS7_10device_ptrIiEEiEEEEvT0_T1_:
.text._ZN3cub18CUB_300001_SM_10006detail8for_each13static_kernelINS2_12policy_hub_t12policy_500_tEmN6thrust24THRUST_300001_SM_1000_NS8cuda_cub20__uninitialized_fill7functorINS7_10device_ptrIiEEiEEEEvT0_T1_:
[----:B------:R-:W-:Y:S08]  /*0000*/  LDC R1, c[0x0][0x37c] ;  /* 0x0000df00ff017b82 */ /* 0x000ff00000000800 */
[----:B------:R-:W0:Y:S01]  /*0010*/  S2UR UR4, SR_CTAID.X ;  /* 0x00000000000479c3 */ /* 0x000e220000002500 */
[----:B------:R-:W1:Y:S01]  /*0020*/  LDCU.64 UR6, c[0x0][0x380] ;  /* 0x00007000ff0677ac */ /* 0x000e620008000a00 */
[----:B------:R-:W2:Y:S01]  /*0030*/  LDCU.64 UR8, c[0x0][0x358] ;  /* 0x00006b00ff0877ac */ /* 0x000ea20008000a00 */
[----:B0-----:R-:W-:-:S04]  /*0040*/  UIMAD.WIDE.U32 UR4, UR4, 0x200, URZ ;  /* 0x00000200040478a5 */ /* 0x001fc8000f8e00ff */
[----:B-1----:R-:W-:-:S04]  /*0050*/  UIADD3 UR6, UP0, UPT, -UR4, UR6, URZ ;  /* 0x0000000604067290 */ /* 0x002fc8000ff1e1ff */
[----:B------:R-:W-:Y:S02]  /*0060*/  UIADD3.X UR7, UPT, UPT, ~UR5, UR7, URZ, UP0, !UPT ;  /* 0x0000000705077290 */ /* 0x000fe400087fe5ff */
[----:B------:R-:W-:-:S04]  /*0070*/  UISETP.GE.U32.AND UP0, UPT, UR6, 0x200, UPT ;  /* 0x000002000600788c */ /* 0x000fc8000bf06070 */
[----:B------:R-:W-:-:S09]  /*0080*/  UISETP.GE.U32.AND.EX UP0, UPT, UR7, URZ, UPT, UP0 ;  /* 0x000000ff0700728c */ /* 0x000fd2000bf06100 */
[----:B--2---:R-:W-:Y:S05]  /*0090*/  BRA.U !UP0, `(.L_x_7358) ;  /* 0x0000000108287547 */ /* 0x004fea000b800000 */
[----:B------:R-:W0:Y:S01]  /*00a0*/  S2R R0, SR_TID.X ;  /* 0x0000000000007919 */ /* 0x000e220000002100 */
[----:B------:R-:W1:Y:S01]  /*00b0*/  LDCU.64 UR6, c[0x0][0x388] ;  /* 0x00007100ff0677ac */ /* 0x000e620008000a00 */
[----:B------:R-:W2:Y:S01]  /*00c0*/  LDC R5, c[0x0][0x390] ;  /* 0x0000e400ff057b82 */ /* 0x000ea20000000800 */
[----:B0-----:R-:W-:-:S05]  /*00d0*/  IADD3 R0, P0, PT, R0, UR4, RZ ;  /* 0x0000000400007c10 */ /* 0x001fca000ff1e0ff */
[----:B------:R-:W-:Y:S01]  /*00e0*/  IMAD.X R3, RZ, RZ, UR5, P0 ;  /* 0x00000005ff037e24 */ /* 0x000fe200080e06ff */
[----:B-1----:R-:W-:-:S04]  /*00f0*/  LEA R2, P0, R0, UR6, 0x2 ;  /* 0x0000000600027c11 */ /* 0x002fc8000f8010ff */
[----:B------:R-:W-:-:S05]  /*0100*/  LEA.HI.X R3, R0, UR7, R3, 0x2, P0 ;  /* 0x0000000700037c11 */ /* 0x000fca00080f1403 */
[----:B--2---:R-:W-:Y:S04]  /*0110*/  STG.E desc[UR8][R2.64], R5 ;  /* 0x0000000502007986 */ /* 0x004fe8000c101908 */
[----:B------:R-:W-:Y:S01]  /*0120*/  STG.E desc[UR8][R2.64+0x400], R5 ;  /* 0x0004000502007986 */ /* 0x000fe2000c101908 */
[----:B------:R-:W-:Y:S05]  /*0130*/  EXIT ;  /* 0x000000000000794d */ /* 0x000fea0003800000 */
.L_x_7358:
[----:B------:R-:W0:Y:S01]  /*0140*/  S2R R0, SR_TID.X ;  /* 0x0000000000007919 */ /* 0x000e220000002100 */
[----:B------:R-:W-:Y:S01]  /*0150*/  IMAD.U32 R2, RZ, RZ, UR7 ;  /* 0x00000007ff027e24 */ /* 0x000fe2000f8e00ff */
[----:B------:R-:W1:Y:S01]  /*0160*/  LDCU.64 UR10, c[0x0][0x388] ;  /* 0x00007100ff0a77ac */ /* 0x000e620008000a00 */
[----:B------:R-:W-:Y:S01]  /*0170*/  IMAD.U32 R4, RZ, RZ, UR7 ;  /* 0x00000007ff047e24 */ /* 0x000fe2000f8e00ff */
[----:B0-----:R-:W-:-:S04]  /*0180*/  ISETP.LT.U32.AND P0, PT, R0, UR6, PT ;  /* 0x0000000600007c0c */ /* 0x001fc8000bf01070 */
[----:B------:R-:W-:Y:S01]  /*0190*/  ISETP.GT.U32.AND.EX P0, PT, R2, RZ, PT, P0 ;  /* 0x000000ff0200720c */ /* 0x000fe20003f04100 */
[C---:B------:R-:W-:Y:S01]  /*01a0*/  VIADD R2, R0.reuse, 0x100 ;  /* 0x0000010000027836 */ /* 0x040fe20000000000 */
[----:B------:R-:W-:-:S04]  /*01b0*/  IADD3 R0, P2, PT, R0, UR4, RZ ;  /* 0x0000000400007c10 */ /* 0x000fc8000ff5e0ff */
[----:B------:R-:W-:Y:S01]  /*01c0*/  ISETP.LT.U32.AND P1, PT, R2, UR6, PT ;  /* 0x0000000602007c0c */ /* 0x000fe2000bf21070 */
[----:B------:R-:W-:Y:S01]  /*01d0*/  IMAD.X R3, RZ, RZ, UR5, P2 ;  /* 0x00000005ff037e24 */ /* 0x000fe200090e06ff */
[----:B-1----:R-:W-:Y:S02]  /*01e0*/  LEA R2, P2, R0, UR10, 0x2 ;  /* 0x0000000a00027c11 */ /* 0x002fe4000f8410ff */
[----:B------:R-:W-:Y:S02]  /*01f0*/  ISETP.GT.U32.AND.EX P1, PT, R4, RZ, PT, P1 ;  /* 0x000000ff0400720c */ /* 0x000fe40003f24110 */
[----:B------:R-:W-:Y:S01]  /*0200*/  LEA.HI.X R3, R0, UR11, R3, 0x2, P2 ;  /* 0x0000000b00037c11 */ /* 0x000fe200090f1403 */
[----:B------:R-:W0:Y:S04]  /*0210*/  @P0 LDC R5, c[0x0][0x390] ;  /* 0x0000e400ff050b82 */ /* 0x000e280000000800 */
[----:B0-----:R0:W-:Y:S06]  /*0220*/  @P0 STG.E desc[UR8][R2.64], R5 ;  /* 0x0000000502000986 */ /* 0x0011ec000c101908 */
[----:B------:R-:W-:Y:S05]  /*0230*/  @!P1 EXIT ;  /* 0x000000000000994d */ /* 0x000fea0003800000 */
[----:B0-----:R-:W0:Y:S02]  /*0240*/  LDC R5, c[0x0][0x390] ;  /* 0x0000e400ff057b82 */ /* 0x001e240000000800 */
[----:B0-----:R-:W-:Y:S01]  /*0250*/  STG.E desc[UR8][R2.64+0x400], R5 ;  /* 0x0004000502007986 */ /* 0x001fe2000c101908 */
[----:B------:R-:W-:Y:S05]  /*0260*/  EXIT ;  /* 0x000000000000794d */ /* 0x000fea0003800000 */
.L_x_7359:
        /* <DEDUP_REMOVED lines=9> */
.L_x_7367:


//--------------------- .text._ZN3cub18CUB_300001_SM_10006detail11EmptyKernelIvEEvv --------------------------
	.section	.text._ZN3cub18CUB_300001_SM_10006detail11EmptyKernelIvEEvv,"ax",@progbits
	.align	128
        .global         _ZN3cub18CUB_300001_SM_10006detail11EmptyKernelIvEEvv
        .type           _ZN3cub18CUB_300001_SM_10006detail11EmptyKernelIvEEvv,@function
        .size           _ZN3cub18CUB_300001_SM_10006detail11EmptyKernelIvEEvv,(.L_x_7368 - _ZN3cub18CUB_300001_SM_10006detail11EmptyKernelIvEEvv)
        .other          _ZN3cub18CUB_300001_SM_10006detail11EmptyKernelIvEEvv,@"STO_CUDA_ENTRY STV_DEFAULT"
_ZN3cub18CUB_300001_SM_10006detail11EmptyKernelIvEEvv:
.text._ZN3cub18CUB_300001_SM_10006detail11EmptyKernelIvEEvv:
[----:B------:R-:W-:Y:S01]  /*0000*/  LDC R1, c[0x0][0x37c] ;  /* 0x0000df00ff017b82 */ /* 0x000fe20000000800 */
[----:B------:R-:W-:Y:S05]  /*0010*/  EXIT ;  /* 0x000000000000794d */ /* 0x000fea0003800000 */
.L_x_7360:
        /* <DEDUP_REMOVED lines=14> */
.L_x_7368:


//--------------------- .nv.shared._ZN3cub18CUB_300001_SM_10006detail10merge_sort26DeviceMergeSortMergeKernelINS2_10policy_hubIN6thrust24THRUST_300001_SM_1000_NS6detail15normal_iteratorINS6_10device_ptrIiEEEEE9Policy600ESB_PNS0_8NullTypeESB_SF_m14lex_comparatoriSE_EEvbT2_T3_T4_PT6_PT7_T5_PSJ_SJ_NS1_7vsmem_tE --------------------------
	.section	.nv.shared._ZN3cub18CUB_300001_SM_10006detail10merge_sort26DeviceMergeSortMergeKernelINS2_10policy_hubIN6thrust24THRUST_300001_SM_1000_NS6detail15normal_iteratorINS6_10device_ptrIiEEEEE9Policy600ESB_PNS0_8NullTypeESB_SF_m14lex_comparatoriSE_EEvbT2_T3_T4_PT6_PT7_T5_PSJ_SJ_NS1_7vsmem_tE,"aw",@nobits
	.sectionflags	@""
	.align	16
.nv.shared._ZN3cub18CUB_300001_SM_10006detail10merge_sort26DeviceMergeSortMergeKernelINS2_10policy_hubIN6thrust24THRUST_300001_SM_1000_NS6detail15normal_iteratorINS6_10device_ptrIiEEEEE9Policy600ESB_PNS0_8NullTypeESB_SF_m14lex_comparatoriSE_EEvbT2_T3_T4_PT6_PT7_T5_PSJ_SJ_NS1_7vsmem_tE:
	.zero		18448


//--------------------- .nv.shared.reserved.0     --------------------------
	.section	.nv.shared.reserved.0,"aw",@nobits
	.weak		__nv_reservedSMEM_offset_0_alias
	.size		__nv_reservedSMEM_offset_0_alias, 0, 64
	.other		__nv_reservedSMEM_offset_0_alias,@"STO_CUDA_RESERVED_SHARED STV_DEFAULT"
__nv_reservedSMEM_offset_0_alias:
	.zero		0
	.zero		64


//--------------------- .nv.global                --------------------------
	.section	.nv.global,"aw",@nobits
.nv.global:
	.type		_ZN30_INTERNAL_0177e022_4_k_cu_main6thrust24THRUST_300001_SM_1000_NS12placeholders2_8E,@object
	.size		_ZN30_INTERNAL_0177e022_4_k_cu_main6thrust24THRUST_300001_SM_1000_NS12placeholders2_8E,(_ZN30_INTERNAL_0177e022_4_k_cu_main4cuda3std3__432_GLOBAL__N__0177e022_4_k_cu_main6ignoreE - _ZN30_INTERNAL_0177e022_4_k_cu_main6thrust24THRUST_300001_SM_1000_NS12placeholders2_8E)
_ZN30_INTERNAL_0177e022_4_k_cu_main6thrust24THRUST_300001_SM_1000_NS12placeholders2_8E:
	.zero		1
	.type		_ZN30_INTERNAL_0177e022_4_k_cu_main4cuda3std3__432_GLOBAL__N__0177e022_4_k_cu_main6ignoreE,@object
	.size		_ZN30_INTERNAL_0177e022_4_k_cu_main4cuda3std3__432_GLOBAL__N__0177e022_4_k_cu_main6ignoreE,(_ZN30_INTERNAL_0177e022_4_k_cu_main4cuda3std6ranges3__45__cpo4dataE - _ZN30_INTERNAL_0177e022_4_k_cu_main4cuda3std3__432_GLOBAL__N__0177e022_4_k_cu_main6ignoreE)
_ZN30_INTERNAL_0177e022_4_k_cu_main4cuda3std3__432_GLOBAL__N__0177e022_4_k_cu_main6ignoreE:
	.zero		1
	.type		_ZN30_INTERNAL_0177e022_4_k_cu_main4cuda3std6ranges3__45__cpo4dataE,@object
	.size		_ZN30_INTERNAL_0177e022_4_k_cu_main4cuda3std6ranges3__45__cpo4dataE,(_ZN30_INTERNAL_0177e022_4_k_cu_main6thrust24THRUST_300001_SM_1000_NS6system3cpp3parE - _ZN30_INTERNAL_0177e022_4_k_cu_main4cuda3std6ranges3__45__cpo4dataE)
_ZN30_INTERNAL_0177e022_4_k_cu_main4cuda3std6ranges3__45__cpo4dataE:
	.zero		1
	.type		_ZN30_INTERNAL_0177e022_4_k_cu_main6thrust24THRUST_300001_SM_1000_NS6system3cpp3parE,@object
	.size		_ZN30_INTERNAL_0177e022_4_k_cu_main6thrust24THRUST_300001_SM_1000_NS6system3cpp3parE,(_ZN30_INTERNAL_0177e022_4_k_cu_main4cuda3std3__45__cpo5beginE - _ZN30_INTERNAL_0177e022_4_k_cu_main6thrust24THRUST_300001_SM_1000_NS6system3cpp3parE)
_ZN30_INTERNAL_0177e022_4_k_cu_main6thrust24THRUST_300001_SM_1000_NS6system3cpp3parE:
	.zero		1
	.type		_ZN30_INTERNAL_0177e022_4_k_cu_main4cuda3std3__45__cpo5beginE,@object
	.size		_ZN30_INTERNAL_0177e022_4_k_cu_main4cuda3std3__45__cpo5beginE,(_ZN30_INTERNAL_0177e022_4_k_cu_main4cuda3std6ranges3__45__cpo5beginE - _ZN30_INTERNAL_0177e022_4_k_cu_main4cuda3std3__45__cpo5beginE)
_ZN30_INTERNAL_0177e022_4_k_cu_main4cuda3std3__45__cpo5beginE:
	.zero		1
	.type		_ZN30_INTERNAL_0177e022_4_k_cu_main4cuda3std6ranges3__45__cpo5beginE,@object
	.size		_ZN30_INTERNAL_0177e022_4_k_cu_main4cuda3std6ranges3__45__cpo5beginE,(_ZN30_INTERNAL_0177e022_4_k_cu_main6thrust24THRUST_300001_SM_1000_NS6deviceE - _ZN30_INTERNAL_0177e022_4_k_cu_main4cuda3std6ranges3__45__cpo5beginE)
_ZN30_INTERNAL_0177e022_4_k_cu_main4cuda3std6ranges3__45__cpo5beginE:
	.zero		1
	.type		_ZN30_INTERNAL_0177e022_4_k_cu_main6thrust24THRUST_300001_SM_1000_NS6deviceE,@object
	.size		_ZN30_INTERNAL_0177e022_4_k_cu_main6thrust24THRUST_300001_SM_1000_NS6deviceE,(_ZN30_INTERNAL_0177e022_4_k_cu_main4cuda3std3__47nulloptE - _ZN30_INTERNAL_0177e022_4_k_cu_main6thrust24THRUST_300001_SM_1000_NS6deviceE)
_ZN30_INTERNAL_0177e022_4_k_cu_main6thrust24THRUST_300001_SM_1000_NS6deviceE:
	.zero		1
	.type		_ZN30_INTERNAL_0177e022_4_k_cu_main4cuda3std3__47nulloptE,@object
	.size		_ZN30_INTERNAL_0177e022_4_k_cu_main4cuda3std3__47nulloptE,(_ZN30_INTERNAL_0177e022_4_k_cu_main4cuda3std6ranges3__45__cpo8distanceE - _ZN30_INTERNAL_0177e022_4_k_cu_main4cuda3std3__47nulloptE)
_ZN30_INTERNAL_0177e022_4_k_cu_main4cuda3std3__47nulloptE:
	.zero		1
	.type		_ZN30_INTERNAL_0177e022_4_k_cu_main4cuda3std6ranges3__45__cpo8distanceE,@object
	.size		_ZN30_INTERNAL_0177e022_4_k_cu_main4cuda3std6ranges3__45__cpo8distanceE,(_ZN30_INTERNAL_0177e022_4_k_cu_main6thrust24THRUST_300001_SM_1000_NS12placeholders2_4E - _ZN30_INTERNAL_0177e022_4_k_cu_main4cuda3std6ranges3__45__cpo8distanceE)
_ZN30_INTERNAL_0177e022_4_k_cu_main4cuda3std6ranges3__45__cpo8distanceE:
	.zero		1
	.type		_ZN30_INTERNAL_0177e022_4_k_cu_main6thrust24THRUST_300001_SM_1000_NS12placeholders2_4E,@object
	.size		_ZN30_INTERNAL_0177e022_4_k_cu_main6thrust24THRUST_300001_SM_1000_NS12placeholders2_4E,(_ZN30_INTERNAL_0177e022_4_k_cu_main4cuda3std3__45__cpo6rbeginE - _ZN30_INTERNAL_0177e022_4_k_cu_main6thrust24THRUST_300001_SM_1000_NS12placeholders2_4E)
_ZN30_INTERNAL_0177e022_4_k_cu_main6thrust24THRUST_300001_SM_1000_NS12placeholders2_4E:
	.zero		1
	.type		_ZN30_INTERNAL_0177e022_4_k_cu_main4cuda3std3__45__cpo6rbeginE,@object
	.size		_ZN30_INTERNAL_0177e022_4_k_cu_main4cuda3std3__45__cpo6rbeginE,(_ZN30_INTERNAL_0177e022_4_k_cu_main4cuda3std6ranges3__45__cpo7advanceE - _ZN30_INTERNAL_0177e022_4_k_cu_main4cuda3std3__45__cpo6rbeginE)
_ZN30_INTERNAL_0177e022_4_k_cu_main4cuda3std3__45__cpo6rbeginE:
	.zero		1
	.type		_ZN30_INTERNAL_0177e022_4_k_cu_main4cuda3std6ranges3__45__cpo7advanceE,@object
	.size		_ZN30_INTERNAL_0177e022_4_k_cu_main4cuda3std6ranges3__45__cpo7advanceE,(_ZN30_INTERNAL_0177e022_4_k_cu_main6thrust24THRUST_300001_SM_1000_NS12placeholders3_10E - _ZN30_INTERNAL_0177e022_4_k_cu_main4cuda3std6ranges3__45__cpo7advanceE)
_ZN30_INTERNAL_0177e022_4_k_cu_main4cuda3std6ranges3__45__cpo7advanceE:
	.zero		1
	.type		_ZN30_INTERNAL_0177e022_4_k_cu_main6thrust24THRUST_300001_SM_1000_NS12placeholders3_10E,@object
	.size		_ZN30_INTERNAL_0177e022_4_k_cu_main6thrust24THRUST_300001_SM_1000_NS12placeholders3_10E,(_ZN30_INTERNAL_0177e022_4_k_cu_main4cuda3std3__48in_placeE - _ZN30_INTERNAL_0177e022_4_k_cu_main6thrust24THRUST_300001_SM_1000_NS12placeholders3_10E)
_ZN30_INTERNAL_0177e022_4_k_cu_main6thrust24THRUST_300001_SM_1000_NS12placeholders3_10E:
	.zero		1
	.type		_ZN30_INTERNAL_0177e022_4_k_cu_main4cuda3std3__48in_placeE,@object
	.size		_ZN30_INTERNAL_0177e022_4_k_cu_main4cuda3std3__48in_placeE,(_ZN30_INTERNAL_0177e022_4_k_cu_main4cuda3std6ranges3__45__cpo4sizeE - _ZN30_INTERNAL_0177e022_4_k_cu_main4cuda3std3__48in_placeE)
_ZN30_INTERNAL_0177e022_4_k_cu_main4cuda3std3__48in_placeE:
	.zero		1
	.type		_ZN30_INTERNAL_0177e022_4_k_cu_main4cuda3std6ranges3__45__cpo4sizeE,@object
	.size		_ZN30_INTERNAL_0177e022_4_k_cu_main4cuda3std6ranges3__45__cpo4sizeE,(_ZN30_INTERNAL_0177e022_4_k_cu_main6thrust24THRUST_300001_SM_1000_NS12placeholders2_2E - _ZN30_INTERNAL_0177e022_4_k_cu_main4cuda3std6ranges3__45__cpo4sizeE)
_ZN30_INTERNAL_0177e022_4_k_cu_main4cuda3std6ranges3__45__cpo4sizeE:
	.zero		1
	.type		_ZN30_INTERNAL_0177e022_4_k_cu_main6thrust24THRUST_300001_SM_1000_NS12placeholders2_2E,@object
	.size		_ZN30_INTERNAL_0177e022_4_k_cu_main6thrust24THRUST_300001_SM_1000_NS12placeholders2_2E,(_ZN30_INTERNAL_0177e022_4_k_cu_main4cuda3std3__45__cpo6cbeginE - _ZN30_INTERNAL_0177e022_4_k_cu_main6thrust24THRUST_300001_SM_1000_NS12placeholders2_2E)
_ZN30_INTERNAL_0177e022_4_k_cu_main6thrust24THRUST_300001_SM_1000_NS12placeholders2_2E:
	.zero		1
	.type		_ZN30_INTERNAL_0177e022_4_k_cu_main4cuda3std3__45__cpo6cbeginE,@object
	.size		_ZN30_INTERNAL_0177e022_4_k_cu_main4cuda3std3__45__cpo6cbeginE,(_ZN30_INTERNAL_0177e022_4_k_cu_main4cuda3std6ranges3__45__cpo6cbeginE - _ZN30_INTERNAL_0177e022_4_k_cu_main4cuda3std3__45__cpo6cbeginE)
_ZN30_INTERNAL_0177e022_4_k_cu_main4cuda3std3__45__cpo6cbeginE:
	.zero		1
	.type		_ZN30_INTERNAL_0177e022_4_k_cu_main4cuda3std6ranges3__45__cpo6cbeginE,@object
	.size		_ZN30_INTERNAL_0177e022_4_k_cu_main4cuda3std6ranges3__45__cpo6cbeginE,(_ZN30_INTERNAL_0177e022_4_k_cu_main6thrust24THRUST_300001_SM_1000_NS12placeholders2_6E - _ZN30_INTERNAL_0177e022_4_k_cu_main4cuda3std6ranges3__45__cpo6cbeginE)
_ZN30_INTERNAL_0177e022_4_k_cu_main4cuda3std6ranges3__45__cpo6cbeginE:
	.zero		1
	.type		_ZN30_INTERNAL_0177e022_4_k_cu_main6thrust24THRUST_300001_SM_1000_NS12placeholders2_6E,@object
	.size		_ZN30_INTERNAL_0177e022_4_k_cu_main6thrust24THRUST_300001_SM_1000_NS12placeholders2_6E,(_ZN30_INTERNAL_0177e022_4_k_cu_main4cuda3std3__45__cpo7crbeginE - _ZN30_INTERNAL_0177e022_4_k_cu_main6thrust24THRUST_300001_SM_1000_NS12placeholders2_6E)
_ZN30_INTERNAL_0177e022_4_k_cu_main6thrust24THRUST_300001_SM_1000_NS12placeholders2_6E:
	.zero		1
	.type		_ZN30_INTERNAL_0177e022_4_k_cu_main4cuda3std3__45__cpo7crbeginE,@object
	.size		_ZN30_INTERNAL_0177e022_4_k_cu_main4cuda3std3__45__cpo7crbeginE,(_ZN30_INTERNAL_0177e022_4_k_cu_main4cuda3std6ranges3__45__cpo4nextE - _ZN30_INTERNAL_0177e022_4_k_cu_main4cuda3std3__45__cpo7crbeginE)
_ZN30_INTERNAL_0177e022_4_k_cu_main4cuda3std3__45__cpo7crbeginE:
	.zero		1
	.type		_ZN30_INTERNAL_0177e022_4_k_cu_main4cuda3std6ranges3__45__cpo4nextE,@object
	.size		_ZN30_INTERNAL_0177e022_4_k_cu_main4cuda3std6ranges3__45__cpo4nextE,(_ZN30_INTERNAL_0177e022_4_k_cu_main4cuda3std6ranges3__45__cpo4swapE - _ZN30_INTERNAL_0177e022_4_k_cu_main4cuda3std6ranges3__45__cpo4nextE)
_ZN30_INTERNAL_0177e022_4_k_cu_main4cuda3std6ranges3__45__cpo4nextE:
	.zero		1
	.type		_ZN30_INTERNAL_0177e022_4_k_cu_main4cuda3std6ranges3__45__cpo4swapE,@object
	.size		_ZN30_INTERNAL_0177e022_4_k_cu_main4cuda3std6ranges3__45__cpo4swapE,(_ZN30_INTERNAL_0177e022_4_k_cu_main6thrust24THRUST_300001_SM_1000_NS8cuda_cub10par_nosyncE - _ZN30_INTERNAL_0177e022_4_k_cu_main4cuda3std6ranges3__45__cpo4swapE)
_ZN30_INTERNAL_0177e022_4_k_cu_main4cuda3std6ranges3__45__cpo4swapE:
	.zero		1
	.type		_ZN30_INTERNAL_0177e022_4_k_cu_main6thrust24THRUST_300001_SM_1000_NS8cuda_cub10par_nosyncE,@object
	.size		_ZN30_INTERNAL_0177e022_4_k_cu_main6thrust24THRUST_300001_SM_1000_NS8cuda_cub10par_nosyncE,(_ZN30_INTERNAL_0177e022_4_k_cu_main6thrust24THRUST_300001_SM_1000_NS3seqE - _ZN30_INTERNAL_0177e022_4_k_cu_main6thrust24THRUST_300001_SM_1000_NS8cuda_cub10par_nosyncE)
_ZN30_INTERNAL_0177e022_4_k_cu_main6thrust24THRUST_300001_SM_1000_NS8cuda_cub10par_nosyncE:
	.zero		1
	.type		_ZN30_INTERNAL_0177e022_4_k_cu_main6thrust24THRUST_300001_SM_1000_NS3seqE,@object
	.size		_ZN30_INTERNAL_0177e022_4_k_cu_main6thrust24THRUST_300001_SM_1000_NS3seqE,(_ZN30_INTERNAL_0177e022_4_k_cu_main4cuda3std3__420unreachable_sentinelE - _ZN30_INTERNAL_0177e022_4_k_cu_main6thrust24THRUST_300001_SM_1000_NS3seqE)
_ZN30_INTERNAL_0177e022_4_k_cu_main6thrust24THRUST_300001_SM_1000_NS3seqE:
	.zero		1
	.type		_ZN30_INTERNAL_0177e022_4_k_cu_main4cuda3std3__420unreachable_sentinelE,@object
	.size		_ZN30_INTERNAL_0177e022_4_k_cu_main4cuda3std3__420unreachable_sentinelE,(_ZN30_INTERNAL_0177e022_4_k_cu_main4cuda3std6ranges3__45__cpo5ssizeE - _ZN30_INTERNAL_0177e022_4_k_cu_main4cuda3std3__420unreachable_sentinelE)
_ZN30_INTERNAL_0177e022_4_k_cu_main4cuda3std3__420unreachable_sentinelE:
	.zero		1
	.type		_ZN30_INTERNAL_0177e022_4_k_cu_main4cuda3std6ranges3__45__cpo5ssizeE,@object
	.size		_ZN30_INTERNAL_0177e022_4_k_cu_main4cuda3std6ranges3__45__cpo5ssizeE,(_ZN30_INTERNAL_0177e022_4_k_cu_main6thrust24THRUST_300001_SM_1000_NS12placeholders2_3E - _ZN30_INTERNAL_0177e022_4_k_cu_main4cuda3std6ranges3__45__cpo5ssizeE)
_ZN30_INTERNAL_0177e022_4_k_cu_main4cuda3std6ranges3__45__cpo5ssizeE:
	.zero		1
	.type		_ZN30_INTERNAL_0177e022_4_k_cu_main6thrust24THRUST_300001_SM_1000_NS12placeholders2_3E,@object
	.size		_ZN30_INTERNAL_0177e022_4_k_cu_main6thrust24THRUST_300001_SM_1000_NS12placeholders2_3E,(_ZN30_INTERNAL_0177e022_4_k_cu_main4cuda3std3__45__cpo4cendE - _ZN30_INTERNAL_0177e022_4_k_cu_main6thrust24THRUST_300001_SM_1000_NS12placeholders2_3E)
_ZN30_INTERNAL_0177e022_4_k_cu_main6thrust24THRUST_300001_SM_1000_NS12placeholders2_3E:
	.zero		1
	.type		_ZN30_INTERNAL_0177e022_4_k_cu_main4cuda3std3__45__cpo4cendE,@object
	.size		_ZN30_INTERNAL_0177e022_4_k_cu_main4cuda3std3__45__cpo4cendE,(_ZN30_INTERNAL_0177e022_4_k_cu_main4cuda3std6ranges3__45__cpo4cendE - _ZN30_INTERNAL_0177e022_4_k_cu_main4cuda3std3__45__cpo4cendE)
_ZN30_INTERNAL_0177e022_4_k_cu_main4cuda3std3__45__cpo4cendE:
	.zero		1
	.type		_ZN30_INTERNAL_0177e022_4_k_cu_main4cuda3std6ranges3__45__cpo4cendE,@object
	.size		_ZN30_INTERNAL_0177e022_4_k_cu_main4cuda3std6ranges3__45__cpo4cendE,(_ZN30_INTERNAL_0177e022_4_k_cu_main6thrust24THRUST_300001_SM_1000_NS12placeholders2_7E - _ZN30_INTERNAL_0177e022_4_k_cu_main4cuda3std6ranges3__45__cpo4cendE)
_ZN30_INTERNAL_0177e022_4_k_cu_main4cuda3std6ranges3__45__cpo4cendE:
	.zero		1
	.type		_ZN30_INTERNAL_0177e022_4_k_cu_main6thrust24THRUST_300001_SM_1000_NS12placeholders2_7E,@object
	.size		_ZN30_INTERNAL_0177e022_4_k_cu_main6thrust24THRUST_300001_SM_1000_NS12placeholders2_7E,(_ZN30_INTERNAL_0177e022_4_k_cu_main4cuda3std3__45__cpo5crendE - _ZN30_INTERNAL_0177e022_4_k_cu_main6thrust24THRUST_300001_SM_1000_NS12placeholders2_7E)
_ZN30_INTERNAL_0177e022_4_k_cu_main6thrust24THRUST_300001_SM_1000_NS12placeholders2_7E:
	.zero		1
	.type		_ZN30_INTERNAL_0177e022_4_k_cu_main4cuda3std3__45__cpo5crendE,@object
	.size		_ZN30_INTERNAL_0177e022_4_k_cu_main4cuda3std3__45__cpo5crendE,(_ZN30_INTERNAL_0177e022_4_k_cu_main4cuda3std6ranges3__45__cpo4prevE - _ZN30_INTERNAL_0177e022_4_k_cu_main4cuda3std3__45__cpo5crendE)
_ZN30_INTERNAL_0177e022_4_k_cu_main4cuda3std3__45__cpo5crendE:
	.zero		1
	.type		_ZN30_INTERNAL_0177e022_4_k_cu_main4cuda3std6ranges3__45__cpo4prevE,@object
	.size		_ZN30_INTERNAL_0177e022_4_k_cu_main4cuda3std6ranges3__45__cpo4prevE,(_ZN30_INTERNAL_0177e022_4_k_cu_main4cuda3std6ranges3__45__cpo9iter_moveE - _ZN30_INTERNAL_0177e022_4_k_cu_main4cuda3std6ranges3__45__cpo4prevE)
_ZN30_INTERNAL_0177e022_4_k_cu_main4cuda3std6ranges3__45__cpo4prevE:
	.zero		1
	.type		_ZN30_INTERNAL_0177e022_4_k_cu_main4cuda3std6ranges3__45__cpo9iter_moveE,@object
	.size		_ZN30_INTERNAL_0177e022_4_k_cu_main4cuda3std6ranges3__45__cpo9iter_moveE,(_ZN30_INTERNAL_0177e022_4_k_cu_main6thrust24THRUST_300001_SM_1000_NS6system6detail10sequential3seqE - _ZN30_INTERNAL_0177e022_4_k_cu_main4cuda3std6ranges3__45__cpo9iter_moveE)
_ZN30_INTERNAL_0177e022_4_k_cu_main4cuda3std6ranges3__45__cpo9iter_moveE:
	.zero		1
	.type		_ZN30_INTERNAL_0177e022_4_k_cu_main6thrust24THRUST_300001_SM_1000_NS6system6detail10sequential3seqE,@object
	.size		_ZN30_INTERNAL_0177e022_4_k_cu_main6thrust24THRUST_300001_SM_1000_NS6system6detail10sequential3seqE,(_ZN30_INTERNAL_0177e022_4_k_cu_main6thrust24THRUST_300001_SM_1000_NS12placeholders2_9E - _ZN30_INTERNAL_0177e022_4_k_cu_main6thrust24THRUST_300001_SM_1000_NS6system6detail10sequential3seqE)
_ZN30_INTERNAL_0177e022_4_k_cu_main6thrust24THRUST_300001_SM_1000_NS6system6detail10sequential3seqE:
	.zero		1
	.type		_ZN30_INTERNAL_0177e022_4_k_cu_main6thrust24THRUST_300001_SM_1000_NS12placeholders2_9E,@object
	.size		_ZN30_INTERNAL_0177e022_4_k_cu_main6thrust24THRUST_300001_SM_1000_NS12placeholders2_9E,(_ZN30_INTERNAL_0177e022_4_k_cu_main4cuda3std3__419piecewise_constructE - _ZN30_INTERNAL_0177e022_4_k_cu_main6thrust24THRUST_300001_SM_1000_NS12placeholders2_9E)
_ZN30_INTERNAL_0177e022_4_k_cu_main6thrust24THRUST_300001_SM_1000_NS12placeholders2_9E:
	.zero		1
	.type		_ZN30_INTERNAL_0177e022_4_k_cu_main4cuda3std3__419piecewise_constructE,@object
	.size		_ZN30_INTERNAL_0177e022_4_k_cu_main4cuda3std3__419piecewise_constructE,(_ZN30_INTERNAL_0177e022_4_k_cu_main4cuda3std6ranges3__45__cpo5cdataE - _ZN30_INTERNAL_0177e022_4_k_cu_main4cuda3std3__419piecewise_constructE)
_ZN30_INTERNAL_0177e022_4_k_cu_main4cuda3std3__419piecewise_constructE:
	.zero		1
	.type		_ZN30_INTERNAL_0177e022_4_k_cu_main4cuda3std6ranges3__45__cpo5cdataE,@object
	.size		_ZN30_INTERNAL_0177e022_4_k_cu_main4cuda3std6ranges3__45__cpo5cdataE,(_ZN30_INTERNAL_0177e022_4_k_cu_main6thrust24THRUST_300001_SM_1000_NS12placeholders2_1E - _ZN30_INTERNAL_0177e022_4_k_cu_main4cuda3std6ranges3__45__cpo5cdataE)
_ZN30_INTERNAL_0177e022_4_k_cu_main4cuda3std6ranges3__45__cpo5cdataE:
	.zero		1
	.type		_ZN30_INTERNAL_0177e022_4_k_cu_main6thrust24THRUST_300001_SM_1000_NS12placeholders2_1E,@object
	.size		_ZN30_INTERNAL_0177e022_4_k_cu_main6thrust24THRUST_300001_SM_1000_NS12placeholders2_1E,(_ZN30_INTERNAL_0177e022_4_k_cu_main4cuda3std3__45__cpo3endE - _ZN30_INTERNAL_0177e022_4_k_cu_main6thrust24THRUST_300001_SM_1000_NS12placeholders2_1E)
_ZN30_INTERNAL_0177e022_4_k_cu_main6thrust24THRUST_300001_SM_1000_NS12placeholders2_1E:
	.zero		1
	.type		_ZN30_INTERNAL_0177e022_4_k_cu_main4cuda3std3__45__cpo3endE,@object
	.size		_ZN30_INTERNAL_0177e022_4_k_cu_main4cuda3std3__45__cpo3endE,(_ZN30_INTERNAL_0177e022_4_k_cu_main4cuda3std6ranges3__45__cpo3endE - _ZN30_INTERNAL_0177e022_4_k_cu_main4cuda3std3__45__cpo3endE)
_ZN30_INTERNAL_0177e022_4_k_cu_main4cuda3std3__45__cpo3endE:
	.zero		1
	.type		_ZN30_INTERNAL_0177e022_4_k_cu_main4cuda3std6ranges3__45__cpo3endE,@object
	.size		_ZN30_INTERNAL_0177e022_4_k_cu_main4cuda3std6ranges3__45__cpo3endE,(_ZN30_INTERNAL_0177e022_4_k_cu_main6thrust24THRUST_300001_SM_1000_NS12placeholders2_5E - _ZN30_INTERNAL_0177e022_4_k_cu_main4cuda3std6ranges3__45__cpo3endE)
_ZN30_INTERNAL_0177e022_4_k_cu_main4cuda3std6ranges3__45__cpo3endE:
	.zero		1
	.type		_ZN30_INTERNAL_0177e022_4_k_cu_main6thrust24THRUST_300001_SM_1000_NS12placeholders2_5E,@object
	.size		_ZN30_INTERNAL_0177e022_4_k_cu_main6thrust24THRUST_300001_SM_1000_NS12placeholders2_5E,(_ZN30_INTERNAL_0177e022_4_k_cu_main4cuda3std3__45__cpo4rendE - _ZN30_INTERNAL_0177e022_4_k_cu_main6thrust24THRUST_300001_SM_1000_NS12placeholders2_5E)
_ZN30_INTERNAL_0177e022_4_k_cu_main6thrust24THRUST_300001_SM_1000_NS12placeholders2_5E:
	.zero		1
	.type		_ZN30_INTERNAL_0177e022_4_k_cu_main4cuda3std3__45__cpo4rendE,@object
	.size		_ZN30_INTERNAL_0177e022_4_k_cu_main4cuda3std3__45__cpo4rendE,(_ZN30_INTERNAL_0177e022_4_k_cu_main4cuda3std6ranges3__45__cpo9iter_swapE - _ZN30_INTERNAL_0177e022_4_k_cu_main4cuda3std3__45__cpo4rendE)
_ZN30_INTERNAL_0177e022_4_k_cu_main4cuda3std3__45__cpo4rendE:
	.zero		1
	.type		_ZN30_INTERNAL_0177e022_4_k_cu_main4cuda3std6ranges3__45__cpo9iter_swapE,@object
	.size		_ZN30_INTERNAL_0177e022_4_k_cu_main4cuda3std6ranges3__45__cpo9iter_swapE,(_ZN30_INTERNAL_0177e022_4_k_cu_main4cuda3std3__48unexpectE - _ZN30_INTERNAL_0177e022_4_k_cu_main4cuda3std6ranges3__45__cpo9iter_swapE)
_ZN30_INTERNAL_0177e022_4_k_cu_main4cuda3std6ranges3__45__cpo9iter_swapE:
	.zero		1
	.type		_ZN30_INTERNAL_0177e022_4_k_cu_main4cuda3std3__48unexpectE,@object
	.size		_ZN30_INTERNAL_0177e022_4_k_cu_main4cuda3std3__48unexpectE,(_ZN30_INTERNAL_0177e022_4_k_cu_main6thrust24THRUST_300001_SM_1000_NS8cuda_cub3parE - _ZN30_INTERNAL_0177e022_4_k_cu_main4cuda3std3__48unexpectE)
_ZN30_INTERNAL_0177e022_4_k_cu_main4cuda3std3__48unexpectE:
	.zero		1
	.type		_ZN30_INTERNAL_0177e022_4_k_cu_main6thrust24THRUST_300001_SM_1000_NS8cuda_cub3parE,@object
	.size		_ZN30_INTERNAL_0177e022_4_k_cu_main6thrust24THRUST_300001_SM_1000_NS8cuda_cub3parE,(.L_29 - _ZN30_INTERNAL_0177e022_4_k_cu_main6thrust24THRUST_300001_SM_1000_NS8cuda_cub3parE)
_ZN30_INTERNAL_0177e022_4_k_cu_main6thrust24THRUST_300001_SM_1000_NS8cuda_cub3parE:
	.zero		1
.L_29:


//--------------------- .nv.shared._ZN3cub18CUB_300001_SM_10006detail10merge_sort30DeviceMergeSortBlockSortKernelINS2_10policy_hubIN6thrust24THRUST_300001_SM_1000_NS6detail15normal_iteratorINS6_10device_ptrIiEEEEE9Policy600ESB_PNS0_8NullTypeESB_SF_m14lex_comparatoriSE_EEvbT0_T1_T2_T3_T4_PT6_PT7_T5_NS1_7vsmem_tE --------------------------
	.section	.nv.shared._ZN3cub18CUB_300001_SM_10006detail10merge_sort30DeviceMergeSortBlockSortKernelINS2_10policy_hubIN6thrust24THRUST_300001_SM_1000_NS6detail15normal_iteratorINS6_10device_ptrIiEEEEE9Policy600ESB_PNS0_8NullTypeESB_SF_m14lex_comparatoriSE_EEvbT0_T1_T2_T3_T4_PT6_PT7_T5_NS1_7vsmem_tE,"aw",@nobits
	.sectionflags	@""
	.align	16
.nv.shared._ZN3cub18CUB_300001_SM_10006detail10merge_sort30DeviceMergeSortBlockSortKernelINS2_10policy_hubIN6thrust24THRUST_300001_SM_1000_NS6detail15normal_iteratorINS6_10device_ptrIiEEEEE9Policy600ESB_PNS0_8NullTypeESB_SF_m14lex_comparatoriSE_EEvbT0_T1_T2_T3_T4_PT6_PT7_T5_NS1_7vsmem_tE:
	.zero		18448


//--------------------- .nv.shared._ZN3cub18CUB_300001_SM_10006detail10merge_sort26DeviceMergeSortMergeKernelINS2_10policy_hubIN6thrust24THRUST_300001_SM_1000_NS6detail15normal_iteratorINS6_10device_ptrIiEEEEE9Policy600ESB_PNS0_8NullTypeESB_SF_j14lex_comparatoriSE_EEvbT2_T3_T4_PT6_PT7_T5_PSJ_SJ_NS1_7vsmem_tE --------------------------
	.section	.nv.shared._ZN3cub18CUB_300001_SM_10006detail10merge_sort26DeviceMergeSortMergeKernelINS2_10policy_hubIN6thrust24THRUST_300001_SM_1000_NS6detail15normal_iteratorINS6_10device_ptrIiEEEEE9Policy600ESB_PNS0_8NullTypeESB_SF_j14lex_comparatoriSE_EEvbT2_T3_T4_PT6_PT7_T5_PSJ_SJ_NS1_7vsmem_tE,"aw",@nobits
	.sectionflags	@""
	.align	16
.nv.shared._ZN3cub18CUB_300001_SM_10006detail10merge_sort26DeviceMergeSortMergeKernelINS2_10policy_hubIN6thrust24THRUST_300001_SM_1000_NS6detail15normal_iteratorINS6_10device_ptrIiEEEEE9Policy600ESB_PNS0_8NullTypeESB_SF_j14lex_comparatoriSE_EEvbT2_T3_T4_PT6_PT7_T5_PSJ_SJ_NS1_7vsmem_tE:
	.zero		18448


//--------------------- .nv.shared._ZN3cub18CUB_300001_SM_10006detail10merge_sort30DeviceMergeSortBlockSortKernelINS2_10policy_hubIN6thrust24THRUST_300001_SM_1000_NS6detail15normal_iteratorINS6_10device_ptrIiEEEEE9Policy600ESB_PNS0_8NullTypeESB_SF_j14lex_comparatoriSE_EEvbT0_T1_T2_T3_T4_PT6_PT7_T5_NS1_7vsmem_tE --------------------------
	.section	.nv.shared._ZN3cub18CUB_300001_SM_10006detail10merge_sort30DeviceMergeSortBlockSortKernelINS2_10policy_hubIN6thrust24THRUST_300001_SM_1000_NS6detail15normal_iteratorINS6_10device_ptrIiEEEEE9Policy600ESB_PNS0_8NullTypeESB_SF_j14lex_comparatoriSE_EEvbT0_T1_T2_T3_T4_PT6_PT7_T5_NS1_7vsmem_tE,"aw",@nobits
	.sectionflags	@""
	.align	16
.nv.shared._ZN3cub18CUB_300001_SM_10006detail10merge_sort30DeviceMergeSortBlockSortKernelINS2_10policy_hubIN6thrust24THRUST_300001_SM_1000_NS6detail15normal_iteratorINS6_10device_ptrIiEEEEE9Policy600ESB_PNS0_8NullTypeESB_SF_j14lex_comparatoriSE_EEvbT0_T1_T2_T3_T4_PT6_PT7_T5_NS1_7vsmem_tE:
	.zero		18448


//--------------------- .nv.constant0._ZN3cub18CUB_300001_SM_10006detail10merge_sort26DeviceMergeSortMergeKernelINS2_10policy_hubIN6thrust24THRUST_300001_SM_1000_NS6detail15normal_iteratorINS6_10device_ptrIiEEEEE9Policy600ESB_PNS0_8NullTypeESB_SF_m14lex_comparatoriSE_EEvbT2_T3_T4_PT6_PT7_T5_PSJ_SJ_NS1_7vsmem_tE --------------------------
	.section	.nv.constant0._ZN3cub18CUB_300001_SM_10006detail10merge_sort26DeviceMergeSortMergeKernelINS2_10policy_hubIN6thrust24THRUST_300001_SM_1000_NS6detail15normal_iteratorINS6_10device_ptrIiEEEEE9Policy600ESB_PNS0_8NullTypeESB_SF_m14lex_comparatoriSE_EEvbT2_T3_T4_PT6_PT7_T5_PSJ_SJ_NS1_7vsmem_tE,"a",@progbits
	.sectionflags	@""
	.align	4
.nv.constant0._ZN3cub18CUB_300001_SM_10006detail10merge_sort26DeviceMergeSortMergeKernelINS2_10policy_hubIN6thrust24THRUST_300001_SM_1000_NS6detail15normal_iteratorINS6_10device_ptrIiEEEEE9Policy600ESB_PNS0_8NullTypeESB_SF_m14lex_comparatoriSE_EEvbT2_T3_T4_PT6_PT7_T5_PSJ_SJ_NS1_7vsmem_tE:
	.zero		976


//--------------------- .nv.constant0._ZN3cub18CUB_300001_SM_10006detail10merge_sort30DeviceMergeSortPartitionKernelIN6thrust24THRUST_300001_SM_1000_NS6detail15normal_iteratorINS5_10device_ptrIiEEEEm14lex_comparatoriEEvbT_PT2_T0_SF_PSF_T1_SF_i --------------------------
	.section	.nv.constant0._ZN3cub18CUB_300001_SM_10006detail10merge_sort30DeviceMergeSortPartitionKernelIN6thrust24THRUST_300001_SM_1000_NS6detail15normal_iteratorINS5_10device_ptrIiEEEEm14lex_comparatoriEEvbT_PT2_T0_SF_PSF_T1_SF_i,"a",@progbits
	.sectionflags	@""
	.align	4
.nv.constant0._ZN3cub18CUB_300001_SM_10006detail10merge_sort30DeviceMergeSortPartitionKernelIN6thrust24THRUST_300001_SM_1000_NS6detail15normal_iteratorINS5_10device_ptrIiEEEEm14lex_comparatoriEEvbT_PT2_T0_SF_PSF_T1_SF_i:
	.zero		964


//--------------------- .nv.constant0._ZN3cub18CUB_300001_SM_10006detail10merge_sort30DeviceMergeSortBlockSortKernelINS2_10policy_hubIN6thrust24THRUST_300001_SM_1000_NS6detail15normal_iteratorINS6_10device_ptrIiEEEEE9Policy600ESB_PNS0_8NullTypeESB_SF_m14lex_comparatoriSE_EEvbT0_T1_T2_T3_T4_PT6_PT7_T5_NS1_7vsmem_tE --------------------------
	.section	.nv.constant0._ZN3cub18CUB_300001_SM_10006detail10merge_sort30DeviceMergeSortBlockSortKernelINS2_10policy_hubIN6thrust24THRUST_300001_SM_1000_NS6detail15normal_iteratorINS6_10device_ptrIiEEEEE9Policy600ESB_PNS0_8NullTypeESB_SF_m14lex_comparatoriSE_EEvbT0_T1_T2_T3_T4_PT6_PT7_T5_NS1_7vsmem_tE,"a",@progbits
	.sectionflags	@""
	.align	4
.nv.constant0._ZN3cub18CUB_300001_SM_10006detail10merge_sort30DeviceMergeSortBlockSortKernelINS2_10policy_hubIN6thrust24THRUST_300001_SM_1000_NS6detail15normal_iteratorINS6_10device_ptrIiEEEEE9Policy600ESB_PNS0_8NullTypeESB_SF_m14lex_comparatoriSE_EEvbT0_T1_T2_T3_T4_PT6_PT7_T5_NS1_7vsmem_tE:
	.zero		976


//--------------------- .nv.constant0._ZN3cub18CUB_300001_SM_10006detail10merge_sort26DeviceMergeSortMergeKernelINS2_10policy_hubIN6thrust24THRUST_300001_SM_1000_NS6detail15normal_iteratorINS6_10device_ptrIiEEEEE9Policy600ESB_PNS0_8NullTypeESB_SF_j14lex_comparatoriSE_EEvbT2_T3_T4_PT6_PT7_T5_PSJ_SJ_NS1_7vsmem_tE --------------------------
	.section	.nv.constant0._ZN3cub18CUB_300001_SM_10006detail10merge_sort26DeviceMergeSortMergeKernelINS2_10policy_hubIN6thrust24THRUST_300001_SM_1000_NS6detail15normal_iteratorINS6_10device_ptrIiEEEEE9Policy600ESB_PNS0_8NullTypeESB_SF_j14lex_comparatoriSE_EEvbT2_T3_T4_PT6_PT7_T5_PSJ_SJ_NS1_7vsmem_tE,"a",@progbits
	.sectionflags	@""
	.align	4
.nv.constant0._ZN3cub18CUB_300001_SM_10006detail10merge_sort26DeviceMergeSortMergeKernelINS2_10policy_hubIN6thrust24THRUST_300001_SM_1000_NS6detail15normal_iteratorINS6_10device_ptrIiEEEEE9Policy600ESB_PNS0_8NullTypeESB_SF_j14lex_comparatoriSE_EEvbT2_T3_T4_PT6_PT7_T5_PSJ_SJ_NS1_7vsmem_tE:
	.zero		976


//--------------------- .nv.constant0._ZN3cub18CUB_300001_SM_10006detail10merge_sort30DeviceMergeSortPartitionKernelIN6thrust24THRUST_300001_SM_1000_NS6detail15normal_iteratorINS5_10device_ptrIiEEEEj14lex_comparatoriEEvbT_PT2_T0_SF_PSF_T1_SF_i --------------------------
	.section	.nv.constant0._ZN3cub18CUB_300001_SM_10006detail10merge_sort30DeviceMergeSortPartitionKernelIN6thrust24THRUST_300001_SM_1000_NS6detail15normal_iteratorINS5_10device_ptrIiEEEEj14lex_comparatoriEEvbT_PT2_T0_SF_PSF_T1_SF_i,"a",@progbits
	.sectionflags	@""
	.align	4
.nv.constant0._ZN3cub18CUB_300001_SM_10006detail10merge_sort30DeviceMergeSortPartitionKernelIN6thrust24THRUST_300001_SM_1000_NS6detail15normal_iteratorINS5_10device_ptrIiEEEEj14lex_comparatoriEEvbT_PT2_T0_SF_PSF_T1_SF_i:
	.zero		948


//--------------------- .nv.constant0._ZN3cub18CUB_300001_SM_10006detail10merge_sort30DeviceMergeSortBlockSortKernelINS2_10policy_hubIN6thrust24THRUST_300001_SM_1000_NS6detail15normal_iteratorINS6_10device_ptrIiEEEEE9Policy600ESB_PNS0_8NullTypeESB_SF_j14lex_comparatoriSE_EEvbT0_T1_T2_T3_T4_PT6_PT7_T5_NS1_7vsmem_tE --------------------------
	.section	.nv.constant0._ZN3cub18CUB_300001_SM_10006detail10merge_sort30DeviceMergeSortBlockSortKernelINS2_10policy_hubIN6thrust24THRUST_300001_SM_1000_NS6detail15normal_iteratorINS6_10device_ptrIiEEEEE9Policy600ESB_PNS0_8NullTypeESB_SF_j14lex_comparatoriSE_EEvbT0_T1_T2_T3_T4_PT6_PT7_T5_NS1_7vsmem_tE,"a",@progbits
	.sectionflags	@""
	.align	4
.nv.constant0._ZN3cub18CUB_300001_SM_10006detail10merge_sort30DeviceMergeSortBlockSortKernelINS2_10policy_hubIN6thrust24THRUST_300001_SM_1000_NS6detail15normal_iteratorINS6_10device_ptrIiEEEEE9Policy600ESB_PNS0_8NullTypeESB_SF_j14lex_comparatoriSE_EEvbT0_T1_T2_T3_T4_PT6_PT7_T5_NS1_7vsmem_tE:
	.zero		976


//--------------------- .nv.constant0._ZN3cub18CUB_300001_SM_10006detail8for_each13static_kernelINS2_12policy_hub_t12policy_500_tEmN6thrust24THRUST_300001_SM_1000_NS8cuda_cub20__uninitialized_fill7functorINS7_10device_ptrIiEEiEEEEvT0_T1_ --------------------------
	.section	.nv.constant0._ZN3cub18CUB_300001_SM_10006detail8for_each13static_kernelINS2_12policy_hub_t12policy_500_tEmN6thrust24THRUST_300001_SM_1000_NS8cuda_cub20__uninitialized_fill7functorINS7_10device_ptrIiEEiEEEEvT0_T1_,"a",@progbits
	.sectionflags	@""
	.align	4
.nv.constant0._ZN3cub18CUB_300001_SM_10006detail8for_each13static_kernelINS2_12policy_hub_t12policy_500_tEmN6thrust24THRUST_300001_SM_1000_NS8cuda_cub20__uninitialized_fill7functorINS7_10device_ptrIiEEiEEEEvT0_T1_:
	.zero		920


//--------------------- .nv.constant0._ZN3cub18CUB_300001_SM_10006detail11EmptyKernelIvEEvv --------------------------
	.section	.nv.constant0._ZN3cub18CUB_300001_SM_10006detail11EmptyKernelIvEEvv,"a",@progbits
	.sectionflags	@""
	.align	4
.nv.constant0._ZN3cub18CUB_300001_SM_10006detail11EmptyKernelIvEEvv:
	.zero		896


//--------------------- SYMBOLS --------------------------

	.type		.nv.reservedSmem.offset0,@object
	.size		.nv.reservedSmem.offset0,0x4
	.type		.nv.reservedSmem.cap,@object
	.size		.nv.reservedSmem.cap,0x4
